	.target	sm_80

	.elftype	@"ET_EXEC"


//--------------------- .note.nv.tkinfo           --------------------------
	.section	.note.nv.tkinfo,"",@"SHT_NOTE"
	.sectionflags	@"SHF_NOTE_NV_TKINFO"
	.tkinfo
        /*0018*/ 	.word	0x00000002
        /*0030*/ 	.string	""
        /*0030*/ 	.string	"ptxas"
        /*0030*/ 	.string	"Cuda compilation tools, release 13.0, V13.0.88"
        /*0030*/ 	.string	"Build cuda_13.0.r13.0/compiler.36424714_0"
        /*0030*/ 	.string	"-arch sm_80 -m 64 "



//--------------------- .note.nv.cuinfo           --------------------------
	.section	.note.nv.cuinfo,"",@"SHT_NOTE"
	.sectionflags	@"SHF_NOTE_NV_CUINFO"
        /*0018*/ 	.short	0x0002
        /*001a*/ 	.short	0x0050
        /*001c*/ 	.short	0x0082
	.zero		2


//--------------------- .nv.info                  --------------------------
	.section	.nv.info,"",@"SHT_CUDA_INFO"
	.align	4


	//----- nvinfo : EIATTR_REGCOUNT
	.align		4
        /*0000*/ 	.byte	0x04, 0x2f
        /*0002*/ 	.short	(.L_12 - .L_11)
	.align		4
.L_11:
        /*0004*/ 	.word	index@(_ZN7cutlass13device_kernelIN5flash22FlashAttnBwdPreprocessIN4cute5tupleIJNS3_1CILi64EEENS5_ILi96EEEEEENS_10bfloat16_tEfNS_4arch4Sm80ELb1ELb1EEEEEvNT_6ParamsE)
        /*0008*/ 	.word	0x00000034


	//----- nvinfo : EIATTR_FRAME_SIZE
	.align		4
.L_12:
        /*000c*/ 	.byte	0x04, 0x11
        /*000e*/ 	.short	(.L_14 - .L_13)
	.align		4
.L_13:
        /*0010*/ 	.word	index@(_ZN7cutlass13device_kernelIN5flash22FlashAttnBwdPreprocessIN4cute5tupleIJNS3_1CILi64EEENS5_ILi96EEEEEENS_10bfloat16_tEfNS_4arch4Sm80ELb1ELb1EEEEEvNT_6ParamsE)
        /*0014*/ 	.word	0x00000000


	//----- nvinfo : EIATTR_REGCOUNT
	.align		4
.L_14:
        /*0018*/ 	.byte	0x04, 0x2f
        /*001a*/ 	.short	(.L_16 - .L_15)
	.align		4
.L_15:
        /*001c*/ 	.word	index@(_ZN7cutlass13device_kernelIN5flash19enable_sm80_to_sm89INS1_16FlashAttnBwdSm80INS1_25CollectiveMainloopBwdSm80ILi2ELi2EN4cute5tupleIJNS5_1CILi64EEENS7_ILi128EEENS7_ILi96EEEEEENS_10bfloat16_tEfNS_4arch4Sm80ELb1ELb0ELb0ELb1ELb1ELb0ELb0ELb0ELi2ELi2ELi4ELi2ELb0EEENS1_24CollectiveEpilogueBwdGQAISB_fSE_Li256ELb1ELb1EEENS1_25SingleTileBwdLPTSchedulerILb1ELi128ELb1EEEEEEEEEvNT_6ParamsE)
        /*0020*/ 	.word	0x000000ff


	//----- nvinfo : EIATTR_FRAME_SIZE
	.align		4
.L_16:
        /*0024*/ 	.byte	0x04, 0x11
        /*0026*/ 	.short	(.L_18 - .L_17)
	.align		4
.L_17:
        /*0028*/ 	.word	index@($__internal_11_$__cuda_sm70_warpsync)
        /*002c*/ 	.word	0x00000000


	//----- nvinfo : EIATTR_FRAME_SIZE
	.align		4
.L_18:
        /*0030*/ 	.byte	0x04, 0x11
        /*0032*/ 	.short	(.L_20 - .L_19)
	.align		4
.L_19:
        /*0034*/ 	.word	index@(_ZN7cutlass13device_kernelIN5flash19enable_sm80_to_sm89INS1_16FlashAttnBwdSm80INS1_25CollectiveMainloopBwdSm80ILi2ELi2EN4cute5tupleIJNS5_1CILi64EEENS7_ILi128EEENS7_ILi96EEEEEENS_10bfloat16_tEfNS_4arch4Sm80ELb1ELb0ELb0ELb1ELb1ELb0ELb0ELb0ELi2ELi2ELi4ELi2ELb0EEENS1_24CollectiveEpilogueBwdGQAISB_fSE_Li256ELb1ELb1EEENS1_25SingleTileBwdLPTSchedulerILb1ELi128ELb1EEEEEEEEEvNT_6ParamsE)
        /*0038*/ 	.word	0x00000000


	//----- nvinfo : EIATTR_REGCOUNT
	.align		4
.L_20:
        /*003c*/ 	.byte	0x04, 0x2f
        /*003e*/ 	.short	(.L_22 - .L_21)
	.align		4
.L_21:
        /*0040*/ 	.word	index@(_ZN7cutlass13device_kernelIN5flash32FlashAttnBwdPostprocessConvertdQIN4cute5tupleIJNS3_1CILi64EEENS5_ILi96EEEEEENS_10bfloat16_tEfNS_4arch4Sm80ELi256ENS3_8TiledMMAINS3_8MMA_AtomIJNS3_30SM80_16x8x16_F32BF16BF16F32_TNEEEENS3_6LayoutINS4_IJNS5_ILi2EEENS5_ILi4EEENS5_ILi1EEEEEENS4_IJSJ_SH_NS5_ILi0EEEEEEEENS4_IJNS5_ILi32EEESO_NS5_ILi16EEEEEEEELb0EEEEEvNT_6ParamsE)
        /*0044*/ 	.word	0x0000002f


	//----- nvinfo : EIATTR_FRAME_SIZE
	.align		4
.L_22:
        /*0048*/ 	.byte	0x04, 0x11
        /*004a*/ 	.short	(.L_24 - .L_23)
	.align		4
.L_23:
        /*004c*/ 	.word	index@(_ZN7cutlass13device_kernelIN5flash32FlashAttnBwdPostprocessConvertdQIN4cute5tupleIJNS3_1CILi64EEENS5_ILi96EEEEEENS_10bfloat16_tEfNS_4arch4Sm80ELi256ENS3_8TiledMMAINS3_8MMA_AtomIJNS3_30SM80_16x8x16_F32BF16BF16F32_TNEEEENS3_6LayoutINS4_IJNS5_ILi2EEENS5_ILi4EEENS5_ILi1EEEEEENS4_IJSJ_SH_NS5_ILi0EEEEEEEENS4_IJNS5_ILi32EEESO_NS5_ILi16EEEEEEEELb0EEEEEvNT_6ParamsE)
        /*0050*/ 	.word	0x00000000


	//----- nvinfo : EIATTR_REGCOUNT
	.align		4
.L_24:
        /*0054*/ 	.byte	0x04, 0x2f
        /*0056*/ 	.short	(.L_26 - .L_25)
	.align		4
.L_25:
        /*0058*/ 	.word	index@(_ZN7cutlass13device_kernelIN5flash32FlashAttnBwdPostprocessConvertdQIN4cute5tupleIJNS3_1CILi128EEENS5_ILi96EEEEEENS_10bfloat16_tEfNS_4arch4Sm80ELi256ENS3_8TiledMMAINS3_8MMA_AtomIJNS3_30SM80_16x8x16_F32BF16BF16F32_TNEEEENS3_6LayoutINS4_IJNS5_ILi4EEENS5_ILi2EEENS5_ILi1EEEEEENS4_IJSJ_SH_NS5_ILi0EEEEEEEENS4_IJNS5_ILi64EEENS5_ILi32EEENS5_ILi16EEEEEEEELb0EEEEEvNT_6ParamsE)
        /*005c*/ 	.word	0x00000047


	//----- nvinfo : EIATTR_FRAME_SIZE
	.align		4
.L_26:
        /*0060*/ 	.byte	0x04, 0x11
        /*0062*/ 	.short	(.L_28 - .L_27)
	.align		4
.L_27:
        /*0064*/ 	.word	index@(_ZN7cutlass13device_kernelIN5flash32FlashAttnBwdPostprocessConvertdQIN4cute5tupleIJNS3_1CILi128EEENS5_ILi96EEEEEENS_10bfloat16_tEfNS_4arch4Sm80ELi256ENS3_8TiledMMAINS3_8MMA_AtomIJNS3_30SM80_16x8x16_F32BF16BF16F32_TNEEEENS3_6LayoutINS4_IJNS5_ILi4EEENS5_ILi2EEENS5_ILi1EEEEEENS4_IJSJ_SH_NS5_ILi0EEEEEEEENS4_IJNS5_ILi64EEENS5_ILi32EEENS5_ILi16EEEEEEEELb0EEEEEvNT_6ParamsE)
        /*0068*/ 	.word	0x00000000


	//----- nvinfo : EIATTR_REGCOUNT
	.align		4
.L_28:
        /*006c*/ 	.byte	0x04, 0x2f
        /*006e*/ 	.short	(.L_30 - .L_29)
	.align		4
.L_29:
        /*0070*/ 	.word	index@(_ZN7cutlass13device_kernelIN5flash19enable_sm80_to_sm89INS1_16FlashAttnBwdSm80INS1_25CollectiveMainloopBwdSm80ILi2ELi2EN4cute5tupleIJNS5_1CILi64EEENS7_ILi128EEENS7_ILi96EEEEEENS_10bfloat16_tEfNS_4arch4Sm80ELb1ELb0ELb0ELb1ELb0ELb0ELb0ELb0ELi2ELi2ELi4ELi2ELb0EEENS1_24CollectiveEpilogueBwdGQAISB_fSE_Li256ELb1ELb0EEENS1_25SingleTileBwdLPTSchedulerILb1ELi128ELb0EEEEEEEEEvNT_6ParamsE)
        /*0074*/ 	.word	0x000000ff


	//----- nvinfo : EIATTR_FRAME_SIZE
	.align		4
.L_30:
        /*0078*/ 	.byte	0x04, 0x11
        /*007a*/ 	.short	(.L_32 - .L_31)
	.align		4
.L_31:
        /*007c*/ 	.word	index@(_ZN7cutlass13device_kernelIN5flash19enable_sm80_to_sm89INS1_16FlashAttnBwdSm80INS1_25CollectiveMainloopBwdSm80ILi2ELi2EN4cute5tupleIJNS5_1CILi64EEENS7_ILi128EEENS7_ILi96EEEEEENS_10bfloat16_tEfNS_4arch4Sm80ELb1ELb0ELb0ELb1ELb0ELb0ELb0ELb0ELi2ELi2ELi4ELi2ELb0EEENS1_24CollectiveEpilogueBwdGQAISB_fSE_Li256ELb1ELb0EEENS1_25SingleTileBwdLPTSchedulerILb1ELi128ELb0EEEEEEEEEvNT_6ParamsE)
        /*0080*/ 	.word	0x00000000


	//----- nvinfo : EIATTR_REGCOUNT
	.align		4
.L_32:
        /*0084*/ 	.byte	0x04, 0x2f
        /*0086*/ 	.short	(.L_34 - .L_33)
	.align		4
.L_33:
        /*0088*/ 	.word	index@(_ZN7cutlass13device_kernelIN5flash19enable_sm80_to_sm89INS1_16FlashAttnBwdSm80INS1_25CollectiveMainloopBwdSm80ILi2ELi2EN4cute5tupleIJNS5_1CILi64EEENS7_ILi128EEENS7_ILi96EEEEEENS_10bfloat16_tEfNS_4arch4Sm80ELb1ELb0ELb0ELb1ELb1ELb0ELb0ELb0ELi2ELi2ELi4ELi2ELb0EEENS1_21CollectiveEpilogueBwdISB_SC_SE_Li256ELb1ELb0ELi2EEENS1_25SingleTileBwdLPTSchedulerILb1ELi128ELb1EEEEEEEEEvNT_6ParamsE)
        /*008c*/ 	.word	0x000000ff


	//----- nvinfo : EIATTR_FRAME_SIZE
	.align		4
.L_34:
        /*0090*/ 	.byte	0x04, 0x11
        /*0092*/ 	.short	(.L_36 - .L_35)
	.align		4
.L_35:
        /*0094*/ 	.word	index@(_ZN7cutlass13device_kernelIN5flash19enable_sm80_to_sm89INS1_16FlashAttnBwdSm80INS1_25CollectiveMainloopBwdSm80ILi2ELi2EN4cute5tupleIJNS5_1CILi64EEENS7_ILi128EEENS7_ILi96EEEEEENS_10bfloat16_tEfNS_4arch4Sm80ELb1ELb0ELb0ELb1ELb1ELb0ELb0ELb0ELi2ELi2ELi4ELi2ELb0EEENS1_21CollectiveEpilogueBwdISB_SC_SE_Li256ELb1ELb0ELi2EEENS1_25SingleTileBwdLPTSchedulerILb1ELi128ELb1EEEEEEEEEvNT_6ParamsE)
        /*0098*/ 	.word	0x00000000


	//----- nvinfo : EIATTR_REGCOUNT
	.align		4
.L_36:
        /*009c*/ 	.byte	0x04, 0x2f
        /*009e*/ 	.short	(.L_38 - .L_37)
	.align		4
.L_37:
        /*00a0*/ 	.word	index@(_ZN7cutlass13device_kernelIN5flash19enable_sm80_to_sm89INS1_16FlashAttnBwdSm80INS1_25CollectiveMainloopBwdSm80ILi2ELi2EN4cute5tupleIJNS5_1CILi64EEENS7_ILi128EEENS7_ILi96EEEEEENS_10bfloat16_tEfNS_4arch4Sm80ELb1ELb0ELb0ELb1ELb0ELb0ELb0ELb0ELi2ELi2ELi4ELi2ELb0EEENS1_21CollectiveEpilogueBwdISB_SC_SE_Li256ELb1ELb0ELi2EEENS1_25SingleTileBwdLPTSchedulerILb1ELi128ELb0EEEEEEEEEvNT_6ParamsE)
        /*00a4*/ 	.word	0x000000ff


	//----- nvinfo : EIATTR_FRAME_SIZE
	.align		4
.L_38:
        /*00a8*/ 	.byte	0x04, 0x11
        /*00aa*/ 	.short	(.L_40 - .L_39)
	.align		4
.L_39:
        /*00ac*/ 	.word	index@(_ZN7cutlass13device_kernelIN5flash19enable_sm80_to_sm89INS1_16FlashAttnBwdSm80INS1_25CollectiveMainloopBwdSm80ILi2ELi2EN4cute5tupleIJNS5_1CILi64EEENS7_ILi128EEENS7_ILi96EEEEEENS_10bfloat16_tEfNS_4arch4Sm80ELb1ELb0ELb0ELb1ELb0ELb0ELb0ELb0ELi2ELi2ELi4ELi2ELb0EEENS1_21CollectiveEpilogueBwdISB_SC_SE_Li256ELb1ELb0ELi2EEENS1_25SingleTileBwdLPTSchedulerILb1ELi128ELb0EEEEEEEEEvNT_6ParamsE)
        /*00b0*/ 	.word	0x00000000


	//----- nvinfo : EIATTR_REGCOUNT
	.align		4
.L_40:
        /*00b4*/ 	.byte	0x04, 0x2f
        /*00b6*/ 	.short	(.L_42 - .L_41)
	.align		4
.L_41:
        /*00b8*/ 	.word	index@(_ZN7cutlass13device_kernelIN5flash22FlashAttnBwdPreprocessIN4cute5tupleIJNS3_1CILi64EEENS5_ILi96EEEEEENS_10bfloat16_tEfNS_4arch4Sm80ELb1ELb0EEEEEvNT_6ParamsE)
        /*00bc*/ 	.word	0x0000002f


	//----- nvinfo : EIATTR_FRAME_SIZE
	.align		4
.L_42:
        /*00c0*/ 	.byte	0x04, 0x11
        /*00c2*/ 	.short	(.L_44 - .L_43)
	.align		4
.L_43:
        /*00c4*/ 	.word	index@(_ZN7cutlass13device_kernelIN5flash22FlashAttnBwdPreprocessIN4cute5tupleIJNS3_1CILi64EEENS5_ILi96EEEEEENS_10bfloat16_tEfNS_4arch4Sm80ELb1ELb0EEEEEvNT_6ParamsE)
        /*00c8*/ 	.word	0x00000000


	//----- nvinfo : EIATTR_REGCOUNT
	.align		4
.L_44:
        /*00cc*/ 	.byte	0x04, 0x2f
        /*00ce*/ 	.short	(.L_46 - .L_45)
	.align		4
.L_45:
        /*00d0*/ 	.word	index@(_ZN7cutlass13device_kernelIN5flash19enable_sm80_to_sm89INS1_16FlashAttnBwdSm80INS1_25CollectiveMainloopBwdSm80ILi2ELi2EN4cute5tupleIJNS5_1CILi64EEENS7_ILi128EEENS7_ILi96EEEEEENS_10bfloat16_tEfNS_4arch4Sm80ELb1ELb0ELb0ELb0ELb1ELb0ELb0ELb0ELi2ELi2ELi4ELi2ELb0EEENS1_24CollectiveEpilogueBwdGQAISB_fSE_Li256ELb0ELb1EEENS1_25SingleTileBwdLPTSchedulerILb0ELi128ELb1EEEEEEEEEvNT_6ParamsE)
        /*00d4*/ 	.word	0x000000ff


	//----- nvinfo : EIATTR_FRAME_SIZE
	.align		4
.L_46:
        /*00d8*/ 	.byte	0x04, 0x11
        /*00da*/ 	.short	(.L_48 - .L_47)
	.align		4
.L_47:
        /*00dc*/ 	.word	index@($__internal_10_$__cuda_sm70_warpsync)
        /*00e0*/ 	.word	0x00000000


	//----- nvinfo : EIATTR_FRAME_SIZE
	.align		4
.L_48:
        /*00e4*/ 	.byte	0x04, 0x11
        /*00e6*/ 	.short	(.L_50 - .L_49)
	.align		4
.L_49:
        /*00e8*/ 	.word	index@(_ZN7cutlass13device_kernelIN5flash19enable_sm80_to_sm89INS1_16FlashAttnBwdSm80INS1_25CollectiveMainloopBwdSm80ILi2ELi2EN4cute5tupleIJNS5_1CILi64EEENS7_ILi128EEENS7_ILi96EEEEEENS_10bfloat16_tEfNS_4arch4Sm80ELb1ELb0ELb0ELb0ELb1ELb0ELb0ELb0ELi2ELi2ELi4ELi2ELb0EEENS1_24CollectiveEpilogueBwdGQAISB_fSE_Li256ELb0ELb1EEENS1_25SingleTileBwdLPTSchedulerILb0ELi128ELb1EEEEEEEEEvNT_6ParamsE)
        /*00ec*/ 	.word	0x00000000


	//----- nvinfo : EIATTR_REGCOUNT
	.align		4
.L_50:
        /*00f0*/ 	.byte	0x04, 0x2f
        /*00f2*/ 	.short	(.L_52 - .L_51)
	.align		4
.L_51:
        /*00f4*/ 	.word	index@(_ZN7cutlass13device_kernelIN5flash19enable_sm80_to_sm89INS1_16FlashAttnBwdSm80INS1_25CollectiveMainloopBwdSm80ILi2ELi2EN4cute5tupleIJNS5_1CILi64EEENS7_ILi128EEENS7_ILi96EEEEEENS_10bfloat16_tEfNS_4arch4Sm80ELb1ELb0ELb0ELb0ELb0ELb0ELb0ELb0ELi2ELi2ELi4ELi2ELb0EEENS1_24CollectiveEpilogueBwdGQAISB_fSE_Li256ELb0ELb0EEENS1_25SingleTileBwdLPTSchedulerILb0ELi128ELb0EEEEEEEEEvNT_6ParamsE)
        /*00f8*/ 	.word	0x000000ff


	//----- nvinfo : EIATTR_FRAME_SIZE
	.align		4
.L_52:
        /*00fc*/ 	.byte	0x04, 0x11
        /*00fe*/ 	.short	(.L_54 - .L_53)
	.align		4
.L_53:
        /*0100*/ 	.word	index@(_ZN7cutlass13device_kernelIN5flash19enable_sm80_to_sm89INS1_16FlashAttnBwdSm80INS1_25CollectiveMainloopBwdSm80ILi2ELi2EN4cute5tupleIJNS5_1CILi64EEENS7_ILi128EEENS7_ILi96EEEEEENS_10bfloat16_tEfNS_4arch4Sm80ELb1ELb0ELb0ELb0ELb0ELb0ELb0ELb0ELi2ELi2ELi4ELi2ELb0EEENS1_24CollectiveEpilogueBwdGQAISB_fSE_Li256ELb0ELb0EEENS1_25SingleTileBwdLPTSchedulerILb0ELi128ELb0EEEEEEEEEvNT_6ParamsE)
        /*0104*/ 	.word	0x00000000


	//----- nvinfo : EIATTR_REGCOUNT
	.align		4
.L_54:
        /*0108*/ 	.byte	0x04, 0x2f
        /*010a*/ 	.short	(.L_56 - .L_55)
	.align		4
.L_55:
        /*010c*/ 	.word	index@(_ZN7cutlass13device_kernelIN5flash19enable_sm80_to_sm89INS1_16FlashAttnBwdSm80INS1_25CollectiveMainloopBwdSm80ILi2ELi2EN4cute5tupleIJNS5_1CILi64EEENS7_ILi128EEENS7_ILi96EEEEEENS_10bfloat16_tEfNS_4arch4Sm80ELb1ELb0ELb0ELb0ELb1ELb0ELb0ELb0ELi2ELi2ELi4ELi2ELb0EEENS1_21CollectiveEpilogueBwdISB_SC_SE_Li256ELb0ELb0ELi2EEENS1_25SingleTileBwdLPTSchedulerILb0ELi128ELb1EEEEEEEEEvNT_6ParamsE)
        /*0110*/ 	.word	0x000000ff


	//----- nvinfo : EIATTR_FRAME_SIZE
	.align		4
.L_56:
        /*0114*/ 	.byte	0x04, 0x11
        /*0116*/ 	.short	(.L_58 - .L_57)
	.align		4
.L_57:
        /*0118*/ 	.word	index@(_ZN7cutlass13device_kernelIN5flash19enable_sm80_to_sm89INS1_16FlashAttnBwdSm80INS1_25CollectiveMainloopBwdSm80ILi2ELi2EN4cute5tupleIJNS5_1CILi64EEENS7_ILi128EEENS7_ILi96EEEEEENS_10bfloat16_tEfNS_4arch4Sm80ELb1ELb0ELb0ELb0ELb1ELb0ELb0ELb0ELi2ELi2ELi4ELi2ELb0EEENS1_21CollectiveEpilogueBwdISB_SC_SE_Li256ELb0ELb0ELi2EEENS1_25SingleTileBwdLPTSchedulerILb0ELi128ELb1EEEEEEEEEvNT_6ParamsE)
        /*011c*/ 	.word	0x00000000


	//----- nvinfo : EIATTR_REGCOUNT
	.align		4
.L_58:
        /*0120*/ 	.byte	0x04, 0x2f
        /*0122*/ 	.short	(.L_60 - .L_59)
	.align		4
.L_59:
        /*0124*/ 	.word	index@(_ZN7cutlass13device_kernelIN5flash19enable_sm80_to_sm89INS1_16FlashAttnBwdSm80INS1_25CollectiveMainloopBwdSm80ILi2ELi2EN4cute5tupleIJNS5_1CILi64EEENS7_ILi128EEENS7_ILi96EEEEEENS_10bfloat16_tEfNS_4arch4Sm80ELb1ELb0ELb0ELb0ELb0ELb0ELb0ELb0ELi2ELi2ELi4ELi2ELb0EEENS1_21CollectiveEpilogueBwdISB_SC_SE_Li256ELb0ELb0ELi2EEENS1_25SingleTileBwdLPTSchedulerILb0ELi128ELb0EEEEEEEEEvNT_6ParamsE)
        /*0128*/ 	.word	0x000000ff


	//----- nvinfo : EIATTR_FRAME_SIZE
	.align		4
.L_60:
        /*012c*/ 	.byte	0x04, 0x11
        /*012e*/ 	.short	(.L_62 - .L_61)
	.align		4
.L_61:
        /*0130*/ 	.word	index@(_ZN7cutlass13device_kernelIN5flash19enable_sm80_to_sm89INS1_16FlashAttnBwdSm80INS1_25CollectiveMainloopBwdSm80ILi2ELi2EN4cute5tupleIJNS5_1CILi64EEENS7_ILi128EEENS7_ILi96EEEEEENS_10bfloat16_tEfNS_4arch4Sm80ELb1ELb0ELb0ELb0ELb0ELb0ELb0ELb0ELi2ELi2ELi4ELi2ELb0EEENS1_21CollectiveEpilogueBwdISB_SC_SE_Li256ELb0ELb0ELi2EEENS1_25SingleTileBwdLPTSchedulerILb0ELi128ELb0EEEEEEEEEvNT_6ParamsE)
        /*0134*/ 	.word	0x00000000


	//----- nvinfo : EIATTR_REGCOUNT
	.align		4
.L_62:
        /*0138*/ 	.byte	0x04, 0x2f
        /*013a*/ 	.short	(.L_64 - .L_63)
	.align		4
.L_63:
        /*013c*/ 	.word	index@(_ZN7cutlass13device_kernelIN5flash19enable_sm80_to_sm89INS1_16FlashAttnBwdSm80INS1_25CollectiveMainloopBwdSm80ILi2ELi2EN4cute5tupleIJNS5_1CILi64EEENS7_ILi128EEENS7_ILi96EEEEEENS_10bfloat16_tEfNS_4arch4Sm80ELb0ELb1ELb0ELb1ELb1ELb0ELb0ELb0ELi2ELi2ELi4ELi2ELb0EEENS1_24CollectiveEpilogueBwdGQAISB_fSE_Li256ELb1ELb1EEENS1_19SingleTileSchedulerILb1ELb0ELb0ELi128EEEEEEEEEvNT_6ParamsE)
        /*0140*/ 	.word	0x000000ff


	//----- nvinfo : EIATTR_FRAME_SIZE
	.align		4
.L_64:
        /*0144*/ 	.byte	0x04, 0x11
        /*0146*/ 	.short	(.L_66 - .L_65)
	.align		4
.L_65:
        /*0148*/ 	.word	index@($__internal_9_$__cuda_sm70_warpsync)
        /*014c*/ 	.word	0x00000000


	//----- nvinfo : EIATTR_FRAME_SIZE
	.align		4
.L_66:
        /*0150*/ 	.byte	0x04, 0x11
        /*0152*/ 	.short	(.L_68 - .L_67)
	.align		4
.L_67:
        /*0154*/ 	.word	index@(_ZN7cutlass13device_kernelIN5flash19enable_sm80_to_sm89INS1_16FlashAttnBwdSm80INS1_25CollectiveMainloopBwdSm80ILi2ELi2EN4cute5tupleIJNS5_1CILi64EEENS7_ILi128EEENS7_ILi96EEEEEENS_10bfloat16_tEfNS_4arch4Sm80ELb0ELb1ELb0ELb1ELb1ELb0ELb0ELb0ELi2ELi2ELi4ELi2ELb0EEENS1_24CollectiveEpilogueBwdGQAISB_fSE_Li256ELb1ELb1EEENS1_19SingleTileSchedulerILb1ELb0ELb0ELi128EEEEEEEEEvNT_6ParamsE)
        /*0158*/ 	.word	0x00000010


	//----- nvinfo : EIATTR_REGCOUNT
	.align		4
.L_68:
        /*015c*/ 	.byte	0x04, 0x2f
        /*015e*/ 	.short	(.L_70 - .L_69)
	.align		4
.L_69:
        /*0160*/ 	.word	index@(_ZN7cutlass13device_kernelIN5flash19enable_sm80_to_sm89INS1_16FlashAttnBwdSm80INS1_25CollectiveMainloopBwdSm80ILi2ELi2EN4cute5tupleIJNS5_1CILi64EEENS7_ILi128EEENS7_ILi96EEEEEENS_10bfloat16_tEfNS_4arch4Sm80ELb0ELb1ELb0ELb1ELb0ELb0ELb0ELb0ELi2ELi2ELi4ELi2ELb0EEENS1_24CollectiveEpilogueBwdGQAISB_fSE_Li256ELb1ELb0EEENS1_19SingleTileSchedulerILb1ELb0ELb0ELi128EEEEEEEEEvNT_6ParamsE)
        /*0164*/ 	.word	0x000000ff


	//----- nvinfo : EIATTR_FRAME_SIZE
	.align		4
.L_70:
        /*0168*/ 	.byte	0x04, 0x11
        /*016a*/ 	.short	(.L_72 - .L_71)
	.align		4
.L_71:
        /*016c*/ 	.word	index@(_ZN7cutlass13device_kernelIN5flash19enable_sm80_to_sm89INS1_16FlashAttnBwdSm80INS1_25CollectiveMainloopBwdSm80ILi2ELi2EN4cute5tupleIJNS5_1CILi64EEENS7_ILi128EEENS7_ILi96EEEEEENS_10bfloat16_tEfNS_4arch4Sm80ELb0ELb1ELb0ELb1ELb0ELb0ELb0ELb0ELi2ELi2ELi4ELi2ELb0EEENS1_24CollectiveEpilogueBwdGQAISB_fSE_Li256ELb1ELb0EEENS1_19SingleTileSchedulerILb1ELb0ELb0ELi128EEEEEEEEEvNT_6ParamsE)
        /*0170*/ 	.word	0x00000010


	//----- nvinfo : EIATTR_REGCOUNT
	.align		4
.L_72:
        /*0174*/ 	.byte	0x04, 0x2f
        /*0176*/ 	.short	(.L_74 - .L_73)
	.align		4
.L_73:
        /*0178*/ 	.word	index@(_ZN7cutlass13device_kernelIN5flash19enable_sm80_to_sm89INS1_16FlashAttnBwdSm80INS1_25CollectiveMainloopBwdSm80ILi2ELi2EN4cute5tupleIJNS5_1CILi64EEENS7_ILi128EEENS7_ILi96EEEEEENS_10bfloat16_tEfNS_4arch4Sm80ELb0ELb1ELb0ELb1ELb1ELb0ELb0ELb0ELi2ELi2ELi4ELi2ELb0EEENS1_21CollectiveEpilogueBwdISB_SC_SE_Li256ELb1ELb0ELi2EEENS1_19SingleTileSchedulerILb1ELb0ELb0ELi128EEEEEEEEEvNT_6ParamsE)
        /*017c*/ 	.word	0x000000ff


	//----- nvinfo : EIATTR_FRAME_SIZE
	.align		4
.L_74:
        /*0180*/ 	.byte	0x04, 0x11
        /*0182*/ 	.short	(.L_76 - .L_75)
	.align		4
.L_75:
        /*0184*/ 	.word	index@(_ZN7cutlass13device_kernelIN5flash19enable_sm80_to_sm89INS1_16FlashAttnBwdSm80INS1_25CollectiveMainloopBwdSm80ILi2ELi2EN4cute5tupleIJNS5_1CILi64EEENS7_ILi128EEENS7_ILi96EEEEEENS_10bfloat16_tEfNS_4arch4Sm80ELb0ELb1ELb0ELb1ELb1ELb0ELb0ELb0ELi2ELi2ELi4ELi2ELb0EEENS1_21CollectiveEpilogueBwdISB_SC_SE_Li256ELb1ELb0ELi2EEENS1_19SingleTileSchedulerILb1ELb0ELb0ELi128EEEEEEEEEvNT_6ParamsE)
        /*0188*/ 	.word	0x00000010


	//----- nvinfo : EIATTR_REGCOUNT
	.align		4
.L_76:
        /*018c*/ 	.byte	0x04, 0x2f
        /*018e*/ 	.short	(.L_78 - .L_77)
	.align		4
.L_77:
        /*0190*/ 	.word	index@(_ZN7cutlass13device_kernelIN5flash19enable_sm80_to_sm89INS1_16FlashAttnBwdSm80INS1_25CollectiveMainloopBwdSm80ILi2ELi2EN4cute5tupleIJNS5_1CILi64EEENS7_ILi128EEENS7_ILi96EEEEEENS_10bfloat16_tEfNS_4arch4Sm80ELb0ELb1ELb0ELb1ELb0ELb0ELb0ELb0ELi2ELi2ELi4ELi2ELb0EEENS1_21CollectiveEpilogueBwdISB_SC_SE_Li256ELb1ELb0ELi2EEENS1_19SingleTileSchedulerILb1ELb0ELb0ELi128EEEEEEEEEvNT_6ParamsE)
        /*0194*/ 	.word	0x000000ff


	//----- nvinfo : EIATTR_FRAME_SIZE
	.align		4
.L_78:
        /*0198*/ 	.byte	0x04, 0x11
        /*019a*/ 	.short	(.L_80 - .L_79)
	.align		4
.L_79:
        /*019c*/ 	.word	index@(_ZN7cutlass13device_kernelIN5flash19enable_sm80_to_sm89INS1_16FlashAttnBwdSm80INS1_25CollectiveMainloopBwdSm80ILi2ELi2EN4cute5tupleIJNS5_1CILi64EEENS7_ILi128EEENS7_ILi96EEEEEENS_10bfloat16_tEfNS_4arch4Sm80ELb0ELb1ELb0ELb1ELb0ELb0ELb0ELb0ELi2ELi2ELi4ELi2ELb0EEENS1_21CollectiveEpilogueBwdISB_SC_SE_Li256ELb1ELb0ELi2EEENS1_19SingleTileSchedulerILb1ELb0ELb0ELi128EEEEEEEEEvNT_6ParamsE)
        /*01a0*/ 	.word	0x00000010


	//----- nvinfo : EIATTR_REGCOUNT
	.align		4
.L_80:
        /*01a4*/ 	.byte	0x04, 0x2f
        /*01a6*/ 	.short	(.L_82 - .L_81)
	.align		4
.L_81:
        /*01a8*/ 	.word	index@(_ZN7cutlass13device_kernelIN5flash19enable_sm80_to_sm89INS1_16FlashAttnBwdSm80INS1_25CollectiveMainloopBwdSm80ILi2ELi2EN4cute5tupleIJNS5_1CILi64EEENS7_ILi128EEENS7_ILi96EEEEEENS_10bfloat16_tEfNS_4arch4Sm80ELb0ELb1ELb0ELb0ELb1ELb0ELb0ELb0ELi2ELi2ELi4ELi2ELb0EEENS1_24CollectiveEpilogueBwdGQAISB_fSE_Li256ELb0ELb1EEENS1_19SingleTileSchedulerILb0ELb0ELb0ELi128EEEEEEEEEvNT_6ParamsE)
        /*01ac*/ 	.word	0x000000fd


	//----- nvinfo : EIATTR_FRAME_SIZE
	.align		4
.L_82:
        /*01b0*/ 	.byte	0x04, 0x11
        /*01b2*/ 	.short	(.L_84 - .L_83)
	.align		4
.L_83:
        /*01b4*/ 	.word	index@($__internal_8_$__cuda_sm70_warpsync)
        /*01b8*/ 	.word	0x00000000


	//----- nvinfo : EIATTR_FRAME_SIZE
	.align		4
.L_84:
        /*01bc*/ 	.byte	0x04, 0x11
        /*01be*/ 	.short	(.L_86 - .L_85)
	.align		4
.L_85:
        /*01c0*/ 	.word	index@(_ZN7cutlass13device_kernelIN5flash19enable_sm80_to_sm89INS1_16FlashAttnBwdSm80INS1_25CollectiveMainloopBwdSm80ILi2ELi2EN4cute5tupleIJNS5_1CILi64EEENS7_ILi128EEENS7_ILi96EEEEEENS_10bfloat16_tEfNS_4arch4Sm80ELb0ELb1ELb0ELb0ELb1ELb0ELb0ELb0ELi2ELi2ELi4ELi2ELb0EEENS1_24CollectiveEpilogueBwdGQAISB_fSE_Li256ELb0ELb1EEENS1_19SingleTileSchedulerILb0ELb0ELb0ELi128EEEEEEEEEvNT_6ParamsE)
        /*01c4*/ 	.word	0x00000000


	//----- nvinfo : EIATTR_REGCOUNT
	.align		4
.L_86:
        /*01c8*/ 	.byte	0x04, 0x2f
        /*01ca*/ 	.short	(.L_88 - .L_87)
	.align		4
.L_87:
        /*01cc*/ 	.word	index@(_ZN7cutlass13device_kernelIN5flash19enable_sm80_to_sm89INS1_16FlashAttnBwdSm80INS1_25CollectiveMainloopBwdSm80ILi2ELi2EN4cute5tupleIJNS5_1CILi64EEENS7_ILi128EEENS7_ILi96EEEEEENS_10bfloat16_tEfNS_4arch4Sm80ELb0ELb1ELb0ELb0ELb0ELb0ELb0ELb0ELi2ELi2ELi4ELi2ELb0EEENS1_24CollectiveEpilogueBwdGQAISB_fSE_Li256ELb0ELb0EEENS1_19SingleTileSchedulerILb0ELb0ELb0ELi128EEEEEEEEEvNT_6ParamsE)
        /*01d0*/ 	.word	0x000000fd


	//----- nvinfo : EIATTR_FRAME_SIZE
	.align		4
.L_88:
        /*01d4*/ 	.byte	0x04, 0x11
        /*01d6*/ 	.short	(.L_90 - .L_89)
	.align		4
.L_89:
        /*01d8*/ 	.word	index@(_ZN7cutlass13device_kernelIN5flash19enable_sm80_to_sm89INS1_16FlashAttnBwdSm80INS1_25CollectiveMainloopBwdSm80ILi2ELi2EN4cute5tupleIJNS5_1CILi64EEENS7_ILi128EEENS7_ILi96EEEEEENS_10bfloat16_tEfNS_4arch4Sm80ELb0ELb1ELb0ELb0ELb0ELb0ELb0ELb0ELi2ELi2ELi4ELi2ELb0EEENS1_24CollectiveEpilogueBwdGQAISB_fSE_Li256ELb0ELb0EEENS1_19SingleTileSchedulerILb0ELb0ELb0ELi128EEEEEEEEEvNT_6ParamsE)
        /*01dc*/ 	.word	0x00000000


	//----- nvinfo : EIATTR_REGCOUNT
	.align		4
.L_90:
        /*01e0*/ 	.byte	0x04, 0x2f
        /*01e2*/ 	.short	(.L_92 - .L_91)
	.align		4
.L_91:
        /*01e4*/ 	.word	index@(_ZN7cutlass13device_kernelIN5flash19enable_sm80_to_sm89INS1_16FlashAttnBwdSm80INS1_25CollectiveMainloopBwdSm80ILi2ELi2EN4cute5tupleIJNS5_1CILi64EEENS7_ILi128EEENS7_ILi96EEEEEENS_10bfloat16_tEfNS_4arch4Sm80ELb0ELb1ELb0ELb0ELb1ELb0ELb0ELb0ELi2ELi2ELi4ELi2ELb0EEENS1_21CollectiveEpilogueBwdISB_SC_SE_Li256ELb0ELb0ELi2EEENS1_19SingleTileSchedulerILb0ELb0ELb0ELi128EEEEEEEEEvNT_6ParamsE)
        /*01e8*/ 	.word	0x000000fd


	//----- nvinfo : EIATTR_FRAME_SIZE
	.align		4
.L_92:
        /*01ec*/ 	.byte	0x04, 0x11
        /*01ee*/ 	.short	(.L_94 - .L_93)
	.align		4
.L_93:
        /*01f0*/ 	.word	index@(_ZN7cutlass13device_kernelIN5flash19enable_sm80_to_sm89INS1_16FlashAttnBwdSm80INS1_25CollectiveMainloopBwdSm80ILi2ELi2EN4cute5tupleIJNS5_1CILi64EEENS7_ILi128EEENS7_ILi96EEEEEENS_10bfloat16_tEfNS_4arch4Sm80ELb0ELb1ELb0ELb0ELb1ELb0ELb0ELb0ELi2ELi2ELi4ELi2ELb0EEENS1_21CollectiveEpilogueBwdISB_SC_SE_Li256ELb0ELb0ELi2EEENS1_19SingleTileSchedulerILb0ELb0ELb0ELi128EEEEEEEEEvNT_6ParamsE)
        /*01f4*/ 	.word	0x00000000


	//----- nvinfo : EIATTR_REGCOUNT
	.align		4
.L_94:
        /*01f8*/ 	.byte	0x04, 0x2f
        /*01fa*/ 	.short	(.L_96 - .L_95)
	.align		4
.L_95:
        /*01fc*/ 	.word	index@(_ZN7cutlass13device_kernelIN5flash19enable_sm80_to_sm89INS1_16FlashAttnBwdSm80INS1_25CollectiveMainloopBwdSm80ILi2ELi2EN4cute5tupleIJNS5_1CILi64EEENS7_ILi128EEENS7_ILi96EEEEEENS_10bfloat16_tEfNS_4arch4Sm80ELb0ELb1ELb0ELb0ELb0ELb0ELb0ELb0ELi2ELi2ELi4ELi2ELb0EEENS1_21CollectiveEpilogueBwdISB_SC_SE_Li256ELb0ELb0ELi2EEENS1_19SingleTileSchedulerILb0ELb0ELb0ELi128EEEEEEEEEvNT_6ParamsE)
        /*0200*/ 	.word	0x000000fd


	//----- nvinfo : EIATTR_FRAME_SIZE
	.align		4
.L_96:
        /*0204*/ 	.byte	0x04, 0x11
        /*0206*/ 	.short	(.L_98 - .L_97)
	.align		4
.L_97:
        /*0208*/ 	.word	index@(_ZN7cutlass13device_kernelIN5flash19enable_sm80_to_sm89INS1_16FlashAttnBwdSm80INS1_25CollectiveMainloopBwdSm80ILi2ELi2EN4cute5tupleIJNS5_1CILi64EEENS7_ILi128EEENS7_ILi96EEEEEENS_10bfloat16_tEfNS_4arch4Sm80ELb0ELb1ELb0ELb0ELb0ELb0ELb0ELb0ELi2ELi2ELi4ELi2ELb0EEENS1_21CollectiveEpilogueBwdISB_SC_SE_Li256ELb0ELb0ELi2EEENS1_19SingleTileSchedulerILb0ELb0ELb0ELi128EEEEEEEEEvNT_6ParamsE)
        /*020c*/ 	.word	0x00000000


	//----- nvinfo : EIATTR_REGCOUNT
	.align		4
.L_98:
        /*0210*/ 	.byte	0x04, 0x2f
        /*0212*/ 	.short	(.L_100 - .L_99)
	.align		4
.L_99:
        /*0214*/ 	.word	index@(_ZN7cutlass13device_kernelIN5flash19enable_sm80_to_sm89INS1_16FlashAttnBwdSm80INS1_25CollectiveMainloopBwdSm80ILi2ELi2EN4cute5tupleIJNS5_1CILi64EEENS7_ILi128EEENS7_ILi96EEEEEENS_10bfloat16_tEfNS_4arch4Sm80ELb0ELb0ELb0ELb1ELb1ELb0ELb0ELb0ELi2ELi2ELi4ELi2ELb0EEENS1_24CollectiveEpilogueBwdGQAISB_fSE_Li256ELb1ELb1EEENS1_19SingleTileSchedulerILb1ELb0ELb0ELi128EEEEEEEEEvNT_6ParamsE)
        /*0218*/ 	.word	0x000000fc


	//----- nvinfo : EIATTR_FRAME_SIZE
	.align		4
.L_100:
        /*021c*/ 	.byte	0x04, 0x11
        /*021e*/ 	.short	(.L_102 - .L_101)
	.align		4
.L_101:
        /*0220*/ 	.word	index@($__internal_7_$__cuda_sm70_warpsync)
        /*0224*/ 	.word	0x00000000


	//----- nvinfo : EIATTR_FRAME_SIZE
	.align		4
.L_102:
        /*0228*/ 	.byte	0x04, 0x11
        /*022a*/ 	.short	(.L_104 - .L_103)
	.align		4
.L_103:
        /*022c*/ 	.word	index@(_ZN7cutlass13device_kernelIN5flash19enable_sm80_to_sm89INS1_16FlashAttnBwdSm80INS1_25CollectiveMainloopBwdSm80ILi2ELi2EN4cute5tupleIJNS5_1CILi64EEENS7_ILi128EEENS7_ILi96EEEEEENS_10bfloat16_tEfNS_4arch4Sm80ELb0ELb0ELb0ELb1ELb1ELb0ELb0ELb0ELi2ELi2ELi4ELi2ELb0EEENS1_24CollectiveEpilogueBwdGQAISB_fSE_Li256ELb1ELb1EEENS1_19SingleTileSchedulerILb1ELb0ELb0ELi128EEEEEEEEEvNT_6ParamsE)
        /*0230*/ 	.word	0x00000000


	//----- nvinfo : EIATTR_REGCOUNT
	.align		4
.L_104:
        /*0234*/ 	.byte	0x04, 0x2f
        /*0236*/ 	.short	(.L_106 - .L_105)
	.align		4
.L_105:
        /*0238*/ 	.word	index@(_ZN7cutlass13device_kernelIN5flash19enable_sm80_to_sm89INS1_16FlashAttnBwdSm80INS1_25CollectiveMainloopBwdSm80ILi2ELi2EN4cute5tupleIJNS5_1CILi64EEENS7_ILi128EEENS7_ILi96EEEEEENS_10bfloat16_tEfNS_4arch4Sm80ELb0ELb0ELb0ELb1ELb0ELb0ELb0ELb0ELi2ELi2ELi4ELi2ELb0EEENS1_24CollectiveEpilogueBwdGQAISB_fSE_Li256ELb1ELb0EEENS1_19SingleTileSchedulerILb1ELb0ELb0ELi128EEEEEEEEEvNT_6ParamsE)
        /*023c*/ 	.word	0x000000fc


	//----- nvinfo : EIATTR_FRAME_SIZE
	.align		4
.L_106:
        /*0240*/ 	.byte	0x04, 0x11
        /*0242*/ 	.short	(.L_108 - .L_107)
	.align		4
.L_107:
        /*0244*/ 	.word	index@(_ZN7cutlass13device_kernelIN5flash19enable_sm80_to_sm89INS1_16FlashAttnBwdSm80INS1_25CollectiveMainloopBwdSm80ILi2ELi2EN4cute5tupleIJNS5_1CILi64EEENS7_ILi128EEENS7_ILi96EEEEEENS_10bfloat16_tEfNS_4arch4Sm80ELb0ELb0ELb0ELb1ELb0ELb0ELb0ELb0ELi2ELi2ELi4ELi2ELb0EEENS1_24CollectiveEpilogueBwdGQAISB_fSE_Li256ELb1ELb0EEENS1_19SingleTileSchedulerILb1ELb0ELb0ELi128EEEEEEEEEvNT_6ParamsE)
        /*0248*/ 	.word	0x00000000


	//----- nvinfo : EIATTR_REGCOUNT
	.align		4
.L_108:
        /*024c*/ 	.byte	0x04, 0x2f
        /*024e*/ 	.short	(.L_110 - .L_109)
	.align		4
.L_109:
        /*0250*/ 	.word	index@(_ZN7cutlass13device_kernelIN5flash19enable_sm80_to_sm89INS1_16FlashAttnBwdSm80INS1_25CollectiveMainloopBwdSm80ILi2ELi2EN4cute5tupleIJNS5_1CILi64EEENS7_ILi128EEENS7_ILi96EEEEEENS_10bfloat16_tEfNS_4arch4Sm80ELb0ELb0ELb0ELb1ELb1ELb0ELb0ELb0ELi2ELi2ELi4ELi2ELb0EEENS1_21CollectiveEpilogueBwdISB_SC_SE_Li256ELb1ELb0ELi2EEENS1_19SingleTileSchedulerILb1ELb0ELb0ELi128EEEEEEEEEvNT_6ParamsE)
        /*0254*/ 	.word	0x000000fc


	//----- nvinfo : EIATTR_FRAME_SIZE
	.align		4
.L_110:
        /*0258*/ 	.byte	0x04, 0x11
        /*025a*/ 	.short	(.L_112 - .L_111)
	.align		4
.L_111:
        /*025c*/ 	.word	index@(_ZN7cutlass13device_kernelIN5flash19enable_sm80_to_sm89INS1_16FlashAttnBwdSm80INS1_25CollectiveMainloopBwdSm80ILi2ELi2EN4cute5tupleIJNS5_1CILi64EEENS7_ILi128EEENS7_ILi96EEEEEENS_10bfloat16_tEfNS_4arch4Sm80ELb0ELb0ELb0ELb1ELb1ELb0ELb0ELb0ELi2ELi2ELi4ELi2ELb0EEENS1_21CollectiveEpilogueBwdISB_SC_SE_Li256ELb1ELb0ELi2EEENS1_19SingleTileSchedulerILb1ELb0ELb0ELi128EEEEEEEEEvNT_6ParamsE)
        /*0260*/ 	.word	0x00000000


	//----- nvinfo : EIATTR_REGCOUNT
	.align		4
.L_112:
        /*0264*/ 	.byte	0x04, 0x2f
        /*0266*/ 	.short	(.L_114 - .L_113)
	.align		4
.L_113:
        /*0268*/ 	.word	index@(_ZN7cutlass13device_kernelIN5flash19enable_sm80_to_sm89INS1_16FlashAttnBwdSm80INS1_25CollectiveMainloopBwdSm80ILi2ELi2EN4cute5tupleIJNS5_1CILi64EEENS7_ILi128EEENS7_ILi96EEEEEENS_10bfloat16_tEfNS_4arch4Sm80ELb0ELb0ELb0ELb1ELb0ELb0ELb0ELb0ELi2ELi2ELi4ELi2ELb0EEENS1_21CollectiveEpilogueBwdISB_SC_SE_Li256ELb1ELb0ELi2EEENS1_19SingleTileSchedulerILb1ELb0ELb0ELi128EEEEEEEEEvNT_6ParamsE)
        /*026c*/ 	.word	0x000000fc


	//----- nvinfo : EIATTR_FRAME_SIZE
	.align		4
.L_114:
        /*0270*/ 	.byte	0x04, 0x11
        /*0272*/ 	.short	(.L_116 - .L_115)
	.align		4
.L_115:
        /*0274*/ 	.word	index@(_ZN7cutlass13device_kernelIN5flash19enable_sm80_to_sm89INS1_16FlashAttnBwdSm80INS1_25CollectiveMainloopBwdSm80ILi2ELi2EN4cute5tupleIJNS5_1CILi64EEENS7_ILi128EEENS7_ILi96EEEEEENS_10bfloat16_tEfNS_4arch4Sm80ELb0ELb0ELb0ELb1ELb0ELb0ELb0ELb0ELi2ELi2ELi4ELi2ELb0EEENS1_21CollectiveEpilogueBwdISB_SC_SE_Li256ELb1ELb0ELi2EEENS1_19SingleTileSchedulerILb1ELb0ELb0ELi128EEEEEEEEEvNT_6ParamsE)
        /*0278*/ 	.word	0x00000000


	//----- nvinfo : EIATTR_REGCOUNT
	.align		4
.L_116:
        /*027c*/ 	.byte	0x04, 0x2f
        /*027e*/ 	.short	(.L_118 - .L_117)
	.align		4
.L_117:
        /*0280*/ 	.word	index@(_ZN7cutlass13device_kernelIN5flash19enable_sm80_to_sm89INS1_16FlashAttnBwdSm80INS1_25CollectiveMainloopBwdSm80ILi2ELi2EN4cute5tupleIJNS5_1CILi64EEENS7_ILi128EEENS7_ILi96EEEEEENS_10bfloat16_tEfNS_4arch4Sm80ELb0ELb0ELb0ELb0ELb1ELb0ELb0ELb0ELi2ELi2ELi4ELi2ELb0EEENS1_24CollectiveEpilogueBwdGQAISB_fSE_Li256ELb0ELb1EEENS1_19SingleTileSchedulerILb0ELb0ELb0ELi128EEEEEEEEEvNT_6ParamsE)
        /*0284*/ 	.word	0x000000f8


	//----- nvinfo : EIATTR_FRAME_SIZE
	.align		4
.L_118:
        /*0288*/ 	.byte	0x04, 0x11
        /*028a*/ 	.short	(.L_120 - .L_119)
	.align		4
.L_119:
        /*028c*/ 	.word	index@($__internal_6_$__cuda_sm70_warpsync)
        /*0290*/ 	.word	0x00000000


	//----- nvinfo : EIATTR_FRAME_SIZE
	.align		4
.L_120:
        /*0294*/ 	.byte	0x04, 0x11
        /*0296*/ 	.short	(.L_122 - .L_121)
	.align		4
.L_121:
        /*0298*/ 	.word	index@(_ZN7cutlass13device_kernelIN5flash19enable_sm80_to_sm89INS1_16FlashAttnBwdSm80INS1_25CollectiveMainloopBwdSm80ILi2ELi2EN4cute5tupleIJNS5_1CILi64EEENS7_ILi128EEENS7_ILi96EEEEEENS_10bfloat16_tEfNS_4arch4Sm80ELb0ELb0ELb0ELb0ELb1ELb0ELb0ELb0ELi2ELi2ELi4ELi2ELb0EEENS1_24CollectiveEpilogueBwdGQAISB_fSE_Li256ELb0ELb1EEENS1_19SingleTileSchedulerILb0ELb0ELb0ELi128EEEEEEEEEvNT_6ParamsE)
        /*029c*/ 	.word	0x00000000


	//----- nvinfo : EIATTR_REGCOUNT
	.align		4
.L_122:
        /*02a0*/ 	.byte	0x04, 0x2f
        /*02a2*/ 	.short	(.L_124 - .L_123)
	.align		4
.L_123:
        /*02a4*/ 	.word	index@(_ZN7cutlass13device_kernelIN5flash19enable_sm80_to_sm89INS1_16FlashAttnBwdSm80INS1_25CollectiveMainloopBwdSm80ILi2ELi2EN4cute5tupleIJNS5_1CILi64EEENS7_ILi128EEENS7_ILi96EEEEEENS_10bfloat16_tEfNS_4arch4Sm80ELb0ELb0ELb0ELb0ELb0ELb0ELb0ELb0ELi2ELi2ELi4ELi2ELb0EEENS1_24CollectiveEpilogueBwdGQAISB_fSE_Li256ELb0ELb0EEENS1_19SingleTileSchedulerILb0ELb0ELb0ELi128EEEEEEEEEvNT_6ParamsE)
        /*02a8*/ 	.word	0x000000f8


	//----- nvinfo : EIATTR_FRAME_SIZE
	.align		4
.L_124:
        /*02ac*/ 	.byte	0x04, 0x11
        /*02ae*/ 	.short	(.L_126 - .L_125)
	.align		4
.L_125:
        /*02b0*/ 	.word	index@(_ZN7cutlass13device_kernelIN5flash19enable_sm80_to_sm89INS1_16FlashAttnBwdSm80INS1_25CollectiveMainloopBwdSm80ILi2ELi2EN4cute5tupleIJNS5_1CILi64EEENS7_ILi128EEENS7_ILi96EEEEEENS_10bfloat16_tEfNS_4arch4Sm80ELb0ELb0ELb0ELb0ELb0ELb0ELb0ELb0ELi2ELi2ELi4ELi2ELb0EEENS1_24CollectiveEpilogueBwdGQAISB_fSE_Li256ELb0ELb0EEENS1_19SingleTileSchedulerILb0ELb0ELb0ELi128EEEEEEEEEvNT_6ParamsE)
        /*02b4*/ 	.word	0x00000000


	//----- nvinfo : EIATTR_REGCOUNT
	.align		4
.L_126:
        /*02b8*/ 	.byte	0x04, 0x2f
        /*02ba*/ 	.short	(.L_128 - .L_127)
	.align		4
.L_127:
        /*02bc*/ 	.word	index@(_ZN7cutlass13device_kernelIN5flash19enable_sm80_to_sm89INS1_16FlashAttnBwdSm80INS1_25CollectiveMainloopBwdSm80ILi2ELi2EN4cute5tupleIJNS5_1CILi64EEENS7_ILi128EEENS7_ILi96EEEEEENS_10bfloat16_tEfNS_4arch4Sm80ELb0ELb0ELb0ELb0ELb1ELb0ELb0ELb0ELi2ELi2ELi4ELi2ELb0EEENS1_21CollectiveEpilogueBwdISB_SC_SE_Li256ELb0ELb0ELi2EEENS1_19SingleTileSchedulerILb0ELb0ELb0ELi128EEEEEEEEEvNT_6ParamsE)
        /*02c0*/ 	.word	0x000000ff


	//----- nvinfo : EIATTR_FRAME_SIZE
	.align		4
.L_128:
        /*02c4*/ 	.byte	0x04, 0x11
        /*02c6*/ 	.short	(.L_130 - .L_129)
	.align		4
.L_129:
        /*02c8*/ 	.word	index@(_ZN7cutlass13device_kernelIN5flash19enable_sm80_to_sm89INS1_16FlashAttnBwdSm80INS1_25CollectiveMainloopBwdSm80ILi2ELi2EN4cute5tupleIJNS5_1CILi64EEENS7_ILi128EEENS7_ILi96EEEEEENS_10bfloat16_tEfNS_4arch4Sm80ELb0ELb0ELb0ELb0ELb1ELb0ELb0ELb0ELi2ELi2ELi4ELi2ELb0EEENS1_21CollectiveEpilogueBwdISB_SC_SE_Li256ELb0ELb0ELi2EEENS1_19SingleTileSchedulerILb0ELb0ELb0ELi128EEEEEEEEEvNT_6ParamsE)
        /*02cc*/ 	.word	0x00000000


	//----- nvinfo : EIATTR_REGCOUNT
	.align		4
.L_130:
        /*02d0*/ 	.byte	0x04, 0x2f
        /*02d2*/ 	.short	(.L_132 - .L_131)
	.align		4
.L_131:
        /*02d4*/ 	.word	index@(_ZN7cutlass13device_kernelIN5flash19enable_sm80_to_sm89INS1_16FlashAttnBwdSm80INS1_25CollectiveMainloopBwdSm80ILi2ELi2EN4cute5tupleIJNS5_1CILi64EEENS7_ILi128EEENS7_ILi96EEEEEENS_10bfloat16_tEfNS_4arch4Sm80ELb0ELb0ELb0ELb0ELb0ELb0ELb0ELb0ELi2ELi2ELi4ELi2ELb0EEENS1_21CollectiveEpilogueBwdISB_SC_SE_Li256ELb0ELb0ELi2EEENS1_19SingleTileSchedulerILb0ELb0ELb0ELi128EEEEEEEEEvNT_6ParamsE)
        /*02d8*/ 	.word	0x000000ff


	//----- nvinfo : EIATTR_FRAME_SIZE
	.align		4
.L_132:
        /*02dc*/ 	.byte	0x04, 0x11
        /*02de*/ 	.short	(.L_134 - .L_133)
	.align		4
.L_133:
        /*02e0*/ 	.word	index@(_ZN7cutlass13device_kernelIN5flash19enable_sm80_to_sm89INS1_16FlashAttnBwdSm80INS1_25CollectiveMainloopBwdSm80ILi2ELi2EN4cute5tupleIJNS5_1CILi64EEENS7_ILi128EEENS7_ILi96EEEEEENS_10bfloat16_tEfNS_4arch4Sm80ELb0ELb0ELb0ELb0ELb0ELb0ELb0ELb0ELi2ELi2ELi4ELi2ELb0EEENS1_21CollectiveEpilogueBwdISB_SC_SE_Li256ELb0ELb0ELi2EEENS1_19SingleTileSchedulerILb0ELb0ELb0ELi128EEEEEEEEEvNT_6ParamsE)
        /*02e4*/ 	.word	0x00000000


	//----- nvinfo : EIATTR_REGCOUNT
	.align		4
.L_134:
        /*02e8*/ 	.byte	0x04, 0x2f
        /*02ea*/ 	.short	(.L_136 - .L_135)
	.align		4
.L_135:
        /*02ec*/ 	.word	index@(_ZN7cutlass13device_kernelIN5flash19enable_sm80_to_sm89INS1_16FlashAttnBwdSm80INS1_25CollectiveMainloopBwdSm80ILi2ELi1EN4cute5tupleIJNS5_1CILi64EEENS7_ILi128EEENS7_ILi96EEEEEENS_10bfloat16_tEfNS_4arch4Sm80ELb1ELb0ELb0ELb1ELb1ELb0ELb0ELb0ELi2ELi2ELi4ELi2ELb1EEENS1_24CollectiveEpilogueBwdGQAISB_fSE_Li256ELb1ELb1EEENS1_25SingleTileBwdLPTSchedulerILb1ELi128ELb1EEEEEEEEEvNT_6ParamsE)
        /*02f0*/ 	.word	0x000000ff


	//----- nvinfo : EIATTR_FRAME_SIZE
	.align		4
.L_136:
        /*02f4*/ 	.byte	0x04, 0x11
        /*02f6*/ 	.short	(.L_138 - .L_137)
	.align		4
.L_137:
        /*02f8*/ 	.word	index@($__internal_5_$__cuda_sm70_warpsync)
        /*02fc*/ 	.word	0x00000000


	//----- nvinfo : EIATTR_FRAME_SIZE
	.align		4
.L_138:
        /*0300*/ 	.byte	0x04, 0x11
        /*0302*/ 	.short	(.L_140 - .L_139)
	.align		4
.L_139:
        /*0304*/ 	.word	index@(_ZN7cutlass13device_kernelIN5flash19enable_sm80_to_sm89INS1_16FlashAttnBwdSm80INS1_25CollectiveMainloopBwdSm80ILi2ELi1EN4cute5tupleIJNS5_1CILi64EEENS7_ILi128EEENS7_ILi96EEEEEENS_10bfloat16_tEfNS_4arch4Sm80ELb1ELb0ELb0ELb1ELb1ELb0ELb0ELb0ELi2ELi2ELi4ELi2ELb1EEENS1_24CollectiveEpilogueBwdGQAISB_fSE_Li256ELb1ELb1EEENS1_25SingleTileBwdLPTSchedulerILb1ELi128ELb1EEEEEEEEEvNT_6ParamsE)
        /*0308*/ 	.word	0x00000028


	//----- nvinfo : EIATTR_REGCOUNT
	.align		4
.L_140:
        /*030c*/ 	.byte	0x04, 0x2f
        /*030e*/ 	.short	(.L_142 - .L_141)
	.align		4
.L_141:
        /*0310*/ 	.word	index@(_ZN7cutlass13device_kernelIN5flash19enable_sm80_to_sm89INS1_16FlashAttnBwdSm80INS1_25CollectiveMainloopBwdSm80ILi2ELi1EN4cute5tupleIJNS5_1CILi64EEENS7_ILi128EEENS7_ILi96EEEEEENS_10bfloat16_tEfNS_4arch4Sm80ELb1ELb0ELb0ELb1ELb0ELb0ELb0ELb0ELi2ELi2ELi4ELi2ELb1EEENS1_24CollectiveEpilogueBwdGQAISB_fSE_Li256ELb1ELb0EEENS1_25SingleTileBwdLPTSchedulerILb1ELi128ELb0EEEEEEEEEvNT_6ParamsE)
        /*0314*/ 	.word	0x000000ff


	//----- nvinfo : EIATTR_FRAME_SIZE
	.align		4
.L_142:
        /*0318*/ 	.byte	0x04, 0x11
        /*031a*/ 	.short	(.L_144 - .L_143)
	.align		4
.L_143:
        /*031c*/ 	.word	index@(_ZN7cutlass13device_kernelIN5flash19enable_sm80_to_sm89INS1_16FlashAttnBwdSm80INS1_25CollectiveMainloopBwdSm80ILi2ELi1EN4cute5tupleIJNS5_1CILi64EEENS7_ILi128EEENS7_ILi96EEEEEENS_10bfloat16_tEfNS_4arch4Sm80ELb1ELb0ELb0ELb1ELb0ELb0ELb0ELb0ELi2ELi2ELi4ELi2ELb1EEENS1_24CollectiveEpilogueBwdGQAISB_fSE_Li256ELb1ELb0EEENS1_25SingleTileBwdLPTSchedulerILb1ELi128ELb0EEEEEEEEEvNT_6ParamsE)
        /*0320*/ 	.word	0x00000058


	//----- nvinfo : EIATTR_REGCOUNT
	.align		4
.L_144:
        /*0324*/ 	.byte	0x04, 0x2f
        /*0326*/ 	.short	(.L_146 - .L_145)
	.align		4
.L_145:
        /*0328*/ 	.word	index@(_ZN7cutlass13device_kernelIN5flash19enable_sm80_to_sm89INS1_16FlashAttnBwdSm80INS1_25CollectiveMainloopBwdSm80ILi2ELi1EN4cute5tupleIJNS5_1CILi64EEENS7_ILi128EEENS7_ILi96EEEEEENS_10bfloat16_tEfNS_4arch4Sm80ELb1ELb0ELb0ELb1ELb1ELb0ELb0ELb0ELi2ELi2ELi4ELi2ELb1EEENS1_21CollectiveEpilogueBwdISB_SC_SE_Li256ELb1ELb0ELi2EEENS1_25SingleTileBwdLPTSchedulerILb1ELi128ELb1EEEEEEEEEvNT_6ParamsE)
        /*032c*/ 	.word	0x000000ff


	//----- nvinfo : EIATTR_FRAME_SIZE
	.align		4
.L_146:
        /*0330*/ 	.byte	0x04, 0x11
        /*0332*/ 	.short	(.L_148 - .L_147)
	.align		4
.L_147:
        /*0334*/ 	.word	index@(_ZN7cutlass13device_kernelIN5flash19enable_sm80_to_sm89INS1_16FlashAttnBwdSm80INS1_25CollectiveMainloopBwdSm80ILi2ELi1EN4cute5tupleIJNS5_1CILi64EEENS7_ILi128EEENS7_ILi96EEEEEENS_10bfloat16_tEfNS_4arch4Sm80ELb1ELb0ELb0ELb1ELb1ELb0ELb0ELb0ELi2ELi2ELi4ELi2ELb1EEENS1_21CollectiveEpilogueBwdISB_SC_SE_Li256ELb1ELb0ELi2EEENS1_25SingleTileBwdLPTSchedulerILb1ELi128ELb1EEEEEEEEEvNT_6ParamsE)
        /*0338*/ 	.word	0x00000058


	//----- nvinfo : EIATTR_REGCOUNT
	.align		4
.L_148:
        /*033c*/ 	.byte	0x04, 0x2f
        /*033e*/ 	.short	(.L_150 - .L_149)
	.align		4
.L_149:
        /*0340*/ 	.word	index@(_ZN7cutlass13device_kernelIN5flash19enable_sm80_to_sm89INS1_16FlashAttnBwdSm80INS1_25CollectiveMainloopBwdSm80ILi2ELi1EN4cute5tupleIJNS5_1CILi64EEENS7_ILi128EEENS7_ILi96EEEEEENS_10bfloat16_tEfNS_4arch4Sm80ELb1ELb0ELb0ELb1ELb0ELb0ELb0ELb0ELi2ELi2ELi4ELi2ELb1EEENS1_21CollectiveEpilogueBwdISB_SC_SE_Li256ELb1ELb0ELi2EEENS1_25SingleTileBwdLPTSchedulerILb1ELi128ELb0EEEEEEEEEvNT_6ParamsE)
        /*0344*/ 	.word	0x000000ff


	//----- nvinfo : EIATTR_FRAME_SIZE
	.align		4
.L_150:
        /*0348*/ 	.byte	0x04, 0x11
        /*034a*/ 	.short	(.L_152 - .L_151)
	.align		4
.L_151:
        /*034c*/ 	.word	index@(_ZN7cutlass13device_kernelIN5flash19enable_sm80_to_sm89INS1_16FlashAttnBwdSm80INS1_25CollectiveMainloopBwdSm80ILi2ELi1EN4cute5tupleIJNS5_1CILi64EEENS7_ILi128EEENS7_ILi96EEEEEENS_10bfloat16_tEfNS_4arch4Sm80ELb1ELb0ELb0ELb1ELb0ELb0ELb0ELb0ELi2ELi2ELi4ELi2ELb1EEENS1_21CollectiveEpilogueBwdISB_SC_SE_Li256ELb1ELb0ELi2EEENS1_25SingleTileBwdLPTSchedulerILb1ELi128ELb0EEEEEEEEEvNT_6ParamsE)
        /*0350*/ 	.word	0x00000028


	//----- nvinfo : EIATTR_REGCOUNT
	.align		4
.L_152:
        /*0354*/ 	.byte	0x04, 0x2f
        /*0356*/ 	.short	(.L_154 - .L_153)
	.align		4
.L_153:
        /*0358*/ 	.word	index@(_ZN7cutlass13device_kernelIN5flash19enable_sm80_to_sm89INS1_16FlashAttnBwdSm80INS1_25CollectiveMainloopBwdSm80ILi2ELi1EN4cute5tupleIJNS5_1CILi64EEENS7_ILi128EEENS7_ILi96EEEEEENS_10bfloat16_tEfNS_4arch4Sm80ELb1ELb0ELb0ELb0ELb1ELb0ELb0ELb0ELi2ELi2ELi4ELi2ELb1EEENS1_24CollectiveEpilogueBwdGQAISB_fSE_Li256ELb0ELb1EEENS1_25SingleTileBwdLPTSchedulerILb0ELi128ELb1EEEEEEEEEvNT_6ParamsE)
        /*035c*/ 	.word	0x000000ff


	//----- nvinfo : EIATTR_FRAME_SIZE
	.align		4
.L_154:
        /*0360*/ 	.byte	0x04, 0x11
        /*0362*/ 	.short	(.L_156 - .L_155)
	.align		4
.L_155:
        /*0364*/ 	.word	index@($__internal_4_$__cuda_sm70_warpsync)
        /*0368*/ 	.word	0x00000000


	//----- nvinfo : EIATTR_FRAME_SIZE
	.align		4
.L_156:
        /*036c*/ 	.byte	0x04, 0x11
        /*036e*/ 	.short	(.L_158 - .L_157)
	.align		4
.L_157:
        /*0370*/ 	.word	index@(_ZN7cutlass13device_kernelIN5flash19enable_sm80_to_sm89INS1_16FlashAttnBwdSm80INS1_25CollectiveMainloopBwdSm80ILi2ELi1EN4cute5tupleIJNS5_1CILi64EEENS7_ILi128EEENS7_ILi96EEEEEENS_10bfloat16_tEfNS_4arch4Sm80ELb1ELb0ELb0ELb0ELb1ELb0ELb0ELb0ELi2ELi2ELi4ELi2ELb1EEENS1_24CollectiveEpilogueBwdGQAISB_fSE_Li256ELb0ELb1EEENS1_25SingleTileBwdLPTSchedulerILb0ELi128ELb1EEEEEEEEEvNT_6ParamsE)
        /*0374*/ 	.word	0x00000028


	//----- nvinfo : EIATTR_REGCOUNT
	.align		4
.L_158:
        /*0378*/ 	.byte	0x04, 0x2f
        /*037a*/ 	.short	(.L_160 - .L_159)
	.align		4
.L_159:
        /*037c*/ 	.word	index@(_ZN7cutlass13device_kernelIN5flash19enable_sm80_to_sm89INS1_16FlashAttnBwdSm80INS1_25CollectiveMainloopBwdSm80ILi2ELi1EN4cute5tupleIJNS5_1CILi64EEENS7_ILi128EEENS7_ILi96EEEEEENS_10bfloat16_tEfNS_4arch4Sm80ELb1ELb0ELb0ELb0ELb0ELb0ELb0ELb0ELi2ELi2ELi4ELi2ELb1EEENS1_24CollectiveEpilogueBwdGQAISB_fSE_Li256ELb0ELb0EEENS1_25SingleTileBwdLPTSchedulerILb0ELi128ELb0EEEEEEEEEvNT_6ParamsE)
        /*0380*/ 	.word	0x000000ff


	//----- nvinfo : EIATTR_FRAME_SIZE
	.align		4
.L_160:
        /*0384*/ 	.byte	0x04, 0x11
        /*0386*/ 	.short	(.L_162 - .L_161)
	.align		4
.L_161:
        /*0388*/ 	.word	index@(_ZN7cutlass13device_kernelIN5flash19enable_sm80_to_sm89INS1_16FlashAttnBwdSm80INS1_25CollectiveMainloopBwdSm80ILi2ELi1EN4cute5tupleIJNS5_1CILi64EEENS7_ILi128EEENS7_ILi96EEEEEENS_10bfloat16_tEfNS_4arch4Sm80ELb1ELb0ELb0ELb0ELb0ELb0ELb0ELb0ELi2ELi2ELi4ELi2ELb1EEENS1_24CollectiveEpilogueBwdGQAISB_fSE_Li256ELb0ELb0EEENS1_25SingleTileBwdLPTSchedulerILb0ELi128ELb0EEEEEEEEEvNT_6ParamsE)
        /*038c*/ 	.word	0x00000028


	//----- nvinfo : EIATTR_REGCOUNT
	.align		4
.L_162:
        /*0390*/ 	.byte	0x04, 0x2f
        /*0392*/ 	.short	(.L_164 - .L_163)
	.align		4
.L_163:
        /*0394*/ 	.word	index@(_ZN7cutlass13device_kernelIN5flash19enable_sm80_to_sm89INS1_16FlashAttnBwdSm80INS1_25CollectiveMainloopBwdSm80ILi2ELi1EN4cute5tupleIJNS5_1CILi64EEENS7_ILi128EEENS7_ILi96EEEEEENS_10bfloat16_tEfNS_4arch4Sm80ELb1ELb0ELb0ELb0ELb1ELb0ELb0ELb0ELi2ELi2ELi4ELi2ELb1EEENS1_21CollectiveEpilogueBwdISB_SC_SE_Li256ELb0ELb0ELi2EEENS1_25SingleTileBwdLPTSchedulerILb0ELi128ELb1EEEEEEEEEvNT_6ParamsE)
        /*0398*/ 	.word	0x000000ff


	//----- nvinfo : EIATTR_FRAME_SIZE
	.align		4
.L_164:
        /*039c*/ 	.byte	0x04, 0x11
        /*039e*/ 	.short	(.L_166 - .L_165)
	.align		4
.L_165:
        /*03a0*/ 	.word	index@(_ZN7cutlass13device_kernelIN5flash19enable_sm80_to_sm89INS1_16FlashAttnBwdSm80INS1_25CollectiveMainloopBwdSm80ILi2ELi1EN4cute5tupleIJNS5_1CILi64EEENS7_ILi128EEENS7_ILi96EEEEEENS_10bfloat16_tEfNS_4arch4Sm80ELb1ELb0ELb0ELb0ELb1ELb0ELb0ELb0ELi2ELi2ELi4ELi2ELb1EEENS1_21CollectiveEpilogueBwdISB_SC_SE_Li256ELb0ELb0ELi2EEENS1_25SingleTileBwdLPTSchedulerILb0ELi128ELb1EEEEEEEEEvNT_6ParamsE)
        /*03a4*/ 	.word	0x00000028


	//----- nvinfo : EIATTR_REGCOUNT
	.align		4
.L_166:
        /*03a8*/ 	.byte	0x04, 0x2f
        /*03aa*/ 	.short	(.L_168 - .L_167)
	.align		4
.L_167:
        /*03ac*/ 	.word	index@(_ZN7cutlass13device_kernelIN5flash19enable_sm80_to_sm89INS1_16FlashAttnBwdSm80INS1_25CollectiveMainloopBwdSm80ILi2ELi1EN4cute5tupleIJNS5_1CILi64EEENS7_ILi128EEENS7_ILi96EEEEEENS_10bfloat16_tEfNS_4arch4Sm80ELb1ELb0ELb0ELb0ELb0ELb0ELb0ELb0ELi2ELi2ELi4ELi2ELb1EEENS1_21CollectiveEpilogueBwdISB_SC_SE_Li256ELb0ELb0ELi2EEENS1_25SingleTileBwdLPTSchedulerILb0ELi128ELb0EEEEEEEEEvNT_6ParamsE)
        /*03b0*/ 	.word	0x000000ff


	//----- nvinfo : EIATTR_FRAME_SIZE
	.align		4
.L_168:
        /*03b4*/ 	.byte	0x04, 0x11
        /*03b6*/ 	.short	(.L_170 - .L_169)
	.align		4
.L_169:
        /*03b8*/ 	.word	index@(_ZN7cutlass13device_kernelIN5flash19enable_sm80_to_sm89INS1_16FlashAttnBwdSm80INS1_25CollectiveMainloopBwdSm80ILi2ELi1EN4cute5tupleIJNS5_1CILi64EEENS7_ILi128EEENS7_ILi96EEEEEENS_10bfloat16_tEfNS_4arch4Sm80ELb1ELb0ELb0ELb0ELb0ELb0ELb0ELb0ELi2ELi2ELi4ELi2ELb1EEENS1_21CollectiveEpilogueBwdISB_SC_SE_Li256ELb0ELb0ELi2EEENS1_25SingleTileBwdLPTSchedulerILb0ELi128ELb0EEEEEEEEEvNT_6ParamsE)
        /*03bc*/ 	.word	0x00000028


	//----- nvinfo : EIATTR_REGCOUNT
	.align		4
.L_170:
        /*03c0*/ 	.byte	0x04, 0x2f
        /*03c2*/ 	.short	(.L_172 - .L_171)
	.align		4
.L_171:
        /*03c4*/ 	.word	index@(_ZN7cutlass13device_kernelIN5flash19enable_sm80_to_sm89INS1_16FlashAttnBwdSm80INS1_25CollectiveMainloopBwdSm80ILi2ELi1EN4cute5tupleIJNS5_1CILi64EEENS7_ILi128EEENS7_ILi96EEEEEENS_10bfloat16_tEfNS_4arch4Sm80ELb0ELb1ELb0ELb1ELb1ELb0ELb0ELb0ELi2ELi2ELi4ELi2ELb1EEENS1_24CollectiveEpilogueBwdGQAISB_fSE_Li256ELb1ELb1EEENS1_19SingleTileSchedulerILb1ELb0ELb0ELi128EEEEEEEEEvNT_6ParamsE)
        /*03c8*/ 	.word	0x000000ff


	//----- nvinfo : EIATTR_FRAME_SIZE
	.align		4
.L_172:
        /*03cc*/ 	.byte	0x04, 0x11
        /*03ce*/ 	.short	(.L_174 - .L_173)
	.align		4
.L_173:
        /*03d0*/ 	.word	index@($__internal_3_$__cuda_sm70_warpsync)
        /*03d4*/ 	.word	0x00000000


	//----- nvinfo : EIATTR_FRAME_SIZE
	.align		4
.L_174:
        /*03d8*/ 	.byte	0x04, 0x11
        /*03da*/ 	.short	(.L_176 - .L_175)
	.align		4
.L_175:
        /*03dc*/ 	.word	index@(_ZN7cutlass13device_kernelIN5flash19enable_sm80_to_sm89INS1_16FlashAttnBwdSm80INS1_25CollectiveMainloopBwdSm80ILi2ELi1EN4cute5tupleIJNS5_1CILi64EEENS7_ILi128EEENS7_ILi96EEEEEENS_10bfloat16_tEfNS_4arch4Sm80ELb0ELb1ELb0ELb1ELb1ELb0ELb0ELb0ELi2ELi2ELi4ELi2ELb1EEENS1_24CollectiveEpilogueBwdGQAISB_fSE_Li256ELb1ELb1EEENS1_19SingleTileSchedulerILb1ELb0ELb0ELi128EEEEEEEEEvNT_6ParamsE)
        /*03e0*/ 	.word	0x00000050


	//----- nvinfo : EIATTR_REGCOUNT
	.align		4
.L_176:
        /*03e4*/ 	.byte	0x04, 0x2f
        /*03e6*/ 	.short	(.L_178 - .L_177)
	.align		4
.L_177:
        /*03e8*/ 	.word	index@(_ZN7cutlass13device_kernelIN5flash19enable_sm80_to_sm89INS1_16FlashAttnBwdSm80INS1_25CollectiveMainloopBwdSm80ILi2ELi1EN4cute5tupleIJNS5_1CILi64EEENS7_ILi128EEENS7_ILi96EEEEEENS_10bfloat16_tEfNS_4arch4Sm80ELb0ELb1ELb0ELb1ELb0ELb0ELb0ELb0ELi2ELi2ELi4ELi2ELb1EEENS1_24CollectiveEpilogueBwdGQAISB_fSE_Li256ELb1ELb0EEENS1_19SingleTileSchedulerILb1ELb0ELb0ELi128EEEEEEEEEvNT_6ParamsE)
        /*03ec*/ 	.word	0x000000ff


	//----- nvinfo : EIATTR_FRAME_SIZE
	.align		4
.L_178:
        /*03f0*/ 	.byte	0x04, 0x11
        /*03f2*/ 	.short	(.L_180 - .L_179)
	.align		4
.L_179:
        /*03f4*/ 	.word	index@(_ZN7cutlass13device_kernelIN5flash19enable_sm80_to_sm89INS1_16FlashAttnBwdSm80INS1_25CollectiveMainloopBwdSm80ILi2ELi1EN4cute5tupleIJNS5_1CILi64EEENS7_ILi128EEENS7_ILi96EEEEEENS_10bfloat16_tEfNS_4arch4Sm80ELb0ELb1ELb0ELb1ELb0ELb0ELb0ELb0ELi2ELi2ELi4ELi2ELb1EEENS1_24CollectiveEpilogueBwdGQAISB_fSE_Li256ELb1ELb0EEENS1_19SingleTileSchedulerILb1ELb0ELb0ELi128EEEEEEEEEvNT_6ParamsE)
        /*03f8*/ 	.word	0x00000050


	//----- nvinfo : EIATTR_REGCOUNT
	.align		4
.L_180:
        /*03fc*/ 	.byte	0x04, 0x2f
        /*03fe*/ 	.short	(.L_182 - .L_181)
	.align		4
.L_181:
        /*0400*/ 	.word	index@(_ZN7cutlass13device_kernelIN5flash19enable_sm80_to_sm89INS1_16FlashAttnBwdSm80INS1_25CollectiveMainloopBwdSm80ILi2ELi1EN4cute5tupleIJNS5_1CILi64EEENS7_ILi128EEENS7_ILi96EEEEEENS_10bfloat16_tEfNS_4arch4Sm80ELb0ELb1ELb0ELb1ELb1ELb0ELb0ELb0ELi2ELi2ELi4ELi2ELb1EEENS1_21CollectiveEpilogueBwdISB_SC_SE_Li256ELb1ELb0ELi2EEENS1_19SingleTileSchedulerILb1ELb0ELb0ELi128EEEEEEEEEvNT_6ParamsE)
        /*0404*/ 	.word	0x000000ff


	//----- nvinfo : EIATTR_FRAME_SIZE
	.align		4
.L_182:
        /*0408*/ 	.byte	0x04, 0x11
        /*040a*/ 	.short	(.L_184 - .L_183)
	.align		4
.L_183:
        /*040c*/ 	.word	index@(_ZN7cutlass13device_kernelIN5flash19enable_sm80_to_sm89INS1_16FlashAttnBwdSm80INS1_25CollectiveMainloopBwdSm80ILi2ELi1EN4cute5tupleIJNS5_1CILi64EEENS7_ILi128EEENS7_ILi96EEEEEENS_10bfloat16_tEfNS_4arch4Sm80ELb0ELb1ELb0ELb1ELb1ELb0ELb0ELb0ELi2ELi2ELi4ELi2ELb1EEENS1_21CollectiveEpilogueBwdISB_SC_SE_Li256ELb1ELb0ELi2EEENS1_19SingleTileSchedulerILb1ELb0ELb0ELi128EEEEEEEEEvNT_6ParamsE)
        /*0410*/ 	.word	0x00000050


	//----- nvinfo : EIATTR_REGCOUNT
	.align		4
.L_184:
        /*0414*/ 	.byte	0x04, 0x2f
        /*0416*/ 	.short	(.L_186 - .L_185)
	.align		4
.L_185:
        /*0418*/ 	.word	index@(_ZN7cutlass13device_kernelIN5flash19enable_sm80_to_sm89INS1_16FlashAttnBwdSm80INS1_25CollectiveMainloopBwdSm80ILi2ELi1EN4cute5tupleIJNS5_1CILi64EEENS7_ILi128EEENS7_ILi96EEEEEENS_10bfloat16_tEfNS_4arch4Sm80ELb0ELb1ELb0ELb1ELb0ELb0ELb0ELb0ELi2ELi2ELi4ELi2ELb1EEENS1_21CollectiveEpilogueBwdISB_SC_SE_Li256ELb1ELb0ELi2EEENS1_19SingleTileSchedulerILb1ELb0ELb0ELi128EEEEEEEEEvNT_6ParamsE)
        /*041c*/ 	.word	0x000000ff


	//----- nvinfo : EIATTR_FRAME_SIZE
	.align		4
.L_186:
        /*0420*/ 	.byte	0x04, 0x11
        /*0422*/ 	.short	(.L_188 - .L_187)
	.align		4
.L_187:
        /*0424*/ 	.word	index@(_ZN7cutlass13device_kernelIN5flash19enable_sm80_to_sm89INS1_16FlashAttnBwdSm80INS1_25CollectiveMainloopBwdSm80ILi2ELi1EN4cute5tupleIJNS5_1CILi64EEENS7_ILi128EEENS7_ILi96EEEEEENS_10bfloat16_tEfNS_4arch4Sm80ELb0ELb1ELb0ELb1ELb0ELb0ELb0ELb0ELi2ELi2ELi4ELi2ELb1EEENS1_21CollectiveEpilogueBwdISB_SC_SE_Li256ELb1ELb0ELi2EEENS1_19SingleTileSchedulerILb1ELb0ELb0ELi128EEEEEEEEEvNT_6ParamsE)
        /*0428*/ 	.word	0x00000050


	//----- nvinfo : EIATTR_REGCOUNT
	.align		4
.L_188:
        /*042c*/ 	.byte	0x04, 0x2f
        /*042e*/ 	.short	(.L_190 - .L_189)
	.align		4
.L_189:
        /*0430*/ 	.word	index@(_ZN7cutlass13device_kernelIN5flash19enable_sm80_to_sm89INS1_16FlashAttnBwdSm80INS1_25CollectiveMainloopBwdSm80ILi2ELi1EN4cute5tupleIJNS5_1CILi64EEENS7_ILi128EEENS7_ILi96EEEEEENS_10bfloat16_tEfNS_4arch4Sm80ELb0ELb1ELb0ELb0ELb1ELb0ELb0ELb0ELi2ELi2ELi4ELi2ELb1EEENS1_24CollectiveEpilogueBwdGQAISB_fSE_Li256ELb0ELb1EEENS1_19SingleTileSchedulerILb0ELb0ELb0ELi128EEEEEEEEEvNT_6ParamsE)
        /*0434*/ 	.word	0x000000ff


	//----- nvinfo : EIATTR_FRAME_SIZE
	.align		4
.L_190:
        /*0438*/ 	.byte	0x04, 0x11
        /*043a*/ 	.short	(.L_192 - .L_191)
	.align		4
.L_191:
        /*043c*/ 	.word	index@($__internal_2_$__cuda_sm70_warpsync)
        /*0440*/ 	.word	0x00000000


	//----- nvinfo : EIATTR_FRAME_SIZE
	.align		4
.L_192:
        /*0444*/ 	.byte	0x04, 0x11
        /*0446*/ 	.short	(.L_194 - .L_193)
	.align		4
.L_193:
        /*0448*/ 	.word	index@(_ZN7cutlass13device_kernelIN5flash19enable_sm80_to_sm89INS1_16FlashAttnBwdSm80INS1_25CollectiveMainloopBwdSm80ILi2ELi1EN4cute5tupleIJNS5_1CILi64EEENS7_ILi128EEENS7_ILi96EEEEEENS_10bfloat16_tEfNS_4arch4Sm80ELb0ELb1ELb0ELb0ELb1ELb0ELb0ELb0ELi2ELi2ELi4ELi2ELb1EEENS1_24CollectiveEpilogueBwdGQAISB_fSE_Li256ELb0ELb1EEENS1_19SingleTileSchedulerILb0ELb0ELb0ELi128EEEEEEEEEvNT_6ParamsE)
        /*044c*/ 	.word	0x00000050


	//----- nvinfo : EIATTR_REGCOUNT
	.align		4
.L_194:
        /*0450*/ 	.byte	0x04, 0x2f
        /*0452*/ 	.short	(.L_196 - .L_195)
	.align		4
.L_195:
        /*0454*/ 	.word	index@(_ZN7cutlass13device_kernelIN5flash19enable_sm80_to_sm89INS1_16FlashAttnBwdSm80INS1_25CollectiveMainloopBwdSm80ILi2ELi1EN4cute5tupleIJNS5_1CILi64EEENS7_ILi128EEENS7_ILi96EEEEEENS_10bfloat16_tEfNS_4arch4Sm80ELb0ELb1ELb0ELb0ELb0ELb0ELb0ELb0ELi2ELi2ELi4ELi2ELb1EEENS1_24CollectiveEpilogueBwdGQAISB_fSE_Li256ELb0ELb0EEENS1_19SingleTileSchedulerILb0ELb0ELb0ELi128EEEEEEEEEvNT_6ParamsE)
        /*0458*/ 	.word	0x000000ff


	//----- nvinfo : EIATTR_FRAME_SIZE
	.align		4
.L_196:
        /*045c*/ 	.byte	0x04, 0x11
        /*045e*/ 	.short	(.L_198 - .L_197)
	.align		4
.L_197:
        /*0460*/ 	.word	index@(_ZN7cutlass13device_kernelIN5flash19enable_sm80_to_sm89INS1_16FlashAttnBwdSm80INS1_25CollectiveMainloopBwdSm80ILi2ELi1EN4cute5tupleIJNS5_1CILi64EEENS7_ILi128EEENS7_ILi96EEEEEENS_10bfloat16_tEfNS_4arch4Sm80ELb0ELb1ELb0ELb0ELb0ELb0ELb0ELb0ELi2ELi2ELi4ELi2ELb1EEENS1_24CollectiveEpilogueBwdGQAISB_fSE_Li256ELb0ELb0EEENS1_19SingleTileSchedulerILb0ELb0ELb0ELi128EEEEEEEEEvNT_6ParamsE)
        /*0464*/ 	.word	0x00000050


	//----- nvinfo : EIATTR_REGCOUNT
	.align		4
.L_198:
        /*0468*/ 	.byte	0x04, 0x2f
        /*046a*/ 	.short	(.L_200 - .L_199)
	.align		4
.L_199:
        /*046c*/ 	.word	index@(_ZN7cutlass13device_kernelIN5flash19enable_sm80_to_sm89INS1_16FlashAttnBwdSm80INS1_25CollectiveMainloopBwdSm80ILi2ELi1EN4cute5tupleIJNS5_1CILi64EEENS7_ILi128EEENS7_ILi96EEEEEENS_10bfloat16_tEfNS_4arch4Sm80ELb0ELb1ELb0ELb0ELb1ELb0ELb0ELb0ELi2ELi2ELi4ELi2ELb1EEENS1_21CollectiveEpilogueBwdISB_SC_SE_Li256ELb0ELb0ELi2EEENS1_19SingleTileSchedulerILb0ELb0ELb0ELi128EEEEEEEEEvNT_6ParamsE)
        /*0470*/ 	.word	0x000000ff


	//----- nvinfo : EIATTR_FRAME_SIZE
	.align		4
.L_200:
        /*0474*/ 	.byte	0x04, 0x11
        /*0476*/ 	.short	(.L_202 - .L_201)
	.align		4
.L_201:
        /*0478*/ 	.word	index@(_ZN7cutlass13device_kernelIN5flash19enable_sm80_to_sm89INS1_16FlashAttnBwdSm80INS1_25CollectiveMainloopBwdSm80ILi2ELi1EN4cute5tupleIJNS5_1CILi64EEENS7_ILi128EEENS7_ILi96EEEEEENS_10bfloat16_tEfNS_4arch4Sm80ELb0ELb1ELb0ELb0ELb1ELb0ELb0ELb0ELi2ELi2ELi4ELi2ELb1EEENS1_21CollectiveEpilogueBwdISB_SC_SE_Li256ELb0ELb0ELi2EEENS1_19SingleTileSchedulerILb0ELb0ELb0ELi128EEEEEEEEEvNT_6ParamsE)
        /*047c*/ 	.word	0x00000050


	//----- nvinfo : EIATTR_REGCOUNT
	.align		4
.L_202:
        /*0480*/ 	.byte	0x04, 0x2f
        /*0482*/ 	.short	(.L_204 - .L_203)
	.align		4
.L_203:
        /*0484*/ 	.word	index@(_ZN7cutlass13device_kernelIN5flash19enable_sm80_to_sm89INS1_16FlashAttnBwdSm80INS1_25CollectiveMainloopBwdSm80ILi2ELi1EN4cute5tupleIJNS5_1CILi64EEENS7_ILi128EEENS7_ILi96EEEEEENS_10bfloat16_tEfNS_4arch4Sm80ELb0ELb1ELb0ELb0ELb0ELb0ELb0ELb0ELi2ELi2ELi4ELi2ELb1EEENS1_21CollectiveEpilogueBwdISB_SC_SE_Li256ELb0ELb0ELi2EEENS1_19SingleTileSchedulerILb0ELb0ELb0ELi128EEEEEEEEEvNT_6ParamsE)
        /*0488*/ 	.word	0x000000ff


	//----- nvinfo : EIATTR_FRAME_SIZE
	.align		4
.L_204:
        /*048c*/ 	.byte	0x04, 0x11
        /*048e*/ 	.short	(.L_206 - .L_205)
	.align		4
.L_205:
        /*0490*/ 	.word	index@(_ZN7cutlass13device_kernelIN5flash19enable_sm80_to_sm89INS1_16FlashAttnBwdSm80INS1_25CollectiveMainloopBwdSm80ILi2ELi1EN4cute5tupleIJNS5_1CILi64EEENS7_ILi128EEENS7_ILi96EEEEEENS_10bfloat16_tEfNS_4arch4Sm80ELb0ELb1ELb0ELb0ELb0ELb0ELb0ELb0ELi2ELi2ELi4ELi2ELb1EEENS1_21CollectiveEpilogueBwdISB_SC_SE_Li256ELb0ELb0ELi2EEENS1_19SingleTileSchedulerILb0ELb0ELb0ELi128EEEEEEEEEvNT_6ParamsE)
        /*0494*/ 	.word	0x00000050


	//----- nvinfo : EIATTR_REGCOUNT
	.align		4
.L_206:
        /*0498*/ 	.byte	0x04, 0x2f
        /*049a*/ 	.short	(.L_208 - .L_207)
	.align		4
.L_207:
        /*049c*/ 	.word	index@(_ZN7cutlass13device_kernelIN5flash19enable_sm80_to_sm89INS1_16FlashAttnBwdSm80INS1_25CollectiveMainloopBwdSm80ILi2ELi1EN4cute5tupleIJNS5_1CILi64EEENS7_ILi128EEENS7_ILi96EEEEEENS_10bfloat16_tEfNS_4arch4Sm80ELb0ELb0ELb0ELb1ELb1ELb0ELb0ELb0ELi2ELi2ELi4ELi2ELb1EEENS1_24CollectiveEpilogueBwdGQAISB_fSE_Li256ELb1ELb1EEENS1_19SingleTileSchedulerILb1ELb0ELb0ELi128EEEEEEEEEvNT_6ParamsE)
        /*04a0*/ 	.word	0x000000ff


	//----- nvinfo : EIATTR_FRAME_SIZE
	.align		4
.L_208:
        /*04a4*/ 	.byte	0x04, 0x11
        /*04a6*/ 	.short	(.L_210 - .L_209)
	.align		4
.L_209:
        /*04a8*/ 	.word	index@($__internal_1_$__cuda_sm70_warpsync)
        /*04ac*/ 	.word	0x00000000


	//----- nvinfo : EIATTR_FRAME_SIZE
	.align		4
.L_210:
        /*04b0*/ 	.byte	0x04, 0x11
        /*04b2*/ 	.short	(.L_212 - .L_211)
	.align		4
.L_211:
        /*04b4*/ 	.word	index@(_ZN7cutlass13device_kernelIN5flash19enable_sm80_to_sm89INS1_16FlashAttnBwdSm80INS1_25CollectiveMainloopBwdSm80ILi2ELi1EN4cute5tupleIJNS5_1CILi64EEENS7_ILi128EEENS7_ILi96EEEEEENS_10bfloat16_tEfNS_4arch4Sm80ELb0ELb0ELb0ELb1ELb1ELb0ELb0ELb0ELi2ELi2ELi4ELi2ELb1EEENS1_24CollectiveEpilogueBwdGQAISB_fSE_Li256ELb1ELb1EEENS1_19SingleTileSchedulerILb1ELb0ELb0ELi128EEEEEEEEEvNT_6ParamsE)
        /*04b8*/ 	.word	0x00000010


	//----- nvinfo : EIATTR_REGCOUNT
	.align		4
.L_212:
        /*04bc*/ 	.byte	0x04, 0x2f
        /*04be*/ 	.short	(.L_214 - .L_213)
	.align		4
.L_213:
        /*04c0*/ 	.word	index@(_ZN7cutlass13device_kernelIN5flash19enable_sm80_to_sm89INS1_16FlashAttnBwdSm80INS1_25CollectiveMainloopBwdSm80ILi2ELi1EN4cute5tupleIJNS5_1CILi64EEENS7_ILi128EEENS7_ILi96EEEEEENS_10bfloat16_tEfNS_4arch4Sm80ELb0ELb0ELb0ELb1ELb0ELb0ELb0ELb0ELi2ELi2ELi4ELi2ELb1EEENS1_24CollectiveEpilogueBwdGQAISB_fSE_Li256ELb1ELb0EEENS1_19SingleTileSchedulerILb1ELb0ELb0ELi128EEEEEEEEEvNT_6ParamsE)
        /*04c4*/ 	.word	0x000000ff


	//----- nvinfo : EIATTR_FRAME_SIZE
	.align		4
.L_214:
        /*04c8*/ 	.byte	0x04, 0x11
        /*04ca*/ 	.short	(.L_216 - .L_215)
	.align		4
.L_215:
        /*04cc*/ 	.word	index@(_ZN7cutlass13device_kernelIN5flash19enable_sm80_to_sm89INS1_16FlashAttnBwdSm80INS1_25CollectiveMainloopBwdSm80ILi2ELi1EN4cute5tupleIJNS5_1CILi64EEENS7_ILi128EEENS7_ILi96EEEEEENS_10bfloat16_tEfNS_4arch4Sm80ELb0ELb0ELb0ELb1ELb0ELb0ELb0ELb0ELi2ELi2ELi4ELi2ELb1EEENS1_24CollectiveEpilogueBwdGQAISB_fSE_Li256ELb1ELb0EEENS1_19SingleTileSchedulerILb1ELb0ELb0ELi128EEEEEEEEEvNT_6ParamsE)
        /*04d0*/ 	.word	0x00000010


	//----- nvinfo : EIATTR_REGCOUNT
	.align		4
.L_216:
        /*04d4*/ 	.byte	0x04, 0x2f
        /*04d6*/ 	.short	(.L_218 - .L_217)
	.align		4
.L_217:
        /*04d8*/ 	.word	index@(_ZN7cutlass13device_kernelIN5flash19enable_sm80_to_sm89INS1_16FlashAttnBwdSm80INS1_25CollectiveMainloopBwdSm80ILi2ELi1EN4cute5tupleIJNS5_1CILi64EEENS7_ILi128EEENS7_ILi96EEEEEENS_10bfloat16_tEfNS_4arch4Sm80ELb0ELb0ELb0ELb1ELb1ELb0ELb0ELb0ELi2ELi2ELi4ELi2ELb1EEENS1_21CollectiveEpilogueBwdISB_SC_SE_Li256ELb1ELb0ELi2EEENS1_19SingleTileSchedulerILb1ELb0ELb0ELi128EEEEEEEEEvNT_6ParamsE)
        /*04dc*/ 	.word	0x000000ff


	//----- nvinfo : EIATTR_FRAME_SIZE
	.align		4
.L_218:
        /*04e0*/ 	.byte	0x04, 0x11
        /*04e2*/ 	.short	(.L_220 - .L_219)
	.align		4
.L_219:
        /*04e4*/ 	.word	index@(_ZN7cutlass13device_kernelIN5flash19enable_sm80_to_sm89INS1_16FlashAttnBwdSm80INS1_25CollectiveMainloopBwdSm80ILi2ELi1EN4cute5tupleIJNS5_1CILi64EEENS7_ILi128EEENS7_ILi96EEEEEENS_10bfloat16_tEfNS_4arch4Sm80ELb0ELb0ELb0ELb1ELb1ELb0ELb0ELb0ELi2ELi2ELi4ELi2ELb1EEENS1_21CollectiveEpilogueBwdISB_SC_SE_Li256ELb1ELb0ELi2EEENS1_19SingleTileSchedulerILb1ELb0ELb0ELi128EEEEEEEEEvNT_6ParamsE)
        /*04e8*/ 	.word	0x00000010


	//----- nvinfo : EIATTR_REGCOUNT
	.align		4
.L_220:
        /*04ec*/ 	.byte	0x04, 0x2f
        /*04ee*/ 	.short	(.L_222 - .L_221)
	.align		4
.L_221:
        /*04f0*/ 	.word	index@(_ZN7cutlass13device_kernelIN5flash19enable_sm80_to_sm89INS1_16FlashAttnBwdSm80INS1_25CollectiveMainloopBwdSm80ILi2ELi1EN4cute5tupleIJNS5_1CILi64EEENS7_ILi128EEENS7_ILi96EEEEEENS_10bfloat16_tEfNS_4arch4Sm80ELb0ELb0ELb0ELb1ELb0ELb0ELb0ELb0ELi2ELi2ELi4ELi2ELb1EEENS1_21CollectiveEpilogueBwdISB_SC_SE_Li256ELb1ELb0ELi2EEENS1_19SingleTileSchedulerILb1ELb0ELb0ELi128EEEEEEEEEvNT_6ParamsE)
        /*04f4*/ 	.word	0x000000ff


	//----- nvinfo : EIATTR_FRAME_SIZE
	.align		4
.L_222:
        /*04f8*/ 	.byte	0x04, 0x11
        /*04fa*/ 	.short	(.L_224 - .L_223)
	.align		4
.L_223:
        /*04fc*/ 	.word	index@(_ZN7cutlass13device_kernelIN5flash19enable_sm80_to_sm89INS1_16FlashAttnBwdSm80INS1_25CollectiveMainloopBwdSm80ILi2ELi1EN4cute5tupleIJNS5_1CILi64EEENS7_ILi128EEENS7_ILi96EEEEEENS_10bfloat16_tEfNS_4arch4Sm80ELb0ELb0ELb0ELb1ELb0ELb0ELb0ELb0ELi2ELi2ELi4ELi2ELb1EEENS1_21CollectiveEpilogueBwdISB_SC_SE_Li256ELb1ELb0ELi2EEENS1_19SingleTileSchedulerILb1ELb0ELb0ELi128EEEEEEEEEvNT_6ParamsE)
        /*0500*/ 	.word	0x00000010


	//----- nvinfo : EIATTR_REGCOUNT
	.align		4
.L_224:
        /*0504*/ 	.byte	0x04, 0x2f
        /*0506*/ 	.short	(.L_226 - .L_225)
	.align		4
.L_225:
        /*0508*/ 	.word	index@(_ZN7cutlass13device_kernelIN5flash19enable_sm80_to_sm89INS1_16FlashAttnBwdSm80INS1_25CollectiveMainloopBwdSm80ILi2ELi1EN4cute5tupleIJNS5_1CILi64EEENS7_ILi128EEENS7_ILi96EEEEEENS_10bfloat16_tEfNS_4arch4Sm80ELb0ELb0ELb0ELb0ELb1ELb0ELb0ELb0ELi2ELi2ELi4ELi2ELb1EEENS1_24CollectiveEpilogueBwdGQAISB_fSE_Li256ELb0ELb1EEENS1_19SingleTileSchedulerILb0ELb0ELb0ELi128EEEEEEEEEvNT_6ParamsE)
        /*050c*/ 	.word	0x000000ff


	//----- nvinfo : EIATTR_FRAME_SIZE
	.align		4
.L_226:
        /*0510*/ 	.byte	0x04, 0x11
        /*0512*/ 	.short	(.L_228 - .L_227)
	.align		4
.L_227:
        /*0514*/ 	.word	index@($__internal_0_$__cuda_sm70_warpsync)
        /*0518*/ 	.word	0x00000000


	//----- nvinfo : EIATTR_FRAME_SIZE
	.align		4
.L_228:
        /*051c*/ 	.byte	0x04, 0x11
        /*051e*/ 	.short	(.L_230 - .L_229)
	.align		4
.L_229:
        /*0520*/ 	.word	index@(_ZN7cutlass13device_kernelIN5flash19enable_sm80_to_sm89INS1_16FlashAttnBwdSm80INS1_25CollectiveMainloopBwdSm80ILi2ELi1EN4cute5tupleIJNS5_1CILi64EEENS7_ILi128EEENS7_ILi96EEEEEENS_10bfloat16_tEfNS_4arch4Sm80ELb0ELb0ELb0ELb0ELb1ELb0ELb0ELb0ELi2ELi2ELi4ELi2ELb1EEENS1_24CollectiveEpilogueBwdGQAISB_fSE_Li256ELb0ELb1EEENS1_19SingleTileSchedulerILb0ELb0ELb0ELi128EEEEEEEEEvNT_6ParamsE)
        /*0524*/ 	.word	0x00000010


	//----- nvinfo : EIATTR_REGCOUNT
	.align		4
.L_230:
        /*0528*/ 	.byte	0x04, 0x2f
        /*052a*/ 	.short	(.L_232 - .L_231)
	.align		4
.L_231:
        /*052c*/ 	.word	index@(_ZN7cutlass13device_kernelIN5flash19enable_sm80_to_sm89INS1_16FlashAttnBwdSm80INS1_25CollectiveMainloopBwdSm80ILi2ELi1EN4cute5tupleIJNS5_1CILi64EEENS7_ILi128EEENS7_ILi96EEEEEENS_10bfloat16_tEfNS_4arch4Sm80ELb0ELb0ELb0ELb0ELb0ELb0ELb0ELb0ELi2ELi2ELi4ELi2ELb1EEENS1_24CollectiveEpilogueBwdGQAISB_fSE_Li256ELb0ELb0EEENS1_19SingleTileSchedulerILb0ELb0ELb0ELi128EEEEEEEEEvNT_6ParamsE)
        /*0530*/ 	.word	0x000000ff


	//----- nvinfo : EIATTR_FRAME_SIZE
	.align		4
.L_232:
        /*0534*/ 	.byte	0x04, 0x11
        /*0536*/ 	.short	(.L_234 - .L_233)
	.align		4
.L_233:
        /*0538*/ 	.word	index@(_ZN7cutlass13device_kernelIN5flash19enable_sm80_to_sm89INS1_16FlashAttnBwdSm80INS1_25CollectiveMainloopBwdSm80ILi2ELi1EN4cute5tupleIJNS5_1CILi64EEENS7_ILi128EEENS7_ILi96EEEEEENS_10bfloat16_tEfNS_4arch4Sm80ELb0ELb0ELb0ELb0ELb0ELb0ELb0ELb0ELi2ELi2ELi4ELi2ELb1EEENS1_24CollectiveEpilogueBwdGQAISB_fSE_Li256ELb0ELb0EEENS1_19SingleTileSchedulerILb0ELb0ELb0ELi128EEEEEEEEEvNT_6ParamsE)
        /*053c*/ 	.word	0x00000010


	//----- nvinfo : EIATTR_REGCOUNT
	.align		4
.L_234:
        /*0540*/ 	.byte	0x04, 0x2f
        /*0542*/ 	.short	(.L_236 - .L_235)
	.align		4
.L_235:
        /*0544*/ 	.word	index@(_ZN7cutlass13device_kernelIN5flash19enable_sm80_to_sm89INS1_16FlashAttnBwdSm80INS1_25CollectiveMainloopBwdSm80ILi2ELi1EN4cute5tupleIJNS5_1CILi64EEENS7_ILi128EEENS7_ILi96EEEEEENS_10bfloat16_tEfNS_4arch4Sm80ELb0ELb0ELb0ELb0ELb1ELb0ELb0ELb0ELi2ELi2ELi4ELi2ELb1EEENS1_21CollectiveEpilogueBwdISB_SC_SE_Li256ELb0ELb0ELi2EEENS1_19SingleTileSchedulerILb0ELb0ELb0ELi128EEEEEEEEEvNT_6ParamsE)
        /*0548*/ 	.word	0x000000ff


	//----- nvinfo : EIATTR_FRAME_SIZE
	.align		4
.L_236:
        /*054c*/ 	.byte	0x04, 0x11
        /*054e*/ 	.short	(.L_238 - .L_237)
	.align		4
.L_237:
        /*0550*/ 	.word	index@(_ZN7cutlass13device_kernelIN5flash19enable_sm80_to_sm89INS1_16FlashAttnBwdSm80INS1_25CollectiveMainloopBwdSm80ILi2ELi1EN4cute5tupleIJNS5_1CILi64EEENS7_ILi128EEENS7_ILi96EEEEEENS_10bfloat16_tEfNS_4arch4Sm80ELb0ELb0ELb0ELb0ELb1ELb0ELb0ELb0ELi2ELi2ELi4ELi2ELb1EEENS1_21CollectiveEpilogueBwdISB_SC_SE_Li256ELb0ELb0ELi2EEENS1_19SingleTileSchedulerILb0ELb0ELb0ELi128EEEEEEEEEvNT_6ParamsE)
        /*0554*/ 	.word	0x00000058


	//----- nvinfo : EIATTR_REGCOUNT
	.align		4
.L_238:
        /*0558*/ 	.byte	0x04, 0x2f
        /*055a*/ 	.short	(.L_240 - .L_239)
	.align		4
.L_239:
        /*055c*/ 	.word	index@(_ZN7cutlass13device_kernelIN5flash19enable_sm80_to_sm89INS1_16FlashAttnBwdSm80INS1_25CollectiveMainloopBwdSm80ILi2ELi1EN4cute5tupleIJNS5_1CILi64EEENS7_ILi128EEENS7_ILi96EEEEEENS_10bfloat16_tEfNS_4arch4Sm80ELb0ELb0ELb0ELb0ELb0ELb0ELb0ELb0ELi2ELi2ELi4ELi2ELb1EEENS1_21CollectiveEpilogueBwdISB_SC_SE_Li256ELb0ELb0ELi2EEENS1_19SingleTileSchedulerILb0ELb0ELb0ELi128EEEEEEEEEvNT_6ParamsE)
        /*0560*/ 	.word	0x000000ff


	//----- nvinfo : EIATTR_FRAME_SIZE
	.align		4
.L_240:
        /*0564*/ 	.byte	0x04, 0x11
        /*0566*/ 	.short	(.L_242 - .L_241)
	.align		4
.L_241:
        /*0568*/ 	.word	index@(_ZN7cutlass13device_kernelIN5flash19enable_sm80_to_sm89INS1_16FlashAttnBwdSm80INS1_25CollectiveMainloopBwdSm80ILi2ELi1EN4cute5tupleIJNS5_1CILi64EEENS7_ILi128EEENS7_ILi96EEEEEENS_10bfloat16_tEfNS_4arch4Sm80ELb0ELb0ELb0ELb0ELb0ELb0ELb0ELb0ELi2ELi2ELi4ELi2ELb1EEENS1_21CollectiveEpilogueBwdISB_SC_SE_Li256ELb0ELb0ELi2EEENS1_19SingleTileSchedulerILb0ELb0ELb0ELi128EEEEEEEEEvNT_6ParamsE)
        /*056c*/ 	.word	0x00000058


	//----- nvinfo : EIATTR_MIN_STACK_SIZE
	.align		4
.L_242:
        /*0570*/ 	.byte	0x04, 0x12
        /*0572*/ 	.short	(.L_244 - .L_243)
	.align		4
.L_243:
        /*0574*/ 	.word	index@(_ZN7cutlass13device_kernelIN5flash19enable_sm80_to_sm89INS1_16FlashAttnBwdSm80INS1_25CollectiveMainloopBwdSm80ILi2ELi1EN4cute5tupleIJNS5_1CILi64EEENS7_ILi128EEENS7_ILi96EEEEEENS_10bfloat16_tEfNS_4arch4Sm80ELb0ELb0ELb0ELb0ELb0ELb0ELb0ELb0ELi2ELi2ELi4ELi2ELb1EEENS1_21CollectiveEpilogueBwdISB_SC_SE_Li256ELb0ELb0ELi2EEENS1_19SingleTileSchedulerILb0ELb0ELb0ELi128EEEEEEEEEvNT_6ParamsE)
        /*0578*/ 	.word	0x00000058


	//----- nvinfo : EIATTR_MIN_STACK_SIZE
	.align		4
.L_244:
        /*057c*/ 	.byte	0x04, 0x12
        /*057e*/ 	.short	(.L_246 - .L_245)
	.align		4
.L_245:
        /*0580*/ 	.word	index@(_ZN7cutlass13device_kernelIN5flash19enable_sm80_to_sm89INS1_16FlashAttnBwdSm80INS1_25CollectiveMainloopBwdSm80ILi2ELi1EN4cute5tupleIJNS5_1CILi64EEENS7_ILi128EEENS7_ILi96EEEEEENS_10bfloat16_tEfNS_4arch4Sm80ELb0ELb0ELb0ELb0ELb1ELb0ELb0ELb0ELi2ELi2ELi4ELi2ELb1EEENS1_21CollectiveEpilogueBwdISB_SC_SE_Li256ELb0ELb0ELi2EEENS1_19SingleTileSchedulerILb0ELb0ELb0ELi128EEEEEEEEEvNT_6ParamsE)
        /*0584*/ 	.word	0x00000058


	//----- nvinfo : EIATTR_MIN_STACK_SIZE
	.align		4
.L_246:
        /*0588*/ 	.byte	0x04, 0x12
        /*058a*/ 	.short	(.L_248 - .L_247)
	.align		4
.L_247:
        /*058c*/ 	.word	index@(_ZN7cutlass13device_kernelIN5flash19enable_sm80_to_sm89INS1_16FlashAttnBwdSm80INS1_25CollectiveMainloopBwdSm80ILi2ELi1EN4cute5tupleIJNS5_1CILi64EEENS7_ILi128EEENS7_ILi96EEEEEENS_10bfloat16_tEfNS_4arch4Sm80ELb0ELb0ELb0ELb0ELb0ELb0ELb0ELb0ELi2ELi2ELi4ELi2ELb1EEENS1_24CollectiveEpilogueBwdGQAISB_fSE_Li256ELb0ELb0EEENS1_19SingleTileSchedulerILb0ELb0ELb0ELi128EEEEEEEEEvNT_6ParamsE)
        /*0590*/ 	.word	0x00000010


	//----- nvinfo : EIATTR_MIN_STACK_SIZE
	.align		4
.L_248:
        /*0594*/ 	.byte	0x04, 0x12
        /*0596*/ 	.short	(.L_250 - .L_249)
	.align		4
.L_249:
        /*0598*/ 	.word	index@(_ZN7cutlass13device_kernelIN5flash19enable_sm80_to_sm89INS1_16FlashAttnBwdSm80INS1_25CollectiveMainloopBwdSm80ILi2ELi1EN4cute5tupleIJNS5_1CILi64EEENS7_ILi128EEENS7_ILi96EEEEEENS_10bfloat16_tEfNS_4arch4Sm80ELb0ELb0ELb0ELb0ELb1ELb0ELb0ELb0ELi2ELi2ELi4ELi2ELb1EEENS1_24CollectiveEpilogueBwdGQAISB_fSE_Li256ELb0ELb1EEENS1_19SingleTileSchedulerILb0ELb0ELb0ELi128EEEEEEEEEvNT_6ParamsE)
        /*059c*/ 	.word	0x00000010


	//----- nvinfo : EIATTR_MIN_STACK_SIZE
	.align		4
.L_250:
        /*05a0*/ 	.byte	0x04, 0x12
        /*05a2*/ 	.short	(.L_252 - .L_251)
	.align		4
.L_251:
        /*05a4*/ 	.word	index@(_ZN7cutlass13device_kernelIN5flash19enable_sm80_to_sm89INS1_16FlashAttnBwdSm80INS1_25CollectiveMainloopBwdSm80ILi2ELi1EN4cute5tupleIJNS5_1CILi64EEENS7_ILi128EEENS7_ILi96EEEEEENS_10bfloat16_tEfNS_4arch4Sm80ELb0ELb0ELb0ELb1ELb0ELb0ELb0ELb0ELi2ELi2ELi4ELi2ELb1EEENS1_21CollectiveEpilogueBwdISB_SC_SE_Li256ELb1ELb0ELi2EEENS1_19SingleTileSchedulerILb1ELb0ELb0ELi128EEEEEEEEEvNT_6ParamsE)
        /*05a8*/ 	.word	0x00000010


	//----- nvinfo : EIATTR_MIN_STACK_SIZE
	.align		4
.L_252:
        /*05ac*/ 	.byte	0x04, 0x12
        /*05ae*/ 	.short	(.L_254 - .L_253)
	.align		4
.L_253:
        /*05b0*/ 	.word	index@(_ZN7cutlass13device_kernelIN5flash19enable_sm80_to_sm89INS1_16FlashAttnBwdSm80INS1_25CollectiveMainloopBwdSm80ILi2ELi1EN4cute5tupleIJNS5_1CILi64EEENS7_ILi128EEENS7_ILi96EEEEEENS_10bfloat16_tEfNS_4arch4Sm80ELb0ELb0ELb0ELb1ELb1ELb0ELb0ELb0ELi2ELi2ELi4ELi2ELb1EEENS1_21CollectiveEpilogueBwdISB_SC_SE_Li256ELb1ELb0ELi2EEENS1_19SingleTileSchedulerILb1ELb0ELb0ELi128EEEEEEEEEvNT_6ParamsE)
        /*05b4*/ 	.word	0x00000010


	//----- nvinfo : EIATTR_MIN_STACK_SIZE
	.align		4
.L_254:
        /*05b8*/ 	.byte	0x04, 0x12
        /*05ba*/ 	.short	(.L_256 - .L_255)
	.align		4
.L_255:
        /*05bc*/ 	.word	index@(_ZN7cutlass13device_kernelIN5flash19enable_sm80_to_sm89INS1_16FlashAttnBwdSm80INS1_25CollectiveMainloopBwdSm80ILi2ELi1EN4cute5tupleIJNS5_1CILi64EEENS7_ILi128EEENS7_ILi96EEEEEENS_10bfloat16_tEfNS_4arch4Sm80ELb0ELb0ELb0ELb1ELb0ELb0ELb0ELb0ELi2ELi2ELi4ELi2ELb1EEENS1_24CollectiveEpilogueBwdGQAISB_fSE_Li256ELb1ELb0EEENS1_19SingleTileSchedulerILb1ELb0ELb0ELi128EEEEEEEEEvNT_6ParamsE)
        /*05c0*/ 	.word	0x00000010


	//----- nvinfo : EIATTR_MIN_STACK_SIZE
	.align		4
.L_256:
        /*05c4*/ 	.byte	0x04, 0x12
        /*05c6*/ 	.short	(.L_258 - .L_257)
	.align		4
.L_257:
        /*05c8*/ 	.word	index@(_ZN7cutlass13device_kernelIN5flash19enable_sm80_to_sm89INS1_16FlashAttnBwdSm80INS1_25CollectiveMainloopBwdSm80ILi2ELi1EN4cute5tupleIJNS5_1CILi64EEENS7_ILi128EEENS7_ILi96EEEEEENS_10bfloat16_tEfNS_4arch4Sm80ELb0ELb0ELb0ELb1ELb1ELb0ELb0ELb0ELi2ELi2ELi4ELi2ELb1EEENS1_24CollectiveEpilogueBwdGQAISB_fSE_Li256ELb1ELb1EEENS1_19SingleTileSchedulerILb1ELb0ELb0ELi128EEEEEEEEEvNT_6ParamsE)
        /*05cc*/ 	.word	0x00000010


	//----- nvinfo : EIATTR_MIN_STACK_SIZE
	.align		4
.L_258:
        /*05d0*/ 	.byte	0x04, 0x12
        /*05d2*/ 	.short	(.L_260 - .L_259)
	.align		4
.L_259:
        /*05d4*/ 	.word	index@(_ZN7cutlass13device_kernelIN5flash19enable_sm80_to_sm89INS1_16FlashAttnBwdSm80INS1_25CollectiveMainloopBwdSm80ILi2ELi1EN4cute5tupleIJNS5_1CILi64EEENS7_ILi128EEENS7_ILi96EEEEEENS_10bfloat16_tEfNS_4arch4Sm80ELb0ELb1ELb0ELb0ELb0ELb0ELb0ELb0ELi2ELi2ELi4ELi2ELb1EEENS1_21CollectiveEpilogueBwdISB_SC_SE_Li256ELb0ELb0ELi2EEENS1_19SingleTileSchedulerILb0ELb0ELb0ELi128EEEEEEEEEvNT_6ParamsE)
        /*05d8*/ 	.word	0x00000050


	//----- nvinfo : EIATTR_MIN_STACK_SIZE
	.align		4
.L_260:
        /*05dc*/ 	.byte	0x04, 0x12
        /*05de*/ 	.short	(.L_262 - .L_261)
	.align		4
.L_261:
        /*05e0*/ 	.word	index@(_ZN7cutlass13device_kernelIN5flash19enable_sm80_to_sm89INS1_16FlashAttnBwdSm80INS1_25CollectiveMainloopBwdSm80ILi2ELi1EN4cute5tupleIJNS5_1CILi64EEENS7_ILi128EEENS7_ILi96EEEEEENS_10bfloat16_tEfNS_4arch4Sm80ELb0ELb1ELb0ELb0ELb1ELb0ELb0ELb0ELi2ELi2ELi4ELi2ELb1EEENS1_21CollectiveEpilogueBwdISB_SC_SE_Li256ELb0ELb0ELi2EEENS1_19SingleTileSchedulerILb0ELb0ELb0ELi128EEEEEEEEEvNT_6ParamsE)
        /*05e4*/ 	.word	0x00000050


	//----- nvinfo : EIATTR_MIN_STACK_SIZE
	.align		4
.L_262:
        /*05e8*/ 	.byte	0x04, 0x12
        /*05ea*/ 	.short	(.L_264 - .L_263)
	.align		4
.L_263:
        /*05ec*/ 	.word	index@(_ZN7cutlass13device_kernelIN5flash19enable_sm80_to_sm89INS1_16FlashAttnBwdSm80INS1_25CollectiveMainloopBwdSm80ILi2ELi1EN4cute5tupleIJNS5_1CILi64EEENS7_ILi128EEENS7_ILi96EEEEEENS_10bfloat16_tEfNS_4arch4Sm80ELb0ELb1ELb0ELb0ELb0ELb0ELb0ELb0ELi2ELi2ELi4ELi2ELb1EEENS1_24CollectiveEpilogueBwdGQAISB_fSE_Li256ELb0ELb0EEENS1_19SingleTileSchedulerILb0ELb0ELb0ELi128EEEEEEEEEvNT_6ParamsE)
        /*05f0*/ 	.word	0x00000050


	//----- nvinfo : EIATTR_MIN_STACK_SIZE
	.align		4
.L_264:
        /*05f4*/ 	.byte	0x04, 0x12
        /*05f6*/ 	.short	(.L_266 - .L_265)
	.align		4
.L_265:
        /*05f8*/ 	.word	index@(_ZN7cutlass13device_kernelIN5flash19enable_sm80_to_sm89INS1_16FlashAttnBwdSm80INS1_25CollectiveMainloopBwdSm80ILi2ELi1EN4cute5tupleIJNS5_1CILi64EEENS7_ILi128EEENS7_ILi96EEEEEENS_10bfloat16_tEfNS_4arch4Sm80ELb0ELb1ELb0ELb0ELb1ELb0ELb0ELb0ELi2ELi2ELi4ELi2ELb1EEENS1_24CollectiveEpilogueBwdGQAISB_fSE_Li256ELb0ELb1EEENS1_19SingleTileSchedulerILb0ELb0ELb0ELi128EEEEEEEEEvNT_6ParamsE)
        /*05fc*/ 	.word	0x00000050


	//----- nvinfo : EIATTR_MIN_STACK_SIZE
	.align		4
.L_266:
        /*0600*/ 	.byte	0x04, 0x12
        /*0602*/ 	.short	(.L_268 - .L_267)
	.align		4
.L_267:
        /*0604*/ 	.word	index@(_ZN7cutlass13device_kernelIN5flash19enable_sm80_to_sm89INS1_16FlashAttnBwdSm80INS1_25CollectiveMainloopBwdSm80ILi2ELi1EN4cute5tupleIJNS5_1CILi64EEENS7_ILi128EEENS7_ILi96EEEEEENS_10bfloat16_tEfNS_4arch4Sm80ELb0ELb1ELb0ELb1ELb0ELb0ELb0ELb0ELi2ELi2ELi4ELi2ELb1EEENS1_21CollectiveEpilogueBwdISB_SC_SE_Li256ELb1ELb0ELi2EEENS1_19SingleTileSchedulerILb1ELb0ELb0ELi128EEEEEEEEEvNT_6ParamsE)
        /*0608*/ 	.word	0x00000050


	//----- nvinfo : EIATTR_MIN_STACK_SIZE
	.align		4
.L_268:
        /*060c*/ 	.byte	0x04, 0x12
        /*060e*/ 	.short	(.L_270 - .L_269)
	.align		4
.L_269:
        /*0610*/ 	.word	index@(_ZN7cutlass13device_kernelIN5flash19enable_sm80_to_sm89INS1_16FlashAttnBwdSm80INS1_25CollectiveMainloopBwdSm80ILi2ELi1EN4cute5tupleIJNS5_1CILi64EEENS7_ILi128EEENS7_ILi96EEEEEENS_10bfloat16_tEfNS_4arch4Sm80ELb0ELb1ELb0ELb1ELb1ELb0ELb0ELb0ELi2ELi2ELi4ELi2ELb1EEENS1_21CollectiveEpilogueBwdISB_SC_SE_Li256ELb1ELb0ELi2EEENS1_19SingleTileSchedulerILb1ELb0ELb0ELi128EEEEEEEEEvNT_6ParamsE)
        /*0614*/ 	.word	0x00000050


	//----- nvinfo : EIATTR_MIN_STACK_SIZE
	.align		4
.L_270:
        /*0618*/ 	.byte	0x04, 0x12
        /*061a*/ 	.short	(.L_272 - .L_271)
	.align		4
.L_271:
        /*061c*/ 	.word	index@(_ZN7cutlass13device_kernelIN5flash19enable_sm80_to_sm89INS1_16FlashAttnBwdSm80INS1_25CollectiveMainloopBwdSm80ILi2ELi1EN4cute5tupleIJNS5_1CILi64EEENS7_ILi128EEENS7_ILi96EEEEEENS_10bfloat16_tEfNS_4arch4Sm80ELb0ELb1ELb0ELb1ELb0ELb0ELb0ELb0ELi2ELi2ELi4ELi2ELb1EEENS1_24CollectiveEpilogueBwdGQAISB_fSE_Li256ELb1ELb0EEENS1_19SingleTileSchedulerILb1ELb0ELb0ELi128EEEEEEEEEvNT_6ParamsE)
        /*0620*/ 	.word	0x00000050


	//----- nvinfo : EIATTR_MIN_STACK_SIZE
	.align		4
.L_272:
        /*0624*/ 	.byte	0x04, 0x12
        /*0626*/ 	.short	(.L_274 - .L_273)
	.align		4
.L_273:
        /*0628*/ 	.word	index@(_ZN7cutlass13device_kernelIN5flash19enable_sm80_to_sm89INS1_16FlashAttnBwdSm80INS1_25CollectiveMainloopBwdSm80ILi2ELi1EN4cute5tupleIJNS5_1CILi64EEENS7_ILi128EEENS7_ILi96EEEEEENS_10bfloat16_tEfNS_4arch4Sm80ELb0ELb1ELb0ELb1ELb1ELb0ELb0ELb0ELi2ELi2ELi4ELi2ELb1EEENS1_24CollectiveEpilogueBwdGQAISB_fSE_Li256ELb1ELb1EEENS1_19SingleTileSchedulerILb1ELb0ELb0ELi128EEEEEEEEEvNT_6ParamsE)
        /*062c*/ 	.word	0x00000050


	//----- nvinfo : EIATTR_MIN_STACK_SIZE
	.align		4
.L_274:
        /*0630*/ 	.byte	0x04, 0x12
        /*0632*/ 	.short	(.L_276 - .L_275)
	.align		4
.L_275:
        /*0634*/ 	.word	index@(_ZN7cutlass13device_kernelIN5flash19enable_sm80_to_sm89INS1_16FlashAttnBwdSm80INS1_25CollectiveMainloopBwdSm80ILi2ELi1EN4cute5tupleIJNS5_1CILi64EEENS7_ILi128EEENS7_ILi96EEEEEENS_10bfloat16_tEfNS_4arch4Sm80ELb1ELb0ELb0ELb0ELb0ELb0ELb0ELb0ELi2ELi2ELi4ELi2ELb1EEENS1_21CollectiveEpilogueBwdISB_SC_SE_Li256ELb0ELb0ELi2EEENS1_25SingleTileBwdLPTSchedulerILb0ELi128ELb0EEEEEEEEEvNT_6ParamsE)
        /*0638*/ 	.word	0x00000028


	//----- nvinfo : EIATTR_MIN_STACK_SIZE
	.align		4
.L_276:
        /*063c*/ 	.byte	0x04, 0x12
        /*063e*/ 	.short	(.L_278 - .L_277)
	.align		4
.L_277:
        /*0640*/ 	.word	index@(_ZN7cutlass13device_kernelIN5flash19enable_sm80_to_sm89INS1_16FlashAttnBwdSm80INS1_25CollectiveMainloopBwdSm80ILi2ELi1EN4cute5tupleIJNS5_1CILi64EEENS7_ILi128EEENS7_ILi96EEEEEENS_10bfloat16_tEfNS_4arch4Sm80ELb1ELb0ELb0ELb0ELb1ELb0ELb0ELb0ELi2ELi2ELi4ELi2ELb1EEENS1_21CollectiveEpilogueBwdISB_SC_SE_Li256ELb0ELb0ELi2EEENS1_25SingleTileBwdLPTSchedulerILb0ELi128ELb1EEEEEEEEEvNT_6ParamsE)
        /*0644*/ 	.word	0x00000028


	//----- nvinfo : EIATTR_MIN_STACK_SIZE
	.align		4
.L_278:
        /*0648*/ 	.byte	0x04, 0x12
        /*064a*/ 	.short	(.L_280 - .L_279)
	.align		4
.L_279:
        /*064c*/ 	.word	index@(_ZN7cutlass13device_kernelIN5flash19enable_sm80_to_sm89INS1_16FlashAttnBwdSm80INS1_25CollectiveMainloopBwdSm80ILi2ELi1EN4cute5tupleIJNS5_1CILi64EEENS7_ILi128EEENS7_ILi96EEEEEENS_10bfloat16_tEfNS_4arch4Sm80ELb1ELb0ELb0ELb0ELb0ELb0ELb0ELb0ELi2ELi2ELi4ELi2ELb1EEENS1_24CollectiveEpilogueBwdGQAISB_fSE_Li256ELb0ELb0EEENS1_25SingleTileBwdLPTSchedulerILb0ELi128ELb0EEEEEEEEEvNT_6ParamsE)
        /*0650*/ 	.word	0x00000028


	//----- nvinfo : EIATTR_MIN_STACK_SIZE
	.align		4
.L_280:
        /*0654*/ 	.byte	0x04, 0x12
        /*0656*/ 	.short	(.L_282 - .L_281)
	.align		4
.L_281:
        /*0658*/ 	.word	index@(_ZN7cutlass13device_kernelIN5flash19enable_sm80_to_sm89INS1_16FlashAttnBwdSm80INS1_25CollectiveMainloopBwdSm80ILi2ELi1EN4cute5tupleIJNS5_1CILi64EEENS7_ILi128EEENS7_ILi96EEEEEENS_10bfloat16_tEfNS_4arch4Sm80ELb1ELb0ELb0ELb0ELb1ELb0ELb0ELb0ELi2ELi2ELi4ELi2ELb1EEENS1_24CollectiveEpilogueBwdGQAISB_fSE_Li256ELb0ELb1EEENS1_25SingleTileBwdLPTSchedulerILb0ELi128ELb1EEEEEEEEEvNT_6ParamsE)
        /*065c*/ 	.word	0x00000028


	//----- nvinfo : EIATTR_MIN_STACK_SIZE
	.align		4
.L_282:
        /*0660*/ 	.byte	0x04, 0x12
        /*0662*/ 	.short	(.L_284 - .L_283)
	.align		4
.L_283:
        /*0664*/ 	.word	index@(_ZN7cutlass13device_kernelIN5flash19enable_sm80_to_sm89INS1_16FlashAttnBwdSm80INS1_25CollectiveMainloopBwdSm80ILi2ELi1EN4cute5tupleIJNS5_1CILi64EEENS7_ILi128EEENS7_ILi96EEEEEENS_10bfloat16_tEfNS_4arch4Sm80ELb1ELb0ELb0ELb1ELb0ELb0ELb0ELb0ELi2ELi2ELi4ELi2ELb1EEENS1_21CollectiveEpilogueBwdISB_SC_SE_Li256ELb1ELb0ELi2EEENS1_25SingleTileBwdLPTSchedulerILb1ELi128ELb0EEEEEEEEEvNT_6ParamsE)
        /*0668*/ 	.word	0x00000028


	//----- nvinfo : EIATTR_MIN_STACK_SIZE
	.align		4
.L_284:
        /*066c*/ 	.byte	0x04, 0x12
        /*066e*/ 	.short	(.L_286 - .L_285)
	.align		4
.L_285:
        /*0670*/ 	.word	index@(_ZN7cutlass13device_kernelIN5flash19enable_sm80_to_sm89INS1_16FlashAttnBwdSm80INS1_25CollectiveMainloopBwdSm80ILi2ELi1EN4cute5tupleIJNS5_1CILi64EEENS7_ILi128EEENS7_ILi96EEEEEENS_10bfloat16_tEfNS_4arch4Sm80ELb1ELb0ELb0ELb1ELb1ELb0ELb0ELb0ELi2ELi2ELi4ELi2ELb1EEENS1_21CollectiveEpilogueBwdISB_SC_SE_Li256ELb1ELb0ELi2EEENS1_25SingleTileBwdLPTSchedulerILb1ELi128ELb1EEEEEEEEEvNT_6ParamsE)
        /*0674*/ 	.word	0x00000058


	//----- nvinfo : EIATTR_MIN_STACK_SIZE
	.align		4
.L_286:
        /*0678*/ 	.byte	0x04, 0x12
        /*067a*/ 	.short	(.L_288 - .L_287)
	.align		4
.L_287:
        /*067c*/ 	.word	index@(_ZN7cutlass13device_kernelIN5flash19enable_sm80_to_sm89INS1_16FlashAttnBwdSm80INS1_25CollectiveMainloopBwdSm80ILi2ELi1EN4cute5tupleIJNS5_1CILi64EEENS7_ILi128EEENS7_ILi96EEEEEENS_10bfloat16_tEfNS_4arch4Sm80ELb1ELb0ELb0ELb1ELb0ELb0ELb0ELb0ELi2ELi2ELi4ELi2ELb1EEENS1_24CollectiveEpilogueBwdGQAISB_fSE_Li256ELb1ELb0EEENS1_25SingleTileBwdLPTSchedulerILb1ELi128ELb0EEEEEEEEEvNT_6ParamsE)
        /*0680*/ 	.word	0x00000058


	//----- nvinfo : EIATTR_MIN_STACK_SIZE
	.align		4
.L_288:
        /*0684*/ 	.byte	0x04, 0x12
        /*0686*/ 	.short	(.L_290 - .L_289)
	.align		4
.L_289:
        /*0688*/ 	.word	index@(_ZN7cutlass13device_kernelIN5flash19enable_sm80_to_sm89INS1_16FlashAttnBwdSm80INS1_25CollectiveMainloopBwdSm80ILi2ELi1EN4cute5tupleIJNS5_1CILi64EEENS7_ILi128EEENS7_ILi96EEEEEENS_10bfloat16_tEfNS_4arch4Sm80ELb1ELb0ELb0ELb1ELb1ELb0ELb0ELb0ELi2ELi2ELi4ELi2ELb1EEENS1_24CollectiveEpilogueBwdGQAISB_fSE_Li256ELb1ELb1EEENS1_25SingleTileBwdLPTSchedulerILb1ELi128ELb1EEEEEEEEEvNT_6ParamsE)
        /*068c*/ 	.word	0x00000028


	//----- nvinfo : EIATTR_MIN_STACK_SIZE
	.align		4
.L_290:
        /*0690*/ 	.byte	0x04, 0x12
        /*0692*/ 	.short	(.L_292 - .L_291)
	.align		4
.L_291:
        /*0694*/ 	.word	index@(_ZN7cutlass13device_kernelIN5flash19enable_sm80_to_sm89INS1_16FlashAttnBwdSm80INS1_25CollectiveMainloopBwdSm80ILi2ELi2EN4cute5tupleIJNS5_1CILi64EEENS7_ILi128EEENS7_ILi96EEEEEENS_10bfloat16_tEfNS_4arch4Sm80ELb0ELb0ELb0ELb0ELb0ELb0ELb0ELb0ELi2ELi2ELi4ELi2ELb0EEENS1_21CollectiveEpilogueBwdISB_SC_SE_Li256ELb0ELb0ELi2EEENS1_19SingleTileSchedulerILb0ELb0ELb0ELi128EEEEEEEEEvNT_6ParamsE)
        /*0698*/ 	.word	0x00000000


	//----- nvinfo : EIATTR_MIN_STACK_SIZE
	.align		4
.L_292:
        /*069c*/ 	.byte	0x04, 0x12
        /*069e*/ 	.short	(.L_294 - .L_293)
	.align		4
.L_293:
        /*06a0*/ 	.word	index@(_ZN7cutlass13device_kernelIN5flash19enable_sm80_to_sm89INS1_16FlashAttnBwdSm80INS1_25CollectiveMainloopBwdSm80ILi2ELi2EN4cute5tupleIJNS5_1CILi64EEENS7_ILi128EEENS7_ILi96EEEEEENS_10bfloat16_tEfNS_4arch4Sm80ELb0ELb0ELb0ELb0ELb1ELb0ELb0ELb0ELi2ELi2ELi4ELi2ELb0EEENS1_21CollectiveEpilogueBwdISB_SC_SE_Li256ELb0ELb0ELi2EEENS1_19SingleTileSchedulerILb0ELb0ELb0ELi128EEEEEEEEEvNT_6ParamsE)
        /*06a4*/ 	.word	0x00000000


	//----- nvinfo : EIATTR_MIN_STACK_SIZE
	.align		4
.L_294:
        /*06a8*/ 	.byte	0x04, 0x12
        /*06aa*/ 	.short	(.L_296 - .L_295)
	.align		4
.L_295:
        /*06ac*/ 	.word	index@(_ZN7cutlass13device_kernelIN5flash19enable_sm80_to_sm89INS1_16FlashAttnBwdSm80INS1_25CollectiveMainloopBwdSm80ILi2ELi2EN4cute5tupleIJNS5_1CILi64EEENS7_ILi128EEENS7_ILi96EEEEEENS_10bfloat16_tEfNS_4arch4Sm80ELb0ELb0ELb0ELb0ELb0ELb0ELb0ELb0ELi2ELi2ELi4ELi2ELb0EEENS1_24CollectiveEpilogueBwdGQAISB_fSE_Li256ELb0ELb0EEENS1_19SingleTileSchedulerILb0ELb0ELb0ELi128EEEEEEEEEvNT_6ParamsE)
        /*06b0*/ 	.word	0x00000000


	//----- nvinfo : EIATTR_MIN_STACK_SIZE
	.align		4
.L_296:
        /*06b4*/ 	.byte	0x04, 0x12
        /*06b6*/ 	.short	(.L_298 - .L_297)
	.align		4
.L_297:
        /*06b8*/ 	.word	index@(_ZN7cutlass13device_kernelIN5flash19enable_sm80_to_sm89INS1_16FlashAttnBwdSm80INS1_25CollectiveMainloopBwdSm80ILi2ELi2EN4cute5tupleIJNS5_1CILi64EEENS7_ILi128EEENS7_ILi96EEEEEENS_10bfloat16_tEfNS_4arch4Sm80ELb0ELb0ELb0ELb0ELb1ELb0ELb0ELb0ELi2ELi2ELi4ELi2ELb0EEENS1_24CollectiveEpilogueBwdGQAISB_fSE_Li256ELb0ELb1EEENS1_19SingleTileSchedulerILb0ELb0ELb0ELi128EEEEEEEEEvNT_6ParamsE)
        /*06bc*/ 	.word	0x00000000


	//----- nvinfo : EIATTR_MIN_STACK_SIZE
	.align		4
.L_298:
        /*06c0*/ 	.byte	0x04, 0x12
        /*06c2*/ 	.short	(.L_300 - .L_299)
	.align		4
.L_299:
        /*06c4*/ 	.word	index@(_ZN7cutlass13device_kernelIN5flash19enable_sm80_to_sm89INS1_16FlashAttnBwdSm80INS1_25CollectiveMainloopBwdSm80ILi2ELi2EN4cute5tupleIJNS5_1CILi64EEENS7_ILi128EEENS7_ILi96EEEEEENS_10bfloat16_tEfNS_4arch4Sm80ELb0ELb0ELb0ELb1ELb0ELb0ELb0ELb0ELi2ELi2ELi4ELi2ELb0EEENS1_21CollectiveEpilogueBwdISB_SC_SE_Li256ELb1ELb0ELi2EEENS1_19SingleTileSchedulerILb1ELb0ELb0ELi128EEEEEEEEEvNT_6ParamsE)
        /*06c8*/ 	.word	0x00000000


	//----- nvinfo : EIATTR_MIN_STACK_SIZE
	.align		4
.L_300:
        /*06cc*/ 	.byte	0x04, 0x12
        /*06ce*/ 	.short	(.L_302 - .L_301)
	.align		4
.L_301:
        /*06d0*/ 	.word	index@(_ZN7cutlass13device_kernelIN5flash19enable_sm80_to_sm89INS1_16FlashAttnBwdSm80INS1_25CollectiveMainloopBwdSm80ILi2ELi2EN4cute5tupleIJNS5_1CILi64EEENS7_ILi128EEENS7_ILi96EEEEEENS_10bfloat16_tEfNS_4arch4Sm80ELb0ELb0ELb0ELb1ELb1ELb0ELb0ELb0ELi2ELi2ELi4ELi2ELb0EEENS1_21CollectiveEpilogueBwdISB_SC_SE_Li256ELb1ELb0ELi2EEENS1_19SingleTileSchedulerILb1ELb0ELb0ELi128EEEEEEEEEvNT_6ParamsE)
        /*06d4*/ 	.word	0x00000000


	//----- nvinfo : EIATTR_MIN_STACK_SIZE
	.align		4
.L_302:
        /*06d8*/ 	.byte	0x04, 0x12
        /*06da*/ 	.short	(.L_304 - .L_303)
	.align		4
.L_303:
        /*06dc*/ 	.word	index@(_ZN7cutlass13device_kernelIN5flash19enable_sm80_to_sm89INS1_16FlashAttnBwdSm80INS1_25CollectiveMainloopBwdSm80ILi2ELi2EN4cute5tupleIJNS5_1CILi64EEENS7_ILi128EEENS7_ILi96EEEEEENS_10bfloat16_tEfNS_4arch4Sm80ELb0ELb0ELb0ELb1ELb0ELb0ELb0ELb0ELi2ELi2ELi4ELi2ELb0EEENS1_24CollectiveEpilogueBwdGQAISB_fSE_Li256ELb1ELb0EEENS1_19SingleTileSchedulerILb1ELb0ELb0ELi128EEEEEEEEEvNT_6ParamsE)
        /*06e0*/ 	.word	0x00000000


	//----- nvinfo : EIATTR_MIN_STACK_SIZE
	.align		4
.L_304:
        /*06e4*/ 	.byte	0x04, 0x12
        /*06e6*/ 	.short	(.L_306 - .L_305)
	.align		4
.L_305:
        /*06e8*/ 	.word	index@(_ZN7cutlass13device_kernelIN5flash19enable_sm80_to_sm89INS1_16FlashAttnBwdSm80INS1_25CollectiveMainloopBwdSm80ILi2ELi2EN4cute5tupleIJNS5_1CILi64EEENS7_ILi128EEENS7_ILi96EEEEEENS_10bfloat16_tEfNS_4arch4Sm80ELb0ELb0ELb0ELb1ELb1ELb0ELb0ELb0ELi2ELi2ELi4ELi2ELb0EEENS1_24CollectiveEpilogueBwdGQAISB_fSE_Li256ELb1ELb1EEENS1_19SingleTileSchedulerILb1ELb0ELb0ELi128EEEEEEEEEvNT_6ParamsE)
        /*06ec*/ 	.word	0x00000000


	//----- nvinfo : EIATTR_MIN_STACK_SIZE
	.align		4
.L_306:
        /*06f0*/ 	.byte	0x04, 0x12
        /*06f2*/ 	.short	(.L_308 - .L_307)
	.align		4
.L_307:
        /*06f4*/ 	.word	index@(_ZN7cutlass13device_kernelIN5flash19enable_sm80_to_sm89INS1_16FlashAttnBwdSm80INS1_25CollectiveMainloopBwdSm80ILi2ELi2EN4cute5tupleIJNS5_1CILi64EEENS7_ILi128EEENS7_ILi96EEEEEENS_10bfloat16_tEfNS_4arch4Sm80ELb0ELb1ELb0ELb0ELb0ELb0ELb0ELb0ELi2ELi2ELi4ELi2ELb0EEENS1_21CollectiveEpilogueBwdISB_SC_SE_Li256ELb0ELb0ELi2EEENS1_19SingleTileSchedulerILb0ELb0ELb0ELi128EEEEEEEEEvNT_6ParamsE)
        /*06f8*/ 	.word	0x00000000


	//----- nvinfo : EIATTR_MIN_STACK_SIZE
	.align		4
.L_308:
        /*06fc*/ 	.byte	0x04, 0x12
        /*06fe*/ 	.short	(.L_310 - .L_309)
	.align		4
.L_309:
        /*0700*/ 	.word	index@(_ZN7cutlass13device_kernelIN5flash19enable_sm80_to_sm89INS1_16FlashAttnBwdSm80INS1_25CollectiveMainloopBwdSm80ILi2ELi2EN4cute5tupleIJNS5_1CILi64EEENS7_ILi128EEENS7_ILi96EEEEEENS_10bfloat16_tEfNS_4arch4Sm80ELb0ELb1ELb0ELb0ELb1ELb0ELb0ELb0ELi2ELi2ELi4ELi2ELb0EEENS1_21CollectiveEpilogueBwdISB_SC_SE_Li256ELb0ELb0ELi2EEENS1_19SingleTileSchedulerILb0ELb0ELb0ELi128EEEEEEEEEvNT_6ParamsE)
        /*0704*/ 	.word	0x00000000


	//----- nvinfo : EIATTR_MIN_STACK_SIZE
	.align		4
.L_310:
        /*0708*/ 	.byte	0x04, 0x12
        /*070a*/ 	.short	(.L_312 - .L_311)
	.align		4
.L_311:
        /*070c*/ 	.word	index@(_ZN7cutlass13device_kernelIN5flash19enable_sm80_to_sm89INS1_16FlashAttnBwdSm80INS1_25CollectiveMainloopBwdSm80ILi2ELi2EN4cute5tupleIJNS5_1CILi64EEENS7_ILi128EEENS7_ILi96EEEEEENS_10bfloat16_tEfNS_4arch4Sm80ELb0ELb1ELb0ELb0ELb0ELb0ELb0ELb0ELi2ELi2ELi4ELi2ELb0EEENS1_24CollectiveEpilogueBwdGQAISB_fSE_Li256ELb0ELb0EEENS1_19SingleTileSchedulerILb0ELb0ELb0ELi128EEEEEEEEEvNT_6ParamsE)
        /*0710*/ 	.word	0x00000000


	//----- nvinfo : EIATTR_MIN_STACK_SIZE
	.align		4
.L_312:
        /*0714*/ 	.byte	0x04, 0x12
        /*0716*/ 	.short	(.L_314 - .L_313)
	.align		4
.L_313:
        /*0718*/ 	.word	index@(_ZN7cutlass13device_kernelIN5flash19enable_sm80_to_sm89INS1_16FlashAttnBwdSm80INS1_25CollectiveMainloopBwdSm80ILi2ELi2EN4cute5tupleIJNS5_1CILi64EEENS7_ILi128EEENS7_ILi96EEEEEENS_10bfloat16_tEfNS_4arch4Sm80ELb0ELb1ELb0ELb0ELb1ELb0ELb0ELb0ELi2ELi2ELi4ELi2ELb0EEENS1_24CollectiveEpilogueBwdGQAISB_fSE_Li256ELb0ELb1EEENS1_19SingleTileSchedulerILb0ELb0ELb0ELi128EEEEEEEEEvNT_6ParamsE)
        /*071c*/ 	.word	0x00000000


	//----- nvinfo : EIATTR_MIN_STACK_SIZE
	.align		4
.L_314:
        /*0720*/ 	.byte	0x04, 0x12
        /*0722*/ 	.short	(.L_316 - .L_315)
	.align		4
.L_315:
        /*0724*/ 	.word	index@(_ZN7cutlass13device_kernelIN5flash19enable_sm80_to_sm89INS1_16FlashAttnBwdSm80INS1_25CollectiveMainloopBwdSm80ILi2ELi2EN4cute5tupleIJNS5_1CILi64EEENS7_ILi128EEENS7_ILi96EEEEEENS_10bfloat16_tEfNS_4arch4Sm80ELb0ELb1ELb0ELb1ELb0ELb0ELb0ELb0ELi2ELi2ELi4ELi2ELb0EEENS1_21CollectiveEpilogueBwdISB_SC_SE_Li256ELb1ELb0ELi2EEENS1_19SingleTileSchedulerILb1ELb0ELb0ELi128EEEEEEEEEvNT_6ParamsE)
        /*0728*/ 	.word	0x00000010


	//----- nvinfo : EIATTR_MIN_STACK_SIZE
	.align		4
.L_316:
        /*072c*/ 	.byte	0x04, 0x12
        /*072e*/ 	.short	(.L_318 - .L_317)
	.align		4
.L_317:
        /*0730*/ 	.word	index@(_ZN7cutlass13device_kernelIN5flash19enable_sm80_to_sm89INS1_16FlashAttnBwdSm80INS1_25CollectiveMainloopBwdSm80ILi2ELi2EN4cute5tupleIJNS5_1CILi64EEENS7_ILi128EEENS7_ILi96EEEEEENS_10bfloat16_tEfNS_4arch4Sm80ELb0ELb1ELb0ELb1ELb1ELb0ELb0ELb0ELi2ELi2ELi4ELi2ELb0EEENS1_21CollectiveEpilogueBwdISB_SC_SE_Li256ELb1ELb0ELi2EEENS1_19SingleTileSchedulerILb1ELb0ELb0ELi128EEEEEEEEEvNT_6ParamsE)
        /*0734*/ 	.word	0x00000010


	//----- nvinfo : EIATTR_MIN_STACK_SIZE
	.align		4
.L_318:
        /*0738*/ 	.byte	0x04, 0x12
        /*073a*/ 	.short	(.L_320 - .L_319)
	.align		4
.L_319:
        /*073c*/ 	.word	index@(_ZN7cutlass13device_kernelIN5flash19enable_sm80_to_sm89INS1_16FlashAttnBwdSm80INS1_25CollectiveMainloopBwdSm80ILi2ELi2EN4cute5tupleIJNS5_1CILi64EEENS7_ILi128EEENS7_ILi96EEEEEENS_10bfloat16_tEfNS_4arch4Sm80ELb0ELb1ELb0ELb1ELb0ELb0ELb0ELb0ELi2ELi2ELi4ELi2ELb0EEENS1_24CollectiveEpilogueBwdGQAISB_fSE_Li256ELb1ELb0EEENS1_19SingleTileSchedulerILb1ELb0ELb0ELi128EEEEEEEEEvNT_6ParamsE)
        /*0740*/ 	.word	0x00000010


	//----- nvinfo : EIATTR_MIN_STACK_SIZE
	.align		4
.L_320:
        /*0744*/ 	.byte	0x04, 0x12
        /*0746*/ 	.short	(.L_322 - .L_321)
	.align		4
.L_321:
        /*0748*/ 	.word	index@(_ZN7cutlass13device_kernelIN5flash19enable_sm80_to_sm89INS1_16FlashAttnBwdSm80INS1_25CollectiveMainloopBwdSm80ILi2ELi2EN4cute5tupleIJNS5_1CILi64EEENS7_ILi128EEENS7_ILi96EEEEEENS_10bfloat16_tEfNS_4arch4Sm80ELb0ELb1ELb0ELb1ELb1ELb0ELb0ELb0ELi2ELi2ELi4ELi2ELb0EEENS1_24CollectiveEpilogueBwdGQAISB_fSE_Li256ELb1ELb1EEENS1_19SingleTileSchedulerILb1ELb0ELb0ELi128EEEEEEEEEvNT_6ParamsE)
        /*074c*/ 	.word	0x00000010


	//----- nvinfo : EIATTR_MIN_STACK_SIZE
	.align		4
.L_322:
        /*0750*/ 	.byte	0x04, 0x12
        /*0752*/ 	.short	(.L_324 - .L_323)
	.align		4
.L_323:
        /*0754*/ 	.word	index@(_ZN7cutlass13device_kernelIN5flash19enable_sm80_to_sm89INS1_16FlashAttnBwdSm80INS1_25CollectiveMainloopBwdSm80ILi2ELi2EN4cute5tupleIJNS5_1CILi64EEENS7_ILi128EEENS7_ILi96EEEEEENS_10bfloat16_tEfNS_4arch4Sm80ELb1ELb0ELb0ELb0ELb0ELb0ELb0ELb0ELi2ELi2ELi4ELi2ELb0EEENS1_21CollectiveEpilogueBwdISB_SC_SE_Li256ELb0ELb0ELi2EEENS1_25SingleTileBwdLPTSchedulerILb0ELi128ELb0EEEEEEEEEvNT_6ParamsE)
        /*0758*/ 	.word	0x00000000


	//----- nvinfo : EIATTR_MIN_STACK_SIZE
	.align		4
.L_324:
        /*075c*/ 	.byte	0x04, 0x12
        /*075e*/ 	.short	(.L_326 - .L_325)
	.align		4
.L_325:
        /*0760*/ 	.word	index@(_ZN7cutlass13device_kernelIN5flash19enable_sm80_to_sm89INS1_16FlashAttnBwdSm80INS1_25CollectiveMainloopBwdSm80ILi2ELi2EN4cute5tupleIJNS5_1CILi64EEENS7_ILi128EEENS7_ILi96EEEEEENS_10bfloat16_tEfNS_4arch4Sm80ELb1ELb0ELb0ELb0ELb1ELb0ELb0ELb0ELi2ELi2ELi4ELi2ELb0EEENS1_21CollectiveEpilogueBwdISB_SC_SE_Li256ELb0ELb0ELi2EEENS1_25SingleTileBwdLPTSchedulerILb0ELi128ELb1EEEEEEEEEvNT_6ParamsE)
        /*0764*/ 	.word	0x00000000


	//----- nvinfo : EIATTR_MIN_STACK_SIZE
	.align		4
.L_326:
        /*0768*/ 	.byte	0x04, 0x12
        /*076a*/ 	.short	(.L_328 - .L_327)
	.align		4
.L_327:
        /*076c*/ 	.word	index@(_ZN7cutlass13device_kernelIN5flash19enable_sm80_to_sm89INS1_16FlashAttnBwdSm80INS1_25CollectiveMainloopBwdSm80ILi2ELi2EN4cute5tupleIJNS5_1CILi64EEENS7_ILi128EEENS7_ILi96EEEEEENS_10bfloat16_tEfNS_4arch4Sm80ELb1ELb0ELb0ELb0ELb0ELb0ELb0ELb0ELi2ELi2ELi4ELi2ELb0EEENS1_24CollectiveEpilogueBwdGQAISB_fSE_Li256ELb0ELb0EEENS1_25SingleTileBwdLPTSchedulerILb0ELi128ELb0EEEEEEEEEvNT_6ParamsE)
        /*0770*/ 	.word	0x00000000


	//----- nvinfo : EIATTR_MIN_STACK_SIZE
	.align		4
.L_328:
        /*0774*/ 	.byte	0x04, 0x12
        /*0776*/ 	.short	(.L_330 - .L_329)
	.align		4
.L_329:
        /*0778*/ 	.word	index@(_ZN7cutlass13device_kernelIN5flash19enable_sm80_to_sm89INS1_16FlashAttnBwdSm80INS1_25CollectiveMainloopBwdSm80ILi2ELi2EN4cute5tupleIJNS5_1CILi64EEENS7_ILi128EEENS7_ILi96EEEEEENS_10bfloat16_tEfNS_4arch4Sm80ELb1ELb0ELb0ELb0ELb1ELb0ELb0ELb0ELi2ELi2ELi4ELi2ELb0EEENS1_24CollectiveEpilogueBwdGQAISB_fSE_Li256ELb0ELb1EEENS1_25SingleTileBwdLPTSchedulerILb0ELi128ELb1EEEEEEEEEvNT_6ParamsE)
        /*077c*/ 	.word	0x00000000


	//----- nvinfo : EIATTR_MIN_STACK_SIZE
	.align		4
.L_330:
        /*0780*/ 	.byte	0x04, 0x12
        /*0782*/ 	.short	(.L_332 - .L_331)
	.align		4
.L_331:
        /*0784*/ 	.word	index@(_ZN7cutlass13device_kernelIN5flash22FlashAttnBwdPreprocessIN4cute5tupleIJNS3_1CILi64EEENS5_ILi96EEEEEENS_10bfloat16_tEfNS_4arch4Sm80ELb1ELb0EEEEEvNT_6ParamsE)
        /*0788*/ 	.word	0x00000000


	//----- nvinfo : EIATTR_MIN_STACK_SIZE
	.align		4
.L_332:
        /*078c*/ 	.byte	0x04, 0x12
        /*078e*/ 	.short	(.L_334 - .L_333)
	.align		4
.L_333:
        /*0790*/ 	.word	index@(_ZN7cutlass13device_kernelIN5flash19enable_sm80_to_sm89INS1_16FlashAttnBwdSm80INS1_25CollectiveMainloopBwdSm80ILi2ELi2EN4cute5tupleIJNS5_1CILi64EEENS7_ILi128EEENS7_ILi96EEEEEENS_10bfloat16_tEfNS_4arch4Sm80ELb1ELb0ELb0ELb1ELb0ELb0ELb0ELb0ELi2ELi2ELi4ELi2ELb0EEENS1_21CollectiveEpilogueBwdISB_SC_SE_Li256ELb1ELb0ELi2EEENS1_25SingleTileBwdLPTSchedulerILb1ELi128ELb0EEEEEEEEEvNT_6ParamsE)
        /*0794*/ 	.word	0x00000000


	//----- nvinfo : EIATTR_MIN_STACK_SIZE
	.align		4
.L_334:
        /*0798*/ 	.byte	0x04, 0x12
        /*079a*/ 	.short	(.L_336 - .L_335)
	.align		4
.L_335:
        /*079c*/ 	.word	index@(_ZN7cutlass13device_kernelIN5flash19enable_sm80_to_sm89INS1_16FlashAttnBwdSm80INS1_25CollectiveMainloopBwdSm80ILi2ELi2EN4cute5tupleIJNS5_1CILi64EEENS7_ILi128EEENS7_ILi96EEEEEENS_10bfloat16_tEfNS_4arch4Sm80ELb1ELb0ELb0ELb1ELb1ELb0ELb0ELb0ELi2ELi2ELi4ELi2ELb0EEENS1_21CollectiveEpilogueBwdISB_SC_SE_Li256ELb1ELb0ELi2EEENS1_25SingleTileBwdLPTSchedulerILb1ELi128ELb1EEEEEEEEEvNT_6ParamsE)
        /*07a0*/ 	.word	0x00000000


	//----- nvinfo : EIATTR_MIN_STACK_SIZE
	.align		4
.L_336:
        /*07a4*/ 	.byte	0x04, 0x12
        /*07a6*/ 	.short	(.L_338 - .L_337)
	.align		4
.L_337:
        /*07a8*/ 	.word	index@(_ZN7cutlass13device_kernelIN5flash19enable_sm80_to_sm89INS1_16FlashAttnBwdSm80INS1_25CollectiveMainloopBwdSm80ILi2ELi2EN4cute5tupleIJNS5_1CILi64EEENS7_ILi128EEENS7_ILi96EEEEEENS_10bfloat16_tEfNS_4arch4Sm80ELb1ELb0ELb0ELb1ELb0ELb0ELb0ELb0ELi2ELi2ELi4ELi2ELb0EEENS1_24CollectiveEpilogueBwdGQAISB_fSE_Li256ELb1ELb0EEENS1_25SingleTileBwdLPTSchedulerILb1ELi128ELb0EEEEEEEEEvNT_6ParamsE)
        /*07ac*/ 	.word	0x00000000


	//----- nvinfo : EIATTR_MIN_STACK_SIZE
	.align		4
.L_338:
        /*07b0*/ 	.byte	0x04, 0x12
        /*07b2*/ 	.short	(.L_340 - .L_339)
	.align		4
.L_339:
        /*07b4*/ 	.word	index@(_ZN7cutlass13device_kernelIN5flash32FlashAttnBwdPostprocessConvertdQIN4cute5tupleIJNS3_1CILi128EEENS5_ILi96EEEEEENS_10bfloat16_tEfNS_4arch4Sm80ELi256ENS3_8TiledMMAINS3_8MMA_AtomIJNS3_30SM80_16x8x16_F32BF16BF16F32_TNEEEENS3_6LayoutINS4_IJNS5_ILi4EEENS5_ILi2EEENS5_ILi1EEEEEENS4_IJSJ_SH_NS5_ILi0EEEEEEEENS4_IJNS5_ILi64EEENS5_ILi32EEENS5_ILi16EEEEEEEELb0EEEEEvNT_6ParamsE)
        /*07b8*/ 	.word	0x00000000


	//----- nvinfo : EIATTR_MIN_STACK_SIZE
	.align		4
.L_340:
        /*07bc*/ 	.byte	0x04, 0x12
        /*07be*/ 	.short	(.L_342 - .L_341)
	.align		4
.L_341:
        /*07c0*/ 	.word	index@(_ZN7cutlass13device_kernelIN5flash32FlashAttnBwdPostprocessConvertdQIN4cute5tupleIJNS3_1CILi64EEENS5_ILi96EEEEEENS_10bfloat16_tEfNS_4arch4Sm80ELi256ENS3_8TiledMMAINS3_8MMA_AtomIJNS3_30SM80_16x8x16_F32BF16BF16F32_TNEEEENS3_6LayoutINS4_IJNS5_ILi2EEENS5_ILi4EEENS5_ILi1EEEEEENS4_IJSJ_SH_NS5_ILi0EEEEEEEENS4_IJNS5_ILi32EEESO_NS5_ILi16EEEEEEEELb0EEEEEvNT_6ParamsE)
        /*07c4*/ 	.word	0x00000000


	//----- nvinfo : EIATTR_MIN_STACK_SIZE
	.align		4
.L_342:
        /*07c8*/ 	.byte	0x04, 0x12
        /*07ca*/ 	.short	(.L_344 - .L_343)
	.align		4
.L_343:
        /*07cc*/ 	.word	index@(_ZN7cutlass13device_kernelIN5flash19enable_sm80_to_sm89INS1_16FlashAttnBwdSm80INS1_25CollectiveMainloopBwdSm80ILi2ELi2EN4cute5tupleIJNS5_1CILi64EEENS7_ILi128EEENS7_ILi96EEEEEENS_10bfloat16_tEfNS_4arch4Sm80ELb1ELb0ELb0ELb1ELb1ELb0ELb0ELb0ELi2ELi2ELi4ELi2ELb0EEENS1_24CollectiveEpilogueBwdGQAISB_fSE_Li256ELb1ELb1EEENS1_25SingleTileBwdLPTSchedulerILb1ELi128ELb1EEEEEEEEEvNT_6ParamsE)
        /*07d0*/ 	.word	0x00000000


	//----- nvinfo : EIATTR_MIN_STACK_SIZE
	.align		4
.L_344:
        /*07d4*/ 	.byte	0x04, 0x12
        /*07d6*/ 	.short	(.L_346 - .L_345)
	.align		4
.L_345:
        /*07d8*/ 	.word	index@(_ZN7cutlass13device_kernelIN5flash22FlashAttnBwdPreprocessIN4cute5tupleIJNS3_1CILi64EEENS5_ILi96EEEEEENS_10bfloat16_tEfNS_4arch4Sm80ELb1ELb1EEEEEvNT_6ParamsE)
        /*07dc*/ 	.word	0x00000000
.L_346:


//--------------------- .nv.info._ZN7cutlass13device_kernelIN5flash19enable_sm80_to_sm89INS1_16FlashAttnBwdSm80INS1_25CollectiveMainloopBwdSm80ILi2ELi1EN4cute5tupleIJNS5_1CILi64EEENS7_ILi128EEENS7_ILi96EEEEEENS_10bfloat16_tEfNS_4arch4Sm80ELb0ELb0ELb0ELb0ELb0ELb0ELb0ELb0ELi2ELi2ELi4ELi2ELb1EEENS1_21CollectiveEpilogueBwdISB_SC_SE_Li256ELb0ELb0ELi2EEENS1_19SingleTileSchedulerILb0ELb0ELb0ELi128EEEEEEEEEvNT_6ParamsE --------------------------
	.section	.nv.info._ZN7cutlass13device_kernelIN5flash19enable_sm80_to_sm89INS1_16FlashAttnBwdSm80INS1_25CollectiveMainloopBwdSm80ILi2ELi1EN4cute5tupleIJNS5_1CILi64EEENS7_ILi128EEENS7_ILi96EEEEEENS_10bfloat16_tEfNS_4arch4Sm80ELb0ELb0ELb0ELb0ELb0ELb0ELb0ELb0ELi2ELi2ELi4ELi2ELb1EEENS1_21CollectiveEpilogueBwdISB_SC_SE_Li256ELb0ELb0ELi2EEENS1_19SingleTileSchedulerILb0ELb0ELb0ELi128EEEEEEEEEvNT_6ParamsE,"",@"SHT_CUDA_INFO"
	.sectionflags	@""
	.align	4


	//----- nvinfo : EIATTR_CUDA_API_VERSION
	.align		4
        /*0000*/ 	.byte	0x04, 0x37
        /*0002*/ 	.short	(.L_348 - .L_347)
.L_347:
        /*0004*/ 	.word	0x00000082


	//----- nvinfo : EIATTR_SW2861232_WAR
	.align		4
.L_348:
        /*0008*/ 	.byte	0x01, 0x35
	.zero		2


	//----- nvinfo : EIATTR_PARAM_CBANK
	.align		4
        /*000c*/ 	.byte	0x04, 0x0a
        /*000e*/ 	.short	(.L_350 - .L_349)
	.align		4
.L_349:
        /*0010*/ 	.word	index@(.nv.constant0._ZN7cutlass13device_kernelIN5flash19enable_sm80_to_sm89INS1_16FlashAttnBwdSm80INS1_25CollectiveMainloopBwdSm80ILi2ELi1EN4cute5tupleIJNS5_1CILi64EEENS7_ILi128EEENS7_ILi96EEEEEENS_10bfloat16_tEfNS_4arch4Sm80ELb0ELb0ELb0ELb0ELb0ELb0ELb0ELb0ELi2ELi2ELi4ELi2ELb1EEENS1_21CollectiveEpilogueBwdISB_SC_SE_Li256ELb0ELb0ELi2EEENS1_19SingleTileSchedulerILb0ELb0ELb0ELi128EEEEEEEEEvNT_6ParamsE)
        /*0014*/ 	.short	0x0160
        /*0016*/ 	.short	0x0270


	//----- nvinfo : EIATTR_CBANK_PARAM_SIZE
	.align		4
.L_350:
        /*0018*/ 	.byte	0x03, 0x19
        /*001a*/ 	.short	0x0270


	//----- nvinfo : EIATTR_KPARAM_INFO
	.align		4
        /*001c*/ 	.byte	0x04, 0x17
        /*001e*/ 	.short	(.L_352 - .L_351)
.L_351:
        /*0020*/ 	.word	0x00000000
        /*0024*/ 	.short	0x0000
        /*0026*/ 	.short	0x0000
        /*0028*/ 	.byte	0x00, 0xf0, 0xc1, 0x09


	//----- nvinfo : EIATTR_MAXREG_COUNT
	.align		4
.L_352:
        /*002c*/ 	.byte	0x03, 0x1b
        /*002e*/ 	.short	0x00ff


	//----- nvinfo : EIATTR_NUM_BARRIERS
	.align		4
        /*0030*/ 	.byte	0x02, 0x4c
        /*0032*/ 	.byte	0x02
	.zero		1


	//----- nvinfo : EIATTR_ANNOTATIONS
	.align		4
        /*0034*/ 	.byte	0x04, 0x55
        /*0036*/ 	.short	(.L_354 - .L_353)


	//   ....[0]....
.L_353:
        /*0038*/ 	.word	0x00000001
        /*003c*/ 	.byte	0x20, 0x02, 0x00, 0x00, 0x01, 0x00, 0x00, 0x00, 0x30, 0x03, 0x00, 0x00, 0x01, 0x00, 0x00, 0x00
        /* <DEDUP_REMOVED lines=14> */
        /*012c*/ 	.byte	0xe0, 0x51, 0x00, 0x00, 0x01, 0x00, 0x00, 0x00, 0x10, 0x52, 0x00, 0x00


	//----- nvinfo : EIATTR_MERCURY_ISA_VERSION
	.align		4
.L_354:
        /*0138*/ 	.byte	0x03, 0x5f
        /*013a*/ 	.short	0x0000


	//----- nvinfo : EIATTR_EXIT_INSTR_OFFSETS
	.align		4
        /*013c*/ 	.byte	0x04, 0x1c
        /*013e*/ 	.short	(.L_356 - .L_355)


	//   ....[0]....
.L_355:
        /*0140*/ 	.word	0x00000040


	//   ....[1]....
        /*0144*/ 	.word	0x00006350


	//   ....[2]....
        /*0148*/ 	.word	0x00006440


	//   ....[3]....
        /*014c*/ 	.word	0x00006460


	//----- nvinfo : EIATTR_CTAIDZ_USED
	.align		4
.L_356:
        /*0150*/ 	.byte	0x01, 0x04
	.zero		2


	//----- nvinfo : EIATTR_MAX_THREADS
	.align		4
        /*0154*/ 	.byte	0x04, 0x05
        /*0156*/ 	.short	(.L_358 - .L_357)
.L_357:
        /*0158*/ 	.word	0x00000100
        /*015c*/ 	.word	0x00000001
        /*0160*/ 	.word	0x00000001


	//----- nvinfo : EIATTR_CRS_STACK_SIZE
	.align		4
.L_358:
        /*0164*/ 	.byte	0x04, 0x1e
        /*0166*/ 	.short	(.L_360 - .L_359)
.L_359:
        /*0168*/ 	.word	0x00000000
.L_360:


//--------------------- .nv.info._ZN7cutlass13device_kernelIN5flash19enable_sm80_to_sm89INS1_16FlashAttnBwdSm80INS1_25CollectiveMainloopBwdSm80ILi2ELi1EN4cute5tupleIJNS5_1CILi64EEENS7_ILi128EEENS7_ILi96EEEEEENS_10bfloat16_tEfNS_4arch4Sm80ELb0ELb0ELb0ELb0ELb1ELb0ELb0ELb0ELi2ELi2ELi4ELi2ELb1EEENS1_21CollectiveEpilogueBwdISB_SC_SE_Li256ELb0ELb0ELi2EEENS1_19SingleTileSchedulerILb0ELb0ELb0ELi128EEEEEEEEEvNT_6ParamsE --------------------------
	.section	.nv.info._ZN7cutlass13device_kernelIN5flash19enable_sm80_to_sm89INS1_16FlashAttnBwdSm80INS1_25CollectiveMainloopBwdSm80ILi2ELi1EN4cute5tupleIJNS5_1CILi64EEENS7_ILi128EEENS7_ILi96EEEEEENS_10bfloat16_tEfNS_4arch4Sm80ELb0ELb0ELb0ELb0ELb1ELb0ELb0ELb0ELi2ELi2ELi4ELi2ELb1EEENS1_21CollectiveEpilogueBwdISB_SC_SE_Li256ELb0ELb0ELi2EEENS1_19SingleTileSchedulerILb0ELb0ELb0ELi128EEEEEEEEEvNT_6ParamsE,"",@"SHT_CUDA_INFO"
	.sectionflags	@""
	.align	4


	//----- nvinfo : EIATTR_CUDA_API_VERSION
	.align		4
        /*0000*/ 	.byte	0x04, 0x37
        /*0002*/ 	.short	(.L_362 - .L_361)
.L_361:
        /*0004*/ 	.word	0x00000082


	//----- nvinfo : EIATTR_SW2861232_WAR
	.align		4
.L_362:
        /*0008*/ 	.byte	0x01, 0x35
	.zero		2


	//----- nvinfo : EIATTR_PARAM_CBANK
	.align		4
        /*000c*/ 	.byte	0x04, 0x0a
        /*000e*/ 	.short	(.L_364 - .L_363)
	.align		4
.L_363:
        /*0010*/ 	.word	index@(.nv.constant0._ZN7cutlass13device_kernelIN5flash19enable_sm80_to_sm89INS1_16FlashAttnBwdSm80INS1_25CollectiveMainloopBwdSm80ILi2ELi1EN4cute5tupleIJNS5_1CILi64EEENS7_ILi128EEENS7_ILi96EEEEEENS_10bfloat16_tEfNS_4arch4Sm80ELb0ELb0ELb0ELb0ELb1ELb0ELb0ELb0ELi2ELi2ELi4ELi2ELb1EEENS1_21CollectiveEpilogueBwdISB_SC_SE_Li256ELb0ELb0ELi2EEENS1_19SingleTileSchedulerILb0ELb0ELb0ELi128EEEEEEEEEvNT_6ParamsE)
        /*0014*/ 	.short	0x0160
        /*0016*/ 	.short	0x0270


	//----- nvinfo : EIATTR_CBANK_PARAM_SIZE
	.align		4
.L_364:
        /*0018*/ 	.byte	0x03, 0x19
        /*001a*/ 	.short	0x0270


	//----- nvinfo : EIATTR_KPARAM_INFO
	.align		4
        /*001c*/ 	.byte	0x04, 0x17
        /*001e*/ 	.short	(.L_366 - .L_365)
.L_365:
        /*0020*/ 	.word	0x00000000
        /*0024*/ 	.short	0x0000
        /*0026*/ 	.short	0x0000
        /*0028*/ 	.byte	0x00, 0xf0, 0xc1, 0x09


	//----- nvinfo : EIATTR_MAXREG_COUNT
	.align		4
.L_366:
        /*002c*/ 	.byte	0x03, 0x1b
        /*002e*/ 	.short	0x00ff


	//----- nvinfo : EIATTR_NUM_BARRIERS
	.align		4
        /*0030*/ 	.byte	0x02, 0x4c
        /*0032*/ 	.byte	0x02
	.zero		1


	//----- nvinfo : EIATTR_ANNOTATIONS
	.align		4
        /*0034*/ 	.byte	0x04, 0x55
        /*0036*/ 	.short	(.L_368 - .L_367)


	//   ....[0]....
.L_367:
        /* <DEDUP_REMOVED lines=17> */


	//----- nvinfo : EIATTR_MERCURY_ISA_VERSION
	.align		4
.L_368:
        /*0138*/ 	.byte	0x03, 0x5f
        /*013a*/ 	.short	0x0000


	//----- nvinfo : EIATTR_EXIT_INSTR_OFFSETS
	.align		4
        /*013c*/ 	.byte	0x04, 0x1c
        /*013e*/ 	.short	(.L_370 - .L_369)


	//   ....[0]....
.L_369:
        /*0140*/ 	.word	0x00000040


	//   ....[1]....
        /*0144*/ 	.word	0x00006350


	//   ....[2]....
        /*0148*/ 	.word	0x00006440


	//   ....[3]....
        /*014c*/ 	.word	0x00006460


	//----- nvinfo : EIATTR_CTAIDZ_USED
	.align		4
.L_370:
        /*0150*/ 	.byte	0x01, 0x04
	.zero		2


	//----- nvinfo : EIATTR_MAX_THREADS
	.align		4
        /*0154*/ 	.byte	0x04, 0x05
        /*0156*/ 	.short	(.L_372 - .L_371)
.L_371:
        /*0158*/ 	.word	0x00000100
        /*015c*/ 	.word	0x00000001
        /*0160*/ 	.word	0x00000001


	//----- nvinfo : EIATTR_CRS_STACK_SIZE
	.align		4
.L_372:
        /*0164*/ 	.byte	0x04, 0x1e
        /*0166*/ 	.short	(.L_374 - .L_373)
.L_373:
        /*0168*/ 	.word	0x00000000
.L_374:


//--------------------- .nv.info._ZN7cutlass13device_kernelIN5flash19enable_sm80_to_sm89INS1_16FlashAttnBwdSm80INS1_25CollectiveMainloopBwdSm80ILi2ELi1EN4cute5tupleIJNS5_1CILi64EEENS7_ILi128EEENS7_ILi96EEEEEENS_10bfloat16_tEfNS_4arch4Sm80ELb0ELb0ELb0ELb0ELb0ELb0ELb0ELb0ELi2ELi2ELi4ELi2ELb1EEENS1_24CollectiveEpilogueBwdGQAISB_fSE_Li256ELb0ELb0EEENS1_19SingleTileSchedulerILb0ELb0ELb0ELi128EEEEEEEEEvNT_6ParamsE --------------------------
	.section	.nv.info._ZN7cutlass13device_kernelIN5flash19enable_sm80_to_sm89INS1_16FlashAttnBwdSm80INS1_25CollectiveMainloopBwdSm80ILi2ELi1EN4cute5tupleIJNS5_1CILi64EEENS7_ILi128EEENS7_ILi96EEEEEENS_10bfloat16_tEfNS_4arch4Sm80ELb0ELb0ELb0ELb0ELb0ELb0ELb0ELb0ELi2ELi2ELi4ELi2ELb1EEENS1_24CollectiveEpilogueBwdGQAISB_fSE_Li256ELb0ELb0EEENS1_19SingleTileSchedulerILb0ELb0ELb0ELi128EEEEEEEEEvNT_6ParamsE,"",@"SHT_CUDA_INFO"
	.sectionflags	@""
	.align	4


	//----- nvinfo : EIATTR_CUDA_API_VERSION
	.align		4
        /*0000*/ 	.byte	0x04, 0x37
        /*0002*/ 	.short	(.L_376 - .L_375)
.L_375:
        /*0004*/ 	.word	0x00000082


	//----- nvinfo : EIATTR_SW2861232_WAR
	.align		4
.L_376:
        /*0008*/ 	.byte	0x01, 0x35
	.zero		2


	//----- nvinfo : EIATTR_PARAM_CBANK
	.align		4
        /*000c*/ 	.byte	0x04, 0x0a
        /*000e*/ 	.short	(.L_378 - .L_377)
	.align		4
.L_377:
        /*0010*/ 	.word	index@(.nv.constant0._ZN7cutlass13device_kernelIN5flash19enable_sm80_to_sm89INS1_16FlashAttnBwdSm80INS1_25CollectiveMainloopBwdSm80ILi2ELi1EN4cute5tupleIJNS5_1CILi64EEENS7_ILi128EEENS7_ILi96EEEEEENS_10bfloat16_tEfNS_4arch4Sm80ELb0ELb0ELb0ELb0ELb0ELb0ELb0ELb0ELi2ELi2ELi4ELi2ELb1EEENS1_24CollectiveEpilogueBwdGQAISB_fSE_Li256ELb0ELb0EEENS1_19SingleTileSchedulerILb0ELb0ELb0ELi128EEEEEEEEEvNT_6ParamsE)
        /*0014*/ 	.short	0x0160
        /*0016*/ 	.short	0x0278


	//----- nvinfo : EIATTR_CBANK_PARAM_SIZE
	.align		4
.L_378:
        /*0018*/ 	.byte	0x03, 0x19
        /*001a*/ 	.short	0x0278


	//----- nvinfo : EIATTR_KPARAM_INFO
	.align		4
        /*001c*/ 	.byte	0x04, 0x17
        /*001e*/ 	.short	(.L_380 - .L_379)
.L_379:
        /*0020*/ 	.word	0x00000000
        /*0024*/ 	.short	0x0000
        /*0026*/ 	.short	0x0000
        /*0028*/ 	.byte	0x00, 0xf0, 0xe1, 0x09


	//----- nvinfo : EIATTR_MAXREG_COUNT
	.align		4
.L_380:
        /*002c*/ 	.byte	0x03, 0x1b
        /*002e*/ 	.short	0x00ff


	//----- nvinfo : EIATTR_NUM_BARRIERS
	.align		4
        /*0030*/ 	.byte	0x02, 0x4c
        /*0032*/ 	.byte	0x02
	.zero		1


	//----- nvinfo : EIATTR_ANNOTATIONS
	.align		4
        /*0034*/ 	.byte	0x04, 0x55
        /*0036*/ 	.short	(.L_382 - .L_381)


	//   ....[0]....
.L_381:
        /*0038*/ 	.word	0x00000001
        /*003c*/ 	.byte	0x50, 0x1b, 0x00, 0x00, 0x01, 0x00, 0x00, 0x00, 0xc0, 0x28, 0x00, 0x00, 0x01, 0x00, 0x00, 0x00
        /*004c*/ 	.byte	0xf0, 0x28, 0x00, 0x00, 0x01, 0x00, 0x00, 0x00, 0x30, 0x2f, 0x00, 0x00, 0x01, 0x00, 0x00, 0x00
        /*005c*/ 	.byte	0x60, 0x2f, 0x00, 0x00, 0x01, 0x00, 0x00, 0x00, 0x20, 0x44, 0x00, 0x00


	//----- nvinfo : EIATTR_MERCURY_ISA_VERSION
	.align		4
.L_382:
        /*0068*/ 	.byte	0x03, 0x5f
        /*006a*/ 	.short	0x0000


	//----- nvinfo : EIATTR_EXIT_INSTR_OFFSETS
	.align		4
        /*006c*/ 	.byte	0x04, 0x1c
        /*006e*/ 	.short	(.L_384 - .L_383)


	//   ....[0]....
.L_383:
        /*0070*/ 	.word	0x00000040


	//   ....[1]....
        /*0074*/ 	.word	0x00005b90


	//----- nvinfo : EIATTR_CTAIDZ_USED
	.align		4
.L_384:
        /*0078*/ 	.byte	0x01, 0x04
	.zero		2


	//----- nvinfo : EIATTR_MAX_THREADS
	.align		4
        /*007c*/ 	.byte	0x04, 0x05
        /*007e*/ 	.short	(.L_386 - .L_385)
.L_385:
        /*0080*/ 	.word	0x00000100
        /*0084*/ 	.word	0x00000001
        /*0088*/ 	.word	0x00000001
.L_386:


//--------------------- .nv.info._ZN7cutlass13device_kernelIN5flash19enable_sm80_to_sm89INS1_16FlashAttnBwdSm80INS1_25CollectiveMainloopBwdSm80ILi2ELi1EN4cute5tupleIJNS5_1CILi64EEENS7_ILi128EEENS7_ILi96EEEEEENS_10bfloat16_tEfNS_4arch4Sm80ELb0ELb0ELb0ELb0ELb1ELb0ELb0ELb0ELi2ELi2ELi4ELi2ELb1EEENS1_24CollectiveEpilogueBwdGQAISB_fSE_Li256ELb0ELb1EEENS1_19SingleTileSchedulerILb0ELb0ELb0ELi128EEEEEEEEEvNT_6ParamsE --------------------------
	.section	.nv.info._ZN7cutlass13device_kernelIN5flash19enable_sm80_to_sm89INS1_16FlashAttnBwdSm80INS1_25CollectiveMainloopBwdSm80ILi2ELi1EN4cute5tupleIJNS5_1CILi64EEENS7_ILi128EEENS7_ILi96EEEEEENS_10bfloat16_tEfNS_4arch4Sm80ELb0ELb0ELb0ELb0ELb1ELb0ELb0ELb0ELi2ELi2ELi4ELi2ELb1EEENS1_24CollectiveEpilogueBwdGQAISB_fSE_Li256ELb0ELb1EEENS1_19SingleTileSchedulerILb0ELb0ELb0ELi128EEEEEEEEEvNT_6ParamsE,"",@"SHT_CUDA_INFO"
	.sectionflags	@""
	.align	4


	//----- nvinfo : EIATTR_CUDA_API_VERSION
	.align		4
        /*0000*/ 	.byte	0x04, 0x37
        /*0002*/ 	.short	(.L_388 - .L_387)
.L_387:
        /*0004*/ 	.word	0x00000082


	//----- nvinfo : EIATTR_SW2861232_WAR
	.align		4
.L_388:
        /*0008*/ 	.byte	0x01, 0x35
	.zero		2


	//----- nvinfo : EIATTR_PARAM_CBANK
	.align		4
        /*000c*/ 	.byte	0x04, 0x0a
        /*000e*/ 	.short	(.L_390 - .L_389)
	.align		4
.L_389:
        /*0010*/ 	.word	index@(.nv.constant0._ZN7cutlass13device_kernelIN5flash19enable_sm80_to_sm89INS1_16FlashAttnBwdSm80INS1_25CollectiveMainloopBwdSm80ILi2ELi1EN4cute5tupleIJNS5_1CILi64EEENS7_ILi128EEENS7_ILi96EEEEEENS_10bfloat16_tEfNS_4arch4Sm80ELb0ELb0ELb0ELb0ELb1ELb0ELb0ELb0ELi2ELi2ELi4ELi2ELb1EEENS1_24CollectiveEpilogueBwdGQAISB_fSE_Li256ELb0ELb1EEENS1_19SingleTileSchedulerILb0ELb0ELb0ELi128EEEEEEEEEvNT_6ParamsE)
        /*0014*/ 	.short	0x0160
        /*0016*/ 	.short	0x0278


	//----- nvinfo : EIATTR_CBANK_PARAM_SIZE
	.align		4
.L_390:
        /*0018*/ 	.byte	0x03, 0x19
        /*001a*/ 	.short	0x0278


	//----- nvinfo : EIATTR_KPARAM_INFO
	.align		4
        /*001c*/ 	.byte	0x04, 0x17
        /*001e*/ 	.short	(.L_392 - .L_391)
.L_391:
        /*0020*/ 	.word	0x00000000
        /*0024*/ 	.short	0x0000
        /*0026*/ 	.short	0x0000
        /*0028*/ 	.byte	0x00, 0xf0, 0xe1, 0x09


	//----- nvinfo : EIATTR_MAXREG_COUNT
	.align		4
.L_392:
        /*002c*/ 	.byte	0x03, 0x1b
        /*002e*/ 	.short	0x00ff


	//----- nvinfo : EIATTR_NUM_BARRIERS
	.align		4
        /*0030*/ 	.byte	0x02, 0x4c
        /*0032*/ 	.byte	0x02
	.zero		1


	//----- nvinfo : EIATTR_ANNOTATIONS
	.align		4
        /*0034*/ 	.byte	0x04, 0x55
        /*0036*/ 	.short	(.L_394 - .L_393)


	//   ....[0]....
.L_393:
        /*0038*/ 	.word	0x00000001
        /*003c*/ 	.byte	0x50, 0x1a, 0x00, 0x00, 0x01, 0x00, 0x00, 0x00, 0xb0, 0x27, 0x00, 0x00, 0x01, 0x00, 0x00, 0x00
        /*004c*/ 	.byte	0xe0, 0x27, 0x00, 0x00, 0x01, 0x00, 0x00, 0x00, 0x20, 0x2e, 0x00, 0x00, 0x01, 0x00, 0x00, 0x00
        /*005c*/ 	.byte	0x50, 0x2e, 0x00, 0x00, 0x01, 0x00, 0x00, 0x00, 0x10, 0x43, 0x00, 0x00


	//----- nvinfo : EIATTR_MERCURY_ISA_VERSION
	.align		4
.L_394:
        /*0068*/ 	.byte	0x03, 0x5f
        /*006a*/ 	.short	0x0000


	//----- nvinfo : EIATTR_COOP_GROUP_MASK_REGIDS
	.align		4
        /*006c*/ 	.byte	0x04, 0x29
        /*006e*/ 	.short	(.L_396 - .L_395)


	//   ....[0]....
.L_395:
        /*0070*/ 	.word	0xffffffff


	//   ....[1]....
        /*0074*/ 	.word	0xffffffff


	//   ....[2]....
        /*0078*/ 	.word	0xffffffff


	//   ....[3]....
        /*007c*/ 	.word	0xffffffff


	//   ....[4]....
        /*0080*/ 	.word	0xffffffff


	//   ....[5]....
        /*0084*/ 	.word	0xffffffff


	//   ....[6]....
        /*0088*/ 	.word	0xffffffff


	//   ....[7]....
        /*008c*/ 	.word	0xffffffff


	//----- nvinfo : EIATTR_COOP_GROUP_INSTR_OFFSETS
	.align		4
.L_396:
        /*0090*/ 	.byte	0x04, 0x28
        /*0092*/ 	.short	(.L_398 - .L_397)


	//   ....[0]....
.L_397:
        /*0094*/ 	.word	0x000054d0


	//   ....[1]....
        /*0098*/ 	.word	0x00005510


	//   ....[2]....
        /*009c*/ 	.word	0x00005940


	//   ....[3]....
        /*00a0*/ 	.word	0x00005950


	//   ....[4]....
        /*00a4*/ 	.word	0x00005b10


	//   ....[5]....
        /*00a8*/ 	.word	0x00005c00


	//   ....[6]....
        /*00ac*/ 	.word	0x00005f30


	//   ....[7]....
        /*00b0*/ 	.word	0x00005f40


	//----- nvinfo : EIATTR_EXIT_INSTR_OFFSETS
	.align		4
.L_398:
        /*00b4*/ 	.byte	0x04, 0x1c
        /*00b6*/ 	.short	(.L_400 - .L_399)


	//   ....[0]....
.L_399:
        /*00b8*/ 	.word	0x00000040


	//   ....[1]....
        /*00bc*/ 	.word	0x00005f50


	//   ....[2]....
        /*00c0*/ 	.word	0x00005ff0


	//----- nvinfo : EIATTR_CTAIDZ_USED
	.align		4
.L_400:
        /*00c4*/ 	.byte	0x01, 0x04
	.zero		2


	//----- nvinfo : EIATTR_MAX_THREADS
	.align		4
        /*00c8*/ 	.byte	0x04, 0x05
        /*00ca*/ 	.short	(.L_402 - .L_401)
.L_401:
        /*00cc*/ 	.word	0x00000100
        /*00d0*/ 	.word	0x00000001
        /*00d4*/ 	.word	0x00000001


	//----- nvinfo : EIATTR_CRS_STACK_SIZE
	.align		4
.L_402:
        /*00d8*/ 	.byte	0x04, 0x1e
        /*00da*/ 	.short	(.L_404 - .L_403)
.L_403:
        /*00dc*/ 	.word	0x00000000
.L_404:


//--------------------- .nv.info._ZN7cutlass13device_kernelIN5flash19enable_sm80_to_sm89INS1_16FlashAttnBwdSm80INS1_25CollectiveMainloopBwdSm80ILi2ELi1EN4cute5tupleIJNS5_1CILi64EEENS7_ILi128EEENS7_ILi96EEEEEENS_10bfloat16_tEfNS_4arch4Sm80ELb0ELb0ELb0ELb1ELb0ELb0ELb0ELb0ELi2ELi2ELi4ELi2ELb1EEENS1_21CollectiveEpilogueBwdISB_SC_SE_Li256ELb1ELb0ELi2EEENS1_19SingleTileSchedulerILb1ELb0ELb0ELi128EEEEEEEEEvNT_6ParamsE --------------------------
	.section	.nv.info._ZN7cutlass13device_kernelIN5flash19enable_sm80_to_sm89INS1_16FlashAttnBwdSm80INS1_25CollectiveMainloopBwdSm80ILi2ELi1EN4cute5tupleIJNS5_1CILi64EEENS7_ILi128EEENS7_ILi96EEEEEENS_10bfloat16_tEfNS_4arch4Sm80ELb0ELb0ELb0ELb1ELb0ELb0ELb0ELb0ELi2ELi2ELi4ELi2ELb1EEENS1_21CollectiveEpilogueBwdISB_SC_SE_Li256ELb1ELb0ELi2EEENS1_19SingleTileSchedulerILb1ELb0ELb0ELi128EEEEEEEEEvNT_6ParamsE,"",@"SHT_CUDA_INFO"
	.sectionflags	@""
	.align	4


	//----- nvinfo : EIATTR_CUDA_API_VERSION
	.align		4
        /*0000*/ 	.byte	0x04, 0x37
        /*0002*/ 	.short	(.L_406 - .L_405)
.L_405:
        /*0004*/ 	.word	0x00000082


	//----- nvinfo : EIATTR_SW2861232_WAR
	.align		4
.L_406:
        /*0008*/ 	.byte	0x01, 0x35
	.zero		2


	//----- nvinfo : EIATTR_PARAM_CBANK
	.align		4
        /*000c*/ 	.byte	0x04, 0x0a
        /*000e*/ 	.short	(.L_408 - .L_407)
	.align		4
.L_407:
        /*0010*/ 	.word	index@(.nv.constant0._ZN7cutlass13device_kernelIN5flash19enable_sm80_to_sm89INS1_16FlashAttnBwdSm80INS1_25CollectiveMainloopBwdSm80ILi2ELi1EN4cute5tupleIJNS5_1CILi64EEENS7_ILi128EEENS7_ILi96EEEEEENS_10bfloat16_tEfNS_4arch4Sm80ELb0ELb0ELb0ELb1ELb0ELb0ELb0ELb0ELi2ELi2ELi4ELi2ELb1EEENS1_21CollectiveEpilogueBwdISB_SC_SE_Li256ELb1ELb0ELi2EEENS1_19SingleTileSchedulerILb1ELb0ELb0ELi128EEEEEEEEEvNT_6ParamsE)
        /*0014*/ 	.short	0x0160
        /*0016*/ 	.short	0x0270


	//----- nvinfo : EIATTR_CBANK_PARAM_SIZE
	.align		4
.L_408:
        /*0018*/ 	.byte	0x03, 0x19
        /*001a*/ 	.short	0x0270


	//----- nvinfo : EIATTR_KPARAM_INFO
	.align		4
        /*001c*/ 	.byte	0x04, 0x17
        /*001e*/ 	.short	(.L_410 - .L_409)
.L_409:
        /*0020*/ 	.word	0x00000000
        /*0024*/ 	.short	0x0000
        /*0026*/ 	.short	0x0000
        /*0028*/ 	.byte	0x00, 0xf0, 0xc1, 0x09


	//----- nvinfo : EIATTR_MAXREG_COUNT
	.align		4
.L_410:
        /*002c*/ 	.byte	0x03, 0x1b
        /*002e*/ 	.short	0x00ff


	//----- nvinfo : EIATTR_NUM_BARRIERS
	.align		4
        /*0030*/ 	.byte	0x02, 0x4c
        /*0032*/ 	.byte	0x02
	.zero		1


	//----- nvinfo : EIATTR_ANNOTATIONS
	.align		4
        /*0034*/ 	.byte	0x04, 0x55
        /*0036*/ 	.short	(.L_412 - .L_411)


	//   ....[0]....
.L_411:
        /*0038*/ 	.word	0x00000001
        /*003c*/ 	.byte	0x80, 0x1a, 0x00, 0x00, 0x01, 0x00, 0x00, 0x00, 0xc0, 0x1a, 0x00, 0x00, 0x01, 0x00, 0x00, 0x00
        /*004c*/ 	.byte	0x30, 0x2a, 0x00, 0x00, 0x01, 0x00, 0x00, 0x00, 0x00, 0x45, 0x00, 0x00


	//----- nvinfo : EIATTR_MERCURY_ISA_VERSION
	.align		4
.L_412:
        /*0058*/ 	.byte	0x03, 0x5f
        /*005a*/ 	.short	0x0000


	//----- nvinfo : EIATTR_COOP_GROUP_MASK_REGIDS
	.align		4
        /*005c*/ 	.byte	0x04, 0x29
        /*005e*/ 	.short	(.L_414 - .L_413)


	//   ....[0]....
.L_413:
        /*0060*/ 	.word	0xffffffff


	//----- nvinfo : EIATTR_COOP_GROUP_INSTR_OFFSETS
	.align		4
.L_414:
        /*0064*/ 	.byte	0x04, 0x28
        /*0066*/ 	.short	(.L_416 - .L_415)


	//   ....[0]....
.L_415:
        /*0068*/ 	.word	0x000000a0


	//----- nvinfo : EIATTR_EXIT_INSTR_OFFSETS
	.align		4
.L_416:
        /*006c*/ 	.byte	0x04, 0x1c
        /*006e*/ 	.short	(.L_418 - .L_417)


	//   ....[0]....
.L_417:
        /*0070*/ 	.word	0x00000310


	//   ....[1]....
        /*0074*/ 	.word	0x00006620


	//   ....[2]....
        /*0078*/ 	.word	0x00006720


	//   ....[3]....
        /*007c*/ 	.word	0x00006740


	//   ....[4]....
        /*0080*/ 	.word	0x00006e00


	//   ....[5]....
        /*0084*/ 	.word	0x00006f00


	//   ....[6]....
        /*0088*/ 	.word	0x00006f20


	//----- nvinfo : EIATTR_CTAIDZ_USED
	.align		4
.L_418:
        /*008c*/ 	.byte	0x01, 0x04
	.zero		2


	//----- nvinfo : EIATTR_MAX_THREADS
	.align		4
        /*0090*/ 	.byte	0x04, 0x05
        /*0092*/ 	.short	(.L_420 - .L_419)
.L_419:
        /*0094*/ 	.word	0x00000100
        /*0098*/ 	.word	0x00000001
        /*009c*/ 	.word	0x00000001


	//----- nvinfo : EIATTR_CRS_STACK_SIZE
	.align		4
.L_420:
        /*00a0*/ 	.byte	0x04, 0x1e
        /*00a2*/ 	.short	(.L_422 - .L_421)
.L_421:
        /*00a4*/ 	.word	0x00000000
.L_422:


//--------------------- .nv.info._ZN7cutlass13device_kernelIN5flash19enable_sm80_to_sm89INS1_16FlashAttnBwdSm80INS1_25CollectiveMainloopBwdSm80ILi2ELi1EN4cute5tupleIJNS5_1CILi64EEENS7_ILi128EEENS7_ILi96EEEEEENS_10bfloat16_tEfNS_4arch4Sm80ELb0ELb0ELb0ELb1ELb1ELb0ELb0ELb0ELi2ELi2ELi4ELi2ELb1EEENS1_21CollectiveEpilogueBwdISB_SC_SE_Li256ELb1ELb0ELi2EEENS1_19SingleTileSchedulerILb1ELb0ELb0ELi128EEEEEEEEEvNT_6ParamsE --------------------------
	.section	.nv.info._ZN7cutlass13device_kernelIN5flash19enable_sm80_to_sm89INS1_16FlashAttnBwdSm80INS1_25CollectiveMainloopBwdSm80ILi2ELi1EN4cute5tupleIJNS5_1CILi64EEENS7_ILi128EEENS7_ILi96EEEEEENS_10bfloat16_tEfNS_4arch4Sm80ELb0ELb0ELb0ELb1ELb1ELb0ELb0ELb0ELi2ELi2ELi4ELi2ELb1EEENS1_21CollectiveEpilogueBwdISB_SC_SE_Li256ELb1ELb0ELi2EEENS1_19SingleTileSchedulerILb1ELb0ELb0ELi128EEEEEEEEEvNT_6ParamsE,"",@"SHT_CUDA_INFO"
	.sectionflags	@""
	.align	4


	//----- nvinfo : EIATTR_CUDA_API_VERSION
	.align		4
        /*0000*/ 	.byte	0x04, 0x37
        /*0002*/ 	.short	(.L_424 - .L_423)
.L_423:
        /*0004*/ 	.word	0x00000082


	//----- nvinfo : EIATTR_SW2861232_WAR
	.align		4
.L_424:
        /*0008*/ 	.byte	0x01, 0x35
	.zero		2


	//----- nvinfo : EIATTR_PARAM_CBANK
	.align		4
        /*000c*/ 	.byte	0x04, 0x0a
        /*000e*/ 	.short	(.L_426 - .L_425)
	.align		4
.L_425:
        /*0010*/ 	.word	index@(.nv.constant0._ZN7cutlass13device_kernelIN5flash19enable_sm80_to_sm89INS1_16FlashAttnBwdSm80INS1_25CollectiveMainloopBwdSm80ILi2ELi1EN4cute5tupleIJNS5_1CILi64EEENS7_ILi128EEENS7_ILi96EEEEEENS_10bfloat16_tEfNS_4arch4Sm80ELb0ELb0ELb0ELb1ELb1ELb0ELb0ELb0ELi2ELi2ELi4ELi2ELb1EEENS1_21CollectiveEpilogueBwdISB_SC_SE_Li256ELb1ELb0ELi2EEENS1_19SingleTileSchedulerILb1ELb0ELb0ELi128EEEEEEEEEvNT_6ParamsE)
        /*0014*/ 	.short	0x0160
        /*0016*/ 	.short	0x0270


	//----- nvinfo : EIATTR_CBANK_PARAM_SIZE
	.align		4
.L_426:
        /*0018*/ 	.byte	0x03, 0x19
        /*001a*/ 	.short	0x0270


	//----- nvinfo : EIATTR_KPARAM_INFO
	.align		4
        /*001c*/ 	.byte	0x04, 0x17
        /*001e*/ 	.short	(.L_428 - .L_427)
.L_427:
        /*0020*/ 	.word	0x00000000
        /*0024*/ 	.short	0x0000
        /*0026*/ 	.short	0x0000
        /*0028*/ 	.byte	0x00, 0xf0, 0xc1, 0x09


	//----- nvinfo : EIATTR_MAXREG_COUNT
	.align		4
.L_428:
        /*002c*/ 	.byte	0x03, 0x1b
        /*002e*/ 	.short	0x00ff


	//----- nvinfo : EIATTR_NUM_BARRIERS
	.align		4
        /*0030*/ 	.byte	0x02, 0x4c
        /*0032*/ 	.byte	0x02
	.zero		1


	//----- nvinfo : EIATTR_ANNOTATIONS
	.align		4
        /*0034*/ 	.byte	0x04, 0x55
        /*0036*/ 	.short	(.L_430 - .L_429)


	//   ....[0]....
.L_429:
        /*0038*/ 	.word	0x00000001
        /*003c*/ 	.byte	0x80, 0x1a, 0x00, 0x00, 0x01, 0x00, 0x00, 0x00, 0xc0, 0x1a, 0x00, 0x00, 0x01, 0x00, 0x00, 0x00
        /*004c*/ 	.byte	0x30, 0x2a, 0x00, 0x00, 0x01, 0x00, 0x00, 0x00, 0x00, 0x45, 0x00, 0x00


	//----- nvinfo : EIATTR_MERCURY_ISA_VERSION
	.align		4
.L_430:
        /*0058*/ 	.byte	0x03, 0x5f
        /*005a*/ 	.short	0x0000


	//----- nvinfo : EIATTR_COOP_GROUP_MASK_REGIDS
	.align		4
        /*005c*/ 	.byte	0x04, 0x29
        /*005e*/ 	.short	(.L_432 - .L_431)


	//   ....[0]....
.L_431:
        /*0060*/ 	.word	0xffffffff


	//----- nvinfo : EIATTR_COOP_GROUP_INSTR_OFFSETS
	.align		4
.L_432:
        /*0064*/ 	.byte	0x04, 0x28
        /*0066*/ 	.short	(.L_434 - .L_433)


	//   ....[0]....
.L_433:
        /*0068*/ 	.word	0x000000a0


	//----- nvinfo : EIATTR_EXIT_INSTR_OFFSETS
	.align		4
.L_434:
        /*006c*/ 	.byte	0x04, 0x1c
        /*006e*/ 	.short	(.L_436 - .L_435)


	//   ....[0]....
.L_435:
        /*0070*/ 	.word	0x00000310


	//   ....[1]....
        /*0074*/ 	.word	0x00006620


	//   ....[2]....
        /*0078*/ 	.word	0x00006720


	//   ....[3]....
        /*007c*/ 	.word	0x00006740


	//   ....[4]....
        /*0080*/ 	.word	0x00006e00


	//   ....[5]....
        /*0084*/ 	.word	0x00006f00


	//   ....[6]....
        /*0088*/ 	.word	0x00006f20


	//----- nvinfo : EIATTR_CTAIDZ_USED
	.align		4
.L_436:
        /*008c*/ 	.byte	0x01, 0x04
	.zero		2


	//----- nvinfo : EIATTR_MAX_THREADS
	.align		4
        /*0090*/ 	.byte	0x04, 0x05
        /*0092*/ 	.short	(.L_438 - .L_437)
.L_437:
        /*0094*/ 	.word	0x00000100
        /*0098*/ 	.word	0x00000001
        /*009c*/ 	.word	0x00000001


	//----- nvinfo : EIATTR_CRS_STACK_SIZE
	.align		4
.L_438:
        /*00a0*/ 	.byte	0x04, 0x1e
        /*00a2*/ 	.short	(.L_440 - .L_439)
.L_439:
        /*00a4*/ 	.word	0x00000000
.L_440:


//--------------------- .nv.info._ZN7cutlass13device_kernelIN5flash19enable_sm80_to_sm89INS1_16FlashAttnBwdSm80INS1_25CollectiveMainloopBwdSm80ILi2ELi1EN4cute5tupleIJNS5_1CILi64EEENS7_ILi128EEENS7_ILi96EEEEEENS_10bfloat16_tEfNS_4arch4Sm80ELb0ELb0ELb0ELb1ELb0ELb0ELb0ELb0ELi2ELi2ELi4ELi2ELb1EEENS1_24CollectiveEpilogueBwdGQAISB_fSE_Li256ELb1ELb0EEENS1_19SingleTileSchedulerILb1ELb0ELb0ELi128EEEEEEEEEvNT_6ParamsE --------------------------
	.section	.nv.info._ZN7cutlass13device_kernelIN5flash19enable_sm80_to_sm89INS1_16FlashAttnBwdSm80INS1_25CollectiveMainloopBwdSm80ILi2ELi1EN4cute5tupleIJNS5_1CILi64EEENS7_ILi128EEENS7_ILi96EEEEEENS_10bfloat16_tEfNS_4arch4Sm80ELb0ELb0ELb0ELb1ELb0ELb0ELb0ELb0ELi2ELi2ELi4ELi2ELb1EEENS1_24CollectiveEpilogueBwdGQAISB_fSE_Li256ELb1ELb0EEENS1_19SingleTileSchedulerILb1ELb0ELb0ELi128EEEEEEEEEvNT_6ParamsE,"",@"SHT_CUDA_INFO"
	.sectionflags	@""
	.align	4


	//----- nvinfo : EIATTR_CUDA_API_VERSION
	.align		4
        /*0000*/ 	.byte	0x04, 0x37
        /*0002*/ 	.short	(.L_442 - .L_441)
.L_441:
        /*0004*/ 	.word	0x00000082


	//----- nvinfo : EIATTR_SW2861232_WAR
	.align		4
.L_442:
        /*0008*/ 	.byte	0x01, 0x35
	.zero		2


	//----- nvinfo : EIATTR_PARAM_CBANK
	.align		4
        /*000c*/ 	.byte	0x04, 0x0a
        /*000e*/ 	.short	(.L_444 - .L_443)
	.align		4
.L_443:
        /*0010*/ 	.word	index@(.nv.constant0._ZN7cutlass13device_kernelIN5flash19enable_sm80_to_sm89INS1_16FlashAttnBwdSm80INS1_25CollectiveMainloopBwdSm80ILi2ELi1EN4cute5tupleIJNS5_1CILi64EEENS7_ILi128EEENS7_ILi96EEEEEENS_10bfloat16_tEfNS_4arch4Sm80ELb0ELb0ELb0ELb1ELb0ELb0ELb0ELb0ELi2ELi2ELi4ELi2ELb1EEENS1_24CollectiveEpilogueBwdGQAISB_fSE_Li256ELb1ELb0EEENS1_19SingleTileSchedulerILb1ELb0ELb0ELi128EEEEEEEEEvNT_6ParamsE)
        /*0014*/ 	.short	0x0160
        /*0016*/ 	.short	0x0278


	//----- nvinfo : EIATTR_CBANK_PARAM_SIZE
	.align		4
.L_444:
        /*0018*/ 	.byte	0x03, 0x19
        /*001a*/ 	.short	0x0278


	//----- nvinfo : EIATTR_KPARAM_INFO
	.align		4
        /*001c*/ 	.byte	0x04, 0x17
        /*001e*/ 	.short	(.L_446 - .L_445)
.L_445:
        /*0020*/ 	.word	0x00000000
        /*0024*/ 	.short	0x0000
        /*0026*/ 	.short	0x0000
        /*0028*/ 	.byte	0x00, 0xf0, 0xe1, 0x09


	//----- nvinfo : EIATTR_MAXREG_COUNT
	.align		4
.L_446:
        /*002c*/ 	.byte	0x03, 0x1b
        /*002e*/ 	.short	0x00ff


	//----- nvinfo : EIATTR_NUM_BARRIERS
	.align		4
        /*0030*/ 	.byte	0x02, 0x4c
        /*0032*/ 	.byte	0x02
	.zero		1


	//----- nvinfo : EIATTR_ANNOTATIONS
	.align		4
        /*0034*/ 	.byte	0x04, 0x55
        /*0036*/ 	.short	(.L_448 - .L_447)


	//   ....[0]....
.L_447:
        /*0038*/ 	.word	0x00000001
        /*003c*/ 	.byte	0xd0, 0x19, 0x00, 0x00, 0x01, 0x00, 0x00, 0x00, 0x00, 0x1b, 0x00, 0x00, 0x01, 0x00, 0x00, 0x00
        /*004c*/ 	.byte	0x70, 0x2a, 0x00, 0x00, 0x01, 0x00, 0x00, 0x00, 0x40, 0x45, 0x00, 0x00


	//----- nvinfo : EIATTR_MERCURY_ISA_VERSION
	.align		4
.L_448:
        /*0058*/ 	.byte	0x03, 0x5f
        /*005a*/ 	.short	0x0000


	//----- nvinfo : EIATTR_COOP_GROUP_MASK_REGIDS
	.align		4
        /*005c*/ 	.byte	0x04, 0x29
        /*005e*/ 	.short	(.L_450 - .L_449)


	//   ....[0]....
.L_449:
        /*0060*/ 	.word	0xffffffff


	//----- nvinfo : EIATTR_COOP_GROUP_INSTR_OFFSETS
	.align		4
.L_450:
        /*0064*/ 	.byte	0x04, 0x28
        /*0066*/ 	.short	(.L_452 - .L_451)


	//   ....[0]....
.L_451:
        /*0068*/ 	.word	0x000000a0


	//----- nvinfo : EIATTR_EXIT_INSTR_OFFSETS
	.align		4
.L_452:
        /*006c*/ 	.byte	0x04, 0x1c
        /*006e*/ 	.short	(.L_454 - .L_453)


	//   ....[0]....
.L_453:
        /*0070*/ 	.word	0x00000310


	//   ....[1]....
        /*0074*/ 	.word	0x00005610


	//   ....[2]....
        /*0078*/ 	.word	0x00005f20


	//----- nvinfo : EIATTR_CTAIDZ_USED
	.align		4
.L_454:
        /*007c*/ 	.byte	0x01, 0x04
	.zero		2


	//----- nvinfo : EIATTR_MAX_THREADS
	.align		4
        /*0080*/ 	.byte	0x04, 0x05
        /*0082*/ 	.short	(.L_456 - .L_455)
.L_455:
        /*0084*/ 	.word	0x00000100
        /*0088*/ 	.word	0x00000001
        /*008c*/ 	.word	0x00000001
.L_456:


//--------------------- .nv.info._ZN7cutlass13device_kernelIN5flash19enable_sm80_to_sm89INS1_16FlashAttnBwdSm80INS1_25CollectiveMainloopBwdSm80ILi2ELi1EN4cute5tupleIJNS5_1CILi64EEENS7_ILi128EEENS7_ILi96EEEEEENS_10bfloat16_tEfNS_4arch4Sm80ELb0ELb0ELb0ELb1ELb1ELb0ELb0ELb0ELi2ELi2ELi4ELi2ELb1EEENS1_24CollectiveEpilogueBwdGQAISB_fSE_Li256ELb1ELb1EEENS1_19SingleTileSchedulerILb1ELb0ELb0ELi128EEEEEEEEEvNT_6ParamsE --------------------------
	.section	.nv.info._ZN7cutlass13device_kernelIN5flash19enable_sm80_to_sm89INS1_16FlashAttnBwdSm80INS1_25CollectiveMainloopBwdSm80ILi2ELi1EN4cute5tupleIJNS5_1CILi64EEENS7_ILi128EEENS7_ILi96EEEEEENS_10bfloat16_tEfNS_4arch4Sm80ELb0ELb0ELb0ELb1ELb1ELb0ELb0ELb0ELi2ELi2ELi4ELi2ELb1EEENS1_24CollectiveEpilogueBwdGQAISB_fSE_Li256ELb1ELb1EEENS1_19SingleTileSchedulerILb1ELb0ELb0ELi128EEEEEEEEEvNT_6ParamsE,"",@"SHT_CUDA_INFO"
	.sectionflags	@""
	.align	4


	//----- nvinfo : EIATTR_CUDA_API_VERSION
	.align		4
        /*0000*/ 	.byte	0x04, 0x37
        /*0002*/ 	.short	(.L_458 - .L_457)
.L_457:
        /*0004*/ 	.word	0x00000082


	//----- nvinfo : EIATTR_SW2861232_WAR
	.align		4
.L_458:
        /*0008*/ 	.byte	0x01, 0x35
	.zero		2


	//----- nvinfo : EIATTR_PARAM_CBANK
	.align		4
        /*000c*/ 	.byte	0x04, 0x0a
        /*000e*/ 	.short	(.L_460 - .L_459)
	.align		4
.L_459:
        /*0010*/ 	.word	index@(.nv.constant0._ZN7cutlass13device_kernelIN5flash19enable_sm80_to_sm89INS1_16FlashAttnBwdSm80INS1_25CollectiveMainloopBwdSm80ILi2ELi1EN4cute5tupleIJNS5_1CILi64EEENS7_ILi128EEENS7_ILi96EEEEEENS_10bfloat16_tEfNS_4arch4Sm80ELb0ELb0ELb0ELb1ELb1ELb0ELb0ELb0ELi2ELi2ELi4ELi2ELb1EEENS1_24CollectiveEpilogueBwdGQAISB_fSE_Li256ELb1ELb1EEENS1_19SingleTileSchedulerILb1ELb0ELb0ELi128EEEEEEEEEvNT_6ParamsE)
        /*0014*/ 	.short	0x0160
        /*0016*/ 	.short	0x0278


	//----- nvinfo : EIATTR_CBANK_PARAM_SIZE
	.align		4
.L_460:
        /*0018*/ 	.byte	0x03, 0x19
        /*001a*/ 	.short	0x0278


	//----- nvinfo : EIATTR_KPARAM_INFO
	.align		4
        /*001c*/ 	.byte	0x04, 0x17
        /*001e*/ 	.short	(.L_462 - .L_461)
.L_461:
        /*0020*/ 	.word	0x00000000
        /*0024*/ 	.short	0x0000
        /*0026*/ 	.short	0x0000
        /*0028*/ 	.byte	0x00, 0xf0, 0xe1, 0x09


	//----- nvinfo : EIATTR_MAXREG_COUNT
	.align		4
.L_462:
        /*002c*/ 	.byte	0x03, 0x1b
        /*002e*/ 	.short	0x00ff


	//----- nvinfo : EIATTR_NUM_BARRIERS
	.align		4
        /*0030*/ 	.byte	0x02, 0x4c
        /*0032*/ 	.byte	0x02
	.zero		1


	//----- nvinfo : EIATTR_ANNOTATIONS
	.align		4
        /*0034*/ 	.byte	0x04, 0x55
        /*0036*/ 	.short	(.L_464 - .L_463)


	//   ....[0]....
.L_463:
        /*0038*/ 	.word	0x00000001
        /*003c*/ 	.byte	0xd0, 0x19, 0x00, 0x00, 0x01, 0x00, 0x00, 0x00, 0x00, 0x1b, 0x00, 0x00, 0x01, 0x00, 0x00, 0x00
        /*004c*/ 	.byte	0x70, 0x2a, 0x00, 0x00, 0x01, 0x00, 0x00, 0x00, 0x40, 0x45, 0x00, 0x00


	//----- nvinfo : EIATTR_MERCURY_ISA_VERSION
	.align		4
.L_464:
        /*0058*/ 	.byte	0x03, 0x5f
        /*005a*/ 	.short	0x0000


	//----- nvinfo : EIATTR_COOP_GROUP_MASK_REGIDS
	.align		4
        /*005c*/ 	.byte	0x04, 0x29
        /*005e*/ 	.short	(.L_466 - .L_465)


	//   ....[0]....
.L_465:
        /*0060*/ 	.word	0xffffffff


	//   ....[1]....
        /*0064*/ 	.word	0xffffffff


	//   ....[2]....
        /*0068*/ 	.word	0xffffffff


	//   ....[3]....
        /*006c*/ 	.word	0xffffffff


	//   ....[4]....
        /*0070*/ 	.word	0xffffffff


	//   ....[5]....
        /*0074*/ 	.word	0xffffffff


	//   ....[6]....
        /*0078*/ 	.word	0xffffffff


	//   ....[7]....
        /*007c*/ 	.word	0xffffffff


	//   ....[8]....
        /*0080*/ 	.word	0xffffffff


	//----- nvinfo : EIATTR_COOP_GROUP_INSTR_OFFSETS
	.align		4
.L_466:
        /*0084*/ 	.byte	0x04, 0x28
        /*0086*/ 	.short	(.L_468 - .L_467)


	//   ....[0]....
.L_467:
        /*0088*/ 	.word	0x000000a0


	//   ....[1]....
        /*008c*/ 	.word	0x00005960


	//   ....[2]....
        /*0090*/ 	.word	0x000059a0


	//   ....[3]....
        /*0094*/ 	.word	0x00005d90


	//   ....[4]....
        /*0098*/ 	.word	0x00005da0


	//   ....[5]....
        /*009c*/ 	.word	0x00005f30


	//   ....[6]....
        /*00a0*/ 	.word	0x00005f80


	//   ....[7]....
        /*00a4*/ 	.word	0x00006330


	//   ....[8]....
        /*00a8*/ 	.word	0x00006340


	//----- nvinfo : EIATTR_EXIT_INSTR_OFFSETS
	.align		4
.L_468:
        /*00ac*/ 	.byte	0x04, 0x1c
        /*00ae*/ 	.short	(.L_470 - .L_469)


	//   ....[0]....
.L_469:
        /*00b0*/ 	.word	0x00000310


	//   ....[1]....
        /*00b4*/ 	.word	0x00005610


	//   ....[2]....
        /*00b8*/ 	.word	0x00006350


	//   ....[3]....
        /*00bc*/ 	.word	0x000063f0


	//----- nvinfo : EIATTR_CTAIDZ_USED
	.align		4
.L_470:
        /*00c0*/ 	.byte	0x01, 0x04
	.zero		2


	//----- nvinfo : EIATTR_MAX_THREADS
	.align		4
        /*00c4*/ 	.byte	0x04, 0x05
        /*00c6*/ 	.short	(.L_472 - .L_471)
.L_471:
        /*00c8*/ 	.word	0x00000100
        /*00cc*/ 	.word	0x00000001
        /*00d0*/ 	.word	0x00000001


	//----- nvinfo : EIATTR_CRS_STACK_SIZE
	.align		4
.L_472:
        /*00d4*/ 	.byte	0x04, 0x1e
        /*00d6*/ 	.short	(.L_474 - .L_473)
.L_473:
        /*00d8*/ 	.word	0x00000000
.L_474:


//--------------------- .nv.info._ZN7cutlass13device_kernelIN5flash19enable_sm80_to_sm89INS1_16FlashAttnBwdSm80INS1_25CollectiveMainloopBwdSm80ILi2ELi1EN4cute5tupleIJNS5_1CILi64EEENS7_ILi128EEENS7_ILi96EEEEEENS_10bfloat16_tEfNS_4arch4Sm80ELb0ELb1ELb0ELb0ELb0ELb0ELb0ELb0ELi2ELi2ELi4ELi2ELb1EEENS1_21CollectiveEpilogueBwdISB_SC_SE_Li256ELb0ELb0ELi2EEENS1_19SingleTileSchedulerILb0ELb0ELb0ELi128EEEEEEEEEvNT_6ParamsE --------------------------
	.section	.nv.info._ZN7cutlass13device_kernelIN5flash19enable_sm80_to_sm89INS1_16FlashAttnBwdSm80INS1_25CollectiveMainloopBwdSm80ILi2ELi1EN4cute5tupleIJNS5_1CILi64EEENS7_ILi128EEENS7_ILi96EEEEEENS_10bfloat16_tEfNS_4arch4Sm80ELb0ELb1ELb0ELb0ELb0ELb0ELb0ELb0ELi2ELi2ELi4ELi2ELb1EEENS1_21CollectiveEpilogueBwdISB_SC_SE_Li256ELb0ELb0ELi2EEENS1_19SingleTileSchedulerILb0ELb0ELb0ELi128EEEEEEEEEvNT_6ParamsE,"",@"SHT_CUDA_INFO"
	.sectionflags	@""
	.align	4


	//----- nvinfo : EIATTR_CUDA_API_VERSION
	.align		4
        /*0000*/ 	.byte	0x04, 0x37
        /*0002*/ 	.short	(.L_476 - .L_475)
.L_475:
        /*0004*/ 	.word	0x00000082


	//----- nvinfo : EIATTR_SW2861232_WAR
	.align		4
.L_476:
        /*0008*/ 	.byte	0x01, 0x35
	.zero		2


	//----- nvinfo : EIATTR_PARAM_CBANK
	.align		4
        /*000c*/ 	.byte	0x04, 0x0a
        /*000e*/ 	.short	(.L_478 - .L_477)
	.align		4
.L_477:
        /*0010*/ 	.word	index@(.nv.constant0._ZN7cutlass13device_kernelIN5flash19enable_sm80_to_sm89INS1_16FlashAttnBwdSm80INS1_25CollectiveMainloopBwdSm80ILi2ELi1EN4cute5tupleIJNS5_1CILi64EEENS7_ILi128EEENS7_ILi96EEEEEENS_10bfloat16_tEfNS_4arch4Sm80ELb0ELb1ELb0ELb0ELb0ELb0ELb0ELb0ELi2ELi2ELi4ELi2ELb1EEENS1_21CollectiveEpilogueBwdISB_SC_SE_Li256ELb0ELb0ELi2EEENS1_19SingleTileSchedulerILb0ELb0ELb0ELi128EEEEEEEEEvNT_6ParamsE)
        /*0014*/ 	.short	0x0160
        /*0016*/ 	.short	0x0270


	//----- nvinfo : EIATTR_CBANK_PARAM_SIZE
	.align		4
.L_478:
        /*0018*/ 	.byte	0x03, 0x19
        /*001a*/ 	.short	0x0270


	//----- nvinfo : EIATTR_KPARAM_INFO
	.align		4
        /*001c*/ 	.byte	0x04, 0x17
        /*001e*/ 	.short	(.L_480 - .L_479)
.L_479:
        /*0020*/ 	.word	0x00000000
        /*0024*/ 	.short	0x0000
        /*0026*/ 	.short	0x0000
        /*0028*/ 	.byte	0x00, 0xf0, 0xc1, 0x09


	//----- nvinfo : EIATTR_MAXREG_COUNT
	.align		4
.L_480:
        /*002c*/ 	.byte	0x03, 0x1b
        /*002e*/ 	.short	0x00ff


	//----- nvinfo : EIATTR_NUM_BARRIERS
	.align		4
        /*0030*/ 	.byte	0x02, 0x4c
        /*0032*/ 	.byte	0x02
	.zero		1


	//----- nvinfo : EIATTR_ANNOTATIONS
	.align		4
        /*0034*/ 	.byte	0x04, 0x55
        /*0036*/ 	.short	(.L_482 - .L_481)


	//   ....[0]....
.L_481:
        /* <DEDUP_REMOVED lines=17> */


	//----- nvinfo : EIATTR_MERCURY_ISA_VERSION
	.align		4
.L_482:
        /*0138*/ 	.byte	0x03, 0x5f
        /*013a*/ 	.short	0x0000


	//----- nvinfo : EIATTR_EXIT_INSTR_OFFSETS
	.align		4
        /*013c*/ 	.byte	0x04, 0x1c
        /*013e*/ 	.short	(.L_484 - .L_483)


	//   ....[0]....
.L_483:
        /*0140*/ 	.word	0x00000040


	//   ....[1]....
        /*0144*/ 	.word	0x000074c0


	//   ....[2]....
        /*0148*/ 	.word	0x000075c0


	//   ....[3]....
        /*014c*/ 	.word	0x000075e0


	//   ....[4]....
        /*0150*/ 	.word	0x00007b70


	//   ....[5]....
        /*0154*/ 	.word	0x00007c60


	//   ....[6]....
        /*0158*/ 	.word	0x00007c80


	//----- nvinfo : EIATTR_CTAIDZ_USED
	.align		4
.L_484:
        /*015c*/ 	.byte	0x01, 0x04
	.zero		2


	//----- nvinfo : EIATTR_MAX_THREADS
	.align		4
        /*0160*/ 	.byte	0x04, 0x05
        /*0162*/ 	.short	(.L_486 - .L_485)
.L_485:
        /*0164*/ 	.word	0x00000100
        /*0168*/ 	.word	0x00000001
        /*016c*/ 	.word	0x00000001


	//----- nvinfo : EIATTR_CRS_STACK_SIZE
	.align		4
.L_486:
        /*0170*/ 	.byte	0x04, 0x1e
        /*0172*/ 	.short	(.L_488 - .L_487)
.L_487:
        /*0174*/ 	.word	0x00000000
.L_488:


//--------------------- .nv.info._ZN7cutlass13device_kernelIN5flash19enable_sm80_to_sm89INS1_16FlashAttnBwdSm80INS1_25CollectiveMainloopBwdSm80ILi2ELi1EN4cute5tupleIJNS5_1CILi64EEENS7_ILi128EEENS7_ILi96EEEEEENS_10bfloat16_tEfNS_4arch4Sm80ELb0ELb1ELb0ELb0ELb1ELb0ELb0ELb0ELi2ELi2ELi4ELi2ELb1EEENS1_21CollectiveEpilogueBwdISB_SC_SE_Li256ELb0ELb0ELi2EEENS1_19SingleTileSchedulerILb0ELb0ELb0ELi128EEEEEEEEEvNT_6ParamsE --------------------------
	.section	.nv.info._ZN7cutlass13device_kernelIN5flash19enable_sm80_to_sm89INS1_16FlashAttnBwdSm80INS1_25CollectiveMainloopBwdSm80ILi2ELi1EN4cute5tupleIJNS5_1CILi64EEENS7_ILi128EEENS7_ILi96EEEEEENS_10bfloat16_tEfNS_4arch4Sm80ELb0ELb1ELb0ELb0ELb1ELb0ELb0ELb0ELi2ELi2ELi4ELi2ELb1EEENS1_21CollectiveEpilogueBwdISB_SC_SE_Li256ELb0ELb0ELi2EEENS1_19SingleTileSchedulerILb0ELb0ELb0ELi128EEEEEEEEEvNT_6ParamsE,"",@"SHT_CUDA_INFO"
	.sectionflags	@""
	.align	4


	//----- nvinfo : EIATTR_CUDA_API_VERSION
	.align		4
        /*0000*/ 	.byte	0x04, 0x37
        /*0002*/ 	.short	(.L_490 - .L_489)
.L_489:
        /*0004*/ 	.word	0x00000082


	//----- nvinfo : EIATTR_SW2861232_WAR
	.align		4
.L_490:
        /*0008*/ 	.byte	0x01, 0x35
	.zero		2


	//----- nvinfo : EIATTR_PARAM_CBANK
	.align		4
        /*000c*/ 	.byte	0x04, 0x0a
        /*000e*/ 	.short	(.L_492 - .L_491)
	.align		4
.L_491:
        /*0010*/ 	.word	index@(.nv.constant0._ZN7cutlass13device_kernelIN5flash19enable_sm80_to_sm89INS1_16FlashAttnBwdSm80INS1_25CollectiveMainloopBwdSm80ILi2ELi1EN4cute5tupleIJNS5_1CILi64EEENS7_ILi128EEENS7_ILi96EEEEEENS_10bfloat16_tEfNS_4arch4Sm80ELb0ELb1ELb0ELb0ELb1ELb0ELb0ELb0ELi2ELi2ELi4ELi2ELb1EEENS1_21CollectiveEpilogueBwdISB_SC_SE_Li256ELb0ELb0ELi2EEENS1_19SingleTileSchedulerILb0ELb0ELb0ELi128EEEEEEEEEvNT_6ParamsE)
        /*0014*/ 	.short	0x0160
        /*0016*/ 	.short	0x0270


	//----- nvinfo : EIATTR_CBANK_PARAM_SIZE
	.align		4
.L_492:
        /*0018*/ 	.byte	0x03, 0x19
        /*001a*/ 	.short	0x0270


	//----- nvinfo : EIATTR_KPARAM_INFO
	.align		4
        /*001c*/ 	.byte	0x04, 0x17
        /*001e*/ 	.short	(.L_494 - .L_493)
.L_493:
        /*0020*/ 	.word	0x00000000
        /*0024*/ 	.short	0x0000
        /*0026*/ 	.short	0x0000
        /*0028*/ 	.byte	0x00, 0xf0, 0xc1, 0x09


	//----- nvinfo : EIATTR_MAXREG_COUNT
	.align		4
.L_494:
        /*002c*/ 	.byte	0x03, 0x1b
        /*002e*/ 	.short	0x00ff


	//----- nvinfo : EIATTR_NUM_BARRIERS
	.align		4
        /*0030*/ 	.byte	0x02, 0x4c
        /*0032*/ 	.byte	0x02
	.zero		1


	//----- nvinfo : EIATTR_ANNOTATIONS
	.align		4
        /*0034*/ 	.byte	0x04, 0x55
        /*0036*/ 	.short	(.L_496 - .L_495)


	//   ....[0]....
.L_495:
        /* <DEDUP_REMOVED lines=17> */


	//----- nvinfo : EIATTR_MERCURY_ISA_VERSION
	.align		4
.L_496:
        /*0138*/ 	.byte	0x03, 0x5f
        /*013a*/ 	.short	0x0000


	//----- nvinfo : EIATTR_EXIT_INSTR_OFFSETS
	.align		4
        /*013c*/ 	.byte	0x04, 0x1c
        /*013e*/ 	.short	(.L_498 - .L_497)


	//   ....[0]....
.L_497:
        /*0140*/ 	.word	0x00000040


	//   ....[1]....
        /*0144*/ 	.word	0x000074c0


	//   ....[2]....
        /*0148*/ 	.word	0x000075c0


	//   ....[3]....
        /*014c*/ 	.word	0x000075e0


	//   ....[4]....
        /*0150*/ 	.word	0x00007b70


	//   ....[5]....
        /*0154*/ 	.word	0x00007c60


	//   ....[6]....
        /*0158*/ 	.word	0x00007c80


	//----- nvinfo : EIATTR_CTAIDZ_USED
	.align		4
.L_498:
        /*015c*/ 	.byte	0x01, 0x04
	.zero		2


	//----- nvinfo : EIATTR_MAX_THREADS
	.align		4
        /*0160*/ 	.byte	0x04, 0x05
        /*0162*/ 	.short	(.L_500 - .L_499)
.L_499:
        /*0164*/ 	.word	0x00000100
        /*0168*/ 	.word	0x00000001
        /*016c*/ 	.word	0x00000001


	//----- nvinfo : EIATTR_CRS_STACK_SIZE
	.align		4
.L_500:
        /*0170*/ 	.byte	0x04, 0x1e
        /*0172*/ 	.short	(.L_502 - .L_501)
.L_501:
        /*0174*/ 	.word	0x00000000
.L_502:


//--------------------- .nv.info._ZN7cutlass13device_kernelIN5flash19enable_sm80_to_sm89INS1_16FlashAttnBwdSm80INS1_25CollectiveMainloopBwdSm80ILi2ELi1EN4cute5tupleIJNS5_1CILi64EEENS7_ILi128EEENS7_ILi96EEEEEENS_10bfloat16_tEfNS_4arch4Sm80ELb0ELb1ELb0ELb0ELb0ELb0ELb0ELb0ELi2ELi2ELi4ELi2ELb1EEENS1_24CollectiveEpilogueBwdGQAISB_fSE_Li256ELb0ELb0EEENS1_19SingleTileSchedulerILb0ELb0ELb0ELi128EEEEEEEEEvNT_6ParamsE --------------------------
	.section	.nv.info._ZN7cutlass13device_kernelIN5flash19enable_sm80_to_sm89INS1_16FlashAttnBwdSm80INS1_25CollectiveMainloopBwdSm80ILi2ELi1EN4cute5tupleIJNS5_1CILi64EEENS7_ILi128EEENS7_ILi96EEEEEENS_10bfloat16_tEfNS_4arch4Sm80ELb0ELb1ELb0ELb0ELb0ELb0ELb0ELb0ELi2ELi2ELi4ELi2ELb1EEENS1_24CollectiveEpilogueBwdGQAISB_fSE_Li256ELb0ELb0EEENS1_19SingleTileSchedulerILb0ELb0ELb0ELi128EEEEEEEEEvNT_6ParamsE,"",@"SHT_CUDA_INFO"
	.sectionflags	@""
	.align	4


	//----- nvinfo : EIATTR_CUDA_API_VERSION
	.align		4
        /*0000*/ 	.byte	0x04, 0x37
        /*0002*/ 	.short	(.L_504 - .L_503)
.L_503:
        /*0004*/ 	.word	0x00000082


	//----- nvinfo : EIATTR_SW2861232_WAR
	.align		4
.L_504:
        /*0008*/ 	.byte	0x01, 0x35
	.zero		2


	//----- nvinfo : EIATTR_PARAM_CBANK
	.align		4
        /*000c*/ 	.byte	0x04, 0x0a
        /*000e*/ 	.short	(.L_506 - .L_505)
	.align		4
.L_505:
        /*0010*/ 	.word	index@(.nv.constant0._ZN7cutlass13device_kernelIN5flash19enable_sm80_to_sm89INS1_16FlashAttnBwdSm80INS1_25CollectiveMainloopBwdSm80ILi2ELi1EN4cute5tupleIJNS5_1CILi64EEENS7_ILi128EEENS7_ILi96EEEEEENS_10bfloat16_tEfNS_4arch4Sm80ELb0ELb1ELb0ELb0ELb0ELb0ELb0ELb0ELi2ELi2ELi4ELi2ELb1EEENS1_24CollectiveEpilogueBwdGQAISB_fSE_Li256ELb0ELb0EEENS1_19SingleTileSchedulerILb0ELb0ELb0ELi128EEEEEEEEEvNT_6ParamsE)
        /*0014*/ 	.short	0x0160
        /*0016*/ 	.short	0x0278


	//----- nvinfo : EIATTR_CBANK_PARAM_SIZE
	.align		4
.L_506:
        /*0018*/ 	.byte	0x03, 0x19
        /*001a*/ 	.short	0x0278


	//----- nvinfo : EIATTR_KPARAM_INFO
	.align		4
        /*001c*/ 	.byte	0x04, 0x17
        /*001e*/ 	.short	(.L_508 - .L_507)
.L_507:
        /*0020*/ 	.word	0x00000000
        /*0024*/ 	.short	0x0000
        /*0026*/ 	.short	0x0000
        /*0028*/ 	.byte	0x00, 0xf0, 0xe1, 0x09


	//----- nvinfo : EIATTR_MAXREG_COUNT
	.align		4
.L_508:
        /*002c*/ 	.byte	0x03, 0x1b
        /*002e*/ 	.short	0x00ff


	//----- nvinfo : EIATTR_NUM_BARRIERS
	.align		4
        /*0030*/ 	.byte	0x02, 0x4c
        /*0032*/ 	.byte	0x02
	.zero		1


	//----- nvinfo : EIATTR_ANNOTATIONS
	.align		4
        /*0034*/ 	.byte	0x04, 0x55
        /*0036*/ 	.short	(.L_510 - .L_509)


	//   ....[0]....
.L_509:
        /* <DEDUP_REMOVED lines=16> */


	//----- nvinfo : EIATTR_MERCURY_ISA_VERSION
	.align		4
.L_510:
        /*0128*/ 	.byte	0x03, 0x5f
        /*012a*/ 	.short	0x0000


	//----- nvinfo : EIATTR_EXIT_INSTR_OFFSETS
	.align		4
        /*012c*/ 	.byte	0x04, 0x1c
        /*012e*/ 	.short	(.L_512 - .L_511)


	//   ....[0]....
.L_511:
        /*0130*/ 	.word	0x00000040


	//   ....[1]....
        /*0134*/ 	.word	0x00006440


	//   ....[2]....
        /*0138*/ 	.word	0x00006c70


	//----- nvinfo : EIATTR_CTAIDZ_USED
	.align		4
.L_512:
        /*013c*/ 	.byte	0x01, 0x04
	.zero		2


	//----- nvinfo : EIATTR_MAX_THREADS
	.align		4
        /*0140*/ 	.byte	0x04, 0x05
        /*0142*/ 	.short	(.L_514 - .L_513)
.L_513:
        /*0144*/ 	.word	0x00000100
        /*0148*/ 	.word	0x00000001
        /*014c*/ 	.word	0x00000001


	//----- nvinfo : EIATTR_CRS_STACK_SIZE
	.align		4
.L_514:
        /*0150*/ 	.byte	0x04, 0x1e
        /*0152*/ 	.short	(.L_516 - .L_515)
.L_515:
        /*0154*/ 	.word	0x00000000
.L_516:


//--------------------- .nv.info._ZN7cutlass13device_kernelIN5flash19enable_sm80_to_sm89INS1_16FlashAttnBwdSm80INS1_25CollectiveMainloopBwdSm80ILi2ELi1EN4cute5tupleIJNS5_1CILi64EEENS7_ILi128EEENS7_ILi96EEEEEENS_10bfloat16_tEfNS_4arch4Sm80ELb0ELb1ELb0ELb0ELb1ELb0ELb0ELb0ELi2ELi2ELi4ELi2ELb1EEENS1_24CollectiveEpilogueBwdGQAISB_fSE_Li256ELb0ELb1EEENS1_19SingleTileSchedulerILb0ELb0ELb0ELi128EEEEEEEEEvNT_6ParamsE --------------------------
	.section	.nv.info._ZN7cutlass13device_kernelIN5flash19enable_sm80_to_sm89INS1_16FlashAttnBwdSm80INS1_25CollectiveMainloopBwdSm80ILi2ELi1EN4cute5tupleIJNS5_1CILi64EEENS7_ILi128EEENS7_ILi96EEEEEENS_10bfloat16_tEfNS_4arch4Sm80ELb0ELb1ELb0ELb0ELb1ELb0ELb0ELb0ELi2ELi2ELi4ELi2ELb1EEENS1_24CollectiveEpilogueBwdGQAISB_fSE_Li256ELb0ELb1EEENS1_19SingleTileSchedulerILb0ELb0ELb0ELi128EEEEEEEEEvNT_6ParamsE,"",@"SHT_CUDA_INFO"
	.sectionflags	@""
	.align	4


	//----- nvinfo : EIATTR_CUDA_API_VERSION
	.align		4
        /*0000*/ 	.byte	0x04, 0x37
        /*0002*/ 	.short	(.L_518 - .L_517)
.L_517:
        /*0004*/ 	.word	0x00000082


	//----- nvinfo : EIATTR_SW2861232_WAR
	.align		4
.L_518:
        /*0008*/ 	.byte	0x01, 0x35
	.zero		2


	//----- nvinfo : EIATTR_PARAM_CBANK
	.align		4
        /*000c*/ 	.byte	0x04, 0x0a
        /*000e*/ 	.short	(.L_520 - .L_519)
	.align		4
.L_519:
        /*0010*/ 	.word	index@(.nv.constant0._ZN7cutlass13device_kernelIN5flash19enable_sm80_to_sm89INS1_16FlashAttnBwdSm80INS1_25CollectiveMainloopBwdSm80ILi2ELi1EN4cute5tupleIJNS5_1CILi64EEENS7_ILi128EEENS7_ILi96EEEEEENS_10bfloat16_tEfNS_4arch4Sm80ELb0ELb1ELb0ELb0ELb1ELb0ELb0ELb0ELi2ELi2ELi4ELi2ELb1EEENS1_24CollectiveEpilogueBwdGQAISB_fSE_Li256ELb0ELb1EEENS1_19SingleTileSchedulerILb0ELb0ELb0ELi128EEEEEEEEEvNT_6ParamsE)
        /*0014*/ 	.short	0x0160
        /*0016*/ 	.short	0x0278


	//----- nvinfo : EIATTR_CBANK_PARAM_SIZE
	.align		4
.L_520:
        /*0018*/ 	.byte	0x03, 0x19
        /*001a*/ 	.short	0x0278


	//----- nvinfo : EIATTR_KPARAM_INFO
	.align		4
        /*001c*/ 	.byte	0x04, 0x17
        /*001e*/ 	.short	(.L_522 - .L_521)
.L_521:
        /*0020*/ 	.word	0x00000000
        /*0024*/ 	.short	0x0000
        /*0026*/ 	.short	0x0000
        /*0028*/ 	.byte	0x00, 0xf0, 0xe1, 0x09


	//----- nvinfo : EIATTR_MAXREG_COUNT
	.align		4
.L_522:
        /*002c*/ 	.byte	0x03, 0x1b
        /*002e*/ 	.short	0x00ff


	//----- nvinfo : EIATTR_NUM_BARRIERS
	.align		4
        /*0030*/ 	.byte	0x02, 0x4c
        /*0032*/ 	.byte	0x02
	.zero		1


	//----- nvinfo : EIATTR_ANNOTATIONS
	.align		4
        /*0034*/ 	.byte	0x04, 0x55
        /*0036*/ 	.short	(.L_524 - .L_523)


	//   ....[0]....
.L_523:
        /* <DEDUP_REMOVED lines=17> */


	//----- nvinfo : EIATTR_MERCURY_ISA_VERSION
	.align		4
.L_524:
        /*0138*/ 	.byte	0x03, 0x5f
        /*013a*/ 	.short	0x0000


	//----- nvinfo : EIATTR_COOP_GROUP_MASK_REGIDS
	.align		4
        /*013c*/ 	.byte	0x04, 0x29
        /*013e*/ 	.short	(.L_526 - .L_525)


	//   ....[0]....
.L_525:
        /*0140*/ 	.word	0xffffffff


	//   ....[1]....
        /*0144*/ 	.word	0xffffffff


	//   ....[2]....
        /*0148*/ 	.word	0xffffffff


	//   ....[3]....
        /*014c*/ 	.word	0xffffffff


	//   ....[4]....
        /*0150*/ 	.word	0xffffffff


	//   ....[5]....
        /*0154*/ 	.word	0xffffffff


	//   ....[6]....
        /*0158*/ 	.word	0xffffffff


	//   ....[7]....
        /*015c*/ 	.word	0xffffffff


	//----- nvinfo : EIATTR_COOP_GROUP_INSTR_OFFSETS
	.align		4
.L_526:
        /*0160*/ 	.byte	0x04, 0x28
        /*0162*/ 	.short	(.L_528 - .L_527)


	//   ....[0]....
.L_527:
        /*0164*/ 	.word	0x00006730


	//   ....[1]....
        /*0168*/ 	.word	0x000067a0


	//   ....[2]....
        /*016c*/ 	.word	0x00006b60


	//   ....[3]....
        /*0170*/ 	.word	0x00006b70


	//   ....[4]....
        /*0174*/ 	.word	0x00006d00


	//   ....[5]....
        /*0178*/ 	.word	0x00006d50


	//   ....[6]....
        /*017c*/ 	.word	0x00007100


	//   ....[7]....
        /*0180*/ 	.word	0x00007110


	//----- nvinfo : EIATTR_EXIT_INSTR_OFFSETS
	.align		4
.L_528:
        /*0184*/ 	.byte	0x04, 0x1c
        /*0186*/ 	.short	(.L_530 - .L_529)


	//   ....[0]....
.L_529:
        /*0188*/ 	.word	0x00000040


	//   ....[1]....
        /*018c*/ 	.word	0x000064c0


	//   ....[2]....
        /*0190*/ 	.word	0x00007120


	//   ....[3]....
        /*0194*/ 	.word	0x000071c0


	//----- nvinfo : EIATTR_CTAIDZ_USED
	.align		4
.L_530:
        /*0198*/ 	.byte	0x01, 0x04
	.zero		2


	//----- nvinfo : EIATTR_MAX_THREADS
	.align		4
        /*019c*/ 	.byte	0x04, 0x05
        /*019e*/ 	.short	(.L_532 - .L_531)
.L_531:
        /*01a0*/ 	.word	0x00000100
        /*01a4*/ 	.word	0x00000001
        /*01a8*/ 	.word	0x00000001


	//----- nvinfo : EIATTR_CRS_STACK_SIZE
	.align		4
.L_532:
        /*01ac*/ 	.byte	0x04, 0x1e
        /*01ae*/ 	.short	(.L_534 - .L_533)
.L_533:
        /*01b0*/ 	.word	0x00000000
.L_534:


//--------------------- .nv.info._ZN7cutlass13device_kernelIN5flash19enable_sm80_to_sm89INS1_16FlashAttnBwdSm80INS1_25CollectiveMainloopBwdSm80ILi2ELi1EN4cute5tupleIJNS5_1CILi64EEENS7_ILi128EEENS7_ILi96EEEEEENS_10bfloat16_tEfNS_4arch4Sm80ELb0ELb1ELb0ELb1ELb0ELb0ELb0ELb0ELi2ELi2ELi4ELi2ELb1EEENS1_21CollectiveEpilogueBwdISB_SC_SE_Li256ELb1ELb0ELi2EEENS1_19SingleTileSchedulerILb1ELb0ELb0ELi128EEEEEEEEEvNT_6ParamsE --------------------------
	.section	.nv.info._ZN7cutlass13device_kernelIN5flash19enable_sm80_to_sm89INS1_16FlashAttnBwdSm80INS1_25CollectiveMainloopBwdSm80ILi2ELi1EN4cute5tupleIJNS5_1CILi64EEENS7_ILi128EEENS7_ILi96EEEEEENS_10bfloat16_tEfNS_4arch4Sm80ELb0ELb1ELb0ELb1ELb0ELb0ELb0ELb0ELi2ELi2ELi4ELi2ELb1EEENS1_21CollectiveEpilogueBwdISB_SC_SE_Li256ELb1ELb0ELi2EEENS1_19SingleTileSchedulerILb1ELb0ELb0ELi128EEEEEEEEEvNT_6ParamsE,"",@"SHT_CUDA_INFO"
	.sectionflags	@""
	.align	4


	//----- nvinfo : EIATTR_CUDA_API_VERSION
	.align		4
        /*0000*/ 	.byte	0x04, 0x37
        /*0002*/ 	.short	(.L_536 - .L_535)
.L_535:
        /*0004*/ 	.word	0x00000082


	//----- nvinfo : EIATTR_SW2861232_WAR
	.align		4
.L_536:
        /*0008*/ 	.byte	0x01, 0x35
	.zero		2


	//----- nvinfo : EIATTR_PARAM_CBANK
	.align		4
        /*000c*/ 	.byte	0x04, 0x0a
        /*000e*/ 	.short	(.L_538 - .L_537)
	.align		4
.L_537:
        /*0010*/ 	.word	index@(.nv.constant0._ZN7cutlass13device_kernelIN5flash19enable_sm80_to_sm89INS1_16FlashAttnBwdSm80INS1_25CollectiveMainloopBwdSm80ILi2ELi1EN4cute5tupleIJNS5_1CILi64EEENS7_ILi128EEENS7_ILi96EEEEEENS_10bfloat16_tEfNS_4arch4Sm80ELb0ELb1ELb0ELb1ELb0ELb0ELb0ELb0ELi2ELi2ELi4ELi2ELb1EEENS1_21CollectiveEpilogueBwdISB_SC_SE_Li256ELb1ELb0ELi2EEENS1_19SingleTileSchedulerILb1ELb0ELb0ELi128EEEEEEEEEvNT_6ParamsE)
        /*0014*/ 	.short	0x0160
        /*0016*/ 	.short	0x0270


	//----- nvinfo : EIATTR_CBANK_PARAM_SIZE
	.align		4
.L_538:
        /*0018*/ 	.byte	0x03, 0x19
        /*001a*/ 	.short	0x0270


	//----- nvinfo : EIATTR_KPARAM_INFO
	.align		4
        /*001c*/ 	.byte	0x04, 0x17
        /*001e*/ 	.short	(.L_540 - .L_539)
.L_539:
        /*0020*/ 	.word	0x00000000
        /*0024*/ 	.short	0x0000
        /*0026*/ 	.short	0x0000
        /*0028*/ 	.byte	0x00, 0xf0, 0xc1, 0x09


	//----- nvinfo : EIATTR_MAXREG_COUNT
	.align		4
.L_540:
        /*002c*/ 	.byte	0x03, 0x1b
        /*002e*/ 	.short	0x00ff


	//----- nvinfo : EIATTR_NUM_BARRIERS
	.align		4
        /*0030*/ 	.byte	0x02, 0x4c
        /*0032*/ 	.byte	0x02
	.zero		1


	//----- nvinfo : EIATTR_ANNOTATIONS
	.align		4
        /*0034*/ 	.byte	0x04, 0x55
        /*0036*/ 	.short	(.L_542 - .L_541)


	//   ....[0]....
.L_541:
        /* <DEDUP_REMOVED lines=15> */
        /*011c*/ 	.byte	0xf0, 0x77, 0x00, 0x00


	//----- nvinfo : EIATTR_MERCURY_ISA_VERSION
	.align		4
.L_542:
        /*0120*/ 	.byte	0x03, 0x5f
        /*0122*/ 	.short	0x0000


	//----- nvinfo : EIATTR_COOP_GROUP_MASK_REGIDS
	.align		4
        /*0124*/ 	.byte	0x04, 0x29
        /*0126*/ 	.short	(.L_544 - .L_543)


	//   ....[0]....
.L_543:
        /*0128*/ 	.word	0xffffffff


	//----- nvinfo : EIATTR_COOP_GROUP_INSTR_OFFSETS
	.align		4
.L_544:
        /*012c*/ 	.byte	0x04, 0x28
        /*012e*/ 	.short	(.L_546 - .L_545)


	//   ....[0]....
.L_545:
        /*0130*/ 	.word	0x000000a0


	//----- nvinfo : EIATTR_EXIT_INSTR_OFFSETS
	.align		4
.L_546:
        /*0134*/ 	.byte	0x04, 0x1c
        /*0136*/ 	.short	(.L_548 - .L_547)


	//   ....[0]....
.L_547:
        /*0138*/ 	.word	0x00000340


	//   ....[1]....
        /*013c*/ 	.word	0x000076c0


	//   ....[2]....
        /*0140*/ 	.word	0x000077c0


	//   ....[3]....
        /*0144*/ 	.word	0x000077e0


	//   ....[4]....
        /*0148*/ 	.word	0x00007eb0


	//   ....[5]....
        /*014c*/ 	.word	0x00007fa0


	//   ....[6]....
        /*0150*/ 	.word	0x00007fc0


	//----- nvinfo : EIATTR_CTAIDZ_USED
	.align		4
.L_548:
        /*0154*/ 	.byte	0x01, 0x04
	.zero		2


	//----- nvinfo : EIATTR_MAX_THREADS
	.align		4
        /*0158*/ 	.byte	0x04, 0x05
        /*015a*/ 	.short	(.L_550 - .L_549)
.L_549:
        /*015c*/ 	.word	0x00000100
        /*0160*/ 	.word	0x00000001
        /*0164*/ 	.word	0x00000001


	//----- nvinfo : EIATTR_CRS_STACK_SIZE
	.align		4
.L_550:
        /*0168*/ 	.byte	0x04, 0x1e
        /*016a*/ 	.short	(.L_552 - .L_551)
.L_551:
        /*016c*/ 	.word	0x00000000
.L_552:


//--------------------- .nv.info._ZN7cutlass13device_kernelIN5flash19enable_sm80_to_sm89INS1_16FlashAttnBwdSm80INS1_25CollectiveMainloopBwdSm80ILi2ELi1EN4cute5tupleIJNS5_1CILi64EEENS7_ILi128EEENS7_ILi96EEEEEENS_10bfloat16_tEfNS_4arch4Sm80ELb0ELb1ELb0ELb1ELb1ELb0ELb0ELb0ELi2ELi2ELi4ELi2ELb1EEENS1_21CollectiveEpilogueBwdISB_SC_SE_Li256ELb1ELb0ELi2EEENS1_19SingleTileSchedulerILb1ELb0ELb0ELi128EEEEEEEEEvNT_6ParamsE --------------------------
	.section	.nv.info._ZN7cutlass13device_kernelIN5flash19enable_sm80_to_sm89INS1_16FlashAttnBwdSm80INS1_25CollectiveMainloopBwdSm80ILi2ELi1EN4cute5tupleIJNS5_1CILi64EEENS7_ILi128EEENS7_ILi96EEEEEENS_10bfloat16_tEfNS_4arch4Sm80ELb0ELb1ELb0ELb1ELb1ELb0ELb0ELb0ELi2ELi2ELi4ELi2ELb1EEENS1_21CollectiveEpilogueBwdISB_SC_SE_Li256ELb1ELb0ELi2EEENS1_19SingleTileSchedulerILb1ELb0ELb0ELi128EEEEEEEEEvNT_6ParamsE,"",@"SHT_CUDA_INFO"
	.sectionflags	@""
	.align	4


	//----- nvinfo : EIATTR_CUDA_API_VERSION
	.align		4
        /*0000*/ 	.byte	0x04, 0x37
        /*0002*/ 	.short	(.L_554 - .L_553)
.L_553:
        /*0004*/ 	.word	0x00000082


	//----- nvinfo : EIATTR_SW2861232_WAR
	.align		4
.L_554:
        /*0008*/ 	.byte	0x01, 0x35
	.zero		2


	//----- nvinfo : EIATTR_PARAM_CBANK
	.align		4
        /*000c*/ 	.byte	0x04, 0x0a
        /*000e*/ 	.short	(.L_556 - .L_555)
	.align		4
.L_555:
        /*0010*/ 	.word	index@(.nv.constant0._ZN7cutlass13device_kernelIN5flash19enable_sm80_to_sm89INS1_16FlashAttnBwdSm80INS1_25CollectiveMainloopBwdSm80ILi2ELi1EN4cute5tupleIJNS5_1CILi64EEENS7_ILi128EEENS7_ILi96EEEEEENS_10bfloat16_tEfNS_4arch4Sm80ELb0ELb1ELb0ELb1ELb1ELb0ELb0ELb0ELi2ELi2ELi4ELi2ELb1EEENS1_21CollectiveEpilogueBwdISB_SC_SE_Li256ELb1ELb0ELi2EEENS1_19SingleTileSchedulerILb1ELb0ELb0ELi128EEEEEEEEEvNT_6ParamsE)
        /*0014*/ 	.short	0x0160
        /*0016*/ 	.short	0x0270


	//----- nvinfo : EIATTR_CBANK_PARAM_SIZE
	.align		4
.L_556:
        /*0018*/ 	.byte	0x03, 0x19
        /*001a*/ 	.short	0x0270


	//----- nvinfo : EIATTR_KPARAM_INFO
	.align		4
        /*001c*/ 	.byte	0x04, 0x17
        /*001e*/ 	.short	(.L_558 - .L_557)
.L_557:
        /*0020*/ 	.word	0x00000000
        /*0024*/ 	.short	0x0000
        /*0026*/ 	.short	0x0000
        /*0028*/ 	.byte	0x00, 0xf0, 0xc1, 0x09


	//----- nvinfo : EIATTR_MAXREG_COUNT
	.align		4
.L_558:
        /*002c*/ 	.byte	0x03, 0x1b
        /*002e*/ 	.short	0x00ff


	//----- nvinfo : EIATTR_NUM_BARRIERS
	.align		4
        /*0030*/ 	.byte	0x02, 0x4c
        /*0032*/ 	.byte	0x02
	.zero		1


	//----- nvinfo : EIATTR_ANNOTATIONS
	.align		4
        /*0034*/ 	.byte	0x04, 0x55
        /*0036*/ 	.short	(.L_560 - .L_559)


	//   ....[0]....
.L_559:
        /* <DEDUP_REMOVED lines=16> */


	//----- nvinfo : EIATTR_MERCURY_ISA_VERSION
	.align		4
.L_560:
        /*0120*/ 	.byte	0x03, 0x5f
        /*0122*/ 	.short	0x0000


	//----- nvinfo : EIATTR_COOP_GROUP_MASK_REGIDS
	.align		4
        /*0124*/ 	.byte	0x04, 0x29
        /*0126*/ 	.short	(.L_562 - .L_561)


	//   ....[0]....
.L_561:
        /*0128*/ 	.word	0xffffffff


	//----- nvinfo : EIATTR_COOP_GROUP_INSTR_OFFSETS
	.align		4
.L_562:
        /*012c*/ 	.byte	0x04, 0x28
        /*012e*/ 	.short	(.L_564 - .L_563)


	//   ....[0]....
.L_563:
        /*0130*/ 	.word	0x000000a0


	//----- nvinfo : EIATTR_EXIT_INSTR_OFFSETS
	.align		4
.L_564:
        /*0134*/ 	.byte	0x04, 0x1c
        /*0136*/ 	.short	(.L_566 - .L_565)


	//   ....[0]....
.L_565:
        /*0138*/ 	.word	0x00000340


	//   ....[1]....
        /*013c*/ 	.word	0x000076c0


	//   ....[2]....
        /*0140*/ 	.word	0x000077c0


	//   ....[3]....
        /*0144*/ 	.word	0x000077e0


	//   ....[4]....
        /*0148*/ 	.word	0x00007eb0


	//   ....[5]....
        /*014c*/ 	.word	0x00007fa0


	//   ....[6]....
        /*0150*/ 	.word	0x00007fc0


	//----- nvinfo : EIATTR_CTAIDZ_USED
	.align		4
.L_566:
        /*0154*/ 	.byte	0x01, 0x04
	.zero		2


	//----- nvinfo : EIATTR_MAX_THREADS
	.align		4
        /*0158*/ 	.byte	0x04, 0x05
        /*015a*/ 	.short	(.L_568 - .L_567)
.L_567:
        /*015c*/ 	.word	0x00000100
        /*0160*/ 	.word	0x00000001
        /*0164*/ 	.word	0x00000001


	//----- nvinfo : EIATTR_CRS_STACK_SIZE
	.align		4
.L_568:
        /*0168*/ 	.byte	0x04, 0x1e
        /*016a*/ 	.short	(.L_570 - .L_569)
.L_569:
        /*016c*/ 	.word	0x00000000
.L_570:


//--------------------- .nv.info._ZN7cutlass13device_kernelIN5flash19enable_sm80_to_sm89INS1_16FlashAttnBwdSm80INS1_25CollectiveMainloopBwdSm80ILi2ELi1EN4cute5tupleIJNS5_1CILi64EEENS7_ILi128EEENS7_ILi96EEEEEENS_10bfloat16_tEfNS_4arch4Sm80ELb0ELb1ELb0ELb1ELb0ELb0ELb0ELb0ELi2ELi2ELi4ELi2ELb1EEENS1_24CollectiveEpilogueBwdGQAISB_fSE_Li256ELb1ELb0EEENS1_19SingleTileSchedulerILb1ELb0ELb0ELi128EEEEEEEEEvNT_6ParamsE --------------------------
	.section	.nv.info._ZN7cutlass13device_kernelIN5flash19enable_sm80_to_sm89INS1_16FlashAttnBwdSm80INS1_25CollectiveMainloopBwdSm80ILi2ELi1EN4cute5tupleIJNS5_1CILi64EEENS7_ILi128EEENS7_ILi96EEEEEENS_10bfloat16_tEfNS_4arch4Sm80ELb0ELb1ELb0ELb1ELb0ELb0ELb0ELb0ELi2ELi2ELi4ELi2ELb1EEENS1_24CollectiveEpilogueBwdGQAISB_fSE_Li256ELb1ELb0EEENS1_19SingleTileSchedulerILb1ELb0ELb0ELi128EEEEEEEEEvNT_6ParamsE,"",@"SHT_CUDA_INFO"
	.sectionflags	@""
	.align	4


	//----- nvinfo : EIATTR_CUDA_API_VERSION
	.align		4
        /*0000*/ 	.byte	0x04, 0x37
        /*0002*/ 	.short	(.L_572 - .L_571)
.L_571:
        /*0004*/ 	.word	0x00000082


	//----- nvinfo : EIATTR_SW2861232_WAR
	.align		4
.L_572:
        /*0008*/ 	.byte	0x01, 0x35
	.zero		2


	//----- nvinfo : EIATTR_PARAM_CBANK
	.align		4
        /*000c*/ 	.byte	0x04, 0x0a
        /*000e*/ 	.short	(.L_574 - .L_573)
	.align		4
.L_573:
        /*0010*/ 	.word	index@(.nv.constant0._ZN7cutlass13device_kernelIN5flash19enable_sm80_to_sm89INS1_16FlashAttnBwdSm80INS1_25CollectiveMainloopBwdSm80ILi2ELi1EN4cute5tupleIJNS5_1CILi64EEENS7_ILi128EEENS7_ILi96EEEEEENS_10bfloat16_tEfNS_4arch4Sm80ELb0ELb1ELb0ELb1ELb0ELb0ELb0ELb0ELi2ELi2ELi4ELi2ELb1EEENS1_24CollectiveEpilogueBwdGQAISB_fSE_Li256ELb1ELb0EEENS1_19SingleTileSchedulerILb1ELb0ELb0ELi128EEEEEEEEEvNT_6ParamsE)
        /*0014*/ 	.short	0x0160
        /*0016*/ 	.short	0x0278


	//----- nvinfo : EIATTR_CBANK_PARAM_SIZE
	.align		4
.L_574:
        /*0018*/ 	.byte	0x03, 0x19
        /*001a*/ 	.short	0x0278


	//----- nvinfo : EIATTR_KPARAM_INFO
	.align		4
        /*001c*/ 	.byte	0x04, 0x17
        /*001e*/ 	.short	(.L_576 - .L_575)
.L_575:
        /*0020*/ 	.word	0x00000000
        /*0024*/ 	.short	0x0000
        /*0026*/ 	.short	0x0000
        /*0028*/ 	.byte	0x00, 0xf0, 0xe1, 0x09


	//----- nvinfo : EIATTR_MAXREG_COUNT
	.align		4
.L_576:
        /*002c*/ 	.byte	0x03, 0x1b
        /*002e*/ 	.short	0x00ff


	//----- nvinfo : EIATTR_NUM_BARRIERS
	.align		4
        /*0030*/ 	.byte	0x02, 0x4c
        /*0032*/ 	.byte	0x02
	.zero		1


	//----- nvinfo : EIATTR_ANNOTATIONS
	.align		4
        /*0034*/ 	.byte	0x04, 0x55
        /*0036*/ 	.short	(.L_578 - .L_577)


	//   ....[0]....
.L_577:
        /* <DEDUP_REMOVED lines=15> */


	//----- nvinfo : EIATTR_MERCURY_ISA_VERSION
	.align		4
.L_578:
        /*0118*/ 	.byte	0x03, 0x5f
        /*011a*/ 	.short	0x0000


	//----- nvinfo : EIATTR_COOP_GROUP_MASK_REGIDS
	.align		4
        /*011c*/ 	.byte	0x04, 0x29
        /*011e*/ 	.short	(.L_580 - .L_579)


	//   ....[0]....
.L_579:
        /*0120*/ 	.word	0xffffffff


	//----- nvinfo : EIATTR_COOP_GROUP_INSTR_OFFSETS
	.align		4
.L_580:
        /*0124*/ 	.byte	0x04, 0x28
        /*0126*/ 	.short	(.L_582 - .L_581)


	//   ....[0]....
.L_581:
        /*0128*/ 	.word	0x000000a0


	//----- nvinfo : EIATTR_EXIT_INSTR_OFFSETS
	.align		4
.L_582:
        /*012c*/ 	.byte	0x04, 0x1c
        /*012e*/ 	.short	(.L_584 - .L_583)


	//   ....[0]....
.L_583:
        /*0130*/ 	.word	0x00000340


	//   ....[1]....
        /*0134*/ 	.word	0x000065f0


	//   ....[2]....
        /*0138*/ 	.word	0x00006f20


	//----- nvinfo : EIATTR_CTAIDZ_USED
	.align		4
.L_584:
        /*013c*/ 	.byte	0x01, 0x04
	.zero		2


	//----- nvinfo : EIATTR_MAX_THREADS
	.align		4
        /*0140*/ 	.byte	0x04, 0x05
        /*0142*/ 	.short	(.L_586 - .L_585)
.L_585:
        /*0144*/ 	.word	0x00000100
        /*0148*/ 	.word	0x00000001
        /*014c*/ 	.word	0x00000001


	//----- nvinfo : EIATTR_CRS_STACK_SIZE
	.align		4
.L_586:
        /*0150*/ 	.byte	0x04, 0x1e
        /*0152*/ 	.short	(.L_588 - .L_587)
.L_587:
        /*0154*/ 	.word	0x00000000
.L_588:


//--------------------- .nv.info._ZN7cutlass13device_kernelIN5flash19enable_sm80_to_sm89INS1_16FlashAttnBwdSm80INS1_25CollectiveMainloopBwdSm80ILi2ELi1EN4cute5tupleIJNS5_1CILi64EEENS7_ILi128EEENS7_ILi96EEEEEENS_10bfloat16_tEfNS_4arch4Sm80ELb0ELb1ELb0ELb1ELb1ELb0ELb0ELb0ELi2ELi2ELi4ELi2ELb1EEENS1_24CollectiveEpilogueBwdGQAISB_fSE_Li256ELb1ELb1EEENS1_19SingleTileSchedulerILb1ELb0ELb0ELi128EEEEEEEEEvNT_6ParamsE --------------------------
	.section	.nv.info._ZN7cutlass13device_kernelIN5flash19enable_sm80_to_sm89INS1_16FlashAttnBwdSm80INS1_25CollectiveMainloopBwdSm80ILi2ELi1EN4cute5tupleIJNS5_1CILi64EEENS7_ILi128EEENS7_ILi96EEEEEENS_10bfloat16_tEfNS_4arch4Sm80ELb0ELb1ELb0ELb1ELb1ELb0ELb0ELb0ELi2ELi2ELi4ELi2ELb1EEENS1_24CollectiveEpilogueBwdGQAISB_fSE_Li256ELb1ELb1EEENS1_19SingleTileSchedulerILb1ELb0ELb0ELi128EEEEEEEEEvNT_6ParamsE,"",@"SHT_CUDA_INFO"
	.sectionflags	@""
	.align	4


	//----- nvinfo : EIATTR_CUDA_API_VERSION
	.align		4
        /*0000*/ 	.byte	0x04, 0x37
        /*0002*/ 	.short	(.L_590 - .L_589)
.L_589:
        /*0004*/ 	.word	0x00000082


	//----- nvinfo : EIATTR_SW2861232_WAR
	.align		4
.L_590:
        /*0008*/ 	.byte	0x01, 0x35
	.zero		2


	//----- nvinfo : EIATTR_PARAM_CBANK
	.align		4
        /*000c*/ 	.byte	0x04, 0x0a
        /*000e*/ 	.short	(.L_592 - .L_591)
	.align		4
.L_591:
        /*0010*/ 	.word	index@(.nv.constant0._ZN7cutlass13device_kernelIN5flash19enable_sm80_to_sm89INS1_16FlashAttnBwdSm80INS1_25CollectiveMainloopBwdSm80ILi2ELi1EN4cute5tupleIJNS5_1CILi64EEENS7_ILi128EEENS7_ILi96EEEEEENS_10bfloat16_tEfNS_4arch4Sm80ELb0ELb1ELb0ELb1ELb1ELb0ELb0ELb0ELi2ELi2ELi4ELi2ELb1EEENS1_24CollectiveEpilogueBwdGQAISB_fSE_Li256ELb1ELb1EEENS1_19SingleTileSchedulerILb1ELb0ELb0ELi128EEEEEEEEEvNT_6ParamsE)
        /*0014*/ 	.short	0x0160
        /*0016*/ 	.short	0x0278


	//----- nvinfo : EIATTR_CBANK_PARAM_SIZE
	.align		4
.L_592:
        /*0018*/ 	.byte	0x03, 0x19
        /*001a*/ 	.short	0x0278


	//----- nvinfo : EIATTR_KPARAM_INFO
	.align		4
        /*001c*/ 	.byte	0x04, 0x17
        /*001e*/ 	.short	(.L_594 - .L_593)
.L_593:
        /*0020*/ 	.word	0x00000000
        /*0024*/ 	.short	0x0000
        /*0026*/ 	.short	0x0000
        /*0028*/ 	.byte	0x00, 0xf0, 0xe1, 0x09


	//----- nvinfo : EIATTR_MAXREG_COUNT
	.align		4
.L_594:
        /*002c*/ 	.byte	0x03, 0x1b
        /*002e*/ 	.short	0x00ff


	//----- nvinfo : EIATTR_NUM_BARRIERS
	.align		4
        /*0030*/ 	.byte	0x02, 0x4c
        /*0032*/ 	.byte	0x02
	.zero		1


	//----- nvinfo : EIATTR_ANNOTATIONS
	.align		4
        /*0034*/ 	.byte	0x04, 0x55
        /*0036*/ 	.short	(.L_596 - .L_595)


	//   ....[0]....
.L_595:
        /* <DEDUP_REMOVED lines=15> */


	//----- nvinfo : EIATTR_MERCURY_ISA_VERSION
	.align		4
.L_596:
        /*0118*/ 	.byte	0x03, 0x5f
        /*011a*/ 	.short	0x0000


	//----- nvinfo : EIATTR_COOP_GROUP_MASK_REGIDS
	.align		4
        /*011c*/ 	.byte	0x04, 0x29
        /*011e*/ 	.short	(.L_598 - .L_597)


	//   ....[0]....
.L_597:
        /*0120*/ 	.word	0xffffffff


	//   ....[1]....
        /*0124*/ 	.word	0xffffffff


	//   ....[2]....
        /*0128*/ 	.word	0xffffffff


	//   ....[3]....
        /*012c*/ 	.word	0xffffffff


	//   ....[4]....
        /*0130*/ 	.word	0xffffffff


	//   ....[5]....
        /*0134*/ 	.word	0xffffffff


	//   ....[6]....
        /*0138*/ 	.word	0xffffffff


	//   ....[7]....
        /*013c*/ 	.word	0xffffffff


	//   ....[8]....
        /*0140*/ 	.word	0xffffffff


	//----- nvinfo : EIATTR_COOP_GROUP_INSTR_OFFSETS
	.align		4
.L_598:
        /*0144*/ 	.byte	0x04, 0x28
        /*0146*/ 	.short	(.L_600 - .L_599)


	//   ....[0]....
.L_599:
        /*0148*/ 	.word	0x000000a0


	//   ....[1]....
        /*014c*/ 	.word	0x00006940


	//   ....[2]....
        /*0150*/ 	.word	0x00006970


	//   ....[3]....
        /*0154*/ 	.word	0x00006d80


	//   ....[4]....
        /*0158*/ 	.word	0x00006d90


	//   ....[5]....
        /*015c*/ 	.word	0x00006f20


	//   ....[6]....
        /*0160*/ 	.word	0x00006f70


	//   ....[7]....
        /*0164*/ 	.word	0x00007320


	//   ....[8]....
        /*0168*/ 	.word	0x00007330


	//----- nvinfo : EIATTR_EXIT_INSTR_OFFSETS
	.align		4
.L_600:
        /*016c*/ 	.byte	0x04, 0x1c
        /*016e*/ 	.short	(.L_602 - .L_601)


	//   ....[0]....
.L_601:
        /*0170*/ 	.word	0x00000340


	//   ....[1]....
        /*0174*/ 	.word	0x000065f0


	//   ....[2]....
        /*0178*/ 	.word	0x00007340


	//   ....[3]....
        /*017c*/ 	.word	0x000073e0


	//----- nvinfo : EIATTR_CTAIDZ_USED
	.align		4
.L_602:
        /*0180*/ 	.byte	0x01, 0x04
	.zero		2


	//----- nvinfo : EIATTR_MAX_THREADS
	.align		4
        /*0184*/ 	.byte	0x04, 0x05
        /*0186*/ 	.short	(.L_604 - .L_603)
.L_603:
        /*0188*/ 	.word	0x00000100
        /*018c*/ 	.word	0x00000001
        /*0190*/ 	.word	0x00000001


	//----- nvinfo : EIATTR_CRS_STACK_SIZE
	.align		4
.L_604:
        /*0194*/ 	.byte	0x04, 0x1e
        /*0196*/ 	.short	(.L_606 - .L_605)
.L_605:
        /*0198*/ 	.word	0x00000000
.L_606:


//--------------------- .nv.info._ZN7cutlass13device_kernelIN5flash19enable_sm80_to_sm89INS1_16FlashAttnBwdSm80INS1_25CollectiveMainloopBwdSm80ILi2ELi1EN4cute5tupleIJNS5_1CILi64EEENS7_ILi128EEENS7_ILi96EEEEEENS_10bfloat16_tEfNS_4arch4Sm80ELb1ELb0ELb0ELb0ELb0ELb0ELb0ELb0ELi2ELi2ELi4ELi2ELb1EEENS1_21CollectiveEpilogueBwdISB_SC_SE_Li256ELb0ELb0ELi2EEENS1_25SingleTileBwdLPTSchedulerILb0ELi128ELb0EEEEEEEEEvNT_6ParamsE --------------------------
	.section	.nv.info._ZN7cutlass13device_kernelIN5flash19enable_sm80_to_sm89INS1_16FlashAttnBwdSm80INS1_25CollectiveMainloopBwdSm80ILi2ELi1EN4cute5tupleIJNS5_1CILi64EEENS7_ILi128EEENS7_ILi96EEEEEENS_10bfloat16_tEfNS_4arch4Sm80ELb1ELb0ELb0ELb0ELb0ELb0ELb0ELb0ELi2ELi2ELi4ELi2ELb1EEENS1_21CollectiveEpilogueBwdISB_SC_SE_Li256ELb0ELb0ELi2EEENS1_25SingleTileBwdLPTSchedulerILb0ELi128ELb0EEEEEEEEEvNT_6ParamsE,"",@"SHT_CUDA_INFO"
	.sectionflags	@""
	.align	4


	//----- nvinfo : EIATTR_CUDA_API_VERSION
	.align		4
        /*0000*/ 	.byte	0x04, 0x37
        /*0002*/ 	.short	(.L_608 - .L_607)
.L_607:
        /*0004*/ 	.word	0x00000082


	//----- nvinfo : EIATTR_SW2861232_WAR
	.align		4
.L_608:
        /*0008*/ 	.byte	0x01, 0x35
	.zero		2


	//----- nvinfo : EIATTR_PARAM_CBANK
	.align		4
        /*000c*/ 	.byte	0x04, 0x0a
        /*000e*/ 	.short	(.L_610 - .L_609)
	.align		4
.L_609:
        /*0010*/ 	.word	index@(.nv.constant0._ZN7cutlass13device_kernelIN5flash19enable_sm80_to_sm89INS1_16FlashAttnBwdSm80INS1_25CollectiveMainloopBwdSm80ILi2ELi1EN4cute5tupleIJNS5_1CILi64EEENS7_ILi128EEENS7_ILi96EEEEEENS_10bfloat16_tEfNS_4arch4Sm80ELb1ELb0ELb0ELb0ELb0ELb0ELb0ELb0ELi2ELi2ELi4ELi2ELb1EEENS1_21CollectiveEpilogueBwdISB_SC_SE_Li256ELb0ELb0ELi2EEENS1_25SingleTileBwdLPTSchedulerILb0ELi128ELb0EEEEEEEEEvNT_6ParamsE)
        /*0014*/ 	.short	0x0160
        /*0016*/ 	.short	0x0288


	//----- nvinfo : EIATTR_CBANK_PARAM_SIZE
	.align		4
.L_610:
        /*0018*/ 	.byte	0x03, 0x19
        /*001a*/ 	.short	0x0288


	//----- nvinfo : EIATTR_KPARAM_INFO
	.align		4
        /*001c*/ 	.byte	0x04, 0x17
        /*001e*/ 	.short	(.L_612 - .L_611)
.L_611:
        /*0020*/ 	.word	0x00000000
        /*0024*/ 	.short	0x0000
        /*0026*/ 	.short	0x0000
        /*0028*/ 	.byte	0x00, 0xf0, 0x21, 0x0a


	//----- nvinfo : EIATTR_MAXREG_COUNT
	.align		4
.L_612:
        /*002c*/ 	.byte	0x03, 0x1b
        /*002e*/ 	.short	0x00ff


	//----- nvinfo : EIATTR_NUM_BARRIERS
	.align		4
        /*0030*/ 	.byte	0x02, 0x4c
        /*0032*/ 	.byte	0x02
	.zero		1


	//----- nvinfo : EIATTR_ANNOTATIONS
	.align		4
        /*0034*/ 	.byte	0x04, 0x55
        /*0036*/ 	.short	(.L_614 - .L_613)


	//   ....[0]....
.L_613:
        /* <DEDUP_REMOVED lines=10> */


	//----- nvinfo : EIATTR_MERCURY_ISA_VERSION
	.align		4
.L_614:
        /*00c0*/ 	.byte	0x03, 0x5f
        /*00c2*/ 	.short	0x0000


	//----- nvinfo : EIATTR_COOP_GROUP_MASK_REGIDS
	.align		4
        /*00c4*/ 	.byte	0x04, 0x29
        /*00c6*/ 	.short	(.L_616 - .L_615)


	//   ....[0]....
.L_615:
        /*00c8*/ 	.word	0xffffffff


	//----- nvinfo : EIATTR_COOP_GROUP_INSTR_OFFSETS
	.align		4
.L_616:
        /*00cc*/ 	.byte	0x04, 0x28
        /*00ce*/ 	.short	(.L_618 - .L_617)


	//   ....[0]....
.L_617:
        /*00d0*/ 	.word	0x00000090


	//----- nvinfo : EIATTR_EXIT_INSTR_OFFSETS
	.align		4
.L_618:
        /*00d4*/ 	.byte	0x04, 0x1c
        /*00d6*/ 	.short	(.L_620 - .L_619)


	//   ....[0]....
.L_619:
        /*00d8*/ 	.word	0x00000580


	//   ....[1]....
        /*00dc*/ 	.word	0x00006c80


	//   ....[2]....
        /*00e0*/ 	.word	0x00006d80


	//   ....[3]....
        /*00e4*/ 	.word	0x00006da0


	//   ....[4]....
        /*00e8*/ 	.word	0x00007390


	//   ....[5]....
        /*00ec*/ 	.word	0x00007490


	//   ....[6]....
        /*00f0*/ 	.word	0x000074b0


	//----- nvinfo : EIATTR_MAX_THREADS
	.align		4
.L_620:
        /*00f4*/ 	.byte	0x04, 0x05
        /*00f6*/ 	.short	(.L_622 - .L_621)
.L_621:
        /*00f8*/ 	.word	0x00000100
        /*00fc*/ 	.word	0x00000001
        /*0100*/ 	.word	0x00000001


	//----- nvinfo : EIATTR_CRS_STACK_SIZE
	.align		4
.L_622:
        /*0104*/ 	.byte	0x04, 0x1e
        /*0106*/ 	.short	(.L_624 - .L_623)
.L_623:
        /*0108*/ 	.word	0x00000000
.L_624:


//--------------------- .nv.info._ZN7cutlass13device_kernelIN5flash19enable_sm80_to_sm89INS1_16FlashAttnBwdSm80INS1_25CollectiveMainloopBwdSm80ILi2ELi1EN4cute5tupleIJNS5_1CILi64EEENS7_ILi128EEENS7_ILi96EEEEEENS_10bfloat16_tEfNS_4arch4Sm80ELb1ELb0ELb0ELb0ELb1ELb0ELb0ELb0ELi2ELi2ELi4ELi2ELb1EEENS1_21CollectiveEpilogueBwdISB_SC_SE_Li256ELb0ELb0ELi2EEENS1_25SingleTileBwdLPTSchedulerILb0ELi128ELb1EEEEEEEEEvNT_6ParamsE --------------------------
	.section	.nv.info._ZN7cutlass13device_kernelIN5flash19enable_sm80_to_sm89INS1_16FlashAttnBwdSm80INS1_25CollectiveMainloopBwdSm80ILi2ELi1EN4cute5tupleIJNS5_1CILi64EEENS7_ILi128EEENS7_ILi96EEEEEENS_10bfloat16_tEfNS_4arch4Sm80ELb1ELb0ELb0ELb0ELb1ELb0ELb0ELb0ELi2ELi2ELi4ELi2ELb1EEENS1_21CollectiveEpilogueBwdISB_SC_SE_Li256ELb0ELb0ELi2EEENS1_25SingleTileBwdLPTSchedulerILb0ELi128ELb1EEEEEEEEEvNT_6ParamsE,"",@"SHT_CUDA_INFO"
	.sectionflags	@""
	.align	4


	//----- nvinfo : EIATTR_CUDA_API_VERSION
	.align		4
        /*0000*/ 	.byte	0x04, 0x37
        /*0002*/ 	.short	(.L_626 - .L_625)
.L_625:
        /*0004*/ 	.word	0x00000082


	//----- nvinfo : EIATTR_SW2861232_WAR
	.align		4
.L_626:
        /*0008*/ 	.byte	0x01, 0x35
	.zero		2


	//----- nvinfo : EIATTR_PARAM_CBANK
	.align		4
        /*000c*/ 	.byte	0x04, 0x0a
        /*000e*/ 	.short	(.L_628 - .L_627)
	.align		4
.L_627:
        /*0010*/ 	.word	index@(.nv.constant0._ZN7cutlass13device_kernelIN5flash19enable_sm80_to_sm89INS1_16FlashAttnBwdSm80INS1_25CollectiveMainloopBwdSm80ILi2ELi1EN4cute5tupleIJNS5_1CILi64EEENS7_ILi128EEENS7_ILi96EEEEEENS_10bfloat16_tEfNS_4arch4Sm80ELb1ELb0ELb0ELb0ELb1ELb0ELb0ELb0ELi2ELi2ELi4ELi2ELb1EEENS1_21CollectiveEpilogueBwdISB_SC_SE_Li256ELb0ELb0ELi2EEENS1_25SingleTileBwdLPTSchedulerILb0ELi128ELb1EEEEEEEEEvNT_6ParamsE)
        /*0014*/ 	.short	0x0160
        /*0016*/ 	.short	0x0288


	//----- nvinfo : EIATTR_CBANK_PARAM_SIZE
	.align		4
.L_628:
        /*0018*/ 	.byte	0x03, 0x19
        /*001a*/ 	.short	0x0288


	//----- nvinfo : EIATTR_KPARAM_INFO
	.align		4
        /*001c*/ 	.byte	0x04, 0x17
        /*001e*/ 	.short	(.L_630 - .L_629)
.L_629:
        /*0020*/ 	.word	0x00000000
        /*0024*/ 	.short	0x0000
        /*0026*/ 	.short	0x0000
        /*0028*/ 	.byte	0x00, 0xf0, 0x21, 0x0a


	//----- nvinfo : EIATTR_MAXREG_COUNT
	.align		4
.L_630:
        /*002c*/ 	.byte	0x03, 0x1b
        /*002e*/ 	.short	0x00ff


	//----- nvinfo : EIATTR_NUM_BARRIERS
	.align		4
        /*0030*/ 	.byte	0x02, 0x4c
        /*0032*/ 	.byte	0x02
	.zero		1


	//----- nvinfo : EIATTR_ANNOTATIONS
	.align		4
        /*0034*/ 	.byte	0x04, 0x55
        /*0036*/ 	.short	(.L_632 - .L_631)


	//   ....[0]....
.L_631:
        /* <DEDUP_REMOVED lines=10> */


	//----- nvinfo : EIATTR_MERCURY_ISA_VERSION
	.align		4
.L_632:
        /*00c0*/ 	.byte	0x03, 0x5f
        /*00c2*/ 	.short	0x0000


	//----- nvinfo : EIATTR_COOP_GROUP_MASK_REGIDS
	.align		4
        /*00c4*/ 	.byte	0x04, 0x29
        /*00c6*/ 	.short	(.L_634 - .L_633)


	//   ....[0]....
.L_633:
        /*00c8*/ 	.word	0xffffffff


	//----- nvinfo : EIATTR_COOP_GROUP_INSTR_OFFSETS
	.align		4
.L_634:
        /*00cc*/ 	.byte	0x04, 0x28
        /*00ce*/ 	.short	(.L_636 - .L_635)


	//   ....[0]....
.L_635:
        /*00d0*/ 	.word	0x00000090


	//----- nvinfo : EIATTR_EXIT_INSTR_OFFSETS
	.align		4
.L_636:
        /*00d4*/ 	.byte	0x04, 0x1c
        /*00d6*/ 	.short	(.L_638 - .L_637)


	//   ....[0]....
.L_637:
        /*00d8*/ 	.word	0x000005e0


	//   ....[1]....
        /*00dc*/ 	.word	0x00006ce0


	//   ....[2]....
        /*00e0*/ 	.word	0x00006de0


	//   ....[3]....
        /*00e4*/ 	.word	0x00006e00


	//   ....[4]....
        /*00e8*/ 	.word	0x000073f0


	//   ....[5]....
        /*00ec*/ 	.word	0x000074f0


	//   ....[6]....
        /*00f0*/ 	.word	0x00007510


	//----- nvinfo : EIATTR_MAX_THREADS
	.align		4
.L_638:
        /*00f4*/ 	.byte	0x04, 0x05
        /*00f6*/ 	.short	(.L_640 - .L_639)
.L_639:
        /*00f8*/ 	.word	0x00000100
        /*00fc*/ 	.word	0x00000001
        /*0100*/ 	.word	0x00000001


	//----- nvinfo : EIATTR_CRS_STACK_SIZE
	.align		4
.L_640:
        /*0104*/ 	.byte	0x04, 0x1e
        /*0106*/ 	.short	(.L_642 - .L_641)
.L_641:
        /*0108*/ 	.word	0x00000000
.L_642:


//--------------------- .nv.info._ZN7cutlass13device_kernelIN5flash19enable_sm80_to_sm89INS1_16FlashAttnBwdSm80INS1_25CollectiveMainloopBwdSm80ILi2ELi1EN4cute5tupleIJNS5_1CILi64EEENS7_ILi128EEENS7_ILi96EEEEEENS_10bfloat16_tEfNS_4arch4Sm80ELb1ELb0ELb0ELb0ELb0ELb0ELb0ELb0ELi2ELi2ELi4ELi2ELb1EEENS1_24CollectiveEpilogueBwdGQAISB_fSE_Li256ELb0ELb0EEENS1_25SingleTileBwdLPTSchedulerILb0ELi128ELb0EEEEEEEEEvNT_6ParamsE --------------------------
	.section	.nv.info._ZN7cutlass13device_kernelIN5flash19enable_sm80_to_sm89INS1_16FlashAttnBwdSm80INS1_25CollectiveMainloopBwdSm80ILi2ELi1EN4cute5tupleIJNS5_1CILi64EEENS7_ILi128EEENS7_ILi96EEEEEENS_10bfloat16_tEfNS_4arch4Sm80ELb1ELb0ELb0ELb0ELb0ELb0ELb0ELb0ELi2ELi2ELi4ELi2ELb1EEENS1_24CollectiveEpilogueBwdGQAISB_fSE_Li256ELb0ELb0EEENS1_25SingleTileBwdLPTSchedulerILb0ELi128ELb0EEEEEEEEEvNT_6ParamsE,"",@"SHT_CUDA_INFO"
	.sectionflags	@""
	.align	4


	//----- nvinfo : EIATTR_CUDA_API_VERSION
	.align		4
        /*0000*/ 	.byte	0x04, 0x37
        /*0002*/ 	.short	(.L_644 - .L_643)
.L_643:
        /*0004*/ 	.word	0x00000082


	//----- nvinfo : EIATTR_SW2861232_WAR
	.align		4
.L_644:
        /*0008*/ 	.byte	0x01, 0x35
	.zero		2


	//----- nvinfo : EIATTR_PARAM_CBANK
	.align		4
        /*000c*/ 	.byte	0x04, 0x0a
        /*000e*/ 	.short	(.L_646 - .L_645)
	.align		4
.L_645:
        /*0010*/ 	.word	index@(.nv.constant0._ZN7cutlass13device_kernelIN5flash19enable_sm80_to_sm89INS1_16FlashAttnBwdSm80INS1_25CollectiveMainloopBwdSm80ILi2ELi1EN4cute5tupleIJNS5_1CILi64EEENS7_ILi128EEENS7_ILi96EEEEEENS_10bfloat16_tEfNS_4arch4Sm80ELb1ELb0ELb0ELb0ELb0ELb0ELb0ELb0ELi2ELi2ELi4ELi2ELb1EEENS1_24CollectiveEpilogueBwdGQAISB_fSE_Li256ELb0ELb0EEENS1_25SingleTileBwdLPTSchedulerILb0ELi128ELb0EEEEEEEEEvNT_6ParamsE)
        /*0014*/ 	.short	0x0160
        /*0016*/ 	.short	0x0290


	//----- nvinfo : EIATTR_CBANK_PARAM_SIZE
	.align		4
.L_646:
        /*0018*/ 	.byte	0x03, 0x19
        /*001a*/ 	.short	0x0290


	//----- nvinfo : EIATTR_KPARAM_INFO
	.align		4
        /*001c*/ 	.byte	0x04, 0x17
        /*001e*/ 	.short	(.L_648 - .L_647)
.L_647:
        /*0020*/ 	.word	0x00000000
        /*0024*/ 	.short	0x0000
        /*0026*/ 	.short	0x0000
        /*0028*/ 	.byte	0x00, 0xf0, 0x41, 0x0a


	//----- nvinfo : EIATTR_MAXREG_COUNT
	.align		4
.L_648:
        /*002c*/ 	.byte	0x03, 0x1b
        /*002e*/ 	.short	0x00ff


	//----- nvinfo : EIATTR_NUM_BARRIERS
	.align		4
        /*0030*/ 	.byte	0x02, 0x4c
        /*0032*/ 	.byte	0x02
	.zero		1


	//----- nvinfo : EIATTR_ANNOTATIONS
	.align		4
        /*0034*/ 	.byte	0x04, 0x55
        /*0036*/ 	.short	(.L_650 - .L_649)


	//   ....[0]....
.L_649:
        /* <DEDUP_REMOVED lines=9> */


	//----- nvinfo : EIATTR_MERCURY_ISA_VERSION
	.align		4
.L_650:
        /*00b8*/ 	.byte	0x03, 0x5f
        /*00ba*/ 	.short	0x0000


	//----- nvinfo : EIATTR_COOP_GROUP_MASK_REGIDS
	.align		4
        /*00bc*/ 	.byte	0x04, 0x29
        /*00be*/ 	.short	(.L_652 - .L_651)


	//   ....[0]....
.L_651:
        /*00c0*/ 	.word	0xffffffff


	//----- nvinfo : EIATTR_COOP_GROUP_INSTR_OFFSETS
	.align		4
.L_652:
        /*00c4*/ 	.byte	0x04, 0x28
        /*00c6*/ 	.short	(.L_654 - .L_653)


	//   ....[0]....
.L_653:
        /*00c8*/ 	.word	0x00000090


	//----- nvinfo : EIATTR_EXIT_INSTR_OFFSETS
	.align		4
.L_654:
        /*00cc*/ 	.byte	0x04, 0x1c
        /*00ce*/ 	.short	(.L_656 - .L_655)


	//   ....[0]....
.L_655:
        /*00d0*/ 	.word	0x00000580


	//   ....[1]....
        /*00d4*/ 	.word	0x00005ce0


	//   ....[2]....
        /*00d8*/ 	.word	0x00006590


	//----- nvinfo : EIATTR_MAX_THREADS
	.align		4
.L_656:
        /*00dc*/ 	.byte	0x04, 0x05
        /*00de*/ 	.short	(.L_658 - .L_657)
.L_657:
        /*00e0*/ 	.word	0x00000100
        /*00e4*/ 	.word	0x00000001
        /*00e8*/ 	.word	0x00000001
.L_658:


//--------------------- .nv.info._ZN7cutlass13device_kernelIN5flash19enable_sm80_to_sm89INS1_16FlashAttnBwdSm80INS1_25CollectiveMainloopBwdSm80ILi2ELi1EN4cute5tupleIJNS5_1CILi64EEENS7_ILi128EEENS7_ILi96EEEEEENS_10bfloat16_tEfNS_4arch4Sm80ELb1ELb0ELb0ELb0ELb1ELb0ELb0ELb0ELi2ELi2ELi4ELi2ELb1EEENS1_24CollectiveEpilogueBwdGQAISB_fSE_Li256ELb0ELb1EEENS1_25SingleTileBwdLPTSchedulerILb0ELi128ELb1EEEEEEEEEvNT_6ParamsE --------------------------
	.section	.nv.info._ZN7cutlass13device_kernelIN5flash19enable_sm80_to_sm89INS1_16FlashAttnBwdSm80INS1_25CollectiveMainloopBwdSm80ILi2ELi1EN4cute5tupleIJNS5_1CILi64EEENS7_ILi128EEENS7_ILi96EEEEEENS_10bfloat16_tEfNS_4arch4Sm80ELb1ELb0ELb0ELb0ELb1ELb0ELb0ELb0ELi2ELi2ELi4ELi2ELb1EEENS1_24CollectiveEpilogueBwdGQAISB_fSE_Li256ELb0ELb1EEENS1_25SingleTileBwdLPTSchedulerILb0ELi128ELb1EEEEEEEEEvNT_6ParamsE,"",@"SHT_CUDA_INFO"
	.sectionflags	@""
	.align	4


	//----- nvinfo : EIATTR_CUDA_API_VERSION
	.align		4
        /*0000*/ 	.byte	0x04, 0x37
        /*0002*/ 	.short	(.L_660 - .L_659)
.L_659:
        /*0004*/ 	.word	0x00000082


	//----- nvinfo : EIATTR_SW2861232_WAR
	.align		4
.L_660:
        /*0008*/ 	.byte	0x01, 0x35
	.zero		2


	//----- nvinfo : EIATTR_PARAM_CBANK
	.align		4
        /*000c*/ 	.byte	0x04, 0x0a
        /*000e*/ 	.short	(.L_662 - .L_661)
	.align		4
.L_661:
        /*0010*/ 	.word	index@(.nv.constant0._ZN7cutlass13device_kernelIN5flash19enable_sm80_to_sm89INS1_16FlashAttnBwdSm80INS1_25CollectiveMainloopBwdSm80ILi2ELi1EN4cute5tupleIJNS5_1CILi64EEENS7_ILi128EEENS7_ILi96EEEEEENS_10bfloat16_tEfNS_4arch4Sm80ELb1ELb0ELb0ELb0ELb1ELb0ELb0ELb0ELi2ELi2ELi4ELi2ELb1EEENS1_24CollectiveEpilogueBwdGQAISB_fSE_Li256ELb0ELb1EEENS1_25SingleTileBwdLPTSchedulerILb0ELi128ELb1EEEEEEEEEvNT_6ParamsE)
        /*0014*/ 	.short	0x0160
        /*0016*/ 	.short	0x0290


	//----- nvinfo : EIATTR_CBANK_PARAM_SIZE
	.align		4
.L_662:
        /*0018*/ 	.byte	0x03, 0x19
        /*001a*/ 	.short	0x0290


	//----- nvinfo : EIATTR_KPARAM_INFO
	.align		4
        /*001c*/ 	.byte	0x04, 0x17
        /*001e*/ 	.short	(.L_664 - .L_663)
.L_663:
        /*0020*/ 	.word	0x00000000
        /*0024*/ 	.short	0x0000
        /*0026*/ 	.short	0x0000
        /*0028*/ 	.byte	0x00, 0xf0, 0x41, 0x0a


	//----- nvinfo : EIATTR_MAXREG_COUNT
	.align		4
.L_664:
        /*002c*/ 	.byte	0x03, 0x1b
        /*002e*/ 	.short	0x00ff


	//----- nvinfo : EIATTR_NUM_BARRIERS
	.align		4
        /*0030*/ 	.byte	0x02, 0x4c
        /*0032*/ 	.byte	0x02
	.zero		1


	//----- nvinfo : EIATTR_ANNOTATIONS
	.align		4
        /*0034*/ 	.byte	0x04, 0x55
        /*0036*/ 	.short	(.L_666 - .L_665)


	//   ....[0]....
.L_665:
        /* <DEDUP_REMOVED lines=10> */


	//----- nvinfo : EIATTR_MERCURY_ISA_VERSION
	.align		4
.L_666:
        /*00c0*/ 	.byte	0x03, 0x5f
        /*00c2*/ 	.short	0x0000


	//----- nvinfo : EIATTR_COOP_GROUP_MASK_REGIDS
	.align		4
        /*00c4*/ 	.byte	0x04, 0x29
        /*00c6*/ 	.short	(.L_668 - .L_667)


	//   ....[0]....
.L_667:
        /*00c8*/ 	.word	0xffffffff


	//   ....[1]....
        /*00cc*/ 	.word	0xffffffff


	//   ....[2]....
        /*00d0*/ 	.word	0xffffffff


	//   ....[3]....
        /*00d4*/ 	.word	0xffffffff


	//   ....[4]....
        /*00d8*/ 	.word	0xffffffff


	//   ....[5]....
        /*00dc*/ 	.word	0xffffffff


	//   ....[6]....
        /*00e0*/ 	.word	0xffffffff


	//   ....[7]....
        /*00e4*/ 	.word	0xffffffff


	//   ....[8]....
        /*00e8*/ 	.word	0xffffffff


	//----- nvinfo : EIATTR_COOP_GROUP_INSTR_OFFSETS
	.align		4
.L_668:
        /*00ec*/ 	.byte	0x04, 0x28
        /*00ee*/ 	.short	(.L_670 - .L_669)


	//   ....[0]....
.L_669:
        /*00f0*/ 	.word	0x00000090


	//   ....[1]....
        /*00f4*/ 	.word	0x00006000


	//   ....[2]....
        /*00f8*/ 	.word	0x00006060


	//   ....[3]....
        /*00fc*/ 	.word	0x00006470


	//   ....[4]....
        /*0100*/ 	.word	0x00006480


	//   ....[5]....
        /*0104*/ 	.word	0x00006640


	//   ....[6]....
        /*0108*/ 	.word	0x00006730


	//   ....[7]....
        /*010c*/ 	.word	0x00006a60


	//   ....[8]....
        /*0110*/ 	.word	0x00006a70


	//----- nvinfo : EIATTR_EXIT_INSTR_OFFSETS
	.align		4
.L_670:
        /*0114*/ 	.byte	0x04, 0x1c
        /*0116*/ 	.short	(.L_672 - .L_671)


	//   ....[0]....
.L_671:
        /*0118*/ 	.word	0x000005e0


	//   ....[1]....
        /*011c*/ 	.word	0x00005d60


	//   ....[2]....
        /*0120*/ 	.word	0x00006a80


	//   ....[3]....
        /*0124*/ 	.word	0x00006b20


	//----- nvinfo : EIATTR_MAX_THREADS
	.align		4
.L_672:
        /*0128*/ 	.byte	0x04, 0x05
        /*012a*/ 	.short	(.L_674 - .L_673)
.L_673:
        /*012c*/ 	.word	0x00000100
        /*0130*/ 	.word	0x00000001
        /*0134*/ 	.word	0x00000001


	//----- nvinfo : EIATTR_CRS_STACK_SIZE
	.align		4
.L_674:
        /*0138*/ 	.byte	0x04, 0x1e
        /*013a*/ 	.short	(.L_676 - .L_675)
.L_675:
        /*013c*/ 	.word	0x00000000
.L_676:


//--------------------- .nv.info._ZN7cutlass13device_kernelIN5flash19enable_sm80_to_sm89INS1_16FlashAttnBwdSm80INS1_25CollectiveMainloopBwdSm80ILi2ELi1EN4cute5tupleIJNS5_1CILi64EEENS7_ILi128EEENS7_ILi96EEEEEENS_10bfloat16_tEfNS_4arch4Sm80ELb1ELb0ELb0ELb1ELb0ELb0ELb0ELb0ELi2ELi2ELi4ELi2ELb1EEENS1_21CollectiveEpilogueBwdISB_SC_SE_Li256ELb1ELb0ELi2EEENS1_25SingleTileBwdLPTSchedulerILb1ELi128ELb0EEEEEEEEEvNT_6ParamsE --------------------------
	.section	.nv.info._ZN7cutlass13device_kernelIN5flash19enable_sm80_to_sm89INS1_16FlashAttnBwdSm80INS1_25CollectiveMainloopBwdSm80ILi2ELi1EN4cute5tupleIJNS5_1CILi64EEENS7_ILi128EEENS7_ILi96EEEEEENS_10bfloat16_tEfNS_4arch4Sm80ELb1ELb0ELb0ELb1ELb0ELb0ELb0ELb0ELi2ELi2ELi4ELi2ELb1EEENS1_21CollectiveEpilogueBwdISB_SC_SE_Li256ELb1ELb0ELi2EEENS1_25SingleTileBwdLPTSchedulerILb1ELi128ELb0EEEEEEEEEvNT_6ParamsE,"",@"SHT_CUDA_INFO"
	.sectionflags	@""
	.align	4


	//----- nvinfo : EIATTR_CUDA_API_VERSION
	.align		4
        /*0000*/ 	.byte	0x04, 0x37
        /*0002*/ 	.short	(.L_678 - .L_677)
.L_677:
        /*0004*/ 	.word	0x00000082


	//----- nvinfo : EIATTR_SW2861232_WAR
	.align		4
.L_678:
        /*0008*/ 	.byte	0x01, 0x35
	.zero		2


	//----- nvinfo : EIATTR_PARAM_CBANK
	.align		4
        /*000c*/ 	.byte	0x04, 0x0a
        /*000e*/ 	.short	(.L_680 - .L_679)
	.align		4
.L_679:
        /*0010*/ 	.word	index@(.nv.constant0._ZN7cutlass13device_kernelIN5flash19enable_sm80_to_sm89INS1_16FlashAttnBwdSm80INS1_25CollectiveMainloopBwdSm80ILi2ELi1EN4cute5tupleIJNS5_1CILi64EEENS7_ILi128EEENS7_ILi96EEEEEENS_10bfloat16_tEfNS_4arch4Sm80ELb1ELb0ELb0ELb1ELb0ELb0ELb0ELb0ELi2ELi2ELi4ELi2ELb1EEENS1_21CollectiveEpilogueBwdISB_SC_SE_Li256ELb1ELb0ELi2EEENS1_25SingleTileBwdLPTSchedulerILb1ELi128ELb0EEEEEEEEEvNT_6ParamsE)
        /*0014*/ 	.short	0x0160
        /*0016*/ 	.short	0x0288


	//----- nvinfo : EIATTR_CBANK_PARAM_SIZE
	.align		4
.L_680:
        /*0018*/ 	.byte	0x03, 0x19
        /*001a*/ 	.short	0x0288


	//----- nvinfo : EIATTR_KPARAM_INFO
	.align		4
        /*001c*/ 	.byte	0x04, 0x17
        /*001e*/ 	.short	(.L_682 - .L_681)
.L_681:
        /*0020*/ 	.word	0x00000000
        /*0024*/ 	.short	0x0000
        /*0026*/ 	.short	0x0000
        /*0028*/ 	.byte	0x00, 0xf0, 0x21, 0x0a


	//----- nvinfo : EIATTR_MAXREG_COUNT
	.align		4
.L_682:
        /*002c*/ 	.byte	0x03, 0x1b
        /*002e*/ 	.short	0x00ff


	//----- nvinfo : EIATTR_NUM_BARRIERS
	.align		4
        /*0030*/ 	.byte	0x02, 0x4c
        /*0032*/ 	.byte	0x02
	.zero		1


	//----- nvinfo : EIATTR_ANNOTATIONS
	.align		4
        /*0034*/ 	.byte	0x04, 0x55
        /*0036*/ 	.short	(.L_684 - .L_683)


	//   ....[0]....
.L_683:
        /*0038*/ 	.word	0x00000001
        /*003c*/ 	.byte	0x70, 0x21, 0x00, 0x00, 0x01, 0x00, 0x00, 0x00, 0xf0, 0x21, 0x00, 0x00, 0x01, 0x00, 0x00, 0x00
        /*004c*/ 	.byte	0xa0, 0x22, 0x00, 0x00, 0x01, 0x00, 0x00, 0x00, 0x40, 0x25, 0x00, 0x00, 0x01, 0x00, 0x00, 0x00
        /*005c*/ 	.byte	0x30, 0x2b, 0x00, 0x00, 0x01, 0x00, 0x00, 0x00, 0x20, 0x36, 0x00, 0x00, 0x01, 0x00, 0x00, 0x00
        /*006c*/ 	.byte	0xa0, 0x38, 0x00, 0x00, 0x01, 0x00, 0x00, 0x00, 0xe0, 0x38, 0x00, 0x00, 0x01, 0x00, 0x00, 0x00
        /*007c*/ 	.byte	0x10, 0x39, 0x00, 0x00, 0x01, 0x00, 0x00, 0x00, 0x70, 0x41, 0x00, 0x00, 0x01, 0x00, 0x00, 0x00
        /*008c*/ 	.byte	0x80, 0x53, 0x00, 0x00, 0x01, 0x00, 0x00, 0x00, 0xc0, 0x53, 0x00, 0x00


	//----- nvinfo : EIATTR_MERCURY_ISA_VERSION
	.align		4
.L_684:
        /*0098*/ 	.byte	0x03, 0x5f
        /*009a*/ 	.short	0x0000


	//----- nvinfo : EIATTR_COOP_GROUP_MASK_REGIDS
	.align		4
        /*009c*/ 	.byte	0x04, 0x29
        /*009e*/ 	.short	(.L_686 - .L_685)


	//   ....[0]....
.L_685:
        /*00a0*/ 	.word	0xffffffff


	//----- nvinfo : EIATTR_COOP_GROUP_INSTR_OFFSETS
	.align		4
.L_686:
        /*00a4*/ 	.byte	0x04, 0x28
        /*00a6*/ 	.short	(.L_688 - .L_687)


	//   ....[0]....
.L_687:
        /*00a8*/ 	.word	0x00000060


	//----- nvinfo : EIATTR_EXIT_INSTR_OFFSETS
	.align		4
.L_688:
        /*00ac*/ 	.byte	0x04, 0x1c
        /*00ae*/ 	.short	(.L_690 - .L_689)


	//   ....[0]....
.L_689:
        /*00b0*/ 	.word	0x000009d0


	//   ....[1]....
        /*00b4*/ 	.word	0x00007620


	//   ....[2]....
        /*00b8*/ 	.word	0x00007720


	//   ....[3]....
        /*00bc*/ 	.word	0x00007740


	//   ....[4]....
        /*00c0*/ 	.word	0x00007f20


	//   ....[5]....
        /*00c4*/ 	.word	0x00008010


	//   ....[6]....
        /*00c8*/ 	.word	0x00008030


	//----- nvinfo : EIATTR_MAX_THREADS
	.align		4
.L_690:
        /*00cc*/ 	.byte	0x04, 0x05
        /*00ce*/ 	.short	(.L_692 - .L_691)
.L_691:
        /*00d0*/ 	.word	0x00000100
        /*00d4*/ 	.word	0x00000001
        /*00d8*/ 	.word	0x00000001


	//----- nvinfo : EIATTR_CRS_STACK_SIZE
	.align		4
.L_692:
        /*00dc*/ 	.byte	0x04, 0x1e
        /*00de*/ 	.short	(.L_694 - .L_693)
.L_693:
        /*00e0*/ 	.word	0x00000000
.L_694:


//--------------------- .nv.info._ZN7cutlass13device_kernelIN5flash19enable_sm80_to_sm89INS1_16FlashAttnBwdSm80INS1_25CollectiveMainloopBwdSm80ILi2ELi1EN4cute5tupleIJNS5_1CILi64EEENS7_ILi128EEENS7_ILi96EEEEEENS_10bfloat16_tEfNS_4arch4Sm80ELb1ELb0ELb0ELb1ELb1ELb0ELb0ELb0ELi2ELi2ELi4ELi2ELb1EEENS1_21CollectiveEpilogueBwdISB_SC_SE_Li256ELb1ELb0ELi2EEENS1_25SingleTileBwdLPTSchedulerILb1ELi128ELb1EEEEEEEEEvNT_6ParamsE --------------------------
	.section	.nv.info._ZN7cutlass13device_kernelIN5flash19enable_sm80_to_sm89INS1_16FlashAttnBwdSm80INS1_25CollectiveMainloopBwdSm80ILi2ELi1EN4cute5tupleIJNS5_1CILi64EEENS7_ILi128EEENS7_ILi96EEEEEENS_10bfloat16_tEfNS_4arch4Sm80ELb1ELb0ELb0ELb1ELb1ELb0ELb0ELb0ELi2ELi2ELi4ELi2ELb1EEENS1_21CollectiveEpilogueBwdISB_SC_SE_Li256ELb1ELb0ELi2EEENS1_25SingleTileBwdLPTSchedulerILb1ELi128ELb1EEEEEEEEEvNT_6ParamsE,"",@"SHT_CUDA_INFO"
	.sectionflags	@""
	.align	4


	//----- nvinfo : EIATTR_CUDA_API_VERSION
	.align		4
        /*0000*/ 	.byte	0x04, 0x37
        /*0002*/ 	.short	(.L_696 - .L_695)
.L_695:
        /*0004*/ 	.word	0x00000082


	//----- nvinfo : EIATTR_SW2861232_WAR
	.align		4
.L_696:
        /*0008*/ 	.byte	0x01, 0x35
	.zero		2


	//----- nvinfo : EIATTR_PARAM_CBANK
	.align		4
        /*000c*/ 	.byte	0x04, 0x0a
        /*000e*/ 	.short	(.L_698 - .L_697)
	.align		4
.L_697:
        /*0010*/ 	.word	index@(.nv.constant0._ZN7cutlass13device_kernelIN5flash19enable_sm80_to_sm89INS1_16FlashAttnBwdSm80INS1_25CollectiveMainloopBwdSm80ILi2ELi1EN4cute5tupleIJNS5_1CILi64EEENS7_ILi128EEENS7_ILi96EEEEEENS_10bfloat16_tEfNS_4arch4Sm80ELb1ELb0ELb0ELb1ELb1ELb0ELb0ELb0ELi2ELi2ELi4ELi2ELb1EEENS1_21CollectiveEpilogueBwdISB_SC_SE_Li256ELb1ELb0ELi2EEENS1_25SingleTileBwdLPTSchedulerILb1ELi128ELb1EEEEEEEEEvNT_6ParamsE)
        /*0014*/ 	.short	0x0160
        /*0016*/ 	.short	0x0288


	//----- nvinfo : EIATTR_CBANK_PARAM_SIZE
	.align		4
.L_698:
        /*0018*/ 	.byte	0x03, 0x19
        /*001a*/ 	.short	0x0288


	//----- nvinfo : EIATTR_KPARAM_INFO
	.align		4
        /*001c*/ 	.byte	0x04, 0x17
        /*001e*/ 	.short	(.L_700 - .L_699)
.L_699:
        /*0020*/ 	.word	0x00000000
        /*0024*/ 	.short	0x0000
        /*0026*/ 	.short	0x0000
        /*0028*/ 	.byte	0x00, 0xf0, 0x21, 0x0a


	//----- nvinfo : EIATTR_MAXREG_COUNT
	.align		4
.L_700:
        /*002c*/ 	.byte	0x03, 0x1b
        /*002e*/ 	.short	0x00ff


	//----- nvinfo : EIATTR_NUM_BARRIERS
	.align		4
        /*0030*/ 	.byte	0x02, 0x4c
        /*0032*/ 	.byte	0x02
	.zero		1


	//----- nvinfo : EIATTR_ANNOTATIONS
	.align		4
        /*0034*/ 	.byte	0x04, 0x55
        /*0036*/ 	.short	(.L_702 - .L_701)


	//   ....[0]....
.L_701:
        /* <DEDUP_REMOVED lines=18> */


	//----- nvinfo : EIATTR_MERCURY_ISA_VERSION
	.align		4
.L_702:
        /*0140*/ 	.byte	0x03, 0x5f
        /*0142*/ 	.short	0x0000


	//----- nvinfo : EIATTR_COOP_GROUP_MASK_REGIDS
	.align		4
        /*0144*/ 	.byte	0x04, 0x29
        /*0146*/ 	.short	(.L_704 - .L_703)


	//   ....[0]....
.L_703:
        /*0148*/ 	.word	0xffffffff


	//----- nvinfo : EIATTR_COOP_GROUP_INSTR_OFFSETS
	.align		4
.L_704:
        /*014c*/ 	.byte	0x04, 0x28
        /*014e*/ 	.short	(.L_706 - .L_705)


	//   ....[0]....
.L_705:
        /*0150*/ 	.word	0x00000060


	//----- nvinfo : EIATTR_EXIT_INSTR_OFFSETS
	.align		4
.L_706:
        /*0154*/ 	.byte	0x04, 0x1c
        /*0156*/ 	.short	(.L_708 - .L_707)


	//   ....[0]....
.L_707:
        /*0158*/ 	.word	0x00000a10


	//   ....[1]....
        /*015c*/ 	.word	0x00007680


	//   ....[2]....
        /*0160*/ 	.word	0x00007780


	//   ....[3]....
        /*0164*/ 	.word	0x000077a0


	//   ....[4]....
        /*0168*/ 	.word	0x00007f70


	//   ....[5]....
        /*016c*/ 	.word	0x00008060


	//   ....[6]....
        /*0170*/ 	.word	0x00008080


	//----- nvinfo : EIATTR_MAX_THREADS
	.align		4
.L_708:
        /*0174*/ 	.byte	0x04, 0x05
        /*0176*/ 	.short	(.L_710 - .L_709)
.L_709:
        /*0178*/ 	.word	0x00000100
        /*017c*/ 	.word	0x00000001
        /*0180*/ 	.word	0x00000001


	//----- nvinfo : EIATTR_CRS_STACK_SIZE
	.align		4
.L_710:
        /*0184*/ 	.byte	0x04, 0x1e
        /*0186*/ 	.short	(.L_712 - .L_711)
.L_711:
        /*0188*/ 	.word	0x00000000
.L_712:


//--------------------- .nv.info._ZN7cutlass13device_kernelIN5flash19enable_sm80_to_sm89INS1_16FlashAttnBwdSm80INS1_25CollectiveMainloopBwdSm80ILi2ELi1EN4cute5tupleIJNS5_1CILi64EEENS7_ILi128EEENS7_ILi96EEEEEENS_10bfloat16_tEfNS_4arch4Sm80ELb1ELb0ELb0ELb1ELb0ELb0ELb0ELb0ELi2ELi2ELi4ELi2ELb1EEENS1_24CollectiveEpilogueBwdGQAISB_fSE_Li256ELb1ELb0EEENS1_25SingleTileBwdLPTSchedulerILb1ELi128ELb0EEEEEEEEEvNT_6ParamsE --------------------------
	.section	.nv.info._ZN7cutlass13device_kernelIN5flash19enable_sm80_to_sm89INS1_16FlashAttnBwdSm80INS1_25CollectiveMainloopBwdSm80ILi2ELi1EN4cute5tupleIJNS5_1CILi64EEENS7_ILi128EEENS7_ILi96EEEEEENS_10bfloat16_tEfNS_4arch4Sm80ELb1ELb0ELb0ELb1ELb0ELb0ELb0ELb0ELi2ELi2ELi4ELi2ELb1EEENS1_24CollectiveEpilogueBwdGQAISB_fSE_Li256ELb1ELb0EEENS1_25SingleTileBwdLPTSchedulerILb1ELi128ELb0EEEEEEEEEvNT_6ParamsE,"",@"SHT_CUDA_INFO"
	.sectionflags	@""
	.align	4


	//----- nvinfo : EIATTR_CUDA_API_VERSION
	.align		4
        /*0000*/ 	.byte	0x04, 0x37
        /*0002*/ 	.short	(.L_714 - .L_713)
.L_713:
        /*0004*/ 	.word	0x00000082


	//----- nvinfo : EIATTR_SW2861232_WAR
	.align		4
.L_714:
        /*0008*/ 	.byte	0x01, 0x35
	.zero		2


	//----- nvinfo : EIATTR_PARAM_CBANK
	.align		4
        /*000c*/ 	.byte	0x04, 0x0a
        /*000e*/ 	.short	(.L_716 - .L_715)
	.align		4
.L_715:
        /*0010*/ 	.word	index@(.nv.constant0._ZN7cutlass13device_kernelIN5flash19enable_sm80_to_sm89INS1_16FlashAttnBwdSm80INS1_25CollectiveMainloopBwdSm80ILi2ELi1EN4cute5tupleIJNS5_1CILi64EEENS7_ILi128EEENS7_ILi96EEEEEENS_10bfloat16_tEfNS_4arch4Sm80ELb1ELb0ELb0ELb1ELb0ELb0ELb0ELb0ELi2ELi2ELi4ELi2ELb1EEENS1_24CollectiveEpilogueBwdGQAISB_fSE_Li256ELb1ELb0EEENS1_25SingleTileBwdLPTSchedulerILb1ELi128ELb0EEEEEEEEEvNT_6ParamsE)
        /*0014*/ 	.short	0x0160
        /*0016*/ 	.short	0x0290


	//----- nvinfo : EIATTR_CBANK_PARAM_SIZE
	.align		4
.L_716:
        /*0018*/ 	.byte	0x03, 0x19
        /*001a*/ 	.short	0x0290


	//----- nvinfo : EIATTR_KPARAM_INFO
	.align		4
        /*001c*/ 	.byte	0x04, 0x17
        /*001e*/ 	.short	(.L_718 - .L_717)
.L_717:
        /*0020*/ 	.word	0x00000000
        /*0024*/ 	.short	0x0000
        /*0026*/ 	.short	0x0000
        /*0028*/ 	.byte	0x00, 0xf0, 0x41, 0x0a


	//----- nvinfo : EIATTR_MAXREG_COUNT
	.align		4
.L_718:
        /*002c*/ 	.byte	0x03, 0x1b
        /*002e*/ 	.short	0x00ff


	//----- nvinfo : EIATTR_NUM_BARRIERS
	.align		4
        /*0030*/ 	.byte	0x02, 0x4c
        /*0032*/ 	.byte	0x02
	.zero		1


	//----- nvinfo : EIATTR_ANNOTATIONS
	.align		4
        /*0034*/ 	.byte	0x04, 0x55
        /*0036*/ 	.short	(.L_720 - .L_719)


	//   ....[0]....
.L_719:
        /* <DEDUP_REMOVED lines=17> */


	//----- nvinfo : EIATTR_MERCURY_ISA_VERSION
	.align		4
.L_720:
        /*0138*/ 	.byte	0x03, 0x5f
        /*013a*/ 	.short	0x0000


	//----- nvinfo : EIATTR_COOP_GROUP_MASK_REGIDS
	.align		4
        /*013c*/ 	.byte	0x04, 0x29
        /*013e*/ 	.short	(.L_722 - .L_721)


	//   ....[0]....
.L_721:
        /*0140*/ 	.word	0xffffffff


	//----- nvinfo : EIATTR_COOP_GROUP_INSTR_OFFSETS
	.align		4
.L_722:
        /*0144*/ 	.byte	0x04, 0x28
        /*0146*/ 	.short	(.L_724 - .L_723)


	//   ....[0]....
.L_723:
        /*0148*/ 	.word	0x00000060


	//----- nvinfo : EIATTR_EXIT_INSTR_OFFSETS
	.align		4
.L_724:
        /*014c*/ 	.byte	0x04, 0x1c
        /*014e*/ 	.short	(.L_726 - .L_725)


	//   ....[0]....
.L_725:
        /*0150*/ 	.word	0x00000a00


	//   ....[1]....
        /*0154*/ 	.word	0x000063e0


	//   ....[2]....
        /*0158*/ 	.word	0x00006d60


	//----- nvinfo : EIATTR_MAX_THREADS
	.align		4
.L_726:
        /*015c*/ 	.byte	0x04, 0x05
        /*015e*/ 	.short	(.L_728 - .L_727)
.L_727:
        /*0160*/ 	.word	0x00000100
        /*0164*/ 	.word	0x00000001
        /*0168*/ 	.word	0x00000001
.L_728:


//--------------------- .nv.info._ZN7cutlass13device_kernelIN5flash19enable_sm80_to_sm89INS1_16FlashAttnBwdSm80INS1_25CollectiveMainloopBwdSm80ILi2ELi1EN4cute5tupleIJNS5_1CILi64EEENS7_ILi128EEENS7_ILi96EEEEEENS_10bfloat16_tEfNS_4arch4Sm80ELb1ELb0ELb0ELb1ELb1ELb0ELb0ELb0ELi2ELi2ELi4ELi2ELb1EEENS1_24CollectiveEpilogueBwdGQAISB_fSE_Li256ELb1ELb1EEENS1_25SingleTileBwdLPTSchedulerILb1ELi128ELb1EEEEEEEEEvNT_6ParamsE --------------------------
	.section	.nv.info._ZN7cutlass13device_kernelIN5flash19enable_sm80_to_sm89INS1_16FlashAttnBwdSm80INS1_25CollectiveMainloopBwdSm80ILi2ELi1EN4cute5tupleIJNS5_1CILi64EEENS7_ILi128EEENS7_ILi96EEEEEENS_10bfloat16_tEfNS_4arch4Sm80ELb1ELb0ELb0ELb1ELb1ELb0ELb0ELb0ELi2ELi2ELi4ELi2ELb1EEENS1_24CollectiveEpilogueBwdGQAISB_fSE_Li256ELb1ELb1EEENS1_25SingleTileBwdLPTSchedulerILb1ELi128ELb1EEEEEEEEEvNT_6ParamsE,"",@"SHT_CUDA_INFO"
	.sectionflags	@""
	.align	4


	//----- nvinfo : EIATTR_CUDA_API_VERSION
	.align		4
        /*0000*/ 	.byte	0x04, 0x37
        /*0002*/ 	.short	(.L_730 - .L_729)
.L_729:
        /*0004*/ 	.word	0x00000082


	//----- nvinfo : EIATTR_SW2861232_WAR
	.align		4
.L_730:
        /*0008*/ 	.byte	0x01, 0x35
	.zero		2


	//----- nvinfo : EIATTR_PARAM_CBANK
	.align		4
        /*000c*/ 	.byte	0x04, 0x0a
        /*000e*/ 	.short	(.L_732 - .L_731)
	.align		4
.L_731:
        /*0010*/ 	.word	index@(.nv.constant0._ZN7cutlass13device_kernelIN5flash19enable_sm80_to_sm89INS1_16FlashAttnBwdSm80INS1_25CollectiveMainloopBwdSm80ILi2ELi1EN4cute5tupleIJNS5_1CILi64EEENS7_ILi128EEENS7_ILi96EEEEEENS_10bfloat16_tEfNS_4arch4Sm80ELb1ELb0ELb0ELb1ELb1ELb0ELb0ELb0ELi2ELi2ELi4ELi2ELb1EEENS1_24CollectiveEpilogueBwdGQAISB_fSE_Li256ELb1ELb1EEENS1_25SingleTileBwdLPTSchedulerILb1ELi128ELb1EEEEEEEEEvNT_6ParamsE)
        /*0014*/ 	.short	0x0160
        /*0016*/ 	.short	0x0290


	//----- nvinfo : EIATTR_CBANK_PARAM_SIZE
	.align		4
.L_732:
        /*0018*/ 	.byte	0x03, 0x19
        /*001a*/ 	.short	0x0290


	//----- nvinfo : EIATTR_KPARAM_INFO
	.align		4
        /*001c*/ 	.byte	0x04, 0x17
        /*001e*/ 	.short	(.L_734 - .L_733)
.L_733:
        /*0020*/ 	.word	0x00000000
        /*0024*/ 	.short	0x0000
        /*0026*/ 	.short	0x0000
        /*0028*/ 	.byte	0x00, 0xf0, 0x41, 0x0a


	//----- nvinfo : EIATTR_MAXREG_COUNT
	.align		4
.L_734:
        /*002c*/ 	.byte	0x03, 0x1b
        /*002e*/ 	.short	0x00ff


	//----- nvinfo : EIATTR_NUM_BARRIERS
	.align		4
        /*0030*/ 	.byte	0x02, 0x4c
        /*0032*/ 	.byte	0x02
	.zero		1


	//----- nvinfo : EIATTR_ANNOTATIONS
	.align		4
        /*0034*/ 	.byte	0x04, 0x55
        /*0036*/ 	.short	(.L_736 - .L_735)


	//   ....[0]....
.L_735:
        /*0038*/ 	.word	0x00000001
        /*003c*/ 	.byte	0xa0, 0x22, 0x00, 0x00, 0x01, 0x00, 0x00, 0x00, 0x50, 0x23, 0x00, 0x00, 0x01, 0x00, 0x00, 0x00
        /*004c*/ 	.byte	0x90, 0x23, 0x00, 0x00, 0x01, 0x00, 0x00, 0x00, 0xf0, 0x25, 0x00, 0x00, 0x01, 0x00, 0x00, 0x00
        /*005c*/ 	.byte	0xe0, 0x2b, 0x00, 0x00, 0x01, 0x00, 0x00, 0x00, 0xd0, 0x36, 0x00, 0x00, 0x01, 0x00, 0x00, 0x00
        /*006c*/ 	.byte	0x50, 0x39, 0x00, 0x00, 0x01, 0x00, 0x00, 0x00, 0x90, 0x39, 0x00, 0x00, 0x01, 0x00, 0x00, 0x00
        /*007c*/ 	.byte	0xc0, 0x39, 0x00, 0x00, 0x01, 0x00, 0x00, 0x00, 0x20, 0x42, 0x00, 0x00, 0x01, 0x00, 0x00, 0x00
        /*008c*/ 	.byte	0x30, 0x54, 0x00, 0x00, 0x01, 0x00, 0x00, 0x00, 0x70, 0x54, 0x00, 0x00


	//----- nvinfo : EIATTR_MERCURY_ISA_VERSION
	.align		4
.L_736:
        /*0098*/ 	.byte	0x03, 0x5f
        /*009a*/ 	.short	0x0000


	//----- nvinfo : EIATTR_COOP_GROUP_MASK_REGIDS
	.align		4
        /*009c*/ 	.byte	0x04, 0x29
        /*009e*/ 	.short	(.L_738 - .L_737)


	//   ....[0]....
.L_737:
        /*00a0*/ 	.word	0xffffffff


	//   ....[1]....
        /*00a4*/ 	.word	0xffffffff


	//   ....[2]....
        /*00a8*/ 	.word	0xffffffff


	//   ....[3]....
        /*00ac*/ 	.word	0xffffffff


	//   ....[4]....
        /*00b0*/ 	.word	0xffffffff


	//   ....[5]....
        /*00b4*/ 	.word	0xffffffff


	//   ....[6]....
        /*00b8*/ 	.word	0xffffffff


	//   ....[7]....
        /*00bc*/ 	.word	0xffffffff


	//   ....[8]....
        /*00c0*/ 	.word	0xffffffff


	//----- nvinfo : EIATTR_COOP_GROUP_INSTR_OFFSETS
	.align		4
.L_738:
        /*00c4*/ 	.byte	0x04, 0x28
        /*00c6*/ 	.short	(.L_740 - .L_739)


	//   ....[0]....
.L_739:
        /*00c8*/ 	.word	0x00000060


	//   ....[1]....
        /*00cc*/ 	.word	0x00006930


	//   ....[2]....
        /*00d0*/ 	.word	0x00006960


	//   ....[3]....
        /*00d4*/ 	.word	0x00006dc0


	//   ....[4]....
        /*00d8*/ 	.word	0x00006dd0


	//   ....[5]....
        /*00dc*/ 	.word	0x00006f90


	//   ....[6]....
        /*00e0*/ 	.word	0x00007070


	//   ....[7]....
        /*00e4*/ 	.word	0x000073a0


	//   ....[8]....
        /*00e8*/ 	.word	0x000073b0


	//----- nvinfo : EIATTR_EXIT_INSTR_OFFSETS
	.align		4
.L_740:
        /*00ec*/ 	.byte	0x04, 0x1c
        /*00ee*/ 	.short	(.L_742 - .L_741)


	//   ....[0]....
.L_741:
        /*00f0*/ 	.word	0x000009d0


	//   ....[1]....
        /*00f4*/ 	.word	0x00006540


	//   ....[2]....
        /*00f8*/ 	.word	0x000073c0


	//   ....[3]....
        /*00fc*/ 	.word	0x00007460


	//----- nvinfo : EIATTR_MAX_THREADS
	.align		4
.L_742:
        /*0100*/ 	.byte	0x04, 0x05
        /*0102*/ 	.short	(.L_744 - .L_743)
.L_743:
        /*0104*/ 	.word	0x00000100
        /*0108*/ 	.word	0x00000001
        /*010c*/ 	.word	0x00000001


	//----- nvinfo : EIATTR_CRS_STACK_SIZE
	.align		4
.L_744:
        /*0110*/ 	.byte	0x04, 0x1e
        /*0112*/ 	.short	(.L_746 - .L_745)
.L_745:
        /*0114*/ 	.word	0x00000000
.L_746:


//--------------------- .nv.info._ZN7cutlass13device_kernelIN5flash19enable_sm80_to_sm89INS1_16FlashAttnBwdSm80INS1_25CollectiveMainloopBwdSm80ILi2ELi2EN4cute5tupleIJNS5_1CILi64EEENS7_ILi128EEENS7_ILi96EEEEEENS_10bfloat16_tEfNS_4arch4Sm80ELb0ELb0ELb0ELb0ELb0ELb0ELb0ELb0ELi2ELi2ELi4ELi2ELb0EEENS1_21CollectiveEpilogueBwdISB_SC_SE_Li256ELb0ELb0ELi2EEENS1_19SingleTileSchedulerILb0ELb0ELb0ELi128EEEEEEEEEvNT_6ParamsE --------------------------
	.section	.nv.info._ZN7cutlass13device_kernelIN5flash19enable_sm80_to_sm89INS1_16FlashAttnBwdSm80INS1_25CollectiveMainloopBwdSm80ILi2ELi2EN4cute5tupleIJNS5_1CILi64EEENS7_ILi128EEENS7_ILi96EEEEEENS_10bfloat16_tEfNS_4arch4Sm80ELb0ELb0ELb0ELb0ELb0ELb0ELb0ELb0ELi2ELi2ELi4ELi2ELb0EEENS1_21CollectiveEpilogueBwdISB_SC_SE_Li256ELb0ELb0ELi2EEENS1_19SingleTileSchedulerILb0ELb0ELb0ELi128EEEEEEEEEvNT_6ParamsE,"",@"SHT_CUDA_INFO"
	.sectionflags	@""
	.align	4


	//----- nvinfo : EIATTR_CUDA_API_VERSION
	.align		4
        /*0000*/ 	.byte	0x04, 0x37
        /*0002*/ 	.short	(.L_748 - .L_747)
.L_747:
        /*0004*/ 	.word	0x00000082


	//----- nvinfo : EIATTR_SW2861232_WAR
	.align		4
.L_748:
        /*0008*/ 	.byte	0x01, 0x35
	.zero		2


	//----- nvinfo : EIATTR_PARAM_CBANK
	.align		4
        /*000c*/ 	.byte	0x04, 0x0a
        /*000e*/ 	.short	(.L_750 - .L_749)
	.align		4
.L_749:
        /*0010*/ 	.word	index@(.nv.constant0._ZN7cutlass13device_kernelIN5flash19enable_sm80_to_sm89INS1_16FlashAttnBwdSm80INS1_25CollectiveMainloopBwdSm80ILi2ELi2EN4cute5tupleIJNS5_1CILi64EEENS7_ILi128EEENS7_ILi96EEEEEENS_10bfloat16_tEfNS_4arch4Sm80ELb0ELb0ELb0ELb0ELb0ELb0ELb0ELb0ELi2ELi2ELi4ELi2ELb0EEENS1_21CollectiveEpilogueBwdISB_SC_SE_Li256ELb0ELb0ELi2EEENS1_19SingleTileSchedulerILb0ELb0ELb0ELi128EEEEEEEEEvNT_6ParamsE)
        /*0014*/ 	.short	0x0160
        /*0016*/ 	.short	0x0270


	//----- nvinfo : EIATTR_CBANK_PARAM_SIZE
	.align		4
.L_750:
        /*0018*/ 	.byte	0x03, 0x19
        /*001a*/ 	.short	0x0270


	//----- nvinfo : EIATTR_KPARAM_INFO
	.align		4
        /*001c*/ 	.byte	0x04, 0x17
        /*001e*/ 	.short	(.L_752 - .L_751)
.L_751:
        /*0020*/ 	.word	0x00000000
        /*0024*/ 	.short	0x0000
        /*0026*/ 	.short	0x0000
        /*0028*/ 	.byte	0x00, 0xf0, 0xc1, 0x09


	//----- nvinfo : EIATTR_MAXREG_COUNT
	.align		4
.L_752:
        /*002c*/ 	.byte	0x03, 0x1b
        /*002e*/ 	.short	0x00ff


	//----- nvinfo : EIATTR_NUM_BARRIERS
	.align		4
        /*0030*/ 	.byte	0x02, 0x4c
        /*0032*/ 	.byte	0x02
	.zero		1


	//----- nvinfo : EIATTR_MERCURY_ISA_VERSION
	.align		4
        /*0034*/ 	.byte	0x03, 0x5f
        /*0036*/ 	.short	0x0000


	//----- nvinfo : EIATTR_EXIT_INSTR_OFFSETS
	.align		4
        /*0038*/ 	.byte	0x04, 0x1c
        /*003a*/ 	.short	(.L_754 - .L_753)


	//   ....[0]....
.L_753:
        /*003c*/ 	.word	0x00000030


	//   ....[1]....
        /*0040*/ 	.word	0x000062b0


	//   ....[2]....
        /*0044*/ 	.word	0x000063b0


	//   ....[3]....
        /*0048*/ 	.word	0x000063d0


	//----- nvinfo : EIATTR_CTAIDZ_USED
	.align		4
.L_754:
        /*004c*/ 	.byte	0x01, 0x04
	.zero		2


	//----- nvinfo : EIATTR_MAX_THREADS
	.align		4
        /*0050*/ 	.byte	0x04, 0x05
        /*0052*/ 	.short	(.L_756 - .L_755)
.L_755:
        /*0054*/ 	.word	0x00000100
        /*0058*/ 	.word	0x00000001
        /*005c*/ 	.word	0x00000001


	//----- nvinfo : EIATTR_CRS_STACK_SIZE
	.align		4
.L_756:
        /*0060*/ 	.byte	0x04, 0x1e
        /*0062*/ 	.short	(.L_758 - .L_757)
.L_757:
        /*0064*/ 	.word	0x00000000
.L_758:


//--------------------- .nv.info._ZN7cutlass13device_kernelIN5flash19enable_sm80_to_sm89INS1_16FlashAttnBwdSm80INS1_25CollectiveMainloopBwdSm80ILi2ELi2EN4cute5tupleIJNS5_1CILi64EEENS7_ILi128EEENS7_ILi96EEEEEENS_10bfloat16_tEfNS_4arch4Sm80ELb0ELb0ELb0ELb0ELb1ELb0ELb0ELb0ELi2ELi2ELi4ELi2ELb0EEENS1_21CollectiveEpilogueBwdISB_SC_SE_Li256ELb0ELb0ELi2EEENS1_19SingleTileSchedulerILb0ELb0ELb0ELi128EEEEEEEEEvNT_6ParamsE --------------------------
	.section	.nv.info._ZN7cutlass13device_kernelIN5flash19enable_sm80_to_sm89INS1_16FlashAttnBwdSm80INS1_25CollectiveMainloopBwdSm80ILi2ELi2EN4cute5tupleIJNS5_1CILi64EEENS7_ILi128EEENS7_ILi96EEEEEENS_10bfloat16_tEfNS_4arch4Sm80ELb0ELb0ELb0ELb0ELb1ELb0ELb0ELb0ELi2ELi2ELi4ELi2ELb0EEENS1_21CollectiveEpilogueBwdISB_SC_SE_Li256ELb0ELb0ELi2EEENS1_19SingleTileSchedulerILb0ELb0ELb0ELi128EEEEEEEEEvNT_6ParamsE,"",@"SHT_CUDA_INFO"
	.sectionflags	@""
	.align	4


	//----- nvinfo : EIATTR_CUDA_API_VERSION
	.align		4
        /*0000*/ 	.byte	0x04, 0x37
        /*0002*/ 	.short	(.L_760 - .L_759)
.L_759:
        /*0004*/ 	.word	0x00000082


	//----- nvinfo : EIATTR_SW2861232_WAR
	.align		4
.L_760:
        /*0008*/ 	.byte	0x01, 0x35
	.zero		2


	//----- nvinfo : EIATTR_PARAM_CBANK
	.align		4
        /*000c*/ 	.byte	0x04, 0x0a
        /*000e*/ 	.short	(.L_762 - .L_761)
	.align		4
.L_761:
        /*0010*/ 	.word	index@(.nv.constant0._ZN7cutlass13device_kernelIN5flash19enable_sm80_to_sm89INS1_16FlashAttnBwdSm80INS1_25CollectiveMainloopBwdSm80ILi2ELi2EN4cute5tupleIJNS5_1CILi64EEENS7_ILi128EEENS7_ILi96EEEEEENS_10bfloat16_tEfNS_4arch4Sm80ELb0ELb0ELb0ELb0ELb1ELb0ELb0ELb0ELi2ELi2ELi4ELi2ELb0EEENS1_21CollectiveEpilogueBwdISB_SC_SE_Li256ELb0ELb0ELi2EEENS1_19SingleTileSchedulerILb0ELb0ELb0ELi128EEEEEEEEEvNT_6ParamsE)
        /*0014*/ 	.short	0x0160
        /*0016*/ 	.short	0x0270


	//----- nvinfo : EIATTR_CBANK_PARAM_SIZE
	.align		4
.L_762:
        /*0018*/ 	.byte	0x03, 0x19
        /*001a*/ 	.short	0x0270


	//----- nvinfo : EIATTR_KPARAM_INFO
	.align		4
        /*001c*/ 	.byte	0x04, 0x17
        /*001e*/ 	.short	(.L_764 - .L_763)
.L_763:
        /*0020*/ 	.word	0x00000000
        /*0024*/ 	.short	0x0000
        /*0026*/ 	.short	0x0000
        /*0028*/ 	.byte	0x00, 0xf0, 0xc1, 0x09


	//----- nvinfo : EIATTR_MAXREG_COUNT
	.align		4
.L_764:
        /*002c*/ 	.byte	0x03, 0x1b
        /*002e*/ 	.short	0x00ff


	//----- nvinfo : EIATTR_NUM_BARRIERS
	.align		4
        /*0030*/ 	.byte	0x02, 0x4c
        /*0032*/ 	.byte	0x02
	.zero		1


	//----- nvinfo : EIATTR_MERCURY_ISA_VERSION
	.align		4
        /*0034*/ 	.byte	0x03, 0x5f
        /*0036*/ 	.short	0x0000


	//----- nvinfo : EIATTR_EXIT_INSTR_OFFSETS
	.align		4
        /*0038*/ 	.byte	0x04, 0x1c
        /*003a*/ 	.short	(.L_766 - .L_765)


	//   ....[0]....
.L_765:
        /*003c*/ 	.word	0x00000030


	//   ....[1]....
        /*0040*/ 	.word	0x000062b0


	//   ....[2]....
        /*0044*/ 	.word	0x000063b0


	//   ....[3]....
        /*0048*/ 	.word	0x000063d0


	//----- nvinfo : EIATTR_CTAIDZ_USED
	.align		4
.L_766:
        /*004c*/ 	.byte	0x01, 0x04
	.zero		2


	//----- nvinfo : EIATTR_MAX_THREADS
	.align		4
        /*0050*/ 	.byte	0x04, 0x05
        /*0052*/ 	.short	(.L_768 - .L_767)
.L_767:
        /*0054*/ 	.word	0x00000100
        /*0058*/ 	.word	0x00000001
        /*005c*/ 	.word	0x00000001


	//----- nvinfo : EIATTR_CRS_STACK_SIZE
	.align		4
.L_768:
        /*0060*/ 	.byte	0x04, 0x1e
        /*0062*/ 	.short	(.L_770 - .L_769)
.L_769:
        /*0064*/ 	.word	0x00000000
.L_770:


//--------------------- .nv.info._ZN7cutlass13device_kernelIN5flash19enable_sm80_to_sm89INS1_16FlashAttnBwdSm80INS1_25CollectiveMainloopBwdSm80ILi2ELi2EN4cute5tupleIJNS5_1CILi64EEENS7_ILi128EEENS7_ILi96EEEEEENS_10bfloat16_tEfNS_4arch4Sm80ELb0ELb0ELb0ELb0ELb0ELb0ELb0ELb0ELi2ELi2ELi4ELi2ELb0EEENS1_24CollectiveEpilogueBwdGQAISB_fSE_Li256ELb0ELb0EEENS1_19SingleTileSchedulerILb0ELb0ELb0ELi128EEEEEEEEEvNT_6ParamsE --------------------------
	.section	.nv.info._ZN7cutlass13device_kernelIN5flash19enable_sm80_to_sm89INS1_16FlashAttnBwdSm80INS1_25CollectiveMainloopBwdSm80ILi2ELi2EN4cute5tupleIJNS5_1CILi64EEENS7_ILi128EEENS7_ILi96EEEEEENS_10bfloat16_tEfNS_4arch4Sm80ELb0ELb0ELb0ELb0ELb0ELb0ELb0ELb0ELi2ELi2ELi4ELi2ELb0EEENS1_24CollectiveEpilogueBwdGQAISB_fSE_Li256ELb0ELb0EEENS1_19SingleTileSchedulerILb0ELb0ELb0ELi128EEEEEEEEEvNT_6ParamsE,"",@"SHT_CUDA_INFO"
	.sectionflags	@""
	.align	4


	//----- nvinfo : EIATTR_CUDA_API_VERSION
	.align		4
        /*0000*/ 	.byte	0x04, 0x37
        /*0002*/ 	.short	(.L_772 - .L_771)
.L_771:
        /*0004*/ 	.word	0x00000082


	//----- nvinfo : EIATTR_SW2861232_WAR
	.align		4
.L_772:
        /*0008*/ 	.byte	0x01, 0x35
	.zero		2


	//----- nvinfo : EIATTR_PARAM_CBANK
	.align		4
        /*000c*/ 	.byte	0x04, 0x0a
        /*000e*/ 	.short	(.L_774 - .L_773)
	.align		4
.L_773:
        /*0010*/ 	.word	index@(.nv.constant0._ZN7cutlass13device_kernelIN5flash19enable_sm80_to_sm89INS1_16FlashAttnBwdSm80INS1_25CollectiveMainloopBwdSm80ILi2ELi2EN4cute5tupleIJNS5_1CILi64EEENS7_ILi128EEENS7_ILi96EEEEEENS_10bfloat16_tEfNS_4arch4Sm80ELb0ELb0ELb0ELb0ELb0ELb0ELb0ELb0ELi2ELi2ELi4ELi2ELb0EEENS1_24CollectiveEpilogueBwdGQAISB_fSE_Li256ELb0ELb0EEENS1_19SingleTileSchedulerILb0ELb0ELb0ELi128EEEEEEEEEvNT_6ParamsE)
        /*0014*/ 	.short	0x0160
        /*0016*/ 	.short	0x0278


	//----- nvinfo : EIATTR_CBANK_PARAM_SIZE
	.align		4
.L_774:
        /*0018*/ 	.byte	0x03, 0x19
        /*001a*/ 	.short	0x0278


	//----- nvinfo : EIATTR_KPARAM_INFO
	.align		4
        /*001c*/ 	.byte	0x04, 0x17
        /*001e*/ 	.short	(.L_776 - .L_775)
.L_775:
        /*0020*/ 	.word	0x00000000
        /*0024*/ 	.short	0x0000
        /*0026*/ 	.short	0x0000
        /*0028*/ 	.byte	0x00, 0xf0, 0xe1, 0x09


	//----- nvinfo : EIATTR_MAXREG_COUNT
	.align		4
.L_776:
        /*002c*/ 	.byte	0x03, 0x1b
        /*002e*/ 	.short	0x00ff


	//----- nvinfo : EIATTR_NUM_BARRIERS
	.align		4
        /*0030*/ 	.byte	0x02, 0x4c
        /*0032*/ 	.byte	0x02
	.zero		1


	//----- nvinfo : EIATTR_MERCURY_ISA_VERSION
	.align		4
        /*0034*/ 	.byte	0x03, 0x5f
        /*0036*/ 	.short	0x0000


	//----- nvinfo : EIATTR_EXIT_INSTR_OFFSETS
	.align		4
        /*0038*/ 	.byte	0x04, 0x1c
        /*003a*/ 	.short	(.L_778 - .L_777)


	//   ....[0]....
.L_777:
        /*003c*/ 	.word	0x00000030


	//   ....[1]....
        /*0040*/ 	.word	0x00005af0


	//----- nvinfo : EIATTR_CTAIDZ_USED
	.align		4
.L_778:
        /*0044*/ 	.byte	0x01, 0x04
	.zero		2


	//----- nvinfo : EIATTR_MAX_THREADS
	.align		4
        /*0048*/ 	.byte	0x04, 0x05
        /*004a*/ 	.short	(.L_780 - .L_779)
.L_779:
        /*004c*/ 	.word	0x00000100
        /*0050*/ 	.word	0x00000001
        /*0054*/ 	.word	0x00000001


	//----- nvinfo : EIATTR_CRS_STACK_SIZE
	.align		4
.L_780:
        /*0058*/ 	.byte	0x04, 0x1e
        /*005a*/ 	.short	(.L_782 - .L_781)
.L_781:
        /*005c*/ 	.word	0x00000000
.L_782:


//--------------------- .nv.info._ZN7cutlass13device_kernelIN5flash19enable_sm80_to_sm89INS1_16FlashAttnBwdSm80INS1_25CollectiveMainloopBwdSm80ILi2ELi2EN4cute5tupleIJNS5_1CILi64EEENS7_ILi128EEENS7_ILi96EEEEEENS_10bfloat16_tEfNS_4arch4Sm80ELb0ELb0ELb0ELb0ELb1ELb0ELb0ELb0ELi2ELi2ELi4ELi2ELb0EEENS1_24CollectiveEpilogueBwdGQAISB_fSE_Li256ELb0ELb1EEENS1_19SingleTileSchedulerILb0ELb0ELb0ELi128EEEEEEEEEvNT_6ParamsE --------------------------
	.section	.nv.info._ZN7cutlass13device_kernelIN5flash19enable_sm80_to_sm89INS1_16FlashAttnBwdSm80INS1_25CollectiveMainloopBwdSm80ILi2ELi2EN4cute5tupleIJNS5_1CILi64EEENS7_ILi128EEENS7_ILi96EEEEEENS_10bfloat16_tEfNS_4arch4Sm80ELb0ELb0ELb0ELb0ELb1ELb0ELb0ELb0ELi2ELi2ELi4ELi2ELb0EEENS1_24CollectiveEpilogueBwdGQAISB_fSE_Li256ELb0ELb1EEENS1_19SingleTileSchedulerILb0ELb0ELb0ELi128EEEEEEEEEvNT_6ParamsE,"",@"SHT_CUDA_INFO"
	.sectionflags	@""
	.align	4


	//----- nvinfo : EIATTR_CUDA_API_VERSION
	.align		4
        /*0000*/ 	.byte	0x04, 0x37
        /*0002*/ 	.short	(.L_784 - .L_783)
.L_783:
        /*0004*/ 	.word	0x00000082


	//----- nvinfo : EIATTR_SW2861232_WAR
	.align		4
.L_784:
        /*0008*/ 	.byte	0x01, 0x35
	.zero		2


	//----- nvinfo : EIATTR_PARAM_CBANK
	.align		4
        /*000c*/ 	.byte	0x04, 0x0a
        /*000e*/ 	.short	(.L_786 - .L_785)
	.align		4
.L_785:
        /*0010*/ 	.word	index@(.nv.constant0._ZN7cutlass13device_kernelIN5flash19enable_sm80_to_sm89INS1_16FlashAttnBwdSm80INS1_25CollectiveMainloopBwdSm80ILi2ELi2EN4cute5tupleIJNS5_1CILi64EEENS7_ILi128EEENS7_ILi96EEEEEENS_10bfloat16_tEfNS_4arch4Sm80ELb0ELb0ELb0ELb0ELb1ELb0ELb0ELb0ELi2ELi2ELi4ELi2ELb0EEENS1_24CollectiveEpilogueBwdGQAISB_fSE_Li256ELb0ELb1EEENS1_19SingleTileSchedulerILb0ELb0ELb0ELi128EEEEEEEEEvNT_6ParamsE)
        /*0014*/ 	.short	0x0160
        /*0016*/ 	.short	0x0278


	//----- nvinfo : EIATTR_CBANK_PARAM_SIZE
	.align		4
.L_786:
        /*0018*/ 	.byte	0x03, 0x19
        /*001a*/ 	.short	0x0278


	//----- nvinfo : EIATTR_KPARAM_INFO
	.align		4
        /*001c*/ 	.byte	0x04, 0x17
        /*001e*/ 	.short	(.L_788 - .L_787)
.L_787:
        /*0020*/ 	.word	0x00000000
        /*0024*/ 	.short	0x0000
        /*0026*/ 	.short	0x0000
        /*0028*/ 	.byte	0x00, 0xf0, 0xe1, 0x09


	//----- nvinfo : EIATTR_MAXREG_COUNT
	.align		4
.L_788:
        /*002c*/ 	.byte	0x03, 0x1b
        /*002e*/ 	.short	0x00ff


	//----- nvinfo : EIATTR_NUM_BARRIERS
	.align		4
        /*0030*/ 	.byte	0x02, 0x4c
        /*0032*/ 	.byte	0x02
	.zero		1


	//----- nvinfo : EIATTR_MERCURY_ISA_VERSION
	.align		4
        /*0034*/ 	.byte	0x03, 0x5f
        /*0036*/ 	.short	0x0000


	//----- nvinfo : EIATTR_COOP_GROUP_MASK_REGIDS
	.align		4
        /*0038*/ 	.byte	0x04, 0x29
        /*003a*/ 	.short	(.L_790 - .L_789)


	//   ....[0]....
.L_789:
        /*003c*/ 	.word	0xffffffff


	//   ....[1]....
        /*0040*/ 	.word	0xffffffff


	//   ....[2]....
        /*0044*/ 	.word	0xffffffff


	//   ....[3]....
        /*0048*/ 	.word	0xffffffff


	//   ....[4]....
        /*004c*/ 	.word	0xffffffff


	//   ....[5]....
        /*0050*/ 	.word	0xffffffff


	//   ....[6]....
        /*0054*/ 	.word	0xffffffff


	//   ....[7]....
        /*0058*/ 	.word	0xffffffff


	//----- nvinfo : EIATTR_COOP_GROUP_INSTR_OFFSETS
	.align		4
.L_790:
        /*005c*/ 	.byte	0x04, 0x28
        /*005e*/ 	.short	(.L_792 - .L_791)


	//   ....[0]....
.L_791:
        /*0060*/ 	.word	0x000054d0


	//   ....[1]....
        /*0064*/ 	.word	0x00005510


	//   ....[2]....
        /*0068*/ 	.word	0x00005940


	//   ....[3]....
        /*006c*/ 	.word	0x00005950


	//   ....[4]....
        /*0070*/ 	.word	0x00005b10


	//   ....[5]....
        /*0074*/ 	.word	0x00005c00


	//   ....[6]....
        /*0078*/ 	.word	0x00005f30


	//   ....[7]....
        /*007c*/ 	.word	0x00005f40


	//----- nvinfo : EIATTR_EXIT_INSTR_OFFSETS
	.align		4
.L_792:
        /*0080*/ 	.byte	0x04, 0x1c
        /*0082*/ 	.short	(.L_794 - .L_793)


	//   ....[0]....
.L_793:
        /*0084*/ 	.word	0x00000030


	//   ....[1]....
        /*0088*/ 	.word	0x00005f50


	//   ....[2]....
        /*008c*/ 	.word	0x00005ff0


	//----- nvinfo : EIATTR_CTAIDZ_USED
	.align		4
.L_794:
        /*0090*/ 	.byte	0x01, 0x04
	.zero		2


	//----- nvinfo : EIATTR_MAX_THREADS
	.align		4
        /*0094*/ 	.byte	0x04, 0x05
        /*0096*/ 	.short	(.L_796 - .L_795)
.L_795:
        /*0098*/ 	.word	0x00000100
        /*009c*/ 	.word	0x00000001
        /*00a0*/ 	.word	0x00000001


	//----- nvinfo : EIATTR_CRS_STACK_SIZE
	.align		4
.L_796:
        /*00a4*/ 	.byte	0x04, 0x1e
        /*00a6*/ 	.short	(.L_798 - .L_797)
.L_797:
        /*00a8*/ 	.word	0x00000000
.L_798:


//--------------------- .nv.info._ZN7cutlass13device_kernelIN5flash19enable_sm80_to_sm89INS1_16FlashAttnBwdSm80INS1_25CollectiveMainloopBwdSm80ILi2ELi2EN4cute5tupleIJNS5_1CILi64EEENS7_ILi128EEENS7_ILi96EEEEEENS_10bfloat16_tEfNS_4arch4Sm80ELb0ELb0ELb0ELb1ELb0ELb0ELb0ELb0ELi2ELi2ELi4ELi2ELb0EEENS1_21CollectiveEpilogueBwdISB_SC_SE_Li256ELb1ELb0ELi2EEENS1_19SingleTileSchedulerILb1ELb0ELb0ELi128EEEEEEEEEvNT_6ParamsE --------------------------
	.section	.nv.info._ZN7cutlass13device_kernelIN5flash19enable_sm80_to_sm89INS1_16FlashAttnBwdSm80INS1_25CollectiveMainloopBwdSm80ILi2ELi2EN4cute5tupleIJNS5_1CILi64EEENS7_ILi128EEENS7_ILi96EEEEEENS_10bfloat16_tEfNS_4arch4Sm80ELb0ELb0ELb0ELb1ELb0ELb0ELb0ELb0ELi2ELi2ELi4ELi2ELb0EEENS1_21CollectiveEpilogueBwdISB_SC_SE_Li256ELb1ELb0ELi2EEENS1_19SingleTileSchedulerILb1ELb0ELb0ELi128EEEEEEEEEvNT_6ParamsE,"",@"SHT_CUDA_INFO"
	.sectionflags	@""
	.align	4


	//----- nvinfo : EIATTR_CUDA_API_VERSION
	.align		4
        /*0000*/ 	.byte	0x04, 0x37
        /*0002*/ 	.short	(.L_800 - .L_799)
.L_799:
        /*0004*/ 	.word	0x00000082


	//----- nvinfo : EIATTR_SW2861232_WAR
	.align		4
.L_800:
        /*0008*/ 	.byte	0x01, 0x35
	.zero		2


	//----- nvinfo : EIATTR_PARAM_CBANK
	.align		4
        /*000c*/ 	.byte	0x04, 0x0a
        /*000e*/ 	.short	(.L_802 - .L_801)
	.align		4
.L_801:
        /*0010*/ 	.word	index@(.nv.constant0._ZN7cutlass13device_kernelIN5flash19enable_sm80_to_sm89INS1_16FlashAttnBwdSm80INS1_25CollectiveMainloopBwdSm80ILi2ELi2EN4cute5tupleIJNS5_1CILi64EEENS7_ILi128EEENS7_ILi96EEEEEENS_10bfloat16_tEfNS_4arch4Sm80ELb0ELb0ELb0ELb1ELb0ELb0ELb0ELb0ELi2ELi2ELi4ELi2ELb0EEENS1_21CollectiveEpilogueBwdISB_SC_SE_Li256ELb1ELb0ELi2EEENS1_19SingleTileSchedulerILb1ELb0ELb0ELi128EEEEEEEEEvNT_6ParamsE)
        /*0014*/ 	.short	0x0160
        /*0016*/ 	.short	0x0270


	//----- nvinfo : EIATTR_CBANK_PARAM_SIZE
	.align		4
.L_802:
        /*0018*/ 	.byte	0x03, 0x19
        /*001a*/ 	.short	0x0270


	//----- nvinfo : EIATTR_KPARAM_INFO
	.align		4
        /*001c*/ 	.byte	0x04, 0x17
        /*001e*/ 	.short	(.L_804 - .L_803)
.L_803:
        /*0020*/ 	.word	0x00000000
        /*0024*/ 	.short	0x0000
        /*0026*/ 	.short	0x0000
        /*0028*/ 	.byte	0x00, 0xf0, 0xc1, 0x09


	//----- nvinfo : EIATTR_MAXREG_COUNT
	.align		4
.L_804:
        /*002c*/ 	.byte	0x03, 0x1b
        /*002e*/ 	.short	0x00ff


	//----- nvinfo : EIATTR_NUM_BARRIERS
	.align		4
        /*0030*/ 	.byte	0x02, 0x4c
        /*0032*/ 	.byte	0x02
	.zero		1


	//----- nvinfo : EIATTR_MERCURY_ISA_VERSION
	.align		4
        /*0034*/ 	.byte	0x03, 0x5f
        /*0036*/ 	.short	0x0000


	//----- nvinfo : EIATTR_COOP_GROUP_MASK_REGIDS
	.align		4
        /*0038*/ 	.byte	0x04, 0x29
        /*003a*/ 	.short	(.L_806 - .L_805)


	//   ....[0]....
.L_805:
        /*003c*/ 	.word	0xffffffff


	//----- nvinfo : EIATTR_COOP_GROUP_INSTR_OFFSETS
	.align		4
.L_806:
        /*0040*/ 	.byte	0x04, 0x28
        /*0042*/ 	.short	(.L_808 - .L_807)


	//   ....[0]....
.L_807:
        /*0044*/ 	.word	0x00000080


	//----- nvinfo : EIATTR_EXIT_INSTR_OFFSETS
	.align		4
.L_808:
        /*0048*/ 	.byte	0x04, 0x1c
        /*004a*/ 	.short	(.L_810 - .L_809)


	//   ....[0]....
.L_809:
        /*004c*/ 	.word	0x00000300


	//   ....[1]....
        /*0050*/ 	.word	0x000064e0


	//   ....[2]....
        /*0054*/ 	.word	0x000065e0


	//   ....[3]....
        /*0058*/ 	.word	0x00006600


	//   ....[4]....
        /*005c*/ 	.word	0x00006cd0


	//   ....[5]....
        /*0060*/ 	.word	0x00006dd0


	//   ....[6]....
        /*0064*/ 	.word	0x00006df0


	//----- nvinfo : EIATTR_CTAIDZ_USED
	.align		4
.L_810:
        /*0068*/ 	.byte	0x01, 0x04
	.zero		2


	//----- nvinfo : EIATTR_MAX_THREADS
	.align		4
        /*006c*/ 	.byte	0x04, 0x05
        /*006e*/ 	.short	(.L_812 - .L_811)
.L_811:
        /*0070*/ 	.word	0x00000100
        /*0074*/ 	.word	0x00000001
        /*0078*/ 	.word	0x00000001


	//----- nvinfo : EIATTR_CRS_STACK_SIZE
	.align		4
.L_812:
        /*007c*/ 	.byte	0x04, 0x1e
        /*007e*/ 	.short	(.L_814 - .L_813)
.L_813:
        /*0080*/ 	.word	0x00000000
.L_814:


//--------------------- .nv.info._ZN7cutlass13device_kernelIN5flash19enable_sm80_to_sm89INS1_16FlashAttnBwdSm80INS1_25CollectiveMainloopBwdSm80ILi2ELi2EN4cute5tupleIJNS5_1CILi64EEENS7_ILi128EEENS7_ILi96EEEEEENS_10bfloat16_tEfNS_4arch4Sm80ELb0ELb0ELb0ELb1ELb1ELb0ELb0ELb0ELi2ELi2ELi4ELi2ELb0EEENS1_21CollectiveEpilogueBwdISB_SC_SE_Li256ELb1ELb0ELi2EEENS1_19SingleTileSchedulerILb1ELb0ELb0ELi128EEEEEEEEEvNT_6ParamsE --------------------------
	.section	.nv.info._ZN7cutlass13device_kernelIN5flash19enable_sm80_to_sm89INS1_16FlashAttnBwdSm80INS1_25CollectiveMainloopBwdSm80ILi2ELi2EN4cute5tupleIJNS5_1CILi64EEENS7_ILi128EEENS7_ILi96EEEEEENS_10bfloat16_tEfNS_4arch4Sm80ELb0ELb0ELb0ELb1ELb1ELb0ELb0ELb0ELi2ELi2ELi4ELi2ELb0EEENS1_21CollectiveEpilogueBwdISB_SC_SE_Li256ELb1ELb0ELi2EEENS1_19SingleTileSchedulerILb1ELb0ELb0ELi128EEEEEEEEEvNT_6ParamsE,"",@"SHT_CUDA_INFO"
	.sectionflags	@""
	.align	4


	//----- nvinfo : EIATTR_CUDA_API_VERSION
	.align		4
        /*0000*/ 	.byte	0x04, 0x37
        /*0002*/ 	.short	(.L_816 - .L_815)
.L_815:
        /*0004*/ 	.word	0x00000082


	//----- nvinfo : EIATTR_SW2861232_WAR
	.align		4
.L_816:
        /*0008*/ 	.byte	0x01, 0x35
	.zero		2


	//----- nvinfo : EIATTR_PARAM_CBANK
	.align		4
        /*000c*/ 	.byte	0x04, 0x0a
        /*000e*/ 	.short	(.L_818 - .L_817)
	.align		4
.L_817:
        /*0010*/ 	.word	index@(.nv.constant0._ZN7cutlass13device_kernelIN5flash19enable_sm80_to_sm89INS1_16FlashAttnBwdSm80INS1_25CollectiveMainloopBwdSm80ILi2ELi2EN4cute5tupleIJNS5_1CILi64EEENS7_ILi128EEENS7_ILi96EEEEEENS_10bfloat16_tEfNS_4arch4Sm80ELb0ELb0ELb0ELb1ELb1ELb0ELb0ELb0ELi2ELi2ELi4ELi2ELb0EEENS1_21CollectiveEpilogueBwdISB_SC_SE_Li256ELb1ELb0ELi2EEENS1_19SingleTileSchedulerILb1ELb0ELb0ELi128EEEEEEEEEvNT_6ParamsE)
        /*0014*/ 	.short	0x0160
        /*0016*/ 	.short	0x0270


	//----- nvinfo : EIATTR_CBANK_PARAM_SIZE
	.align		4
.L_818:
        /*0018*/ 	.byte	0x03, 0x19
        /*001a*/ 	.short	0x0270


	//----- nvinfo : EIATTR_KPARAM_INFO
	.align		4
        /*001c*/ 	.byte	0x04, 0x17
        /*001e*/ 	.short	(.L_820 - .L_819)
.L_819:
        /*0020*/ 	.word	0x00000000
        /*0024*/ 	.short	0x0000
        /*0026*/ 	.short	0x0000
        /*0028*/ 	.byte	0x00, 0xf0, 0xc1, 0x09


	//----- nvinfo : EIATTR_MAXREG_COUNT
	.align		4
.L_820:
        /*002c*/ 	.byte	0x03, 0x1b
        /*002e*/ 	.short	0x00ff


	//----- nvinfo : EIATTR_NUM_BARRIERS
	.align		4
        /*0030*/ 	.byte	0x02, 0x4c
        /*0032*/ 	.byte	0x02
	.zero		1


	//----- nvinfo : EIATTR_MERCURY_ISA_VERSION
	.align		4
        /*0034*/ 	.byte	0x03, 0x5f
        /*0036*/ 	.short	0x0000


	//----- nvinfo : EIATTR_COOP_GROUP_MASK_REGIDS
	.align		4
        /*0038*/ 	.byte	0x04, 0x29
        /*003a*/ 	.short	(.L_822 - .L_821)


	//   ....[0]....
.L_821:
        /*003c*/ 	.word	0xffffffff


	//----- nvinfo : EIATTR_COOP_GROUP_INSTR_OFFSETS
	.align		4
.L_822:
        /*0040*/ 	.byte	0x04, 0x28
        /*0042*/ 	.short	(.L_824 - .L_823)


	//   ....[0]....
.L_823:
        /*0044*/ 	.word	0x00000080


	//----- nvinfo : EIATTR_EXIT_INSTR_OFFSETS
	.align		4
.L_824:
        /*0048*/ 	.byte	0x04, 0x1c
        /*004a*/ 	.short	(.L_826 - .L_825)


	//   ....[0]....
.L_825:
        /*004c*/ 	.word	0x00000300


	//   ....[1]....
        /*0050*/ 	.word	0x000064e0


	//   ....[2]....
        /*0054*/ 	.word	0x000065e0


	//   ....[3]....
        /*0058*/ 	.word	0x00006600


	//   ....[4]....
        /*005c*/ 	.word	0x00006cd0


	//   ....[5]....
        /*0060*/ 	.word	0x00006dd0


	//   ....[6]....
        /*0064*/ 	.word	0x00006df0


	//----- nvinfo : EIATTR_CTAIDZ_USED
	.align		4
.L_826:
        /*0068*/ 	.byte	0x01, 0x04
	.zero		2


	//----- nvinfo : EIATTR_MAX_THREADS
	.align		4
        /*006c*/ 	.byte	0x04, 0x05
        /*006e*/ 	.short	(.L_828 - .L_827)
.L_827:
        /*0070*/ 	.word	0x00000100
        /*0074*/ 	.word	0x00000001
        /*0078*/ 	.word	0x00000001


	//----- nvinfo : EIATTR_CRS_STACK_SIZE
	.align		4
.L_828:
        /*007c*/ 	.byte	0x04, 0x1e
        /*007e*/ 	.short	(.L_830 - .L_829)
.L_829:
        /*0080*/ 	.word	0x00000000
.L_830:


//--------------------- .nv.info._ZN7cutlass13device_kernelIN5flash19enable_sm80_to_sm89INS1_16FlashAttnBwdSm80INS1_25CollectiveMainloopBwdSm80ILi2ELi2EN4cute5tupleIJNS5_1CILi64EEENS7_ILi128EEENS7_ILi96EEEEEENS_10bfloat16_tEfNS_4arch4Sm80ELb0ELb0ELb0ELb1ELb0ELb0ELb0ELb0ELi2ELi2ELi4ELi2ELb0EEENS1_24CollectiveEpilogueBwdGQAISB_fSE_Li256ELb1ELb0EEENS1_19SingleTileSchedulerILb1ELb0ELb0ELi128EEEEEEEEEvNT_6ParamsE --------------------------
	.section	.nv.info._ZN7cutlass13device_kernelIN5flash19enable_sm80_to_sm89INS1_16FlashAttnBwdSm80INS1_25CollectiveMainloopBwdSm80ILi2ELi2EN4cute5tupleIJNS5_1CILi64EEENS7_ILi128EEENS7_ILi96EEEEEENS_10bfloat16_tEfNS_4arch4Sm80ELb0ELb0ELb0ELb1ELb0ELb0ELb0ELb0ELi2ELi2ELi4ELi2ELb0EEENS1_24CollectiveEpilogueBwdGQAISB_fSE_Li256ELb1ELb0EEENS1_19SingleTileSchedulerILb1ELb0ELb0ELi128EEEEEEEEEvNT_6ParamsE,"",@"SHT_CUDA_INFO"
	.sectionflags	@""
	.align	4


	//----- nvinfo : EIATTR_CUDA_API_VERSION
	.align		4
        /*0000*/ 	.byte	0x04, 0x37
        /*0002*/ 	.short	(.L_832 - .L_831)
.L_831:
        /*0004*/ 	.word	0x00000082


	//----- nvinfo : EIATTR_SW2861232_WAR
	.align		4
.L_832:
        /*0008*/ 	.byte	0x01, 0x35
	.zero		2


	//----- nvinfo : EIATTR_PARAM_CBANK
	.align		4
        /*000c*/ 	.byte	0x04, 0x0a
        /*000e*/ 	.short	(.L_834 - .L_833)
	.align		4
.L_833:
        /*0010*/ 	.word	index@(.nv.constant0._ZN7cutlass13device_kernelIN5flash19enable_sm80_to_sm89INS1_16FlashAttnBwdSm80INS1_25CollectiveMainloopBwdSm80ILi2ELi2EN4cute5tupleIJNS5_1CILi64EEENS7_ILi128EEENS7_ILi96EEEEEENS_10bfloat16_tEfNS_4arch4Sm80ELb0ELb0ELb0ELb1ELb0ELb0ELb0ELb0ELi2ELi2ELi4ELi2ELb0EEENS1_24CollectiveEpilogueBwdGQAISB_fSE_Li256ELb1ELb0EEENS1_19SingleTileSchedulerILb1ELb0ELb0ELi128EEEEEEEEEvNT_6ParamsE)
        /*0014*/ 	.short	0x0160
        /*0016*/ 	.short	0x0278


	//----- nvinfo : EIATTR_CBANK_PARAM_SIZE
	.align		4
.L_834:
        /*0018*/ 	.byte	0x03, 0x19
        /*001a*/ 	.short	0x0278


	//----- nvinfo : EIATTR_KPARAM_INFO
	.align		4
        /*001c*/ 	.byte	0x04, 0x17
        /*001e*/ 	.short	(.L_836 - .L_835)
.L_835:
        /*0020*/ 	.word	0x00000000
        /*0024*/ 	.short	0x0000
        /*0026*/ 	.short	0x0000
        /*0028*/ 	.byte	0x00, 0xf0, 0xe1, 0x09


	//----- nvinfo : EIATTR_MAXREG_COUNT
	.align		4
.L_836:
        /*002c*/ 	.byte	0x03, 0x1b
        /*002e*/ 	.short	0x00ff


	//----- nvinfo : EIATTR_NUM_BARRIERS
	.align		4
        /*0030*/ 	.byte	0x02, 0x4c
        /*0032*/ 	.byte	0x02
	.zero		1


	//----- nvinfo : EIATTR_MERCURY_ISA_VERSION
	.align		4
        /*0034*/ 	.byte	0x03, 0x5f
        /*0036*/ 	.short	0x0000


	//----- nvinfo : EIATTR_COOP_GROUP_MASK_REGIDS
	.align		4
        /*0038*/ 	.byte	0x04, 0x29
        /*003a*/ 	.short	(.L_838 - .L_837)


	//   ....[0]....
.L_837:
        /*003c*/ 	.word	0xffffffff


	//----- nvinfo : EIATTR_COOP_GROUP_INSTR_OFFSETS
	.align		4
.L_838:
        /*0040*/ 	.byte	0x04, 0x28
        /*0042*/ 	.short	(.L_840 - .L_839)


	//   ....[0]....
.L_839:
        /*0044*/ 	.word	0x00000080


	//----- nvinfo : EIATTR_EXIT_INSTR_OFFSETS
	.align		4
.L_840:
        /*0048*/ 	.byte	0x04, 0x1c
        /*004a*/ 	.short	(.L_842 - .L_841)


	//   ....[0]....
.L_841:
        /*004c*/ 	.word	0x00000300


	//   ....[1]....
        /*0050*/ 	.word	0x00005490


	//   ....[2]....
        /*0054*/ 	.word	0x00005db0


	//----- nvinfo : EIATTR_CTAIDZ_USED
	.align		4
.L_842:
        /*0058*/ 	.byte	0x01, 0x04
	.zero		2


	//----- nvinfo : EIATTR_MAX_THREADS
	.align		4
        /*005c*/ 	.byte	0x04, 0x05
        /*005e*/ 	.short	(.L_844 - .L_843)
.L_843:
        /*0060*/ 	.word	0x00000100
        /*0064*/ 	.word	0x00000001
        /*0068*/ 	.word	0x00000001


	//----- nvinfo : EIATTR_CRS_STACK_SIZE
	.align		4
.L_844:
        /*006c*/ 	.byte	0x04, 0x1e
        /*006e*/ 	.short	(.L_846 - .L_845)
.L_845:
        /*0070*/ 	.word	0x00000000
.L_846:


//--------------------- .nv.info._ZN7cutlass13device_kernelIN5flash19enable_sm80_to_sm89INS1_16FlashAttnBwdSm80INS1_25CollectiveMainloopBwdSm80ILi2ELi2EN4cute5tupleIJNS5_1CILi64EEENS7_ILi128EEENS7_ILi96EEEEEENS_10bfloat16_tEfNS_4arch4Sm80ELb0ELb0ELb0ELb1ELb1ELb0ELb0ELb0ELi2ELi2ELi4ELi2ELb0EEENS1_24CollectiveEpilogueBwdGQAISB_fSE_Li256ELb1ELb1EEENS1_19SingleTileSchedulerILb1ELb0ELb0ELi128EEEEEEEEEvNT_6ParamsE --------------------------
	.section	.nv.info._ZN7cutlass13device_kernelIN5flash19enable_sm80_to_sm89INS1_16FlashAttnBwdSm80INS1_25CollectiveMainloopBwdSm80ILi2ELi2EN4cute5tupleIJNS5_1CILi64EEENS7_ILi128EEENS7_ILi96EEEEEENS_10bfloat16_tEfNS_4arch4Sm80ELb0ELb0ELb0ELb1ELb1ELb0ELb0ELb0ELi2ELi2ELi4ELi2ELb0EEENS1_24CollectiveEpilogueBwdGQAISB_fSE_Li256ELb1ELb1EEENS1_19SingleTileSchedulerILb1ELb0ELb0ELi128EEEEEEEEEvNT_6ParamsE,"",@"SHT_CUDA_INFO"
	.sectionflags	@""
	.align	4


	//----- nvinfo : EIATTR_CUDA_API_VERSION
	.align		4
        /*0000*/ 	.byte	0x04, 0x37
        /*0002*/ 	.short	(.L_848 - .L_847)
.L_847:
        /*0004*/ 	.word	0x00000082


	//----- nvinfo : EIATTR_SW2861232_WAR
	.align		4
.L_848:
        /*0008*/ 	.byte	0x01, 0x35
	.zero		2


	//----- nvinfo : EIATTR_PARAM_CBANK
	.align		4
        /*000c*/ 	.byte	0x04, 0x0a
        /*000e*/ 	.short	(.L_850 - .L_849)
	.align		4
.L_849:
        /*0010*/ 	.word	index@(.nv.constant0._ZN7cutlass13device_kernelIN5flash19enable_sm80_to_sm89INS1_16FlashAttnBwdSm80INS1_25CollectiveMainloopBwdSm80ILi2ELi2EN4cute5tupleIJNS5_1CILi64EEENS7_ILi128EEENS7_ILi96EEEEEENS_10bfloat16_tEfNS_4arch4Sm80ELb0ELb0ELb0ELb1ELb1ELb0ELb0ELb0ELi2ELi2ELi4ELi2ELb0EEENS1_24CollectiveEpilogueBwdGQAISB_fSE_Li256ELb1ELb1EEENS1_19SingleTileSchedulerILb1ELb0ELb0ELi128EEEEEEEEEvNT_6ParamsE)
        /*0014*/ 	.short	0x0160
        /*0016*/ 	.short	0x0278


	//----- nvinfo : EIATTR_CBANK_PARAM_SIZE
	.align		4
.L_850:
        /*0018*/ 	.byte	0x03, 0x19
        /*001a*/ 	.short	0x0278


	//----- nvinfo : EIATTR_KPARAM_INFO
	.align		4
        /*001c*/ 	.byte	0x04, 0x17
        /*001e*/ 	.short	(.L_852 - .L_851)
.L_851:
        /*0020*/ 	.word	0x00000000
        /*0024*/ 	.short	0x0000
        /*0026*/ 	.short	0x0000
        /*0028*/ 	.byte	0x00, 0xf0, 0xe1, 0x09


	//----- nvinfo : EIATTR_MAXREG_COUNT
	.align		4
.L_852:
        /*002c*/ 	.byte	0x03, 0x1b
        /*002e*/ 	.short	0x00ff


	//----- nvinfo : EIATTR_NUM_BARRIERS
	.align		4
        /*0030*/ 	.byte	0x02, 0x4c
        /*0032*/ 	.byte	0x02
	.zero		1


	//----- nvinfo : EIATTR_MERCURY_ISA_VERSION
	.align		4
        /*0034*/ 	.byte	0x03, 0x5f
        /*0036*/ 	.short	0x0000


	//----- nvinfo : EIATTR_COOP_GROUP_MASK_REGIDS
	.align		4
        /*0038*/ 	.byte	0x04, 0x29
        /*003a*/ 	.short	(.L_854 - .L_853)


	//   ....[0]....
.L_853:
        /*003c*/ 	.word	0xffffffff


	//   ....[1]....
        /*0040*/ 	.word	0xffffffff


	//   ....[2]....
        /*0044*/ 	.word	0xffffffff


	//   ....[3]....
        /*0048*/ 	.word	0xffffffff


	//   ....[4]....
        /*004c*/ 	.word	0xffffffff


	//   ....[5]....
        /*0050*/ 	.word	0xffffffff


	//   ....[6]....
        /*0054*/ 	.word	0xffffffff


	//   ....[7]....
        /*0058*/ 	.word	0xffffffff


	//   ....[8]....
        /*005c*/ 	.word	0xffffffff


	//----- nvinfo : EIATTR_COOP_GROUP_INSTR_OFFSETS
	.align		4
.L_854:
        /*0060*/ 	.byte	0x04, 0x28
        /*0062*/ 	.short	(.L_856 - .L_855)


	//   ....[0]....
.L_855:
        /*0064*/ 	.word	0x00000080


	//   ....[1]....
        /*0068*/ 	.word	0x000057e0


	//   ....[2]....
        /*006c*/ 	.word	0x00005810


	//   ....[3]....
        /*0070*/ 	.word	0x00005c10


	//   ....[4]....
        /*0074*/ 	.word	0x00005c20


	//   ....[5]....
        /*0078*/ 	.word	0x00005db0


	//   ....[6]....
        /*007c*/ 	.word	0x00005e00


	//   ....[7]....
        /*0080*/ 	.word	0x000061b0


	//   ....[8]....
        /*0084*/ 	.word	0x000061c0


	//----- nvinfo : EIATTR_EXIT_INSTR_OFFSETS
	.align		4
.L_856:
        /*0088*/ 	.byte	0x04, 0x1c
        /*008a*/ 	.short	(.L_858 - .L_857)


	//   ....[0]....
.L_857:
        /*008c*/ 	.word	0x00000300


	//   ....[1]....
        /*0090*/ 	.word	0x00005490


	//   ....[2]....
        /*0094*/ 	.word	0x000061d0


	//   ....[3]....
        /*0098*/ 	.word	0x00006270


	//----- nvinfo : EIATTR_CTAIDZ_USED
	.align		4
.L_858:
        /*009c*/ 	.byte	0x01, 0x04
	.zero		2


	//----- nvinfo : EIATTR_MAX_THREADS
	.align		4
        /*00a0*/ 	.byte	0x04, 0x05
        /*00a2*/ 	.short	(.L_860 - .L_859)
.L_859:
        /*00a4*/ 	.word	0x00000100
        /*00a8*/ 	.word	0x00000001
        /*00ac*/ 	.word	0x00000001


	//----- nvinfo : EIATTR_CRS_STACK_SIZE
	.align		4
.L_860:
        /*00b0*/ 	.byte	0x04, 0x1e
        /*00b2*/ 	.short	(.L_862 - .L_861)
.L_861:
        /*00b4*/ 	.word	0x00000000
.L_862:


//--------------------- .nv.info._ZN7cutlass13device_kernelIN5flash19enable_sm80_to_sm89INS1_16FlashAttnBwdSm80INS1_25CollectiveMainloopBwdSm80ILi2ELi2EN4cute5tupleIJNS5_1CILi64EEENS7_ILi128EEENS7_ILi96EEEEEENS_10bfloat16_tEfNS_4arch4Sm80ELb0ELb1ELb0ELb0ELb0ELb0ELb0ELb0ELi2ELi2ELi4ELi2ELb0EEENS1_21CollectiveEpilogueBwdISB_SC_SE_Li256ELb0ELb0ELi2EEENS1_19SingleTileSchedulerILb0ELb0ELb0ELi128EEEEEEEEEvNT_6ParamsE --------------------------
	.section	.nv.info._ZN7cutlass13device_kernelIN5flash19enable_sm80_to_sm89INS1_16FlashAttnBwdSm80INS1_25CollectiveMainloopBwdSm80ILi2ELi2EN4cute5tupleIJNS5_1CILi64EEENS7_ILi128EEENS7_ILi96EEEEEENS_10bfloat16_tEfNS_4arch4Sm80ELb0ELb1ELb0ELb0ELb0ELb0ELb0ELb0ELi2ELi2ELi4ELi2ELb0EEENS1_21CollectiveEpilogueBwdISB_SC_SE_Li256ELb0ELb0ELi2EEENS1_19SingleTileSchedulerILb0ELb0ELb0ELi128EEEEEEEEEvNT_6ParamsE,"",@"SHT_CUDA_INFO"
	.sectionflags	@""
	.align	4


	//----- nvinfo : EIATTR_CUDA_API_VERSION
	.align		4
        /*0000*/ 	.byte	0x04, 0x37
        /*0002*/ 	.short	(.L_864 - .L_863)
.L_863:
        /*0004*/ 	.word	0x00000082


	//----- nvinfo : EIATTR_SW2861232_WAR
	.align		4
.L_864:
        /*0008*/ 	.byte	0x01, 0x35
	.zero		2


	//----- nvinfo : EIATTR_PARAM_CBANK
	.align		4
        /*000c*/ 	.byte	0x04, 0x0a
        /*000e*/ 	.short	(.L_866 - .L_865)
	.align		4
.L_865:
        /*0010*/ 	.word	index@(.nv.constant0._ZN7cutlass13device_kernelIN5flash19enable_sm80_to_sm89INS1_16FlashAttnBwdSm80INS1_25CollectiveMainloopBwdSm80ILi2ELi2EN4cute5tupleIJNS5_1CILi64EEENS7_ILi128EEENS7_ILi96EEEEEENS_10bfloat16_tEfNS_4arch4Sm80ELb0ELb1ELb0ELb0ELb0ELb0ELb0ELb0ELi2ELi2ELi4ELi2ELb0EEENS1_21CollectiveEpilogueBwdISB_SC_SE_Li256ELb0ELb0ELi2EEENS1_19SingleTileSchedulerILb0ELb0ELb0ELi128EEEEEEEEEvNT_6ParamsE)
        /*0014*/ 	.short	0x0160
        /*0016*/ 	.short	0x0270


	//----- nvinfo : EIATTR_CBANK_PARAM_SIZE
	.align		4
.L_866:
        /*0018*/ 	.byte	0x03, 0x19
        /*001a*/ 	.short	0x0270


	//----- nvinfo : EIATTR_KPARAM_INFO
	.align		4
        /*001c*/ 	.byte	0x04, 0x17
        /*001e*/ 	.short	(.L_868 - .L_867)
.L_867:
        /*0020*/ 	.word	0x00000000
        /*0024*/ 	.short	0x0000
        /*0026*/ 	.short	0x0000
        /*0028*/ 	.byte	0x00, 0xf0, 0xc1, 0x09


	//----- nvinfo : EIATTR_MAXREG_COUNT
	.align		4
.L_868:
        /*002c*/ 	.byte	0x03, 0x1b
        /*002e*/ 	.short	0x00ff


	//----- nvinfo : EIATTR_NUM_BARRIERS
	.align		4
        /*0030*/ 	.byte	0x02, 0x4c
        /*0032*/ 	.byte	0x02
	.zero		1


	//----- nvinfo : EIATTR_MERCURY_ISA_VERSION
	.align		4
        /*0034*/ 	.byte	0x03, 0x5f
        /*0036*/ 	.short	0x0000


	//----- nvinfo : EIATTR_EXIT_INSTR_OFFSETS
	.align		4
        /*0038*/ 	.byte	0x04, 0x1c
        /*003a*/ 	.short	(.L_870 - .L_869)


	//   ....[0]....
.L_869:
        /*003c*/ 	.word	0x00000030


	//   ....[1]....
        /*0040*/ 	.word	0x00006ee0


	//   ....[2]....
        /*0044*/ 	.word	0x00006ff0


	//   ....[3]....
        /*0048*/ 	.word	0x00007010


	//   ....[4]....
        /*004c*/ 	.word	0x00007580


	//   ....[5]....
        /*0050*/ 	.word	0x00007670


	//   ....[6]....
        /*0054*/ 	.word	0x00007690


	//----- nvinfo : EIATTR_CTAIDZ_USED
	.align		4
.L_870:
        /*0058*/ 	.byte	0x01, 0x04
	.zero		2


	//----- nvinfo : EIATTR_MAX_THREADS
	.align		4
        /*005c*/ 	.byte	0x04, 0x05
        /*005e*/ 	.short	(.L_872 - .L_871)
.L_871:
        /*0060*/ 	.word	0x00000100
        /*0064*/ 	.word	0x00000001
        /*0068*/ 	.word	0x00000001


	//----- nvinfo : EIATTR_CRS_STACK_SIZE
	.align		4
.L_872:
        /*006c*/ 	.byte	0x04, 0x1e
        /*006e*/ 	.short	(.L_874 - .L_873)
.L_873:
        /*0070*/ 	.word	0x00000000
.L_874:


//--------------------- .nv.info._ZN7cutlass13device_kernelIN5flash19enable_sm80_to_sm89INS1_16FlashAttnBwdSm80INS1_25CollectiveMainloopBwdSm80ILi2ELi2EN4cute5tupleIJNS5_1CILi64EEENS7_ILi128EEENS7_ILi96EEEEEENS_10bfloat16_tEfNS_4arch4Sm80ELb0ELb1ELb0ELb0ELb1ELb0ELb0ELb0ELi2ELi2ELi4ELi2ELb0EEENS1_21CollectiveEpilogueBwdISB_SC_SE_Li256ELb0ELb0ELi2EEENS1_19SingleTileSchedulerILb0ELb0ELb0ELi128EEEEEEEEEvNT_6ParamsE --------------------------
	.section	.nv.info._ZN7cutlass13device_kernelIN5flash19enable_sm80_to_sm89INS1_16FlashAttnBwdSm80INS1_25CollectiveMainloopBwdSm80ILi2ELi2EN4cute5tupleIJNS5_1CILi64EEENS7_ILi128EEENS7_ILi96EEEEEENS_10bfloat16_tEfNS_4arch4Sm80ELb0ELb1ELb0ELb0ELb1ELb0ELb0ELb0ELi2ELi2ELi4ELi2ELb0EEENS1_21CollectiveEpilogueBwdISB_SC_SE_Li256ELb0ELb0ELi2EEENS1_19SingleTileSchedulerILb0ELb0ELb0ELi128EEEEEEEEEvNT_6ParamsE,"",@"SHT_CUDA_INFO"
	.sectionflags	@""
	.align	4


	//----- nvinfo : EIATTR_CUDA_API_VERSION
	.align		4
        /*0000*/ 	.byte	0x04, 0x37
        /*0002*/ 	.short	(.L_876 - .L_875)
.L_875:
        /*0004*/ 	.word	0x00000082


	//----- nvinfo : EIATTR_SW2861232_WAR
	.align		4
.L_876:
        /*0008*/ 	.byte	0x01, 0x35
	.zero		2


	//----- nvinfo : EIATTR_PARAM_CBANK
	.align		4
        /*000c*/ 	.byte	0x04, 0x0a
        /*000e*/ 	.short	(.L_878 - .L_877)
	.align		4
.L_877:
        /*0010*/ 	.word	index@(.nv.constant0._ZN7cutlass13device_kernelIN5flash19enable_sm80_to_sm89INS1_16FlashAttnBwdSm80INS1_25CollectiveMainloopBwdSm80ILi2ELi2EN4cute5tupleIJNS5_1CILi64EEENS7_ILi128EEENS7_ILi96EEEEEENS_10bfloat16_tEfNS_4arch4Sm80ELb0ELb1ELb0ELb0ELb1ELb0ELb0ELb0ELi2ELi2ELi4ELi2ELb0EEENS1_21CollectiveEpilogueBwdISB_SC_SE_Li256ELb0ELb0ELi2EEENS1_19SingleTileSchedulerILb0ELb0ELb0ELi128EEEEEEEEEvNT_6ParamsE)
        /*0014*/ 	.short	0x0160
        /*0016*/ 	.short	0x0270


	//----- nvinfo : EIATTR_CBANK_PARAM_SIZE
	.align		4
.L_878:
        /*0018*/ 	.byte	0x03, 0x19
        /*001a*/ 	.short	0x0270


	//----- nvinfo : EIATTR_KPARAM_INFO
	.align		4
        /*001c*/ 	.byte	0x04, 0x17
        /*001e*/ 	.short	(.L_880 - .L_879)
.L_879:
        /*0020*/ 	.word	0x00000000
        /*0024*/ 	.short	0x0000
        /*0026*/ 	.short	0x0000
        /*0028*/ 	.byte	0x00, 0xf0, 0xc1, 0x09


	//----- nvinfo : EIATTR_MAXREG_COUNT
	.align		4
.L_880:
        /*002c*/ 	.byte	0x03, 0x1b
        /*002e*/ 	.short	0x00ff


	//----- nvinfo : EIATTR_NUM_BARRIERS
	.align		4
        /*0030*/ 	.byte	0x02, 0x4c
        /*0032*/ 	.byte	0x02
	.zero		1


	//----- nvinfo : EIATTR_MERCURY_ISA_VERSION
	.align		4
        /*0034*/ 	.byte	0x03, 0x5f
        /*0036*/ 	.short	0x0000


	//----- nvinfo : EIATTR_EXIT_INSTR_OFFSETS
	.align		4
        /*0038*/ 	.byte	0x04, 0x1c
        /*003a*/ 	.short	(.L_882 - .L_881)


	//   ....[0]....
.L_881:
        /*003c*/ 	.word	0x00000030


	//   ....[1]....
        /*0040*/ 	.word	0x00006ee0


	//   ....[2]....
        /*0044*/ 	.word	0x00006ff0


	//   ....[3]....
        /*0048*/ 	.word	0x00007010


	//   ....[4]....
        /*004c*/ 	.word	0x00007580


	//   ....[5]....
        /*0050*/ 	.word	0x00007670


	//   ....[6]....
        /*0054*/ 	.word	0x00007690


	//----- nvinfo : EIATTR_CTAIDZ_USED
	.align		4
.L_882:
        /*0058*/ 	.byte	0x01, 0x04
	.zero		2


	//----- nvinfo : EIATTR_MAX_THREADS
	.align		4
        /*005c*/ 	.byte	0x04, 0x05
        /*005e*/ 	.short	(.L_884 - .L_883)
.L_883:
        /*0060*/ 	.word	0x00000100
        /*0064*/ 	.word	0x00000001
        /*0068*/ 	.word	0x00000001


	//----- nvinfo : EIATTR_CRS_STACK_SIZE
	.align		4
.L_884:
        /*006c*/ 	.byte	0x04, 0x1e
        /*006e*/ 	.short	(.L_886 - .L_885)
.L_885:
        /*0070*/ 	.word	0x00000000
.L_886:


//--------------------- .nv.info._ZN7cutlass13device_kernelIN5flash19enable_sm80_to_sm89INS1_16FlashAttnBwdSm80INS1_25CollectiveMainloopBwdSm80ILi2ELi2EN4cute5tupleIJNS5_1CILi64EEENS7_ILi128EEENS7_ILi96EEEEEENS_10bfloat16_tEfNS_4arch4Sm80ELb0ELb1ELb0ELb0ELb0ELb0ELb0ELb0ELi2ELi2ELi4ELi2ELb0EEENS1_24CollectiveEpilogueBwdGQAISB_fSE_Li256ELb0ELb0EEENS1_19SingleTileSchedulerILb0ELb0ELb0ELi128EEEEEEEEEvNT_6ParamsE --------------------------
	.section	.nv.info._ZN7cutlass13device_kernelIN5flash19enable_sm80_to_sm89INS1_16FlashAttnBwdSm80INS1_25CollectiveMainloopBwdSm80ILi2ELi2EN4cute5tupleIJNS5_1CILi64EEENS7_ILi128EEENS7_ILi96EEEEEENS_10bfloat16_tEfNS_4arch4Sm80ELb0ELb1ELb0ELb0ELb0ELb0ELb0ELb0ELi2ELi2ELi4ELi2ELb0EEENS1_24CollectiveEpilogueBwdGQAISB_fSE_Li256ELb0ELb0EEENS1_19SingleTileSchedulerILb0ELb0ELb0ELi128EEEEEEEEEvNT_6ParamsE,"",@"SHT_CUDA_INFO"
	.sectionflags	@""
	.align	4


	//----- nvinfo : EIATTR_CUDA_API_VERSION
	.align		4
        /*0000*/ 	.byte	0x04, 0x37
        /*0002*/ 	.short	(.L_888 - .L_887)
.L_887:
        /*0004*/ 	.word	0x00000082


	//----- nvinfo : EIATTR_SW2861232_WAR
	.align		4
.L_888:
        /*0008*/ 	.byte	0x01, 0x35
	.zero		2


	//----- nvinfo : EIATTR_PARAM_CBANK
	.align		4
        /*000c*/ 	.byte	0x04, 0x0a
        /*000e*/ 	.short	(.L_890 - .L_889)
	.align		4
.L_889:
        /*0010*/ 	.word	index@(.nv.constant0._ZN7cutlass13device_kernelIN5flash19enable_sm80_to_sm89INS1_16FlashAttnBwdSm80INS1_25CollectiveMainloopBwdSm80ILi2ELi2EN4cute5tupleIJNS5_1CILi64EEENS7_ILi128EEENS7_ILi96EEEEEENS_10bfloat16_tEfNS_4arch4Sm80ELb0ELb1ELb0ELb0ELb0ELb0ELb0ELb0ELi2ELi2ELi4ELi2ELb0EEENS1_24CollectiveEpilogueBwdGQAISB_fSE_Li256ELb0ELb0EEENS1_19SingleTileSchedulerILb0ELb0ELb0ELi128EEEEEEEEEvNT_6ParamsE)
        /*0014*/ 	.short	0x0160
        /*0016*/ 	.short	0x0278


	//----- nvinfo : EIATTR_CBANK_PARAM_SIZE
	.align		4
.L_890:
        /*0018*/ 	.byte	0x03, 0x19
        /*001a*/ 	.short	0x0278


	//----- nvinfo : EIATTR_KPARAM_INFO
	.align		4
        /*001c*/ 	.byte	0x04, 0x17
        /*001e*/ 	.short	(.L_892 - .L_891)
.L_891:
        /*0020*/ 	.word	0x00000000
        /*0024*/ 	.short	0x0000
        /*0026*/ 	.short	0x0000
        /*0028*/ 	.byte	0x00, 0xf0, 0xe1, 0x09


	//----- nvinfo : EIATTR_MAXREG_COUNT
	.align		4
.L_892:
        /*002c*/ 	.byte	0x03, 0x1b
        /*002e*/ 	.short	0x00ff


	//----- nvinfo : EIATTR_NUM_BARRIERS
	.align		4
        /*0030*/ 	.byte	0x02, 0x4c
        /*0032*/ 	.byte	0x02
	.zero		1


	//----- nvinfo : EIATTR_MERCURY_ISA_VERSION
	.align		4
        /*0034*/ 	.byte	0x03, 0x5f
        /*0036*/ 	.short	0x0000


	//----- nvinfo : EIATTR_EXIT_INSTR_OFFSETS
	.align		4
        /*0038*/ 	.byte	0x04, 0x1c
        /*003a*/ 	.short	(.L_894 - .L_893)


	//   ....[0]....
.L_893:
        /*003c*/ 	.word	0x00000030


	//   ....[1]....
        /*0040*/ 	.word	0x00006110


	//   ....[2]....
        /*0044*/ 	.word	0x00006940


	//----- nvinfo : EIATTR_CTAIDZ_USED
	.align		4
.L_894:
        /*0048*/ 	.byte	0x01, 0x04
	.zero		2


	//----- nvinfo : EIATTR_MAX_THREADS
	.align		4
        /*004c*/ 	.byte	0x04, 0x05
        /*004e*/ 	.short	(.L_896 - .L_895)
.L_895:
        /*0050*/ 	.word	0x00000100
        /*0054*/ 	.word	0x00000001
        /*0058*/ 	.word	0x00000001


	//----- nvinfo : EIATTR_CRS_STACK_SIZE
	.align		4
.L_896:
        /*005c*/ 	.byte	0x04, 0x1e
        /*005e*/ 	.short	(.L_898 - .L_897)
.L_897:
        /*0060*/ 	.word	0x00000000
.L_898:


//--------------------- .nv.info._ZN7cutlass13device_kernelIN5flash19enable_sm80_to_sm89INS1_16FlashAttnBwdSm80INS1_25CollectiveMainloopBwdSm80ILi2ELi2EN4cute5tupleIJNS5_1CILi64EEENS7_ILi128EEENS7_ILi96EEEEEENS_10bfloat16_tEfNS_4arch4Sm80ELb0ELb1ELb0ELb0ELb1ELb0ELb0ELb0ELi2ELi2ELi4ELi2ELb0EEENS1_24CollectiveEpilogueBwdGQAISB_fSE_Li256ELb0ELb1EEENS1_19SingleTileSchedulerILb0ELb0ELb0ELi128EEEEEEEEEvNT_6ParamsE --------------------------
	.section	.nv.info._ZN7cutlass13device_kernelIN5flash19enable_sm80_to_sm89INS1_16FlashAttnBwdSm80INS1_25CollectiveMainloopBwdSm80ILi2ELi2EN4cute5tupleIJNS5_1CILi64EEENS7_ILi128EEENS7_ILi96EEEEEENS_10bfloat16_tEfNS_4arch4Sm80ELb0ELb1ELb0ELb0ELb1ELb0ELb0ELb0ELi2ELi2ELi4ELi2ELb0EEENS1_24CollectiveEpilogueBwdGQAISB_fSE_Li256ELb0ELb1EEENS1_19SingleTileSchedulerILb0ELb0ELb0ELi128EEEEEEEEEvNT_6ParamsE,"",@"SHT_CUDA_INFO"
	.sectionflags	@""
	.align	4


	//----- nvinfo : EIATTR_CUDA_API_VERSION
	.align		4
        /*0000*/ 	.byte	0x04, 0x37
        /*0002*/ 	.short	(.L_900 - .L_899)
.L_899:
        /*0004*/ 	.word	0x00000082


	//----- nvinfo : EIATTR_SW2861232_WAR
	.align		4
.L_900:
        /*0008*/ 	.byte	0x01, 0x35
	.zero		2


	//----- nvinfo : EIATTR_PARAM_CBANK
	.align		4
        /*000c*/ 	.byte	0x04, 0x0a
        /*000e*/ 	.short	(.L_902 - .L_901)
	.align		4
.L_901:
        /*0010*/ 	.word	index@(.nv.constant0._ZN7cutlass13device_kernelIN5flash19enable_sm80_to_sm89INS1_16FlashAttnBwdSm80INS1_25CollectiveMainloopBwdSm80ILi2ELi2EN4cute5tupleIJNS5_1CILi64EEENS7_ILi128EEENS7_ILi96EEEEEENS_10bfloat16_tEfNS_4arch4Sm80ELb0ELb1ELb0ELb0ELb1ELb0ELb0ELb0ELi2ELi2ELi4ELi2ELb0EEENS1_24CollectiveEpilogueBwdGQAISB_fSE_Li256ELb0ELb1EEENS1_19SingleTileSchedulerILb0ELb0ELb0ELi128EEEEEEEEEvNT_6ParamsE)
        /*0014*/ 	.short	0x0160
        /*0016*/ 	.short	0x0278


	//----- nvinfo : EIATTR_CBANK_PARAM_SIZE
	.align		4
.L_902:
        /*0018*/ 	.byte	0x03, 0x19
        /*001a*/ 	.short	0x0278


	//----- nvinfo : EIATTR_KPARAM_INFO
	.align		4
        /*001c*/ 	.byte	0x04, 0x17
        /*001e*/ 	.short	(.L_904 - .L_903)
.L_903:
        /*0020*/ 	.word	0x00000000
        /*0024*/ 	.short	0x0000
        /*0026*/ 	.short	0x0000
        /*0028*/ 	.byte	0x00, 0xf0, 0xe1, 0x09


	//----- nvinfo : EIATTR_MAXREG_COUNT
	.align		4
.L_904:
        /*002c*/ 	.byte	0x03, 0x1b
        /*002e*/ 	.short	0x00ff


	//----- nvinfo : EIATTR_NUM_BARRIERS
	.align		4
        /*0030*/ 	.byte	0x02, 0x4c
        /*0032*/ 	.byte	0x02
	.zero		1


	//----- nvinfo : EIATTR_MERCURY_ISA_VERSION
	.align		4
        /*0034*/ 	.byte	0x03, 0x5f
        /*0036*/ 	.short	0x0000


	//----- nvinfo : EIATTR_COOP_GROUP_MASK_REGIDS
	.align		4
        /*0038*/ 	.byte	0x04, 0x29
        /*003a*/ 	.short	(.L_906 - .L_905)


	//   ....[0]....
.L_905:
        /*003c*/ 	.word	0xffffffff


	//   ....[1]....
        /*0040*/ 	.word	0xffffffff


	//   ....[2]....
        /*0044*/ 	.word	0xffffffff


	//   ....[3]....
        /*0048*/ 	.word	0xffffffff


	//   ....[4]....
        /*004c*/ 	.word	0xffffffff


	//   ....[5]....
        /*0050*/ 	.word	0xffffffff


	//   ....[6]....
        /*0054*/ 	.word	0xffffffff


	//   ....[7]....
        /*0058*/ 	.word	0xffffffff


	//----- nvinfo : EIATTR_COOP_GROUP_INSTR_OFFSETS
	.align		4
.L_906:
        /*005c*/ 	.byte	0x04, 0x28
        /*005e*/ 	.short	(.L_908 - .L_907)


	//   ....[0]....
.L_907:
        /*0060*/ 	.word	0x00006390


	//   ....[1]....
        /*0064*/ 	.word	0x000063c0


	//   ....[2]....
        /*0068*/ 	.word	0x000067c0


	//   ....[3]....
        /*006c*/ 	.word	0x000067d0


	//   ....[4]....
        /*0070*/ 	.word	0x00006960


	//   ....[5]....
        /*0074*/ 	.word	0x000069b0


	//   ....[6]....
        /*0078*/ 	.word	0x00006d60


	//   ....[7]....
        /*007c*/ 	.word	0x00006d70


	//----- nvinfo : EIATTR_EXIT_INSTR_OFFSETS
	.align		4
.L_908:
        /*0080*/ 	.byte	0x04, 0x1c
        /*0082*/ 	.short	(.L_910 - .L_909)


	//   ....[0]....
.L_909:
        /*0084*/ 	.word	0x00000030


	//   ....[1]....
        /*0088*/ 	.word	0x00006130


	//   ....[2]....
        /*008c*/ 	.word	0x00006d80


	//   ....[3]....
        /*0090*/ 	.word	0x00006e20


	//----- nvinfo : EIATTR_CTAIDZ_USED
	.align		4
.L_910:
        /*0094*/ 	.byte	0x01, 0x04
	.zero		2


	//----- nvinfo : EIATTR_MAX_THREADS
	.align		4
        /*0098*/ 	.byte	0x04, 0x05
        /*009a*/ 	.short	(.L_912 - .L_911)
.L_911:
        /*009c*/ 	.word	0x00000100
        /*00a0*/ 	.word	0x00000001
        /*00a4*/ 	.word	0x00000001


	//----- nvinfo : EIATTR_CRS_STACK_SIZE
	.align		4
.L_912:
        /*00a8*/ 	.byte	0x04, 0x1e
        /*00aa*/ 	.short	(.L_914 - .L_913)
.L_913:
        /*00ac*/ 	.word	0x00000000
.L_914:


//--------------------- .nv.info._ZN7cutlass13device_kernelIN5flash19enable_sm80_to_sm89INS1_16FlashAttnBwdSm80INS1_25CollectiveMainloopBwdSm80ILi2ELi2EN4cute5tupleIJNS5_1CILi64EEENS7_ILi128EEENS7_ILi96EEEEEENS_10bfloat16_tEfNS_4arch4Sm80ELb0ELb1ELb0ELb1ELb0ELb0ELb0ELb0ELi2ELi2ELi4ELi2ELb0EEENS1_21CollectiveEpilogueBwdISB_SC_SE_Li256ELb1ELb0ELi2EEENS1_19SingleTileSchedulerILb1ELb0ELb0ELi128EEEEEEEEEvNT_6ParamsE --------------------------
	.section	.nv.info._ZN7cutlass13device_kernelIN5flash19enable_sm80_to_sm89INS1_16FlashAttnBwdSm80INS1_25CollectiveMainloopBwdSm80ILi2ELi2EN4cute5tupleIJNS5_1CILi64EEENS7_ILi128EEENS7_ILi96EEEEEENS_10bfloat16_tEfNS_4arch4Sm80ELb0ELb1ELb0ELb1ELb0ELb0ELb0ELb0ELi2ELi2ELi4ELi2ELb0EEENS1_21CollectiveEpilogueBwdISB_SC_SE_Li256ELb1ELb0ELi2EEENS1_19SingleTileSchedulerILb1ELb0ELb0ELi128EEEEEEEEEvNT_6ParamsE,"",@"SHT_CUDA_INFO"
	.sectionflags	@""
	.align	4


	//----- nvinfo : EIATTR_CUDA_API_VERSION
	.align		4
        /*0000*/ 	.byte	0x04, 0x37
        /*0002*/ 	.short	(.L_916 - .L_915)
.L_915:
        /*0004*/ 	.word	0x00000082


	//----- nvinfo : EIATTR_SW2861232_WAR
	.align		4
.L_916:
        /*0008*/ 	.byte	0x01, 0x35
	.zero		2


	//----- nvinfo : EIATTR_PARAM_CBANK
	.align		4
        /*000c*/ 	.byte	0x04, 0x0a
        /*000e*/ 	.short	(.L_918 - .L_917)
	.align		4
.L_917:
        /*0010*/ 	.word	index@(.nv.constant0._ZN7cutlass13device_kernelIN5flash19enable_sm80_to_sm89INS1_16FlashAttnBwdSm80INS1_25CollectiveMainloopBwdSm80ILi2ELi2EN4cute5tupleIJNS5_1CILi64EEENS7_ILi128EEENS7_ILi96EEEEEENS_10bfloat16_tEfNS_4arch4Sm80ELb0ELb1ELb0ELb1ELb0ELb0ELb0ELb0ELi2ELi2ELi4ELi2ELb0EEENS1_21CollectiveEpilogueBwdISB_SC_SE_Li256ELb1ELb0ELi2EEENS1_19SingleTileSchedulerILb1ELb0ELb0ELi128EEEEEEEEEvNT_6ParamsE)
        /*0014*/ 	.short	0x0160
        /*0016*/ 	.short	0x0270


	//----- nvinfo : EIATTR_CBANK_PARAM_SIZE
	.align		4
.L_918:
        /*0018*/ 	.byte	0x03, 0x19
        /*001a*/ 	.short	0x0270


	//----- nvinfo : EIATTR_KPARAM_INFO
	.align		4
        /*001c*/ 	.byte	0x04, 0x17
        /*001e*/ 	.short	(.L_920 - .L_919)
.L_919:
        /*0020*/ 	.word	0x00000000
        /*0024*/ 	.short	0x0000
        /*0026*/ 	.short	0x0000
        /*0028*/ 	.byte	0x00, 0xf0, 0xc1, 0x09


	//----- nvinfo : EIATTR_MAXREG_COUNT
	.align		4
.L_920:
        /*002c*/ 	.byte	0x03, 0x1b
        /*002e*/ 	.short	0x00ff


	//----- nvinfo : EIATTR_NUM_BARRIERS
	.align		4
        /*0030*/ 	.byte	0x02, 0x4c
        /*0032*/ 	.byte	0x02
	.zero		1


	//----- nvinfo : EIATTR_ANNOTATIONS
	.align		4
        /*0034*/ 	.byte	0x04, 0x55
        /*0036*/ 	.short	(.L_922 - .L_921)


	//   ....[0]....
.L_921:
        /*0038*/ 	.word	0x00000001
        /*003c*/ 	.byte	0xe0, 0x01, 0x00, 0x00, 0x01, 0x00, 0x00, 0x00, 0x10, 0x03, 0x00, 0x00, 0x01, 0x00, 0x00, 0x00
        /*004c*/ 	.byte	0x20, 0x03, 0x00, 0x00, 0x01, 0x00, 0x00, 0x00, 0xc0, 0x16, 0x00, 0x00, 0x01, 0x00, 0x00, 0x00
        /*005c*/ 	.byte	0x90, 0x18, 0x00, 0x00, 0x01, 0x00, 0x00, 0x00, 0xa0, 0x35, 0x00, 0x00, 0x01, 0x00, 0x00, 0x00
        /*006c*/ 	.byte	0xd0, 0x35, 0x00, 0x00, 0x01, 0x00, 0x00, 0x00, 0x40, 0x64, 0x00, 0x00, 0x01, 0x00, 0x00, 0x00
        /*007c*/ 	.byte	0xd0, 0x75, 0x00, 0x00


	//----- nvinfo : EIATTR_MERCURY_ISA_VERSION
	.align		4
.L_922:
        /*0080*/ 	.byte	0x03, 0x5f
        /*0082*/ 	.short	0x0000


	//----- nvinfo : EIATTR_COOP_GROUP_MASK_REGIDS
	.align		4
        /*0084*/ 	.byte	0x04, 0x29
        /*0086*/ 	.short	(.L_924 - .L_923)


	//   ....[0]....
.L_923:
        /*0088*/ 	.word	0xffffffff


	//----- nvinfo : EIATTR_COOP_GROUP_INSTR_OFFSETS
	.align		4
.L_924:
        /*008c*/ 	.byte	0x04, 0x28
        /*008e*/ 	.short	(.L_926 - .L_925)


	//   ....[0]....
.L_925:
        /*0090*/ 	.word	0x000000a0


	//----- nvinfo : EIATTR_EXIT_INSTR_OFFSETS
	.align		4
.L_926:
        /*0094*/ 	.byte	0x04, 0x1c
        /*0096*/ 	.short	(.L_928 - .L_927)


	//   ....[0]....
.L_927:
        /*0098*/ 	.word	0x00000340


	//   ....[1]....
        /*009c*/ 	.word	0x000074a0


	//   ....[2]....
        /*00a0*/ 	.word	0x000075a0


	//   ....[3]....
        /*00a4*/ 	.word	0x000075c0


	//   ....[4]....
        /*00a8*/ 	.word	0x00007c90


	//   ....[5]....
        /*00ac*/ 	.word	0x00007d80


	//   ....[6]....
        /*00b0*/ 	.word	0x00007da0


	//----- nvinfo : EIATTR_CTAIDZ_USED
	.align		4
.L_928:
        /*00b4*/ 	.byte	0x01, 0x04
	.zero		2


	//----- nvinfo : EIATTR_MAX_THREADS
	.align		4
        /*00b8*/ 	.byte	0x04, 0x05
        /*00ba*/ 	.short	(.L_930 - .L_929)
.L_929:
        /*00bc*/ 	.word	0x00000100
        /*00c0*/ 	.word	0x00000001
        /*00c4*/ 	.word	0x00000001


	//----- nvinfo : EIATTR_CRS_STACK_SIZE
	.align		4
.L_930:
        /*00c8*/ 	.byte	0x04, 0x1e
        /*00ca*/ 	.short	(.L_932 - .L_931)
.L_931:
        /*00cc*/ 	.word	0x00000000
.L_932:


//--------------------- .nv.info._ZN7cutlass13device_kernelIN5flash19enable_sm80_to_sm89INS1_16FlashAttnBwdSm80INS1_25CollectiveMainloopBwdSm80ILi2ELi2EN4cute5tupleIJNS5_1CILi64EEENS7_ILi128EEENS7_ILi96EEEEEENS_10bfloat16_tEfNS_4arch4Sm80ELb0ELb1ELb0ELb1ELb1ELb0ELb0ELb0ELi2ELi2ELi4ELi2ELb0EEENS1_21CollectiveEpilogueBwdISB_SC_SE_Li256ELb1ELb0ELi2EEENS1_19SingleTileSchedulerILb1ELb0ELb0ELi128EEEEEEEEEvNT_6ParamsE --------------------------
	.section	.nv.info._ZN7cutlass13device_kernelIN5flash19enable_sm80_to_sm89INS1_16FlashAttnBwdSm80INS1_25CollectiveMainloopBwdSm80ILi2ELi2EN4cute5tupleIJNS5_1CILi64EEENS7_ILi128EEENS7_ILi96EEEEEENS_10bfloat16_tEfNS_4arch4Sm80ELb0ELb1ELb0ELb1ELb1ELb0ELb0ELb0ELi2ELi2ELi4ELi2ELb0EEENS1_21CollectiveEpilogueBwdISB_SC_SE_Li256ELb1ELb0ELi2EEENS1_19SingleTileSchedulerILb1ELb0ELb0ELi128EEEEEEEEEvNT_6ParamsE,"",@"SHT_CUDA_INFO"
	.sectionflags	@""
	.align	4


	//----- nvinfo : EIATTR_CUDA_API_VERSION
	.align		4
        /*0000*/ 	.byte	0x04, 0x37
        /*0002*/ 	.short	(.L_934 - .L_933)
.L_933:
        /*0004*/ 	.word	0x00000082


	//----- nvinfo : EIATTR_SW2861232_WAR
	.align		4
.L_934:
        /*0008*/ 	.byte	0x01, 0x35
	.zero		2


	//----- nvinfo : EIATTR_PARAM_CBANK
	.align		4
        /*000c*/ 	.byte	0x04, 0x0a
        /*000e*/ 	.short	(.L_936 - .L_935)
	.align		4
.L_935:
        /*0010*/ 	.word	index@(.nv.constant0._ZN7cutlass13device_kernelIN5flash19enable_sm80_to_sm89INS1_16FlashAttnBwdSm80INS1_25CollectiveMainloopBwdSm80ILi2ELi2EN4cute5tupleIJNS5_1CILi64EEENS7_ILi128EEENS7_ILi96EEEEEENS_10bfloat16_tEfNS_4arch4Sm80ELb0ELb1ELb0ELb1ELb1ELb0ELb0ELb0ELi2ELi2ELi4ELi2ELb0EEENS1_21CollectiveEpilogueBwdISB_SC_SE_Li256ELb1ELb0ELi2EEENS1_19SingleTileSchedulerILb1ELb0ELb0ELi128EEEEEEEEEvNT_6ParamsE)
        /*0014*/ 	.short	0x0160
        /*0016*/ 	.short	0x0270


	//----- nvinfo : EIATTR_CBANK_PARAM_SIZE
	.align		4
.L_936:
        /*0018*/ 	.byte	0x03, 0x19
        /*001a*/ 	.short	0x0270


	//----- nvinfo : EIATTR_KPARAM_INFO
	.align		4
        /*001c*/ 	.byte	0x04, 0x17
        /*001e*/ 	.short	(.L_938 - .L_937)
.L_937:
        /*0020*/ 	.word	0x00000000
        /*0024*/ 	.short	0x0000
        /*0026*/ 	.short	0x0000
        /*0028*/ 	.byte	0x00, 0xf0, 0xc1, 0x09


	//----- nvinfo : EIATTR_MAXREG_COUNT
	.align		4
.L_938:
        /*002c*/ 	.byte	0x03, 0x1b
        /*002e*/ 	.short	0x00ff


	//----- nvinfo : EIATTR_NUM_BARRIERS
	.align		4
        /*0030*/ 	.byte	0x02, 0x4c
        /*0032*/ 	.byte	0x02
	.zero		1


	//----- nvinfo : EIATTR_ANNOTATIONS
	.align		4
        /*0034*/ 	.byte	0x04, 0x55
        /*0036*/ 	.short	(.L_940 - .L_939)


	//   ....[0]....
.L_939:
        /*0038*/ 	.word	0x00000001
        /*003c*/ 	.byte	0xe0, 0x01, 0x00, 0x00, 0x01, 0x00, 0x00, 0x00, 0x10, 0x03, 0x00, 0x00, 0x01, 0x00, 0x00, 0x00
        /*004c*/ 	.byte	0x20, 0x03, 0x00, 0x00, 0x01, 0x00, 0x00, 0x00, 0xc0, 0x16, 0x00, 0x00, 0x01, 0x00, 0x00, 0x00
        /*005c*/ 	.byte	0x90, 0x18, 0x00, 0x00, 0x01, 0x00, 0x00, 0x00, 0xa0, 0x35, 0x00, 0x00, 0x01, 0x00, 0x00, 0x00
        /*006c*/ 	.byte	0xd0, 0x35, 0x00, 0x00, 0x01, 0x00, 0x00, 0x00, 0x40, 0x64, 0x00, 0x00, 0x01, 0x00, 0x00, 0x00
        /*007c*/ 	.byte	0xd0, 0x75, 0x00, 0x00


	//----- nvinfo : EIATTR_MERCURY_ISA_VERSION
	.align		4
.L_940:
        /*0080*/ 	.byte	0x03, 0x5f
        /*0082*/ 	.short	0x0000


	//----- nvinfo : EIATTR_COOP_GROUP_MASK_REGIDS
	.align		4
        /*0084*/ 	.byte	0x04, 0x29
        /*0086*/ 	.short	(.L_942 - .L_941)


	//   ....[0]....
.L_941:
        /*0088*/ 	.word	0xffffffff


	//----- nvinfo : EIATTR_COOP_GROUP_INSTR_OFFSETS
	.align		4
.L_942:
        /*008c*/ 	.byte	0x04, 0x28
        /*008e*/ 	.short	(.L_944 - .L_943)


	//   ....[0]....
.L_943:
        /*0090*/ 	.word	0x000000a0


	//----- nvinfo : EIATTR_EXIT_INSTR_OFFSETS
	.align		4
.L_944:
        /*0094*/ 	.byte	0x04, 0x1c
        /*0096*/ 	.short	(.L_946 - .L_945)


	//   ....[0]....
.L_945:
        /*0098*/ 	.word	0x00000340


	//   ....[1]....
        /*009c*/ 	.word	0x000074a0


	//   ....[2]....
        /*00a0*/ 	.word	0x000075a0


	//   ....[3]....
        /*00a4*/ 	.word	0x000075c0


	//   ....[4]....
        /*00a8*/ 	.word	0x00007c90


	//   ....[5]....
        /*00ac*/ 	.word	0x00007d80


	//   ....[6]....
        /*00b0*/ 	.word	0x00007da0


	//----- nvinfo : EIATTR_CTAIDZ_USED
	.align		4
.L_946:
        /*00b4*/ 	.byte	0x01, 0x04
	.zero		2


	//----- nvinfo : EIATTR_MAX_THREADS
	.align		4
        /*00b8*/ 	.byte	0x04, 0x05
        /*00ba*/ 	.short	(.L_948 - .L_947)
.L_947:
        /*00bc*/ 	.word	0x00000100
        /*00c0*/ 	.word	0x00000001
        /*00c4*/ 	.word	0x00000001


	//----- nvinfo : EIATTR_CRS_STACK_SIZE
	.align		4
.L_948:
        /*00c8*/ 	.byte	0x04, 0x1e
        /*00ca*/ 	.short	(.L_950 - .L_949)
.L_949:
        /*00cc*/ 	.word	0x00000000
.L_950:


//--------------------- .nv.info._ZN7cutlass13device_kernelIN5flash19enable_sm80_to_sm89INS1_16FlashAttnBwdSm80INS1_25CollectiveMainloopBwdSm80ILi2ELi2EN4cute5tupleIJNS5_1CILi64EEENS7_ILi128EEENS7_ILi96EEEEEENS_10bfloat16_tEfNS_4arch4Sm80ELb0ELb1ELb0ELb1ELb0ELb0ELb0ELb0ELi2ELi2ELi4ELi2ELb0EEENS1_24CollectiveEpilogueBwdGQAISB_fSE_Li256ELb1ELb0EEENS1_19SingleTileSchedulerILb1ELb0ELb0ELi128EEEEEEEEEvNT_6ParamsE --------------------------
	.section	.nv.info._ZN7cutlass13device_kernelIN5flash19enable_sm80_to_sm89INS1_16FlashAttnBwdSm80INS1_25CollectiveMainloopBwdSm80ILi2ELi2EN4cute5tupleIJNS5_1CILi64EEENS7_ILi128EEENS7_ILi96EEEEEENS_10bfloat16_tEfNS_4arch4Sm80ELb0ELb1ELb0ELb1ELb0ELb0ELb0ELb0ELi2ELi2ELi4ELi2ELb0EEENS1_24CollectiveEpilogueBwdGQAISB_fSE_Li256ELb1ELb0EEENS1_19SingleTileSchedulerILb1ELb0ELb0ELi128EEEEEEEEEvNT_6ParamsE,"",@"SHT_CUDA_INFO"
	.sectionflags	@""
	.align	4


	//----- nvinfo : EIATTR_CUDA_API_VERSION
	.align		4
        /*0000*/ 	.byte	0x04, 0x37
        /*0002*/ 	.short	(.L_952 - .L_951)
.L_951:
        /*0004*/ 	.word	0x00000082


	//----- nvinfo : EIATTR_SW2861232_WAR
	.align		4
.L_952:
        /*0008*/ 	.byte	0x01, 0x35
	.zero		2


	//----- nvinfo : EIATTR_PARAM_CBANK
	.align		4
        /*000c*/ 	.byte	0x04, 0x0a
        /*000e*/ 	.short	(.L_954 - .L_953)
	.align		4
.L_953:
        /*0010*/ 	.word	index@(.nv.constant0._ZN7cutlass13device_kernelIN5flash19enable_sm80_to_sm89INS1_16FlashAttnBwdSm80INS1_25CollectiveMainloopBwdSm80ILi2ELi2EN4cute5tupleIJNS5_1CILi64EEENS7_ILi128EEENS7_ILi96EEEEEENS_10bfloat16_tEfNS_4arch4Sm80ELb0ELb1ELb0ELb1ELb0ELb0ELb0ELb0ELi2ELi2ELi4ELi2ELb0EEENS1_24CollectiveEpilogueBwdGQAISB_fSE_Li256ELb1ELb0EEENS1_19SingleTileSchedulerILb1ELb0ELb0ELi128EEEEEEEEEvNT_6ParamsE)
        /*0014*/ 	.short	0x0160
        /*0016*/ 	.short	0x0278


	//----- nvinfo : EIATTR_CBANK_PARAM_SIZE
	.align		4
.L_954:
        /*0018*/ 	.byte	0x03, 0x19
        /*001a*/ 	.short	0x0278


	//----- nvinfo : EIATTR_KPARAM_INFO
	.align		4
        /*001c*/ 	.byte	0x04, 0x17
        /*001e*/ 	.short	(.L_956 - .L_955)
.L_955:
        /*0020*/ 	.word	0x00000000
        /*0024*/ 	.short	0x0000
        /*0026*/ 	.short	0x0000
        /*0028*/ 	.byte	0x00, 0xf0, 0xe1, 0x09


	//----- nvinfo : EIATTR_MAXREG_COUNT
	.align		4
.L_956:
        /*002c*/ 	.byte	0x03, 0x1b
        /*002e*/ 	.short	0x00ff


	//----- nvinfo : EIATTR_NUM_BARRIERS
	.align		4
        /*0030*/ 	.byte	0x02, 0x4c
        /*0032*/ 	.byte	0x02
	.zero		1


	//----- nvinfo : EIATTR_ANNOTATIONS
	.align		4
        /*0034*/ 	.byte	0x04, 0x55
        /*0036*/ 	.short	(.L_958 - .L_957)


	//   ....[0]....
.L_957:
        /*0038*/ 	.word	0x00000001
        /*003c*/ 	.byte	0xe0, 0x01, 0x00, 0x00, 0x01, 0x00, 0x00, 0x00, 0x10, 0x03, 0x00, 0x00, 0x01, 0x00, 0x00, 0x00
        /*004c*/ 	.byte	0x20, 0x03, 0x00, 0x00, 0x01, 0x00, 0x00, 0x00, 0x60, 0x16, 0x00, 0x00, 0x01, 0x00, 0x00, 0x00
        /*005c*/ 	.byte	0x30, 0x18, 0x00, 0x00, 0x01, 0x00, 0x00, 0x00, 0x40, 0x35, 0x00, 0x00, 0x01, 0x00, 0x00, 0x00
        /*006c*/ 	.byte	0x70, 0x35, 0x00, 0x00, 0x01, 0x00, 0x00, 0x00, 0xe0, 0x63, 0x00, 0x00


	//----- nvinfo : EIATTR_MERCURY_ISA_VERSION
	.align		4
.L_958:
        /*0078*/ 	.byte	0x03, 0x5f
        /*007a*/ 	.short	0x0000


	//----- nvinfo : EIATTR_COOP_GROUP_MASK_REGIDS
	.align		4
        /*007c*/ 	.byte	0x04, 0x29
        /*007e*/ 	.short	(.L_960 - .L_959)


	//   ....[0]....
.L_959:
        /*0080*/ 	.word	0xffffffff


	//----- nvinfo : EIATTR_COOP_GROUP_INSTR_OFFSETS
	.align		4
.L_960:
        /*0084*/ 	.byte	0x04, 0x28
        /*0086*/ 	.short	(.L_962 - .L_961)


	//   ....[0]....
.L_961:
        /*0088*/ 	.word	0x000000a0


	//----- nvinfo : EIATTR_EXIT_INSTR_OFFSETS
	.align		4
.L_962:
        /*008c*/ 	.byte	0x04, 0x1c
        /*008e*/ 	.short	(.L_964 - .L_963)


	//   ....[0]....
.L_963:
        /*0090*/ 	.word	0x00000340


	//   ....[1]....
        /*0094*/ 	.word	0x000063d0


	//   ....[2]....
        /*0098*/ 	.word	0x00006d10


	//----- nvinfo : EIATTR_CTAIDZ_USED
	.align		4
.L_964:
        /*009c*/ 	.byte	0x01, 0x04
	.zero		2


	//----- nvinfo : EIATTR_MAX_THREADS
	.align		4
        /*00a0*/ 	.byte	0x04, 0x05
        /*00a2*/ 	.short	(.L_966 - .L_965)
.L_965:
        /*00a4*/ 	.word	0x00000100
        /*00a8*/ 	.word	0x00000001
        /*00ac*/ 	.word	0x00000001


	//----- nvinfo : EIATTR_CRS_STACK_SIZE
	.align		4
.L_966:
        /*00b0*/ 	.byte	0x04, 0x1e
        /*00b2*/ 	.short	(.L_968 - .L_967)
.L_967:
        /*00b4*/ 	.word	0x00000000
.L_968:


//--------------------- .nv.info._ZN7cutlass13device_kernelIN5flash19enable_sm80_to_sm89INS1_16FlashAttnBwdSm80INS1_25CollectiveMainloopBwdSm80ILi2ELi2EN4cute5tupleIJNS5_1CILi64EEENS7_ILi128EEENS7_ILi96EEEEEENS_10bfloat16_tEfNS_4arch4Sm80ELb0ELb1ELb0ELb1ELb1ELb0ELb0ELb0ELi2ELi2ELi4ELi2ELb0EEENS1_24CollectiveEpilogueBwdGQAISB_fSE_Li256ELb1ELb1EEENS1_19SingleTileSchedulerILb1ELb0ELb0ELi128EEEEEEEEEvNT_6ParamsE --------------------------
	.section	.nv.info._ZN7cutlass13device_kernelIN5flash19enable_sm80_to_sm89INS1_16FlashAttnBwdSm80INS1_25CollectiveMainloopBwdSm80ILi2ELi2EN4cute5tupleIJNS5_1CILi64EEENS7_ILi128EEENS7_ILi96EEEEEENS_10bfloat16_tEfNS_4arch4Sm80ELb0ELb1ELb0ELb1ELb1ELb0ELb0ELb0ELi2ELi2ELi4ELi2ELb0EEENS1_24CollectiveEpilogueBwdGQAISB_fSE_Li256ELb1ELb1EEENS1_19SingleTileSchedulerILb1ELb0ELb0ELi128EEEEEEEEEvNT_6ParamsE,"",@"SHT_CUDA_INFO"
	.sectionflags	@""
	.align	4


	//----- nvinfo : EIATTR_CUDA_API_VERSION
	.align		4
        /*0000*/ 	.byte	0x04, 0x37
        /*0002*/ 	.short	(.L_970 - .L_969)
.L_969:
        /*0004*/ 	.word	0x00000082


	//----- nvinfo : EIATTR_SW2861232_WAR
	.align		4
.L_970:
        /*0008*/ 	.byte	0x01, 0x35
	.zero		2


	//----- nvinfo : EIATTR_PARAM_CBANK
	.align		4
        /*000c*/ 	.byte	0x04, 0x0a
        /*000e*/ 	.short	(.L_972 - .L_971)
	.align		4
.L_971:
        /*0010*/ 	.word	index@(.nv.constant0._ZN7cutlass13device_kernelIN5flash19enable_sm80_to_sm89INS1_16FlashAttnBwdSm80INS1_25CollectiveMainloopBwdSm80ILi2ELi2EN4cute5tupleIJNS5_1CILi64EEENS7_ILi128EEENS7_ILi96EEEEEENS_10bfloat16_tEfNS_4arch4Sm80ELb0ELb1ELb0ELb1ELb1ELb0ELb0ELb0ELi2ELi2ELi4ELi2ELb0EEENS1_24CollectiveEpilogueBwdGQAISB_fSE_Li256ELb1ELb1EEENS1_19SingleTileSchedulerILb1ELb0ELb0ELi128EEEEEEEEEvNT_6ParamsE)
        /*0014*/ 	.short	0x0160
        /*0016*/ 	.short	0x0278


	//----- nvinfo : EIATTR_CBANK_PARAM_SIZE
	.align		4
.L_972:
        /*0018*/ 	.byte	0x03, 0x19
        /*001a*/ 	.short	0x0278


	//----- nvinfo : EIATTR_KPARAM_INFO
	.align		4
        /*001c*/ 	.byte	0x04, 0x17
        /*001e*/ 	.short	(.L_974 - .L_973)
.L_973:
        /*0020*/ 	.word	0x00000000
        /*0024*/ 	.short	0x0000
        /*0026*/ 	.short	0x0000
        /*0028*/ 	.byte	0x00, 0xf0, 0xe1, 0x09


	//----- nvinfo : EIATTR_MAXREG_COUNT
	.align		4
.L_974:
        /*002c*/ 	.byte	0x03, 0x1b
        /*002e*/ 	.short	0x00ff


	//----- nvinfo : EIATTR_NUM_BARRIERS
	.align		4
        /*0030*/ 	.byte	0x02, 0x4c
        /*0032*/ 	.byte	0x02
	.zero		1


	//----- nvinfo : EIATTR_ANNOTATIONS
	.align		4
        /*0034*/ 	.byte	0x04, 0x55
        /*0036*/ 	.short	(.L_976 - .L_975)


	//   ....[0]....
.L_975:
        /*0038*/ 	.word	0x00000001
        /*003c*/ 	.byte	0xe0, 0x01, 0x00, 0x00, 0x01, 0x00, 0x00, 0x00, 0x10, 0x03, 0x00, 0x00, 0x01, 0x00, 0x00, 0x00
        /*004c*/ 	.byte	0x20, 0x03, 0x00, 0x00, 0x01, 0x00, 0x00, 0x00, 0x60, 0x16, 0x00, 0x00, 0x01, 0x00, 0x00, 0x00
        /*005c*/ 	.byte	0x30, 0x18, 0x00, 0x00, 0x01, 0x00, 0x00, 0x00, 0x40, 0x35, 0x00, 0x00, 0x01, 0x00, 0x00, 0x00
        /*006c*/ 	.byte	0x70, 0x35, 0x00, 0x00, 0x01, 0x00, 0x00, 0x00, 0xe0, 0x63, 0x00, 0x00


	//----- nvinfo : EIATTR_MERCURY_ISA_VERSION
	.align		4
.L_976:
        /*0078*/ 	.byte	0x03, 0x5f
        /*007a*/ 	.short	0x0000


	//----- nvinfo : EIATTR_COOP_GROUP_MASK_REGIDS
	.align		4
        /*007c*/ 	.byte	0x04, 0x29
        /*007e*/ 	.short	(.L_978 - .L_977)


	//   ....[0]....
.L_977:
        /*0080*/ 	.word	0xffffffff


	//   ....[1]....
        /*0084*/ 	.word	0xffffffff


	//   ....[2]....
        /*0088*/ 	.word	0xffffffff


	//   ....[3]....
        /*008c*/ 	.word	0xffffffff


	//   ....[4]....
        /*0090*/ 	.word	0xffffffff


	//   ....[5]....
        /*0094*/ 	.word	0xffffffff


	//   ....[6]....
        /*0098*/ 	.word	0xffffffff


	//   ....[7]....
        /*009c*/ 	.word	0xffffffff


	//   ....[8]....
        /*00a0*/ 	.word	0xffffffff


	//----- nvinfo : EIATTR_COOP_GROUP_INSTR_OFFSETS
	.align		4
.L_978:
        /*00a4*/ 	.byte	0x04, 0x28
        /*00a6*/ 	.short	(.L_980 - .L_979)


	//   ....[0]....
.L_979:
        /*00a8*/ 	.word	0x000000a0


	//   ....[1]....
        /*00ac*/ 	.word	0x00006710


	//   ....[2]....
        /*00b0*/ 	.word	0x00006740


	//   ....[3]....
        /*00b4*/ 	.word	0x00006b50


	//   ....[4]....
        /*00b8*/ 	.word	0x00006b60


	//   ....[5]....
        /*00bc*/ 	.word	0x00006cf0


	//   ....[6]....
        /*00c0*/ 	.word	0x00006d40


	//   ....[7]....
        /*00c4*/ 	.word	0x000070f0


	//   ....[8]....
        /*00c8*/ 	.word	0x00007100


	//----- nvinfo : EIATTR_EXIT_INSTR_OFFSETS
	.align		4
.L_980:
        /*00cc*/ 	.byte	0x04, 0x1c
        /*00ce*/ 	.short	(.L_982 - .L_981)


	//   ....[0]....
.L_981:
        /*00d0*/ 	.word	0x00000340


	//   ....[1]....
        /*00d4*/ 	.word	0x000063d0


	//   ....[2]....
        /*00d8*/ 	.word	0x00007110


	//   ....[3]....
        /*00dc*/ 	.word	0x000071b0


	//----- nvinfo : EIATTR_CTAIDZ_USED
	.align		4
.L_982:
        /*00e0*/ 	.byte	0x01, 0x04
	.zero		2


	//----- nvinfo : EIATTR_MAX_THREADS
	.align		4
        /*00e4*/ 	.byte	0x04, 0x05
        /*00e6*/ 	.short	(.L_984 - .L_983)
.L_983:
        /*00e8*/ 	.word	0x00000100
        /*00ec*/ 	.word	0x00000001
        /*00f0*/ 	.word	0x00000001


	//----- nvinfo : EIATTR_CRS_STACK_SIZE
	.align		4
.L_984:
        /*00f4*/ 	.byte	0x04, 0x1e
        /*00f6*/ 	.short	(.L_986 - .L_985)
.L_985:
        /*00f8*/ 	.word	0x00000000
.L_986:


//--------------------- .nv.info._ZN7cutlass13device_kernelIN5flash19enable_sm80_to_sm89INS1_16FlashAttnBwdSm80INS1_25CollectiveMainloopBwdSm80ILi2ELi2EN4cute5tupleIJNS5_1CILi64EEENS7_ILi128EEENS7_ILi96EEEEEENS_10bfloat16_tEfNS_4arch4Sm80ELb1ELb0ELb0ELb0ELb0ELb0ELb0ELb0ELi2ELi2ELi4ELi2ELb0EEENS1_21CollectiveEpilogueBwdISB_SC_SE_Li256ELb0ELb0ELi2EEENS1_25SingleTileBwdLPTSchedulerILb0ELi128ELb0EEEEEEEEEvNT_6ParamsE --------------------------
	.section	.nv.info._ZN7cutlass13device_kernelIN5flash19enable_sm80_to_sm89INS1_16FlashAttnBwdSm80INS1_25CollectiveMainloopBwdSm80ILi2ELi2EN4cute5tupleIJNS5_1CILi64EEENS7_ILi128EEENS7_ILi96EEEEEENS_10bfloat16_tEfNS_4arch4Sm80ELb1ELb0ELb0ELb0ELb0ELb0ELb0ELb0ELi2ELi2ELi4ELi2ELb0EEENS1_21CollectiveEpilogueBwdISB_SC_SE_Li256ELb0ELb0ELi2EEENS1_25SingleTileBwdLPTSchedulerILb0ELi128ELb0EEEEEEEEEvNT_6ParamsE,"",@"SHT_CUDA_INFO"
	.sectionflags	@""
	.align	4


	//----- nvinfo : EIATTR_CUDA_API_VERSION
	.align		4
        /*0000*/ 	.byte	0x04, 0x37
        /*0002*/ 	.short	(.L_988 - .L_987)
.L_987:
        /*0004*/ 	.word	0x00000082


	//----- nvinfo : EIATTR_SW2861232_WAR
	.align		4
.L_988:
        /*0008*/ 	.byte	0x01, 0x35
	.zero		2


	//----- nvinfo : EIATTR_PARAM_CBANK
	.align		4
        /*000c*/ 	.byte	0x04, 0x0a
        /*000e*/ 	.short	(.L_990 - .L_989)
	.align		4
.L_989:
        /*0010*/ 	.word	index@(.nv.constant0._ZN7cutlass13device_kernelIN5flash19enable_sm80_to_sm89INS1_16FlashAttnBwdSm80INS1_25CollectiveMainloopBwdSm80ILi2ELi2EN4cute5tupleIJNS5_1CILi64EEENS7_ILi128EEENS7_ILi96EEEEEENS_10bfloat16_tEfNS_4arch4Sm80ELb1ELb0ELb0ELb0ELb0ELb0ELb0ELb0ELi2ELi2ELi4ELi2ELb0EEENS1_21CollectiveEpilogueBwdISB_SC_SE_Li256ELb0ELb0ELi2EEENS1_25SingleTileBwdLPTSchedulerILb0ELi128ELb0EEEEEEEEEvNT_6ParamsE)
        /*0014*/ 	.short	0x0160
        /*0016*/ 	.short	0x0288


	//----- nvinfo : EIATTR_CBANK_PARAM_SIZE
	.align		4
.L_990:
        /*0018*/ 	.byte	0x03, 0x19
        /*001a*/ 	.short	0x0288


	//----- nvinfo : EIATTR_KPARAM_INFO
	.align		4
        /*001c*/ 	.byte	0x04, 0x17
        /*001e*/ 	.short	(.L_992 - .L_991)
.L_991:
        /*0020*/ 	.word	0x00000000
        /*0024*/ 	.short	0x0000
        /*0026*/ 	.short	0x0000
        /*0028*/ 	.byte	0x00, 0xf0, 0x21, 0x0a


	//----- nvinfo : EIATTR_MAXREG_COUNT
	.align		4
.L_992:
        /*002c*/ 	.byte	0x03, 0x1b
        /*002e*/ 	.short	0x00ff


	//----- nvinfo : EIATTR_NUM_BARRIERS
	.align		4
        /*0030*/ 	.byte	0x02, 0x4c
        /*0032*/ 	.byte	0x02
	.zero		1


	//----- nvinfo : EIATTR_MERCURY_ISA_VERSION
	.align		4
        /*0034*/ 	.byte	0x03, 0x5f
        /*0036*/ 	.short	0x0000


	//----- nvinfo : EIATTR_COOP_GROUP_MASK_REGIDS
	.align		4
        /*0038*/ 	.byte	0x04, 0x29
        /*003a*/ 	.short	(.L_994 - .L_993)


	//   ....[0]....
.L_993:
        /*003c*/ 	.word	0xffffffff


	//----- nvinfo : EIATTR_COOP_GROUP_INSTR_OFFSETS
	.align		4
.L_994:
        /*0040*/ 	.byte	0x04, 0x28
        /*0042*/ 	.short	(.L_996 - .L_995)


	//   ....[0]....
.L_995:
        /*0044*/ 	.word	0x00000040


	//----- nvinfo : EIATTR_EXIT_INSTR_OFFSETS
	.align		4
.L_996:
        /*0048*/ 	.byte	0x04, 0x1c
        /*004a*/ 	.short	(.L_998 - .L_997)


	//   ....[0]....
.L_997:
        /*004c*/ 	.word	0x00000470


	//   ....[1]....
        /*0050*/ 	.word	0x000066f0


	//   ....[2]....
        /*0054*/ 	.word	0x000067f0


	//   ....[3]....
        /*0058*/ 	.word	0x00006810


	//   ....[4]....
        /*005c*/ 	.word	0x00006d50


	//   ....[5]....
        /*0060*/ 	.word	0x00006e40


	//   ....[6]....
        /*0064*/ 	.word	0x00006e60


	//----- nvinfo : EIATTR_MAX_THREADS
	.align		4
.L_998:
        /*0068*/ 	.byte	0x04, 0x05
        /*006a*/ 	.short	(.L_1000 - .L_999)
.L_999:
        /*006c*/ 	.word	0x00000100
        /*0070*/ 	.word	0x00000001
        /*0074*/ 	.word	0x00000001


	//----- nvinfo : EIATTR_CRS_STACK_SIZE
	.align		4
.L_1000:
        /*0078*/ 	.byte	0x04, 0x1e
        /*007a*/ 	.short	(.L_1002 - .L_1001)
.L_1001:
        /*007c*/ 	.word	0x00000000
.L_1002:


//--------------------- .nv.info._ZN7cutlass13device_kernelIN5flash19enable_sm80_to_sm89INS1_16FlashAttnBwdSm80INS1_25CollectiveMainloopBwdSm80ILi2ELi2EN4cute5tupleIJNS5_1CILi64EEENS7_ILi128EEENS7_ILi96EEEEEENS_10bfloat16_tEfNS_4arch4Sm80ELb1ELb0ELb0ELb0ELb1ELb0ELb0ELb0ELi2ELi2ELi4ELi2ELb0EEENS1_21CollectiveEpilogueBwdISB_SC_SE_Li256ELb0ELb0ELi2EEENS1_25SingleTileBwdLPTSchedulerILb0ELi128ELb1EEEEEEEEEvNT_6ParamsE --------------------------
	.section	.nv.info._ZN7cutlass13device_kernelIN5flash19enable_sm80_to_sm89INS1_16FlashAttnBwdSm80INS1_25CollectiveMainloopBwdSm80ILi2ELi2EN4cute5tupleIJNS5_1CILi64EEENS7_ILi128EEENS7_ILi96EEEEEENS_10bfloat16_tEfNS_4arch4Sm80ELb1ELb0ELb0ELb0ELb1ELb0ELb0ELb0ELi2ELi2ELi4ELi2ELb0EEENS1_21CollectiveEpilogueBwdISB_SC_SE_Li256ELb0ELb0ELi2EEENS1_25SingleTileBwdLPTSchedulerILb0ELi128ELb1EEEEEEEEEvNT_6ParamsE,"",@"SHT_CUDA_INFO"
	.sectionflags	@""
	.align	4


	//----- nvinfo : EIATTR_CUDA_API_VERSION
	.align		4
        /*0000*/ 	.byte	0x04, 0x37
        /*0002*/ 	.short	(.L_1004 - .L_1003)
.L_1003:
        /*0004*/ 	.word	0x00000082


	//----- nvinfo : EIATTR_SW2861232_WAR
	.align		4
.L_1004:
        /*0008*/ 	.byte	0x01, 0x35
	.zero		2


	//----- nvinfo : EIATTR_PARAM_CBANK
	.align		4
        /*000c*/ 	.byte	0x04, 0x0a
        /*000e*/ 	.short	(.L_1006 - .L_1005)
	.align		4
.L_1005:
        /*0010*/ 	.word	index@(.nv.constant0._ZN7cutlass13device_kernelIN5flash19enable_sm80_to_sm89INS1_16FlashAttnBwdSm80INS1_25CollectiveMainloopBwdSm80ILi2ELi2EN4cute5tupleIJNS5_1CILi64EEENS7_ILi128EEENS7_ILi96EEEEEENS_10bfloat16_tEfNS_4arch4Sm80ELb1ELb0ELb0ELb0ELb1ELb0ELb0ELb0ELi2ELi2ELi4ELi2ELb0EEENS1_21CollectiveEpilogueBwdISB_SC_SE_Li256ELb0ELb0ELi2EEENS1_25SingleTileBwdLPTSchedulerILb0ELi128ELb1EEEEEEEEEvNT_6ParamsE)
        /*0014*/ 	.short	0x0160
        /*0016*/ 	.short	0x0288


	//----- nvinfo : EIATTR_CBANK_PARAM_SIZE
	.align		4
.L_1006:
        /*0018*/ 	.byte	0x03, 0x19
        /*001a*/ 	.short	0x0288


	//----- nvinfo : EIATTR_KPARAM_INFO
	.align		4
        /*001c*/ 	.byte	0x04, 0x17
        /*001e*/ 	.short	(.L_1008 - .L_1007)
.L_1007:
        /*0020*/ 	.word	0x00000000
        /*0024*/ 	.short	0x0000
        /*0026*/ 	.short	0x0000
        /*0028*/ 	.byte	0x00, 0xf0, 0x21, 0x0a


	//----- nvinfo : EIATTR_MAXREG_COUNT
	.align		4
.L_1008:
        /*002c*/ 	.byte	0x03, 0x1b
        /*002e*/ 	.short	0x00ff


	//----- nvinfo : EIATTR_NUM_BARRIERS
	.align		4
        /*0030*/ 	.byte	0x02, 0x4c
        /*0032*/ 	.byte	0x02
	.zero		1


	//----- nvinfo : EIATTR_MERCURY_ISA_VERSION
	.align		4
        /*0034*/ 	.byte	0x03, 0x5f
        /*0036*/ 	.short	0x0000


	//----- nvinfo : EIATTR_COOP_GROUP_MASK_REGIDS
	.align		4
        /*0038*/ 	.byte	0x04, 0x29
        /*003a*/ 	.short	(.L_1010 - .L_1009)


	//   ....[0]....
.L_1009:
        /*003c*/ 	.word	0xffffffff


	//----- nvinfo : EIATTR_COOP_GROUP_INSTR_OFFSETS
	.align		4
.L_1010:
        /*0040*/ 	.byte	0x04, 0x28
        /*0042*/ 	.short	(.L_1012 - .L_1011)


	//   ....[0]....
.L_1011:
        /*0044*/ 	.word	0x00000040


	//----- nvinfo : EIATTR_EXIT_INSTR_OFFSETS
	.align		4
.L_1012:
        /*0048*/ 	.byte	0x04, 0x1c
        /*004a*/ 	.short	(.L_1014 - .L_1013)


	//   ....[0]....
.L_1013:
        /*004c*/ 	.word	0x000004b0


	//   ....[1]....
        /*0050*/ 	.word	0x00006720


	//   ....[2]....
        /*0054*/ 	.word	0x00006820


	//   ....[3]....
        /*0058*/ 	.word	0x00006840


	//   ....[4]....
        /*005c*/ 	.word	0x00006d80


	//   ....[5]....
        /*0060*/ 	.word	0x00006e80


	//   ....[6]....
        /*0064*/ 	.word	0x00006ea0


	//----- nvinfo : EIATTR_MAX_THREADS
	.align		4
.L_1014:
        /*0068*/ 	.byte	0x04, 0x05
        /*006a*/ 	.short	(.L_1016 - .L_1015)
.L_1015:
        /*006c*/ 	.word	0x00000100
        /*0070*/ 	.word	0x00000001
        /*0074*/ 	.word	0x00000001


	//----- nvinfo : EIATTR_CRS_STACK_SIZE
	.align		4
.L_1016:
        /*0078*/ 	.byte	0x04, 0x1e
        /*007a*/ 	.short	(.L_1018 - .L_1017)
.L_1017:
        /*007c*/ 	.word	0x00000000
.L_1018:


//--------------------- .nv.info._ZN7cutlass13device_kernelIN5flash19enable_sm80_to_sm89INS1_16FlashAttnBwdSm80INS1_25CollectiveMainloopBwdSm80ILi2ELi2EN4cute5tupleIJNS5_1CILi64EEENS7_ILi128EEENS7_ILi96EEEEEENS_10bfloat16_tEfNS_4arch4Sm80ELb1ELb0ELb0ELb0ELb0ELb0ELb0ELb0ELi2ELi2ELi4ELi2ELb0EEENS1_24CollectiveEpilogueBwdGQAISB_fSE_Li256ELb0ELb0EEENS1_25SingleTileBwdLPTSchedulerILb0ELi128ELb0EEEEEEEEEvNT_6ParamsE --------------------------
	.section	.nv.info._ZN7cutlass13device_kernelIN5flash19enable_sm80_to_sm89INS1_16FlashAttnBwdSm80INS1_25CollectiveMainloopBwdSm80ILi2ELi2EN4cute5tupleIJNS5_1CILi64EEENS7_ILi128EEENS7_ILi96EEEEEENS_10bfloat16_tEfNS_4arch4Sm80ELb1ELb0ELb0ELb0ELb0ELb0ELb0ELb0ELi2ELi2ELi4ELi2ELb0EEENS1_24CollectiveEpilogueBwdGQAISB_fSE_Li256ELb0ELb0EEENS1_25SingleTileBwdLPTSchedulerILb0ELi128ELb0EEEEEEEEEvNT_6ParamsE,"",@"SHT_CUDA_INFO"
	.sectionflags	@""
	.align	4


	//----- nvinfo : EIATTR_CUDA_API_VERSION
	.align		4
        /*0000*/ 	.byte	0x04, 0x37
        /*0002*/ 	.short	(.L_1020 - .L_1019)
.L_1019:
        /*0004*/ 	.word	0x00000082


	//----- nvinfo : EIATTR_SW2861232_WAR
	.align		4
.L_1020:
        /*0008*/ 	.byte	0x01, 0x35
	.zero		2


	//----- nvinfo : EIATTR_PARAM_CBANK
	.align		4
        /*000c*/ 	.byte	0x04, 0x0a
        /*000e*/ 	.short	(.L_1022 - .L_1021)
	.align		4
.L_1021:
        /*0010*/ 	.word	index@(.nv.constant0._ZN7cutlass13device_kernelIN5flash19enable_sm80_to_sm89INS1_16FlashAttnBwdSm80INS1_25CollectiveMainloopBwdSm80ILi2ELi2EN4cute5tupleIJNS5_1CILi64EEENS7_ILi128EEENS7_ILi96EEEEEENS_10bfloat16_tEfNS_4arch4Sm80ELb1ELb0ELb0ELb0ELb0ELb0ELb0ELb0ELi2ELi2ELi4ELi2ELb0EEENS1_24CollectiveEpilogueBwdGQAISB_fSE_Li256ELb0ELb0EEENS1_25SingleTileBwdLPTSchedulerILb0ELi128ELb0EEEEEEEEEvNT_6ParamsE)
        /*0014*/ 	.short	0x0160
        /*0016*/ 	.short	0x0290


	//----- nvinfo : EIATTR_CBANK_PARAM_SIZE
	.align		4
.L_1022:
        /*0018*/ 	.byte	0x03, 0x19
        /*001a*/ 	.short	0x0290


	//----- nvinfo : EIATTR_KPARAM_INFO
	.align		4
        /*001c*/ 	.byte	0x04, 0x17
        /*001e*/ 	.short	(.L_1024 - .L_1023)
.L_1023:
        /*0020*/ 	.word	0x00000000
        /*0024*/ 	.short	0x0000
        /*0026*/ 	.short	0x0000
        /*0028*/ 	.byte	0x00, 0xf0, 0x41, 0x0a


	//----- nvinfo : EIATTR_MAXREG_COUNT
	.align		4
.L_1024:
        /*002c*/ 	.byte	0x03, 0x1b
        /*002e*/ 	.short	0x00ff


	//----- nvinfo : EIATTR_NUM_BARRIERS
	.align		4
        /*0030*/ 	.byte	0x02, 0x4c
        /*0032*/ 	.byte	0x02
	.zero		1


	//----- nvinfo : EIATTR_MERCURY_ISA_VERSION
	.align		4
        /*0034*/ 	.byte	0x03, 0x5f
        /*0036*/ 	.short	0x0000


	//----- nvinfo : EIATTR_COOP_GROUP_MASK_REGIDS
	.align		4
        /*0038*/ 	.byte	0x04, 0x29
        /*003a*/ 	.short	(.L_1026 - .L_1025)


	//   ....[0]....
.L_1025:
        /*003c*/ 	.word	0xffffffff


	//----- nvinfo : EIATTR_COOP_GROUP_INSTR_OFFSETS
	.align		4
.L_1026:
        /*0040*/ 	.byte	0x04, 0x28
        /*0042*/ 	.short	(.L_1028 - .L_1027)


	//   ....[0]....
.L_1027:
        /*0044*/ 	.word	0x00000040


	//----- nvinfo : EIATTR_EXIT_INSTR_OFFSETS
	.align		4
.L_1028:
        /*0048*/ 	.byte	0x04, 0x1c
        /*004a*/ 	.short	(.L_1030 - .L_1029)


	//   ....[0]....
.L_1029:
        /*004c*/ 	.word	0x00000470


	//   ....[1]....
        /*0050*/ 	.word	0x00005800


	//   ....[2]....
        /*0054*/ 	.word	0x00006010


	//----- nvinfo : EIATTR_MAX_THREADS
	.align		4
.L_1030:
        /*0058*/ 	.byte	0x04, 0x05
        /*005a*/ 	.short	(.L_1032 - .L_1031)
.L_1031:
        /*005c*/ 	.word	0x00000100
        /*0060*/ 	.word	0x00000001
        /*0064*/ 	.word	0x00000001


	//----- nvinfo : EIATTR_CRS_STACK_SIZE
	.align		4
.L_1032:
        /*0068*/ 	.byte	0x04, 0x1e
        /*006a*/ 	.short	(.L_1034 - .L_1033)
.L_1033:
        /*006c*/ 	.word	0x00000000
.L_1034:


//--------------------- .nv.info._ZN7cutlass13device_kernelIN5flash19enable_sm80_to_sm89INS1_16FlashAttnBwdSm80INS1_25CollectiveMainloopBwdSm80ILi2ELi2EN4cute5tupleIJNS5_1CILi64EEENS7_ILi128EEENS7_ILi96EEEEEENS_10bfloat16_tEfNS_4arch4Sm80ELb1ELb0ELb0ELb0ELb1ELb0ELb0ELb0ELi2ELi2ELi4ELi2ELb0EEENS1_24CollectiveEpilogueBwdGQAISB_fSE_Li256ELb0ELb1EEENS1_25SingleTileBwdLPTSchedulerILb0ELi128ELb1EEEEEEEEEvNT_6ParamsE --------------------------
	.section	.nv.info._ZN7cutlass13device_kernelIN5flash19enable_sm80_to_sm89INS1_16FlashAttnBwdSm80INS1_25CollectiveMainloopBwdSm80ILi2ELi2EN4cute5tupleIJNS5_1CILi64EEENS7_ILi128EEENS7_ILi96EEEEEENS_10bfloat16_tEfNS_4arch4Sm80ELb1ELb0ELb0ELb0ELb1ELb0ELb0ELb0ELi2ELi2ELi4ELi2ELb0EEENS1_24CollectiveEpilogueBwdGQAISB_fSE_Li256ELb0ELb1EEENS1_25SingleTileBwdLPTSchedulerILb0ELi128ELb1EEEEEEEEEvNT_6ParamsE,"",@"SHT_CUDA_INFO"
	.sectionflags	@""
	.align	4


	//----- nvinfo : EIATTR_CUDA_API_VERSION
	.align		4
        /*0000*/ 	.byte	0x04, 0x37
        /*0002*/ 	.short	(.L_1036 - .L_1035)
.L_1035:
        /*0004*/ 	.word	0x00000082


	//----- nvinfo : EIATTR_SW2861232_WAR
	.align		4
.L_1036:
        /*0008*/ 	.byte	0x01, 0x35
	.zero		2


	//----- nvinfo : EIATTR_PARAM_CBANK
	.align		4
        /*000c*/ 	.byte	0x04, 0x0a
        /*000e*/ 	.short	(.L_1038 - .L_1037)
	.align		4
.L_1037:
        /*0010*/ 	.word	index@(.nv.constant0._ZN7cutlass13device_kernelIN5flash19enable_sm80_to_sm89INS1_16FlashAttnBwdSm80INS1_25CollectiveMainloopBwdSm80ILi2ELi2EN4cute5tupleIJNS5_1CILi64EEENS7_ILi128EEENS7_ILi96EEEEEENS_10bfloat16_tEfNS_4arch4Sm80ELb1ELb0ELb0ELb0ELb1ELb0ELb0ELb0ELi2ELi2ELi4ELi2ELb0EEENS1_24CollectiveEpilogueBwdGQAISB_fSE_Li256ELb0ELb1EEENS1_25SingleTileBwdLPTSchedulerILb0ELi128ELb1EEEEEEEEEvNT_6ParamsE)
        /*0014*/ 	.short	0x0160
        /*0016*/ 	.short	0x0290


	//----- nvinfo : EIATTR_CBANK_PARAM_SIZE
	.align		4
.L_1038:
        /*0018*/ 	.byte	0x03, 0x19
        /*001a*/ 	.short	0x0290


	//----- nvinfo : EIATTR_KPARAM_INFO
	.align		4
        /*001c*/ 	.byte	0x04, 0x17
        /*001e*/ 	.short	(.L_1040 - .L_1039)
.L_1039:
        /*0020*/ 	.word	0x00000000
        /*0024*/ 	.short	0x0000
        /*0026*/ 	.short	0x0000
        /*0028*/ 	.byte	0x00, 0xf0, 0x41, 0x0a


	//----- nvinfo : EIATTR_MAXREG_COUNT
	.align		4
.L_1040:
        /*002c*/ 	.byte	0x03, 0x1b
        /*002e*/ 	.short	0x00ff


	//----- nvinfo : EIATTR_NUM_BARRIERS
	.align		4
        /*0030*/ 	.byte	0x02, 0x4c
        /*0032*/ 	.byte	0x02
	.zero		1


	//----- nvinfo : EIATTR_MERCURY_ISA_VERSION
	.align		4
        /*0034*/ 	.byte	0x03, 0x5f
        /*0036*/ 	.short	0x0000


	//----- nvinfo : EIATTR_COOP_GROUP_MASK_REGIDS
	.align		4
        /*0038*/ 	.byte	0x04, 0x29
        /*003a*/ 	.short	(.L_1042 - .L_1041)


	//   ....[0]....
.L_1041:
        /*003c*/ 	.word	0xffffffff


	//   ....[1]....
        /*0040*/ 	.word	0xffffffff


	//   ....[2]....
        /*0044*/ 	.word	0xffffffff


	//   ....[3]....
        /*0048*/ 	.word	0xffffffff


	//   ....[4]....
        /*004c*/ 	.word	0xffffffff


	//   ....[5]....
        /*0050*/ 	.word	0xffffffff


	//   ....[6]....
        /*0054*/ 	.word	0xffffffff


	//   ....[7]....
        /*0058*/ 	.word	0xffffffff


	//   ....[8]....
        /*005c*/ 	.word	0xffffffff


	//----- nvinfo : EIATTR_COOP_GROUP_INSTR_OFFSETS
	.align		4
.L_1042:
        /*0060*/ 	.byte	0x04, 0x28
        /*0062*/ 	.short	(.L_1044 - .L_1043)


	//   ....[0]....
.L_1043:
        /*0064*/ 	.word	0x00000040


	//   ....[1]....
        /*0068*/ 	.word	0x00005a60


	//   ....[2]....
        /*006c*/ 	.word	0x00005a80


	//   ....[3]....
        /*0070*/ 	.word	0x00005e80


	//   ....[4]....
        /*0074*/ 	.word	0x00005e90


	//   ....[5]....
        /*0078*/ 	.word	0x00006020


	//   ....[6]....
        /*007c*/ 	.word	0x00006070


	//   ....[7]....
        /*0080*/ 	.word	0x00006420


	//   ....[8]....
        /*0084*/ 	.word	0x00006430


	//----- nvinfo : EIATTR_EXIT_INSTR_OFFSETS
	.align		4
.L_1044:
        /*0088*/ 	.byte	0x04, 0x1c
        /*008a*/ 	.short	(.L_1046 - .L_1045)


	//   ....[0]....
.L_1045:
        /*008c*/ 	.word	0x000004b0


	//   ....[1]....
        /*0090*/ 	.word	0x00005840


	//   ....[2]....
        /*0094*/ 	.word	0x00006440


	//   ....[3]....
        /*0098*/ 	.word	0x000064e0


	//----- nvinfo : EIATTR_MAX_THREADS
	.align		4
.L_1046:
        /*009c*/ 	.byte	0x04, 0x05
        /*009e*/ 	.short	(.L_1048 - .L_1047)
.L_1047:
        /*00a0*/ 	.word	0x00000100
        /*00a4*/ 	.word	0x00000001
        /*00a8*/ 	.word	0x00000001


	//----- nvinfo : EIATTR_CRS_STACK_SIZE
	.align		4
.L_1048:
        /*00ac*/ 	.byte	0x04, 0x1e
        /*00ae*/ 	.short	(.L_1050 - .L_1049)
.L_1049:
        /*00b0*/ 	.word	0x00000000
.L_1050:


//--------------------- .nv.info._ZN7cutlass13device_kernelIN5flash22FlashAttnBwdPreprocessIN4cute5tupleIJNS3_1CILi64EEENS5_ILi96EEEEEENS_10bfloat16_tEfNS_4arch4Sm80ELb1ELb0EEEEEvNT_6ParamsE --------------------------
	.section	.nv.info._ZN7cutlass13device_kernelIN5flash22FlashAttnBwdPreprocessIN4cute5tupleIJNS3_1CILi64EEENS5_ILi96EEEEEENS_10bfloat16_tEfNS_4arch4Sm80ELb1ELb0EEEEEvNT_6ParamsE,"",@"SHT_CUDA_INFO"
	.sectionflags	@""
	.align	4


	//----- nvinfo : EIATTR_CUDA_API_VERSION
	.align		4
        /*0000*/ 	.byte	0x04, 0x37
        /*0002*/ 	.short	(.L_1052 - .L_1051)
.L_1051:
        /*0004*/ 	.word	0x00000082


	//----- nvinfo : EIATTR_SW2861232_WAR
	.align		4
.L_1052:
        /*0008*/ 	.byte	0x01, 0x35
	.zero		2


	//----- nvinfo : EIATTR_PARAM_CBANK
	.align		4
        /*000c*/ 	.byte	0x04, 0x0a
        /*000e*/ 	.short	(.L_1054 - .L_1053)
	.align		4
.L_1053:
        /*0010*/ 	.word	index@(.nv.constant0._ZN7cutlass13device_kernelIN5flash22FlashAttnBwdPreprocessIN4cute5tupleIJNS3_1CILi64EEENS5_ILi96EEEEEENS_10bfloat16_tEfNS_4arch4Sm80ELb1ELb0EEEEEvNT_6ParamsE)
        /*0014*/ 	.short	0x0160
        /*0016*/ 	.short	0x00f0


	//----- nvinfo : EIATTR_CBANK_PARAM_SIZE
	.align		4
.L_1054:
        /*0018*/ 	.byte	0x03, 0x19
        /*001a*/ 	.short	0x00f0


	//----- nvinfo : EIATTR_KPARAM_INFO
	.align		4
        /*001c*/ 	.byte	0x04, 0x17
        /*001e*/ 	.short	(.L_1056 - .L_1055)
.L_1055:
        /*0020*/ 	.word	0x00000000
        /*0024*/ 	.short	0x0000
        /*0026*/ 	.short	0x0000
        /*0028*/ 	.byte	0x00, 0xf0, 0xc1, 0x03


	//----- nvinfo : EIATTR_MAXREG_COUNT
	.align		4
.L_1056:
        /*002c*/ 	.byte	0x03, 0x1b
        /*002e*/ 	.short	0x0080


	//----- nvinfo : EIATTR_MERCURY_ISA_VERSION
	.align		4
        /*0030*/ 	.byte	0x03, 0x5f
        /*0032*/ 	.short	0x0000


	//----- nvinfo : EIATTR_COOP_GROUP_MASK_REGIDS
	.align		4
        /*0034*/ 	.byte	0x04, 0x29
        /*0036*/ 	.short	(.L_1058 - .L_1057)


	//   ....[0]....
.L_1057:
        /*0038*/ 	.word	0xffffffff


	//   ....[1]....
        /*003c*/ 	.word	0xffffffff


	//----- nvinfo : EIATTR_COOP_GROUP_INSTR_OFFSETS
	.align		4
.L_1058:
        /*0040*/ 	.byte	0x04, 0x28
        /*0042*/ 	.short	(.L_1060 - .L_1059)


	//   ....[0]....
.L_1059:
        /*0044*/ 	.word	0x00000b30


	//   ....[1]....
        /*0048*/ 	.word	0x00000b70


	//----- nvinfo : EIATTR_EXIT_INSTR_OFFSETS
	.align		4
.L_1060:
        /*004c*/ 	.byte	0x04, 0x1c
        /*004e*/ 	.short	(.L_1062 - .L_1061)


	//   ....[0]....
.L_1061:
        /*0050*/ 	.word	0x00000f80


	//   ....[1]....
        /*0054*/ 	.word	0x00000fe0


	//----- nvinfo : EIATTR_CTAIDZ_USED
	.align		4
.L_1062:
        /*0058*/ 	.byte	0x01, 0x04
	.zero		2


	//----- nvinfo : EIATTR_MAX_THREADS
	.align		4
        /*005c*/ 	.byte	0x04, 0x05
        /*005e*/ 	.short	(.L_1064 - .L_1063)
.L_1063:
        /*0060*/ 	.word	0x00000100
        /*0064*/ 	.word	0x00000001
        /*0068*/ 	.word	0x00000001


	//----- nvinfo : EIATTR_CRS_STACK_SIZE
	.align		4
.L_1064:
        /*006c*/ 	.byte	0x04, 0x1e
        /*006e*/ 	.short	(.L_1066 - .L_1065)
.L_1065:
        /*0070*/ 	.word	0x00000000
.L_1066:


//--------------------- .nv.info._ZN7cutlass13device_kernelIN5flash19enable_sm80_to_sm89INS1_16FlashAttnBwdSm80INS1_25CollectiveMainloopBwdSm80ILi2ELi2EN4cute5tupleIJNS5_1CILi64EEENS7_ILi128EEENS7_ILi96EEEEEENS_10bfloat16_tEfNS_4arch4Sm80ELb1ELb0ELb0ELb1ELb0ELb0ELb0ELb0ELi2ELi2ELi4ELi2ELb0EEENS1_21CollectiveEpilogueBwdISB_SC_SE_Li256ELb1ELb0ELi2EEENS1_25SingleTileBwdLPTSchedulerILb1ELi128ELb0EEEEEEEEEvNT_6ParamsE --------------------------
	.section	.nv.info._ZN7cutlass13device_kernelIN5flash19enable_sm80_to_sm89INS1_16FlashAttnBwdSm80INS1_25CollectiveMainloopBwdSm80ILi2ELi2EN4cute5tupleIJNS5_1CILi64EEENS7_ILi128EEENS7_ILi96EEEEEENS_10bfloat16_tEfNS_4arch4Sm80ELb1ELb0ELb0ELb1ELb0ELb0ELb0ELb0ELi2ELi2ELi4ELi2ELb0EEENS1_21CollectiveEpilogueBwdISB_SC_SE_Li256ELb1ELb0ELi2EEENS1_25SingleTileBwdLPTSchedulerILb1ELi128ELb0EEEEEEEEEvNT_6ParamsE,"",@"SHT_CUDA_INFO"
	.sectionflags	@""
	.align	4


	//----- nvinfo : EIATTR_CUDA_API_VERSION
	.align		4
        /*0000*/ 	.byte	0x04, 0x37
        /*0002*/ 	.short	(.L_1068 - .L_1067)
.L_1067:
        /*0004*/ 	.word	0x00000082


	//----- nvinfo : EIATTR_SW2861232_WAR
	.align		4
.L_1068:
        /*0008*/ 	.byte	0x01, 0x35
	.zero		2


	//----- nvinfo : EIATTR_PARAM_CBANK
	.align		4
        /*000c*/ 	.byte	0x04, 0x0a
        /*000e*/ 	.short	(.L_1070 - .L_1069)
	.align		4
.L_1069:
        /*0010*/ 	.word	index@(.nv.constant0._ZN7cutlass13device_kernelIN5flash19enable_sm80_to_sm89INS1_16FlashAttnBwdSm80INS1_25CollectiveMainloopBwdSm80ILi2ELi2EN4cute5tupleIJNS5_1CILi64EEENS7_ILi128EEENS7_ILi96EEEEEENS_10bfloat16_tEfNS_4arch4Sm80ELb1ELb0ELb0ELb1ELb0ELb0ELb0ELb0ELi2ELi2ELi4ELi2ELb0EEENS1_21CollectiveEpilogueBwdISB_SC_SE_Li256ELb1ELb0ELi2EEENS1_25SingleTileBwdLPTSchedulerILb1ELi128ELb0EEEEEEEEEvNT_6ParamsE)
        /*0014*/ 	.short	0x0160
        /*0016*/ 	.short	0x0288


	//----- nvinfo : EIATTR_CBANK_PARAM_SIZE
	.align		4
.L_1070:
        /*0018*/ 	.byte	0x03, 0x19
        /*001a*/ 	.short	0x0288


	//----- nvinfo : EIATTR_KPARAM_INFO
	.align		4
        /*001c*/ 	.byte	0x04, 0x17
        /*001e*/ 	.short	(.L_1072 - .L_1071)
.L_1071:
        /*0020*/ 	.word	0x00000000
        /*0024*/ 	.short	0x0000
        /*0026*/ 	.short	0x0000
        /*0028*/ 	.byte	0x00, 0xf0, 0x21, 0x0a


	//----- nvinfo : EIATTR_MAXREG_COUNT
	.align		4
.L_1072:
        /*002c*/ 	.byte	0x03, 0x1b
        /*002e*/ 	.short	0x00ff


	//----- nvinfo : EIATTR_NUM_BARRIERS
	.align		4
        /*0030*/ 	.byte	0x02, 0x4c
        /*0032*/ 	.byte	0x02
	.zero		1


	//----- nvinfo : EIATTR_MERCURY_ISA_VERSION
	.align		4
        /*0034*/ 	.byte	0x03, 0x5f
        /*0036*/ 	.short	0x0000


	//----- nvinfo : EIATTR_COOP_GROUP_MASK_REGIDS
	.align		4
        /*0038*/ 	.byte	0x04, 0x29
        /*003a*/ 	.short	(.L_1074 - .L_1073)


	//   ....[0]....
.L_1073:
        /*003c*/ 	.word	0xffffffff


	//----- nvinfo : EIATTR_COOP_GROUP_INSTR_OFFSETS
	.align		4
.L_1074:
        /*0040*/ 	.byte	0x04, 0x28
        /*0042*/ 	.short	(.L_1076 - .L_1075)


	//   ....[0]....
.L_1075:
        /*0044*/ 	.word	0x00000050


	//----- nvinfo : EIATTR_EXIT_INSTR_OFFSETS
	.align		4
.L_1076:
        /*0048*/ 	.byte	0x04, 0x1c
        /*004a*/ 	.short	(.L_1078 - .L_1077)


	//   ....[0]....
.L_1077:
        /*004c*/ 	.word	0x00000760


	//   ....[1]....
        /*0050*/ 	.word	0x00006e10


	//   ....[2]....
        /*0054*/ 	.word	0x00006f10


	//   ....[3]....
        /*0058*/ 	.word	0x00006f30


	//   ....[4]....
        /*005c*/ 	.word	0x000075e0


	//   ....[5]....
        /*0060*/ 	.word	0x000076e0


	//   ....[6]....
        /*0064*/ 	.word	0x00007700


	//----- nvinfo : EIATTR_MAX_THREADS
	.align		4
.L_1078:
        /*0068*/ 	.byte	0x04, 0x05
        /*006a*/ 	.short	(.L_1080 - .L_1079)
.L_1079:
        /*006c*/ 	.word	0x00000100
        /*0070*/ 	.word	0x00000001
        /*0074*/ 	.word	0x00000001


	//----- nvinfo : EIATTR_CRS_STACK_SIZE
	.align		4
.L_1080:
        /*0078*/ 	.byte	0x04, 0x1e
        /*007a*/ 	.short	(.L_1082 - .L_1081)
.L_1081:
        /*007c*/ 	.word	0x00000000
.L_1082:


//--------------------- .nv.info._ZN7cutlass13device_kernelIN5flash19enable_sm80_to_sm89INS1_16FlashAttnBwdSm80INS1_25CollectiveMainloopBwdSm80ILi2ELi2EN4cute5tupleIJNS5_1CILi64EEENS7_ILi128EEENS7_ILi96EEEEEENS_10bfloat16_tEfNS_4arch4Sm80ELb1ELb0ELb0ELb1ELb1ELb0ELb0ELb0ELi2ELi2ELi4ELi2ELb0EEENS1_21CollectiveEpilogueBwdISB_SC_SE_Li256ELb1ELb0ELi2EEENS1_25SingleTileBwdLPTSchedulerILb1ELi128ELb1EEEEEEEEEvNT_6ParamsE --------------------------
	.section	.nv.info._ZN7cutlass13device_kernelIN5flash19enable_sm80_to_sm89INS1_16FlashAttnBwdSm80INS1_25CollectiveMainloopBwdSm80ILi2ELi2EN4cute5tupleIJNS5_1CILi64EEENS7_ILi128EEENS7_ILi96EEEEEENS_10bfloat16_tEfNS_4arch4Sm80ELb1ELb0ELb0ELb1ELb1ELb0ELb0ELb0ELi2ELi2ELi4ELi2ELb0EEENS1_21CollectiveEpilogueBwdISB_SC_SE_Li256ELb1ELb0ELi2EEENS1_25SingleTileBwdLPTSchedulerILb1ELi128ELb1EEEEEEEEEvNT_6ParamsE,"",@"SHT_CUDA_INFO"
	.sectionflags	@""
	.align	4


	//----- nvinfo : EIATTR_CUDA_API_VERSION
	.align		4
        /*0000*/ 	.byte	0x04, 0x37
        /*0002*/ 	.short	(.L_1084 - .L_1083)
.L_1083:
        /*0004*/ 	.word	0x00000082


	//----- nvinfo : EIATTR_SW2861232_WAR
	.align		4
.L_1084:
        /*0008*/ 	.byte	0x01, 0x35
	.zero		2


	//----- nvinfo : EIATTR_PARAM_CBANK
	.align		4
        /*000c*/ 	.byte	0x04, 0x0a
        /*000e*/ 	.short	(.L_1086 - .L_1085)
	.align		4
.L_1085:
        /*0010*/ 	.word	index@(.nv.constant0._ZN7cutlass13device_kernelIN5flash19enable_sm80_to_sm89INS1_16FlashAttnBwdSm80INS1_25CollectiveMainloopBwdSm80ILi2ELi2EN4cute5tupleIJNS5_1CILi64EEENS7_ILi128EEENS7_ILi96EEEEEENS_10bfloat16_tEfNS_4arch4Sm80ELb1ELb0ELb0ELb1ELb1ELb0ELb0ELb0ELi2ELi2ELi4ELi2ELb0EEENS1_21CollectiveEpilogueBwdISB_SC_SE_Li256ELb1ELb0ELi2EEENS1_25SingleTileBwdLPTSchedulerILb1ELi128ELb1EEEEEEEEEvNT_6ParamsE)
        /*0014*/ 	.short	0x0160
        /*0016*/ 	.short	0x0288


	//----- nvinfo : EIATTR_CBANK_PARAM_SIZE
	.align		4
.L_1086:
        /*0018*/ 	.byte	0x03, 0x19
        /*001a*/ 	.short	0x0288


	//----- nvinfo : EIATTR_KPARAM_INFO
	.align		4
        /*001c*/ 	.byte	0x04, 0x17
        /*001e*/ 	.short	(.L_1088 - .L_1087)
.L_1087:
        /*0020*/ 	.word	0x00000000
        /*0024*/ 	.short	0x0000
        /*0026*/ 	.short	0x0000
        /*0028*/ 	.byte	0x00, 0xf0, 0x21, 0x0a


	//----- nvinfo : EIATTR_MAXREG_COUNT
	.align		4
.L_1088:
        /*002c*/ 	.byte	0x03, 0x1b
        /*002e*/ 	.short	0x00ff


	//----- nvinfo : EIATTR_NUM_BARRIERS
	.align		4
        /*0030*/ 	.byte	0x02, 0x4c
        /*0032*/ 	.byte	0x02
	.zero		1


	//----- nvinfo : EIATTR_MERCURY_ISA_VERSION
	.align		4
        /*0034*/ 	.byte	0x03, 0x5f
        /*0036*/ 	.short	0x0000


	//----- nvinfo : EIATTR_COOP_GROUP_MASK_REGIDS
	.align		4
        /*0038*/ 	.byte	0x04, 0x29
        /*003a*/ 	.short	(.L_1090 - .L_1089)


	//   ....[0]....
.L_1089:
        /*003c*/ 	.word	0xffffffff


	//----- nvinfo : EIATTR_COOP_GROUP_INSTR_OFFSETS
	.align		4
.L_1090:
        /*0040*/ 	.byte	0x04, 0x28
        /*0042*/ 	.short	(.L_1092 - .L_1091)


	//   ....[0]....
.L_1091:
        /*0044*/ 	.word	0x00000050


	//----- nvinfo : EIATTR_EXIT_INSTR_OFFSETS
	.align		4
.L_1092:
        /*0048*/ 	.byte	0x04, 0x1c
        /*004a*/ 	.short	(.L_1094 - .L_1093)


	//   ....[0]....
.L_1093:
        /*004c*/ 	.word	0x000007a0


	//   ....[1]....
        /*0050*/ 	.word	0x00006e50


	//   ....[2]....
        /*0054*/ 	.word	0x00006f50


	//   ....[3]....
        /*0058*/ 	.word	0x00006f70


	//   ....[4]....
        /*005c*/ 	.word	0x00007620


	//   ....[5]....
        /*0060*/ 	.word	0x00007710


	//   ....[6]....
        /*0064*/ 	.word	0x00007730


	//----- nvinfo : EIATTR_MAX_THREADS
	.align		4
.L_1094:
        /*0068*/ 	.byte	0x04, 0x05
        /*006a*/ 	.short	(.L_1096 - .L_1095)
.L_1095:
        /*006c*/ 	.word	0x00000100
        /*0070*/ 	.word	0x00000001
        /*0074*/ 	.word	0x00000001


	//----- nvinfo : EIATTR_CRS_STACK_SIZE
	.align		4
.L_1096:
        /*0078*/ 	.byte	0x04, 0x1e
        /*007a*/ 	.short	(.L_1098 - .L_1097)
.L_1097:
        /*007c*/ 	.word	0x00000000
.L_1098:


//--------------------- .nv.info._ZN7cutlass13device_kernelIN5flash19enable_sm80_to_sm89INS1_16FlashAttnBwdSm80INS1_25CollectiveMainloopBwdSm80ILi2ELi2EN4cute5tupleIJNS5_1CILi64EEENS7_ILi128EEENS7_ILi96EEEEEENS_10bfloat16_tEfNS_4arch4Sm80ELb1ELb0ELb0ELb1ELb0ELb0ELb0ELb0ELi2ELi2ELi4ELi2ELb0EEENS1_24CollectiveEpilogueBwdGQAISB_fSE_Li256ELb1ELb0EEENS1_25SingleTileBwdLPTSchedulerILb1ELi128ELb0EEEEEEEEEvNT_6ParamsE --------------------------
	.section	.nv.info._ZN7cutlass13device_kernelIN5flash19enable_sm80_to_sm89INS1_16FlashAttnBwdSm80INS1_25CollectiveMainloopBwdSm80ILi2ELi2EN4cute5tupleIJNS5_1CILi64EEENS7_ILi128EEENS7_ILi96EEEEEENS_10bfloat16_tEfNS_4arch4Sm80ELb1ELb0ELb0ELb1ELb0ELb0ELb0ELb0ELi2ELi2ELi4ELi2ELb0EEENS1_24CollectiveEpilogueBwdGQAISB_fSE_Li256ELb1ELb0EEENS1_25SingleTileBwdLPTSchedulerILb1ELi128ELb0EEEEEEEEEvNT_6ParamsE,"",@"SHT_CUDA_INFO"
	.sectionflags	@""
	.align	4


	//----- nvinfo : EIATTR_CUDA_API_VERSION
	.align		4
        /*0000*/ 	.byte	0x04, 0x37
        /*0002*/ 	.short	(.L_1100 - .L_1099)
.L_1099:
        /*0004*/ 	.word	0x00000082


	//----- nvinfo : EIATTR_SW2861232_WAR
	.align		4
.L_1100:
        /*0008*/ 	.byte	0x01, 0x35
	.zero		2


	//----- nvinfo : EIATTR_PARAM_CBANK
	.align		4
        /*000c*/ 	.byte	0x04, 0x0a
        /*000e*/ 	.short	(.L_1102 - .L_1101)
	.align		4
.L_1101:
        /*0010*/ 	.word	index@(.nv.constant0._ZN7cutlass13device_kernelIN5flash19enable_sm80_to_sm89INS1_16FlashAttnBwdSm80INS1_25CollectiveMainloopBwdSm80ILi2ELi2EN4cute5tupleIJNS5_1CILi64EEENS7_ILi128EEENS7_ILi96EEEEEENS_10bfloat16_tEfNS_4arch4Sm80ELb1ELb0ELb0ELb1ELb0ELb0ELb0ELb0ELi2ELi2ELi4ELi2ELb0EEENS1_24CollectiveEpilogueBwdGQAISB_fSE_Li256ELb1ELb0EEENS1_25SingleTileBwdLPTSchedulerILb1ELi128ELb0EEEEEEEEEvNT_6ParamsE)
        /*0014*/ 	.short	0x0160
        /*0016*/ 	.short	0x0290


	//----- nvinfo : EIATTR_CBANK_PARAM_SIZE
	.align		4
.L_1102:
        /*0018*/ 	.byte	0x03, 0x19
        /*001a*/ 	.short	0x0290


	//----- nvinfo : EIATTR_KPARAM_INFO
	.align		4
        /*001c*/ 	.byte	0x04, 0x17
        /*001e*/ 	.short	(.L_1104 - .L_1103)
.L_1103:
        /*0020*/ 	.word	0x00000000
        /*0024*/ 	.short	0x0000
        /*0026*/ 	.short	0x0000
        /*0028*/ 	.byte	0x00, 0xf0, 0x41, 0x0a


	//----- nvinfo : EIATTR_MAXREG_COUNT
	.align		4
.L_1104:
        /*002c*/ 	.byte	0x03, 0x1b
        /*002e*/ 	.short	0x00ff


	//----- nvinfo : EIATTR_NUM_BARRIERS
	.align		4
        /*0030*/ 	.byte	0x02, 0x4c
        /*0032*/ 	.byte	0x02
	.zero		1


	//----- nvinfo : EIATTR_MERCURY_ISA_VERSION
	.align		4
        /*0034*/ 	.byte	0x03, 0x5f
        /*0036*/ 	.short	0x0000


	//----- nvinfo : EIATTR_COOP_GROUP_MASK_REGIDS
	.align		4
        /*0038*/ 	.byte	0x04, 0x29
        /*003a*/ 	.short	(.L_1106 - .L_1105)


	//   ....[0]....
.L_1105:
        /*003c*/ 	.word	0xffffffff


	//----- nvinfo : EIATTR_COOP_GROUP_INSTR_OFFSETS
	.align		4
.L_1106:
        /*0040*/ 	.byte	0x04, 0x28
        /*0042*/ 	.short	(.L_1108 - .L_1107)


	//   ....[0]....
.L_1107:
        /*0044*/ 	.word	0x00000050


	//----- nvinfo : EIATTR_EXIT_INSTR_OFFSETS
	.align		4
.L_1108:
        /*0048*/ 	.byte	0x04, 0x1c
        /*004a*/ 	.short	(.L_1110 - .L_1109)


	//   ....[0]....
.L_1109:
        /*004c*/ 	.word	0x00000760


	//   ....[1]....
        /*0050*/ 	.word	0x00005e10


	//   ....[2]....
        /*0054*/ 	.word	0x00006710


	//----- nvinfo : EIATTR_MAX_THREADS
	.align		4
.L_1110:
        /*0058*/ 	.byte	0x04, 0x05
        /*005a*/ 	.short	(.L_1112 - .L_1111)
.L_1111:
        /*005c*/ 	.word	0x00000100
        /*0060*/ 	.word	0x00000001
        /*0064*/ 	.word	0x00000001


	//----- nvinfo : EIATTR_CRS_STACK_SIZE
	.align		4
.L_1112:
        /*0068*/ 	.byte	0x04, 0x1e
        /*006a*/ 	.short	(.L_1114 - .L_1113)
.L_1113:
        /*006c*/ 	.word	0x00000000
.L_1114:


//--------------------- .nv.info._ZN7cutlass13device_kernelIN5flash32FlashAttnBwdPostprocessConvertdQIN4cute5tupleIJNS3_1CILi128EEENS5_ILi96EEEEEENS_10bfloat16_tEfNS_4arch4Sm80ELi256ENS3_8TiledMMAINS3_8MMA_AtomIJNS3_30SM80_16x8x16_F32BF16BF16F32_TNEEEENS3_6LayoutINS4_IJNS5_ILi4EEENS5_ILi2EEENS5_ILi1EEEEEENS4_IJSJ_SH_NS5_ILi0EEEEEEEENS4_IJNS5_ILi64EEENS5_ILi32EEENS5_ILi16EEEEEEEELb0EEEEEvNT_6ParamsE --------------------------
	.section	.nv.info._ZN7cutlass13device_kernelIN5flash32FlashAttnBwdPostprocessConvertdQIN4cute5tupleIJNS3_1CILi128EEENS5_ILi96EEEEEENS_10bfloat16_tEfNS_4arch4Sm80ELi256ENS3_8TiledMMAINS3_8MMA_AtomIJNS3_30SM80_16x8x16_F32BF16BF16F32_TNEEEENS3_6LayoutINS4_IJNS5_ILi4EEENS5_ILi2EEENS5_ILi1EEEEEENS4_IJSJ_SH_NS5_ILi0EEEEEEEENS4_IJNS5_ILi64EEENS5_ILi32EEENS5_ILi16EEEEEEEELb0EEEEEvNT_6ParamsE,"",@"SHT_CUDA_INFO"
	.sectionflags	@""
	.align	4


	//----- nvinfo : EIATTR_CUDA_API_VERSION
	.align		4
        /*0000*/ 	.byte	0x04, 0x37
        /*0002*/ 	.short	(.L_1116 - .L_1115)
.L_1115:
        /*0004*/ 	.word	0x00000082


	//----- nvinfo : EIATTR_SW2861232_WAR
	.align		4
.L_1116:
        /*0008*/ 	.byte	0x01, 0x35
	.zero		2


	//----- nvinfo : EIATTR_PARAM_CBANK
	.align		4
        /*000c*/ 	.byte	0x04, 0x0a
        /*000e*/ 	.short	(.L_1118 - .L_1117)
	.align		4
.L_1117:
        /*0010*/ 	.word	index@(.nv.constant0._ZN7cutlass13device_kernelIN5flash32FlashAttnBwdPostprocessConvertdQIN4cute5tupleIJNS3_1CILi128EEENS5_ILi96EEEEEENS_10bfloat16_tEfNS_4arch4Sm80ELi256ENS3_8TiledMMAINS3_8MMA_AtomIJNS3_30SM80_16x8x16_F32BF16BF16F32_TNEEEENS3_6LayoutINS4_IJNS5_ILi4EEENS5_ILi2EEENS5_ILi1EEEEEENS4_IJSJ_SH_NS5_ILi0EEEEEEEENS4_IJNS5_ILi64EEENS5_ILi32EEENS5_ILi16EEEEEEEELb0EEEEEvNT_6ParamsE)
        /*0014*/ 	.short	0x0160
        /*0016*/ 	.short	0x0070


	//----- nvinfo : EIATTR_CBANK_PARAM_SIZE
	.align		4
.L_1118:
        /*0018*/ 	.byte	0x03, 0x19
        /*001a*/ 	.short	0x0070


	//----- nvinfo : EIATTR_KPARAM_INFO
	.align		4
        /*001c*/ 	.byte	0x04, 0x17
        /*001e*/ 	.short	(.L_1120 - .L_1119)
.L_1119:
        /*0020*/ 	.word	0x00000000
        /*0024*/ 	.short	0x0000
        /*0026*/ 	.short	0x0000
        /*0028*/ 	.byte	0x00, 0xf0, 0xc1, 0x01


	//----- nvinfo : EIATTR_MAXREG_COUNT
	.align		4
.L_1120:
        /*002c*/ 	.byte	0x03, 0x1b
        /*002e*/ 	.short	0x0080


	//----- nvinfo : EIATTR_NUM_BARRIERS
	.align		4
        /*0030*/ 	.byte	0x02, 0x4c
        /*0032*/ 	.byte	0x01
	.zero		1


	//----- nvinfo : EIATTR_MERCURY_ISA_VERSION
	.align		4
        /*0034*/ 	.byte	0x03, 0x5f
        /*0036*/ 	.short	0x0000


	//----- nvinfo : EIATTR_EXIT_INSTR_OFFSETS
	.align		4
        /*0038*/ 	.byte	0x04, 0x1c
        /*003a*/ 	.short	(.L_1122 - .L_1121)


	//   ....[0]....
.L_1121:
        /*003c*/ 	.word	0x00000180


	//   ....[1]....
        /*0040*/ 	.word	0x00001370


	//   ....[2]....
        /*0044*/ 	.word	0x00001530


	//   ....[3]....
        /*0048*/ 	.word	0x00001550


	//----- nvinfo : EIATTR_CTAIDZ_USED
	.align		4
.L_1122:
        /*004c*/ 	.byte	0x01, 0x04
	.zero		2


	//----- nvinfo : EIATTR_MAX_THREADS
	.align		4
        /*0050*/ 	.byte	0x04, 0x05
        /*0052*/ 	.short	(.L_1124 - .L_1123)
.L_1123:
        /*0054*/ 	.word	0x00000100
        /*0058*/ 	.word	0x00000001
        /*005c*/ 	.word	0x00000001


	//----- nvinfo : EIATTR_CRS_STACK_SIZE
	.align		4
.L_1124:
        /*0060*/ 	.byte	0x04, 0x1e
        /*0062*/ 	.short	(.L_1126 - .L_1125)
.L_1125:
        /*0064*/ 	.word	0x00000000
.L_1126:


//--------------------- .nv.info._ZN7cutlass13device_kernelIN5flash32FlashAttnBwdPostprocessConvertdQIN4cute5tupleIJNS3_1CILi64EEENS5_ILi96EEEEEENS_10bfloat16_tEfNS_4arch4Sm80ELi256ENS3_8TiledMMAINS3_8MMA_AtomIJNS3_30SM80_16x8x16_F32BF16BF16F32_TNEEEENS3_6LayoutINS4_IJNS5_ILi2EEENS5_ILi4EEENS5_ILi1EEEEEENS4_IJSJ_SH_NS5_ILi0EEEEEEEENS4_IJNS5_ILi32EEESO_NS5_ILi16EEEEEEEELb0EEEEEvNT_6ParamsE --------------------------
	.section	.nv.info._ZN7cutlass13device_kernelIN5flash32FlashAttnBwdPostprocessConvertdQIN4cute5tupleIJNS3_1CILi64EEENS5_ILi96EEEEEENS_10bfloat16_tEfNS_4arch4Sm80ELi256ENS3_8TiledMMAINS3_8MMA_AtomIJNS3_30SM80_16x8x16_F32BF16BF16F32_TNEEEENS3_6LayoutINS4_IJNS5_ILi2EEENS5_ILi4EEENS5_ILi1EEEEEENS4_IJSJ_SH_NS5_ILi0EEEEEEEENS4_IJNS5_ILi32EEESO_NS5_ILi16EEEEEEEELb0EEEEEvNT_6ParamsE,"",@"SHT_CUDA_INFO"
	.sectionflags	@""
	.align	4


	//----- nvinfo : EIATTR_CUDA_API_VERSION
	.align		4
        /*0000*/ 	.byte	0x04, 0x37
        /*0002*/ 	.short	(.L_1128 - .L_1127)
.L_1127:
        /*0004*/ 	.word	0x00000082


	//----- nvinfo : EIATTR_SW2861232_WAR
	.align		4
.L_1128:
        /*0008*/ 	.byte	0x01, 0x35
	.zero		2


	//----- nvinfo : EIATTR_PARAM_CBANK
	.align		4
        /*000c*/ 	.byte	0x04, 0x0a
        /*000e*/ 	.short	(.L_1130 - .L_1129)
	.align		4
.L_1129:
        /*0010*/ 	.word	index@(.nv.constant0._ZN7cutlass13device_kernelIN5flash32FlashAttnBwdPostprocessConvertdQIN4cute5tupleIJNS3_1CILi64EEENS5_ILi96EEEEEENS_10bfloat16_tEfNS_4arch4Sm80ELi256ENS3_8TiledMMAINS3_8MMA_AtomIJNS3_30SM80_16x8x16_F32BF16BF16F32_TNEEEENS3_6LayoutINS4_IJNS5_ILi2EEENS5_ILi4EEENS5_ILi1EEEEEENS4_IJSJ_SH_NS5_ILi0EEEEEEEENS4_IJNS5_ILi32EEESO_NS5_ILi16EEEEEEEELb0EEEEEvNT_6ParamsE)
        /*0014*/ 	.short	0x0160
        /*0016*/ 	.short	0x0070


	//----- nvinfo : EIATTR_CBANK_PARAM_SIZE
	.align		4
.L_1130:
        /*0018*/ 	.byte	0x03, 0x19
        /*001a*/ 	.short	0x0070


	//----- nvinfo : EIATTR_KPARAM_INFO
	.align		4
        /*001c*/ 	.byte	0x04, 0x17
        /*001e*/ 	.short	(.L_1132 - .L_1131)
.L_1131:
        /*0020*/ 	.word	0x00000000
        /*0024*/ 	.short	0x0000
        /*0026*/ 	.short	0x0000
        /*0028*/ 	.byte	0x00, 0xf0, 0xc1, 0x01


	//----- nvinfo : EIATTR_MAXREG_COUNT
	.align		4
.L_1132:
        /*002c*/ 	.byte	0x03, 0x1b
        /*002e*/ 	.short	0x0080


	//----- nvinfo : EIATTR_NUM_BARRIERS
	.align		4
        /*0030*/ 	.byte	0x02, 0x4c
        /*0032*/ 	.byte	0x01
	.zero		1


	//----- nvinfo : EIATTR_MERCURY_ISA_VERSION
	.align		4
        /*0034*/ 	.byte	0x03, 0x5f
        /*0036*/ 	.short	0x0000


	//----- nvinfo : EIATTR_EXIT_INSTR_OFFSETS
	.align		4
        /*0038*/ 	.byte	0x04, 0x1c
        /*003a*/ 	.short	(.L_1134 - .L_1133)


	//   ....[0]....
.L_1133:
        /*003c*/ 	.word	0x00000180


	//   ....[1]....
        /*0040*/ 	.word	0x00000bf0


	//   ....[2]....
        /*0044*/ 	.word	0x00000e00


	//   ....[3]....
        /*0048*/ 	.word	0x00000e30


	//----- nvinfo : EIATTR_CTAIDZ_USED
	.align		4
.L_1134:
        /*004c*/ 	.byte	0x01, 0x04
	.zero		2


	//----- nvinfo : EIATTR_MAX_THREADS
	.align		4
        /*0050*/ 	.byte	0x04, 0x05
        /*0052*/ 	.short	(.L_1136 - .L_1135)
.L_1135:
        /*0054*/ 	.word	0x00000100
        /*0058*/ 	.word	0x00000001
        /*005c*/ 	.word	0x00000001
.L_1136:


//--------------------- .nv.info._ZN7cutlass13device_kernelIN5flash19enable_sm80_to_sm89INS1_16FlashAttnBwdSm80INS1_25CollectiveMainloopBwdSm80ILi2ELi2EN4cute5tupleIJNS5_1CILi64EEENS7_ILi128EEENS7_ILi96EEEEEENS_10bfloat16_tEfNS_4arch4Sm80ELb1ELb0ELb0ELb1ELb1ELb0ELb0ELb0ELi2ELi2ELi4ELi2ELb0EEENS1_24CollectiveEpilogueBwdGQAISB_fSE_Li256ELb1ELb1EEENS1_25SingleTileBwdLPTSchedulerILb1ELi128ELb1EEEEEEEEEvNT_6ParamsE --------------------------
	.section	.nv.info._ZN7cutlass13device_kernelIN5flash19enable_sm80_to_sm89INS1_16FlashAttnBwdSm80INS1_25CollectiveMainloopBwdSm80ILi2ELi2EN4cute5tupleIJNS5_1CILi64EEENS7_ILi128EEENS7_ILi96EEEEEENS_10bfloat16_tEfNS_4arch4Sm80ELb1ELb0ELb0ELb1ELb1ELb0ELb0ELb0ELi2ELi2ELi4ELi2ELb0EEENS1_24CollectiveEpilogueBwdGQAISB_fSE_Li256ELb1ELb1EEENS1_25SingleTileBwdLPTSchedulerILb1ELi128ELb1EEEEEEEEEvNT_6ParamsE,"",@"SHT_CUDA_INFO"
	.sectionflags	@""
	.align	4


	//----- nvinfo : EIATTR_CUDA_API_VERSION
	.align		4
        /*0000*/ 	.byte	0x04, 0x37
        /*0002*/ 	.short	(.L_1138 - .L_1137)
.L_1137:
        /*0004*/ 	.word	0x00000082


	//----- nvinfo : EIATTR_SW2861232_WAR
	.align		4
.L_1138:
        /*0008*/ 	.byte	0x01, 0x35
	.zero		2


	//----- nvinfo : EIATTR_PARAM_CBANK
	.align		4
        /*000c*/ 	.byte	0x04, 0x0a
        /*000e*/ 	.short	(.L_1140 - .L_1139)
	.align		4
.L_1139:
        /*0010*/ 	.word	index@(.nv.constant0._ZN7cutlass13device_kernelIN5flash19enable_sm80_to_sm89INS1_16FlashAttnBwdSm80INS1_25CollectiveMainloopBwdSm80ILi2ELi2EN4cute5tupleIJNS5_1CILi64EEENS7_ILi128EEENS7_ILi96EEEEEENS_10bfloat16_tEfNS_4arch4Sm80ELb1ELb0ELb0ELb1ELb1ELb0ELb0ELb0ELi2ELi2ELi4ELi2ELb0EEENS1_24CollectiveEpilogueBwdGQAISB_fSE_Li256ELb1ELb1EEENS1_25SingleTileBwdLPTSchedulerILb1ELi128ELb1EEEEEEEEEvNT_6ParamsE)
        /*0014*/ 	.short	0x0160
        /*0016*/ 	.short	0x0290


	//----- nvinfo : EIATTR_CBANK_PARAM_SIZE
	.align		4
.L_1140:
        /*0018*/ 	.byte	0x03, 0x19
        /*001a*/ 	.short	0x0290


	//----- nvinfo : EIATTR_KPARAM_INFO
	.align		4
        /*001c*/ 	.byte	0x04, 0x17
        /*001e*/ 	.short	(.L_1142 - .L_1141)
.L_1141:
        /*0020*/ 	.word	0x00000000
        /*0024*/ 	.short	0x0000
        /*0026*/ 	.short	0x0000
        /*0028*/ 	.byte	0x00, 0xf0, 0x41, 0x0a


	//----- nvinfo : EIATTR_MAXREG_COUNT
	.align		4
.L_1142:
        /*002c*/ 	.byte	0x03, 0x1b
        /*002e*/ 	.short	0x00ff


	//----- nvinfo : EIATTR_NUM_BARRIERS
	.align		4
        /*0030*/ 	.byte	0x02, 0x4c
        /*0032*/ 	.byte	0x02
	.zero		1


	//----- nvinfo : EIATTR_MERCURY_ISA_VERSION
	.align		4
        /*0034*/ 	.byte	0x03, 0x5f
        /*0036*/ 	.short	0x0000


	//----- nvinfo : EIATTR_COOP_GROUP_MASK_REGIDS
	.align		4
        /*0038*/ 	.byte	0x04, 0x29
        /*003a*/ 	.short	(.L_1144 - .L_1143)


	//   ....[0]....
.L_1143:
        /*003c*/ 	.word	0xffffffff


	//   ....[1]....
        /*0040*/ 	.word	0xffffffff


	//   ....[2]....
        /*0044*/ 	.word	0xffffffff


	//   ....[3]....
        /*0048*/ 	.word	0xffffffff


	//   ....[4]....
        /*004c*/ 	.word	0xffffffff


	//   ....[5]....
        /*0050*/ 	.word	0xffffffff


	//   ....[6]....
        /*0054*/ 	.word	0xffffffff


	//   ....[7]....
        /*0058*/ 	.word	0xffffffff


	//   ....[8]....
        /*005c*/ 	.word	0xffffffff


	//----- nvinfo : EIATTR_COOP_GROUP_INSTR_OFFSETS
	.align		4
.L_1144:
        /*0060*/ 	.byte	0x04, 0x28
        /*0062*/ 	.short	(.L_1146 - .L_1145)


	//   ....[0]....
.L_1145:
        /*0064*/ 	.word	0x00000050


	//   ....[1]....
        /*0068*/ 	.word	0x00006170


	//   ....[2]....
        /*006c*/ 	.word	0x000061a0


	//   ....[3]....
        /*0070*/ 	.word	0x000065a0


	//   ....[4]....
        /*0074*/ 	.word	0x000065b0


	//   ....[5]....
        /*0078*/ 	.word	0x00006740


	//   ....[6]....
        /*007c*/ 	.word	0x00006790


	//   ....[7]....
        /*0080*/ 	.word	0x00006b40


	//   ....[8]....
        /*0084*/ 	.word	0x00006b50


	//----- nvinfo : EIATTR_EXIT_INSTR_OFFSETS
	.align		4
.L_1146:
        /*0088*/ 	.byte	0x04, 0x1c
        /*008a*/ 	.short	(.L_1148 - .L_1147)


	//   ....[0]....
.L_1147:
        /*008c*/ 	.word	0x000007a0


	//   ....[1]....
        /*0090*/ 	.word	0x00005e60


	//   ....[2]....
        /*0094*/ 	.word	0x00006b60


	//   ....[3]....
        /*0098*/ 	.word	0x00006c00


	//----- nvinfo : EIATTR_MAX_THREADS
	.align		4
.L_1148:
        /*009c*/ 	.byte	0x04, 0x05
        /*009e*/ 	.short	(.L_1150 - .L_1149)
.L_1149:
        /*00a0*/ 	.word	0x00000100
        /*00a4*/ 	.word	0x00000001
        /*00a8*/ 	.word	0x00000001


	//----- nvinfo : EIATTR_CRS_STACK_SIZE
	.align		4
.L_1150:
        /*00ac*/ 	.byte	0x04, 0x1e
        /*00ae*/ 	.short	(.L_1152 - .L_1151)
.L_1151:
        /*00b0*/ 	.word	0x00000000
.L_1152:


//--------------------- .nv.info._ZN7cutlass13device_kernelIN5flash22FlashAttnBwdPreprocessIN4cute5tupleIJNS3_1CILi64EEENS5_ILi96EEEEEENS_10bfloat16_tEfNS_4arch4Sm80ELb1ELb1EEEEEvNT_6ParamsE --------------------------
	.section	.nv.info._ZN7cutlass13device_kernelIN5flash22FlashAttnBwdPreprocessIN4cute5tupleIJNS3_1CILi64EEENS5_ILi96EEEEEENS_10bfloat16_tEfNS_4arch4Sm80ELb1ELb1EEEEEvNT_6ParamsE,"",@"SHT_CUDA_INFO"
	.sectionflags	@""
	.align	4


	//----- nvinfo : EIATTR_CUDA_API_VERSION
	.align		4
        /*0000*/ 	.byte	0x04, 0x37
        /*0002*/ 	.short	(.L_1154 - .L_1153)
.L_1153:
        /*0004*/ 	.word	0x00000082


	//----- nvinfo : EIATTR_SW2861232_WAR
	.align		4
.L_1154:
        /*0008*/ 	.byte	0x01, 0x35
	.zero		2


	//----- nvinfo : EIATTR_PARAM_CBANK
	.align		4
        /*000c*/ 	.byte	0x04, 0x0a
        /*000e*/ 	.short	(.L_1156 - .L_1155)
	.align		4
.L_1155:
        /*0010*/ 	.word	index@(.nv.constant0._ZN7cutlass13device_kernelIN5flash22FlashAttnBwdPreprocessIN4cute5tupleIJNS3_1CILi64EEENS5_ILi96EEEEEENS_10bfloat16_tEfNS_4arch4Sm80ELb1ELb1EEEEEvNT_6ParamsE)
        /*0014*/ 	.short	0x0160
        /*0016*/ 	.short	0x00f0


	//----- nvinfo : EIATTR_CBANK_PARAM_SIZE
	.align		4
.L_1156:
        /*0018*/ 	.byte	0x03, 0x19
        /*001a*/ 	.short	0x00f0


	//----- nvinfo : EIATTR_KPARAM_INFO
	.align		4
        /*001c*/ 	.byte	0x04, 0x17
        /*001e*/ 	.short	(.L_1158 - .L_1157)
.L_1157:
        /*0020*/ 	.word	0x00000000
        /*0024*/ 	.short	0x0000
        /*0026*/ 	.short	0x0000
        /*0028*/ 	.byte	0x00, 0xf0, 0xc1, 0x03


	//----- nvinfo : EIATTR_MAXREG_COUNT
	.align		4
.L_1158:
        /*002c*/ 	.byte	0x03, 0x1b
        /*002e*/ 	.short	0x0080


	//----- nvinfo : EIATTR_MERCURY_ISA_VERSION
	.align		4
        /*0030*/ 	.byte	0x03, 0x5f
        /*0032*/ 	.short	0x0000


	//----- nvinfo : EIATTR_COOP_GROUP_MASK_REGIDS
	.align		4
        /*0034*/ 	.byte	0x04, 0x29
        /*0036*/ 	.short	(.L_1160 - .L_1159)


	//   ....[0]....
.L_1159:
        /*0038*/ 	.word	0xffffffff


	//   ....[1]....
        /*003c*/ 	.word	0xffffffff


	//----- nvinfo : EIATTR_COOP_GROUP_INSTR_OFFSETS
	.align		4
.L_1160:
        /*0040*/ 	.byte	0x04, 0x28
        /*0042*/ 	.short	(.L_1162 - .L_1161)


	//   ....[0]....
.L_1161:
        /*0044*/ 	.word	0x00000d10


	//   ....[1]....
        /*0048*/ 	.word	0x00000dd0


	//----- nvinfo : EIATTR_EXIT_INSTR_OFFSETS
	.align		4
.L_1162:
        /*004c*/ 	.byte	0x04, 0x1c
        /*004e*/ 	.short	(.L_1164 - .L_1163)


	//   ....[0]....
.L_1163:
        /*0050*/ 	.word	0x00000180


	//   ....[1]....
        /*0054*/ 	.word	0x00001200


	//   ....[2]....
        /*0058*/ 	.word	0x00001250


	//----- nvinfo : EIATTR_CTAIDZ_USED
	.align		4
.L_1164:
        /*005c*/ 	.byte	0x01, 0x04
	.zero		2


	//----- nvinfo : EIATTR_MAX_THREADS
	.align		4
        /*0060*/ 	.byte	0x04, 0x05
        /*0062*/ 	.short	(.L_1166 - .L_1165)
.L_1165:
        /*0064*/ 	.word	0x00000100
        /*0068*/ 	.word	0x00000001
        /*006c*/ 	.word	0x00000001


	//----- nvinfo : EIATTR_CRS_STACK_SIZE
	.align		4
.L_1166:
        /*0070*/ 	.byte	0x04, 0x1e
        /*0072*/ 	.short	(.L_1168 - .L_1167)
.L_1167:
        /*0074*/ 	.word	0x00000000
.L_1168:


//--------------------- .nv.callgraph             --------------------------
	.section	.nv.callgraph,"",@"SHT_CUDA_CALLGRAPH"
	.align	4
	.sectionentsize	8
	.align		4
        /*0000*/ 	.word	0x00000000
	.align		4
        /*0004*/ 	.word	0xffffffff
	.align		4
        /*0008*/ 	.word	0x00000000
	.align		4
        /*000c*/ 	.word	0xfffffffe
	.align		4
        /*0010*/ 	.word	0x00000000
	.align		4
        /*0014*/ 	.word	0xfffffffd
	.align		4
        /*0018*/ 	.word	0x00000000
	.align		4
        /*001c*/ 	.word	0xfffffffc


//--------------------- .nv.rel.action            --------------------------
	.section	.nv.rel.action,"",@"SHT_CUDA_RELOCINFO"
	.align	8
	.sectionentsize	8
        /*0000*/ 	.byte	0x73, 0x00, 0x00, 0x00, 0x00, 0x00, 0x00, 0x00, 0x00, 0x00, 0x00, 0x11, 0x25, 0x00, 0x05, 0x36


//--------------------- .nv.constant4             --------------------------
	.section	.nv.constant4,"a",@progbits
	.align	8
	.align		8
.nv.constant4:
        /*0000*/ 	.dword	_ZN65_INTERNAL_5e585306_29_flash_bwd_hdim96_bf16_sm80_cu_744032ad_29854cuda3std3__45__cpo5beginE
	.align		8
        /*0008*/ 	.dword	_ZN65_INTERNAL_5e585306_29_flash_bwd_hdim96_bf16_sm80_cu_744032ad_29854cuda3std3__45__cpo3endE
	.align		8
        /*0010*/ 	.dword	_ZN65_INTERNAL_5e585306_29_flash_bwd_hdim96_bf16_sm80_cu_744032ad_29854cuda3std3__45__cpo6cbeginE
	.align		8
        /*0018*/ 	.dword	_ZN65_INTERNAL_5e585306_29_flash_bwd_hdim96_bf16_sm80_cu_744032ad_29854cuda3std3__45__cpo4cendE
	.align		8
        /*0020*/ 	.dword	_ZN65_INTERNAL_5e585306_29_flash_bwd_hdim96_bf16_sm80_cu_744032ad_29854cuda3std3__467_GLOBAL__N__5e585306_29_flash_bwd_hdim96_bf16_sm80_cu_744032ad_29856ignoreE
	.align		8
        /*0028*/ 	.dword	_ZN65_INTERNAL_5e585306_29_flash_bwd_hdim96_bf16_sm80_cu_744032ad_29854cuda3std3__419piecewise_constructE
	.align		8
        /*0030*/ 	.dword	_ZN65_INTERNAL_5e585306_29_flash_bwd_hdim96_bf16_sm80_cu_744032ad_29854cuda3std3__48in_placeE
	.align		8
        /*0038*/ 	.dword	_ZN65_INTERNAL_5e585306_29_flash_bwd_hdim96_bf16_sm80_cu_744032ad_29854cuda3std6ranges3__45__cpo4swapE
	.align		8
        /*0040*/ 	.dword	_ZN65_INTERNAL_5e585306_29_flash_bwd_hdim96_bf16_sm80_cu_744032ad_29854cuda3std6ranges3__45__cpo9iter_moveE
	.align		8
        /*0048*/ 	.dword	_ZN65_INTERNAL_5e585306_29_flash_bwd_hdim96_bf16_sm80_cu_744032ad_29854cute7productE
	.align		8
        /*0050*/ 	.dword	_ZN65_INTERNAL_5e585306_29_flash_bwd_hdim96_bf16_sm80_cu_744032ad_29854cute1_E


//--------------------- .nv.constant0._ZN7cutlass13device_kernelIN5flash19enable_sm80_to_sm89INS1_16FlashAttnBwdSm80INS1_25CollectiveMainloopBwdSm80ILi2ELi1EN4cute5tupleIJNS5_1CILi64EEENS7_ILi128EEENS7_ILi96EEEEEENS_10bfloat16_tEfNS_4arch4Sm80ELb0ELb0ELb0ELb0ELb0ELb0ELb0ELb0ELi2ELi2ELi4ELi2ELb1EEENS1_21CollectiveEpilogueBwdISB_SC_SE_Li256ELb0ELb0ELi2EEENS1_19SingleTileSchedulerILb0ELb0ELb0ELi128EEEEEEEEEvNT_6ParamsE --------------------------
	.section	.nv.constant0._ZN7cutlass13device_kernelIN5flash19enable_sm80_to_sm89INS1_16FlashAttnBwdSm80INS1_25CollectiveMainloopBwdSm80ILi2ELi1EN4cute5tupleIJNS5_1CILi64EEENS7_ILi128EEENS7_ILi96EEEEEENS_10bfloat16_tEfNS_4arch4Sm80ELb0ELb0ELb0ELb0ELb0ELb0ELb0ELb0ELi2ELi2ELi4ELi2ELb1EEENS1_21CollectiveEpilogueBwdISB_SC_SE_Li256ELb0ELb0ELi2EEENS1_19SingleTileSchedulerILb0ELb0ELb0ELi128EEEEEEEEEvNT_6ParamsE,"a",@progbits
	.sectionflags	@""
	.align	4
.nv.constant0._ZN7cutlass13device_kernelIN5flash19enable_sm80_to_sm89INS1_16FlashAttnBwdSm80INS1_25CollectiveMainloopBwdSm80ILi2ELi1EN4cute5tupleIJNS5_1CILi64EEENS7_ILi128EEENS7_ILi96EEEEEENS_10bfloat16_tEfNS_4arch4Sm80ELb0ELb0ELb0ELb0ELb0ELb0ELb0ELb0ELi2ELi2ELi4ELi2ELb1EEENS1_21CollectiveEpilogueBwdISB_SC_SE_Li256ELb0ELb0ELi2EEENS1_19SingleTileSchedulerILb0ELb0ELb0ELi128EEEEEEEEEvNT_6ParamsE:
	.zero		976


//--------------------- .nv.constant0._ZN7cutlass13device_kernelIN5flash19enable_sm80_to_sm89INS1_16FlashAttnBwdSm80INS1_25CollectiveMainloopBwdSm80ILi2ELi1EN4cute5tupleIJNS5_1CILi64EEENS7_ILi128EEENS7_ILi96EEEEEENS_10bfloat16_tEfNS_4arch4Sm80ELb0ELb0ELb0ELb0ELb1ELb0ELb0ELb0ELi2ELi2ELi4ELi2ELb1EEENS1_21CollectiveEpilogueBwdISB_SC_SE_Li256ELb0ELb0ELi2EEENS1_19SingleTileSchedulerILb0ELb0ELb0ELi128EEEEEEEEEvNT_6ParamsE --------------------------
	.section	.nv.constant0._ZN7cutlass13device_kernelIN5flash19enable_sm80_to_sm89INS1_16FlashAttnBwdSm80INS1_25CollectiveMainloopBwdSm80ILi2ELi1EN4cute5tupleIJNS5_1CILi64EEENS7_ILi128EEENS7_ILi96EEEEEENS_10bfloat16_tEfNS_4arch4Sm80ELb0ELb0ELb0ELb0ELb1ELb0ELb0ELb0ELi2ELi2ELi4ELi2ELb1EEENS1_21CollectiveEpilogueBwdISB_SC_SE_Li256ELb0ELb0ELi2EEENS1_19SingleTileSchedulerILb0ELb0ELb0ELi128EEEEEEEEEvNT_6ParamsE,"a",@progbits
	.sectionflags	@""
	.align	4
.nv.constant0._ZN7cutlass13device_kernelIN5flash19enable_sm80_to_sm89INS1_16FlashAttnBwdSm80INS1_25CollectiveMainloopBwdSm80ILi2ELi1EN4cute5tupleIJNS5_1CILi64EEENS7_ILi128EEENS7_ILi96EEEEEENS_10bfloat16_tEfNS_4arch4Sm80ELb0ELb0ELb0ELb0ELb1ELb0ELb0ELb0ELi2ELi2ELi4ELi2ELb1EEENS1_21CollectiveEpilogueBwdISB_SC_SE_Li256ELb0ELb0ELi2EEENS1_19SingleTileSchedulerILb0ELb0ELb0ELi128EEEEEEEEEvNT_6ParamsE:
	.zero		976


//--------------------- .nv.constant0._ZN7cutlass13device_kernelIN5flash19enable_sm80_to_sm89INS1_16FlashAttnBwdSm80INS1_25CollectiveMainloopBwdSm80ILi2ELi1EN4cute5tupleIJNS5_1CILi64EEENS7_ILi128EEENS7_ILi96EEEEEENS_10bfloat16_tEfNS_4arch4Sm80ELb0ELb0ELb0ELb0ELb0ELb0ELb0ELb0ELi2ELi2ELi4ELi2ELb1EEENS1_24CollectiveEpilogueBwdGQAISB_fSE_Li256ELb0ELb0EEENS1_19SingleTileSchedulerILb0ELb0ELb0ELi128EEEEEEEEEvNT_6ParamsE --------------------------
	.section	.nv.constant0._ZN7cutlass13device_kernelIN5flash19enable_sm80_to_sm89INS1_16FlashAttnBwdSm80INS1_25CollectiveMainloopBwdSm80ILi2ELi1EN4cute5tupleIJNS5_1CILi64EEENS7_ILi128EEENS7_ILi96EEEEEENS_10bfloat16_tEfNS_4arch4Sm80ELb0ELb0ELb0ELb0ELb0ELb0ELb0ELb0ELi2ELi2ELi4ELi2ELb1EEENS1_24CollectiveEpilogueBwdGQAISB_fSE_Li256ELb0ELb0EEENS1_19SingleTileSchedulerILb0ELb0ELb0ELi128EEEEEEEEEvNT_6ParamsE,"a",@progbits
	.sectionflags	@""
	.align	4
.nv.constant0._ZN7cutlass13device_kernelIN5flash19enable_sm80_to_sm89INS1_16FlashAttnBwdSm80INS1_25CollectiveMainloopBwdSm80ILi2ELi1EN4cute5tupleIJNS5_1CILi64EEENS7_ILi128EEENS7_ILi96EEEEEENS_10bfloat16_tEfNS_4arch4Sm80ELb0ELb0ELb0ELb0ELb0ELb0ELb0ELb0ELi2ELi2ELi4ELi2ELb1EEENS1_24CollectiveEpilogueBwdGQAISB_fSE_Li256ELb0ELb0EEENS1_19SingleTileSchedulerILb0ELb0ELb0ELi128EEEEEEEEEvNT_6ParamsE:
	.zero		984


//--------------------- .nv.constant0._ZN7cutlass13device_kernelIN5flash19enable_sm80_to_sm89INS1_16FlashAttnBwdSm80INS1_25CollectiveMainloopBwdSm80ILi2ELi1EN4cute5tupleIJNS5_1CILi64EEENS7_ILi128EEENS7_ILi96EEEEEENS_10bfloat16_tEfNS_4arch4Sm80ELb0ELb0ELb0ELb0ELb1ELb0ELb0ELb0ELi2ELi2ELi4ELi2ELb1EEENS1_24CollectiveEpilogueBwdGQAISB_fSE_Li256ELb0ELb1EEENS1_19SingleTileSchedulerILb0ELb0ELb0ELi128EEEEEEEEEvNT_6ParamsE --------------------------
	.section	.nv.constant0._ZN7cutlass13device_kernelIN5flash19enable_sm80_to_sm89INS1_16FlashAttnBwdSm80INS1_25CollectiveMainloopBwdSm80ILi2ELi1EN4cute5tupleIJNS5_1CILi64EEENS7_ILi128EEENS7_ILi96EEEEEENS_10bfloat16_tEfNS_4arch4Sm80ELb0ELb0ELb0ELb0ELb1ELb0ELb0ELb0ELi2ELi2ELi4ELi2ELb1EEENS1_24CollectiveEpilogueBwdGQAISB_fSE_Li256ELb0ELb1EEENS1_19SingleTileSchedulerILb0ELb0ELb0ELi128EEEEEEEEEvNT_6ParamsE,"a",@progbits
	.sectionflags	@""
	.align	4
.nv.constant0._ZN7cutlass13device_kernelIN5flash19enable_sm80_to_sm89INS1_16FlashAttnBwdSm80INS1_25CollectiveMainloopBwdSm80ILi2ELi1EN4cute5tupleIJNS5_1CILi64EEENS7_ILi128EEENS7_ILi96EEEEEENS_10bfloat16_tEfNS_4arch4Sm80ELb0ELb0ELb0ELb0ELb1ELb0ELb0ELb0ELi2ELi2ELi4ELi2ELb1EEENS1_24CollectiveEpilogueBwdGQAISB_fSE_Li256ELb0ELb1EEENS1_19SingleTileSchedulerILb0ELb0ELb0ELi128EEEEEEEEEvNT_6ParamsE:
	.zero		984


//--------------------- .nv.constant0._ZN7cutlass13device_kernelIN5flash19enable_sm80_to_sm89INS1_16FlashAttnBwdSm80INS1_25CollectiveMainloopBwdSm80ILi2ELi1EN4cute5tupleIJNS5_1CILi64EEENS7_ILi128EEENS7_ILi96EEEEEENS_10bfloat16_tEfNS_4arch4Sm80ELb0ELb0ELb0ELb1ELb0ELb0ELb0ELb0ELi2ELi2ELi4ELi2ELb1EEENS1_21CollectiveEpilogueBwdISB_SC_SE_Li256ELb1ELb0ELi2EEENS1_19SingleTileSchedulerILb1ELb0ELb0ELi128EEEEEEEEEvNT_6ParamsE --------------------------
	.section	.nv.constant0._ZN7cutlass13device_kernelIN5flash19enable_sm80_to_sm89INS1_16FlashAttnBwdSm80INS1_25CollectiveMainloopBwdSm80ILi2ELi1EN4cute5tupleIJNS5_1CILi64EEENS7_ILi128EEENS7_ILi96EEEEEENS_10bfloat16_tEfNS_4arch4Sm80ELb0ELb0ELb0ELb1ELb0ELb0ELb0ELb0ELi2ELi2ELi4ELi2ELb1EEENS1_21CollectiveEpilogueBwdISB_SC_SE_Li256ELb1ELb0ELi2EEENS1_19SingleTileSchedulerILb1ELb0ELb0ELi128EEEEEEEEEvNT_6ParamsE,"a",@progbits
	.sectionflags	@""
	.align	4
.nv.constant0._ZN7cutlass13device_kernelIN5flash19enable_sm80_to_sm89INS1_16FlashAttnBwdSm80INS1_25CollectiveMainloopBwdSm80ILi2ELi1EN4cute5tupleIJNS5_1CILi64EEENS7_ILi128EEENS7_ILi96EEEEEENS_10bfloat16_tEfNS_4arch4Sm80ELb0ELb0ELb0ELb1ELb0ELb0ELb0ELb0ELi2ELi2ELi4ELi2ELb1EEENS1_21CollectiveEpilogueBwdISB_SC_SE_Li256ELb1ELb0ELi2EEENS1_19SingleTileSchedulerILb1ELb0ELb0ELi128EEEEEEEEEvNT_6ParamsE:
	.zero		976


//--------------------- .nv.constant0._ZN7cutlass13device_kernelIN5flash19enable_sm80_to_sm89INS1_16FlashAttnBwdSm80INS1_25CollectiveMainloopBwdSm80ILi2ELi1EN4cute5tupleIJNS5_1CILi64EEENS7_ILi128EEENS7_ILi96EEEEEENS_10bfloat16_tEfNS_4arch4Sm80ELb0ELb0ELb0ELb1ELb1ELb0ELb0ELb0ELi2ELi2ELi4ELi2ELb1EEENS1_21CollectiveEpilogueBwdISB_SC_SE_Li256ELb1ELb0ELi2EEENS1_19SingleTileSchedulerILb1ELb0ELb0ELi128EEEEEEEEEvNT_6ParamsE --------------------------
	.section	.nv.constant0._ZN7cutlass13device_kernelIN5flash19enable_sm80_to_sm89INS1_16FlashAttnBwdSm80INS1_25CollectiveMainloopBwdSm80ILi2ELi1EN4cute5tupleIJNS5_1CILi64EEENS7_ILi128EEENS7_ILi96EEEEEENS_10bfloat16_tEfNS_4arch4Sm80ELb0ELb0ELb0ELb1ELb1ELb0ELb0ELb0ELi2ELi2ELi4ELi2ELb1EEENS1_21CollectiveEpilogueBwdISB_SC_SE_Li256ELb1ELb0ELi2EEENS1_19SingleTileSchedulerILb1ELb0ELb0ELi128EEEEEEEEEvNT_6ParamsE,"a",@progbits
	.sectionflags	@""
	.align	4
.nv.constant0._ZN7cutlass13device_kernelIN5flash19enable_sm80_to_sm89INS1_16FlashAttnBwdSm80INS1_25CollectiveMainloopBwdSm80ILi2ELi1EN4cute5tupleIJNS5_1CILi64EEENS7_ILi128EEENS7_ILi96EEEEEENS_10bfloat16_tEfNS_4arch4Sm80ELb0ELb0ELb0ELb1ELb1ELb0ELb0ELb0ELi2ELi2ELi4ELi2ELb1EEENS1_21CollectiveEpilogueBwdISB_SC_SE_Li256ELb1ELb0ELi2EEENS1_19SingleTileSchedulerILb1ELb0ELb0ELi128EEEEEEEEEvNT_6ParamsE:
	.zero		976


//--------------------- .nv.constant0._ZN7cutlass13device_kernelIN5flash19enable_sm80_to_sm89INS1_16FlashAttnBwdSm80INS1_25CollectiveMainloopBwdSm80ILi2ELi1EN4cute5tupleIJNS5_1CILi64EEENS7_ILi128EEENS7_ILi96EEEEEENS_10bfloat16_tEfNS_4arch4Sm80ELb0ELb0ELb0ELb1ELb0ELb0ELb0ELb0ELi2ELi2ELi4ELi2ELb1EEENS1_24CollectiveEpilogueBwdGQAISB_fSE_Li256ELb1ELb0EEENS1_19SingleTileSchedulerILb1ELb0ELb0ELi128EEEEEEEEEvNT_6ParamsE --------------------------
	.section	.nv.constant0._ZN7cutlass13device_kernelIN5flash19enable_sm80_to_sm89INS1_16FlashAttnBwdSm80INS1_25CollectiveMainloopBwdSm80ILi2ELi1EN4cute5tupleIJNS5_1CILi64EEENS7_ILi128EEENS7_ILi96EEEEEENS_10bfloat16_tEfNS_4arch4Sm80ELb0ELb0ELb0ELb1ELb0ELb0ELb0ELb0ELi2ELi2ELi4ELi2ELb1EEENS1_24CollectiveEpilogueBwdGQAISB_fSE_Li256ELb1ELb0EEENS1_19SingleTileSchedulerILb1ELb0ELb0ELi128EEEEEEEEEvNT_6ParamsE,"a",@progbits
	.sectionflags	@""
	.align	4
.nv.constant0._ZN7cutlass13device_kernelIN5flash19enable_sm80_to_sm89INS1_16FlashAttnBwdSm80INS1_25CollectiveMainloopBwdSm80ILi2ELi1EN4cute5tupleIJNS5_1CILi64EEENS7_ILi128EEENS7_ILi96EEEEEENS_10bfloat16_tEfNS_4arch4Sm80ELb0ELb0ELb0ELb1ELb0ELb0ELb0ELb0ELi2ELi2ELi4ELi2ELb1EEENS1_24CollectiveEpilogueBwdGQAISB_fSE_Li256ELb1ELb0EEENS1_19SingleTileSchedulerILb1ELb0ELb0ELi128EEEEEEEEEvNT_6ParamsE:
	.zero		984


//--------------------- .nv.constant0._ZN7cutlass13device_kernelIN5flash19enable_sm80_to_sm89INS1_16FlashAttnBwdSm80INS1_25CollectiveMainloopBwdSm80ILi2ELi1EN4cute5tupleIJNS5_1CILi64EEENS7_ILi128EEENS7_ILi96EEEEEENS_10bfloat16_tEfNS_4arch4Sm80ELb0ELb0ELb0ELb1ELb1ELb0ELb0ELb0ELi2ELi2ELi4ELi2ELb1EEENS1_24CollectiveEpilogueBwdGQAISB_fSE_Li256ELb1ELb1EEENS1_19SingleTileSchedulerILb1ELb0ELb0ELi128EEEEEEEEEvNT_6ParamsE --------------------------
	.section	.nv.constant0._ZN7cutlass13device_kernelIN5flash19enable_sm80_to_sm89INS1_16FlashAttnBwdSm80INS1_25CollectiveMainloopBwdSm80ILi2ELi1EN4cute5tupleIJNS5_1CILi64EEENS7_ILi128EEENS7_ILi96EEEEEENS_10bfloat16_tEfNS_4arch4Sm80ELb0ELb0ELb0ELb1ELb1ELb0ELb0ELb0ELi2ELi2ELi4ELi2ELb1EEENS1_24CollectiveEpilogueBwdGQAISB_fSE_Li256ELb1ELb1EEENS1_19SingleTileSchedulerILb1ELb0ELb0ELi128EEEEEEEEEvNT_6ParamsE,"a",@progbits
	.sectionflags	@""
	.align	4
.nv.constant0._ZN7cutlass13device_kernelIN5flash19enable_sm80_to_sm89INS1_16FlashAttnBwdSm80INS1_25CollectiveMainloopBwdSm80ILi2ELi1EN4cute5tupleIJNS5_1CILi64EEENS7_ILi128EEENS7_ILi96EEEEEENS_10bfloat16_tEfNS_4arch4Sm80ELb0ELb0ELb0ELb1ELb1ELb0ELb0ELb0ELi2ELi2ELi4ELi2ELb1EEENS1_24CollectiveEpilogueBwdGQAISB_fSE_Li256ELb1ELb1EEENS1_19SingleTileSchedulerILb1ELb0ELb0ELi128EEEEEEEEEvNT_6ParamsE:
	.zero		984


//--------------------- .nv.constant0._ZN7cutlass13device_kernelIN5flash19enable_sm80_to_sm89INS1_16FlashAttnBwdSm80INS1_25CollectiveMainloopBwdSm80ILi2ELi1EN4cute5tupleIJNS5_1CILi64EEENS7_ILi128EEENS7_ILi96EEEEEENS_10bfloat16_tEfNS_4arch4Sm80ELb0ELb1ELb0ELb0ELb0ELb0ELb0ELb0ELi2ELi2ELi4ELi2ELb1EEENS1_21CollectiveEpilogueBwdISB_SC_SE_Li256ELb0ELb0ELi2EEENS1_19SingleTileSchedulerILb0ELb0ELb0ELi128EEEEEEEEEvNT_6ParamsE --------------------------
	.section	.nv.constant0._ZN7cutlass13device_kernelIN5flash19enable_sm80_to_sm89INS1_16FlashAttnBwdSm80INS1_25CollectiveMainloopBwdSm80ILi2ELi1EN4cute5tupleIJNS5_1CILi64EEENS7_ILi128EEENS7_ILi96EEEEEENS_10bfloat16_tEfNS_4arch4Sm80ELb0ELb1ELb0ELb0ELb0ELb0ELb0ELb0ELi2ELi2ELi4ELi2ELb1EEENS1_21CollectiveEpilogueBwdISB_SC_SE_Li256ELb0ELb0ELi2EEENS1_19SingleTileSchedulerILb0ELb0ELb0ELi128EEEEEEEEEvNT_6ParamsE,"a",@progbits
	.sectionflags	@""
	.align	4
.nv.constant0._ZN7cutlass13device_kernelIN5flash19enable_sm80_to_sm89INS1_16FlashAttnBwdSm80INS1_25CollectiveMainloopBwdSm80ILi2ELi1EN4cute5tupleIJNS5_1CILi64EEENS7_ILi128EEENS7_ILi96EEEEEENS_10bfloat16_tEfNS_4arch4Sm80ELb0ELb1ELb0ELb0ELb0ELb0ELb0ELb0ELi2ELi2ELi4ELi2ELb1EEENS1_21CollectiveEpilogueBwdISB_SC_SE_Li256ELb0ELb0ELi2EEENS1_19SingleTileSchedulerILb0ELb0ELb0ELi128EEEEEEEEEvNT_6ParamsE:
	.zero		976


//--------------------- .nv.constant0._ZN7cutlass13device_kernelIN5flash19enable_sm80_to_sm89INS1_16FlashAttnBwdSm80INS1_25CollectiveMainloopBwdSm80ILi2ELi1EN4cute5tupleIJNS5_1CILi64EEENS7_ILi128EEENS7_ILi96EEEEEENS_10bfloat16_tEfNS_4arch4Sm80ELb0ELb1ELb0ELb0ELb1ELb0ELb0ELb0ELi2ELi2ELi4ELi2ELb1EEENS1_21CollectiveEpilogueBwdISB_SC_SE_Li256ELb0ELb0ELi2EEENS1_19SingleTileSchedulerILb0ELb0ELb0ELi128EEEEEEEEEvNT_6ParamsE --------------------------
	.section	.nv.constant0._ZN7cutlass13device_kernelIN5flash19enable_sm80_to_sm89INS1_16FlashAttnBwdSm80INS1_25CollectiveMainloopBwdSm80ILi2ELi1EN4cute5tupleIJNS5_1CILi64EEENS7_ILi128EEENS7_ILi96EEEEEENS_10bfloat16_tEfNS_4arch4Sm80ELb0ELb1ELb0ELb0ELb1ELb0ELb0ELb0ELi2ELi2ELi4ELi2ELb1EEENS1_21CollectiveEpilogueBwdISB_SC_SE_Li256ELb0ELb0ELi2EEENS1_19SingleTileSchedulerILb0ELb0ELb0ELi128EEEEEEEEEvNT_6ParamsE,"a",@progbits
	.sectionflags	@""
	.align	4
.nv.constant0._ZN7cutlass13device_kernelIN5flash19enable_sm80_to_sm89INS1_16FlashAttnBwdSm80INS1_25CollectiveMainloopBwdSm80ILi2ELi1EN4cute5tupleIJNS5_1CILi64EEENS7_ILi128EEENS7_ILi96EEEEEENS_10bfloat16_tEfNS_4arch4Sm80ELb0ELb1ELb0ELb0ELb1ELb0ELb0ELb0ELi2ELi2ELi4ELi2ELb1EEENS1_21CollectiveEpilogueBwdISB_SC_SE_Li256ELb0ELb0ELi2EEENS1_19SingleTileSchedulerILb0ELb0ELb0ELi128EEEEEEEEEvNT_6ParamsE:
	.zero		976


//--------------------- .nv.constant0._ZN7cutlass13device_kernelIN5flash19enable_sm80_to_sm89INS1_16FlashAttnBwdSm80INS1_25CollectiveMainloopBwdSm80ILi2ELi1EN4cute5tupleIJNS5_1CILi64EEENS7_ILi128EEENS7_ILi96EEEEEENS_10bfloat16_tEfNS_4arch4Sm80ELb0ELb1ELb0ELb0ELb0ELb0ELb0ELb0ELi2ELi2ELi4ELi2ELb1EEENS1_24CollectiveEpilogueBwdGQAISB_fSE_Li256ELb0ELb0EEENS1_19SingleTileSchedulerILb0ELb0ELb0ELi128EEEEEEEEEvNT_6ParamsE --------------------------
	.section	.nv.constant0._ZN7cutlass13device_kernelIN5flash19enable_sm80_to_sm89INS1_16FlashAttnBwdSm80INS1_25CollectiveMainloopBwdSm80ILi2ELi1EN4cute5tupleIJNS5_1CILi64EEENS7_ILi128EEENS7_ILi96EEEEEENS_10bfloat16_tEfNS_4arch4Sm80ELb0ELb1ELb0ELb0ELb0ELb0ELb0ELb0ELi2ELi2ELi4ELi2ELb1EEENS1_24CollectiveEpilogueBwdGQAISB_fSE_Li256ELb0ELb0EEENS1_19SingleTileSchedulerILb0ELb0ELb0ELi128EEEEEEEEEvNT_6ParamsE,"a",@progbits
	.sectionflags	@""
	.align	4
.nv.constant0._ZN7cutlass13device_kernelIN5flash19enable_sm80_to_sm89INS1_16FlashAttnBwdSm80INS1_25CollectiveMainloopBwdSm80ILi2ELi1EN4cute5tupleIJNS5_1CILi64EEENS7_ILi128EEENS7_ILi96EEEEEENS_10bfloat16_tEfNS_4arch4Sm80ELb0ELb1ELb0ELb0ELb0ELb0ELb0ELb0ELi2ELi2ELi4ELi2ELb1EEENS1_24CollectiveEpilogueBwdGQAISB_fSE_Li256ELb0ELb0EEENS1_19SingleTileSchedulerILb0ELb0ELb0ELi128EEEEEEEEEvNT_6ParamsE:
	.zero		984


//--------------------- .nv.constant0._ZN7cutlass13device_kernelIN5flash19enable_sm80_to_sm89INS1_16FlashAttnBwdSm80INS1_25CollectiveMainloopBwdSm80ILi2ELi1EN4cute5tupleIJNS5_1CILi64EEENS7_ILi128EEENS7_ILi96EEEEEENS_10bfloat16_tEfNS_4arch4Sm80ELb0ELb1ELb0ELb0ELb1ELb0ELb0ELb0ELi2ELi2ELi4ELi2ELb1EEENS1_24CollectiveEpilogueBwdGQAISB_fSE_Li256ELb0ELb1EEENS1_19SingleTileSchedulerILb0ELb0ELb0ELi128EEEEEEEEEvNT_6ParamsE --------------------------
	.section	.nv.constant0._ZN7cutlass13device_kernelIN5flash19enable_sm80_to_sm89INS1_16FlashAttnBwdSm80INS1_25CollectiveMainloopBwdSm80ILi2ELi1EN4cute5tupleIJNS5_1CILi64EEENS7_ILi128EEENS7_ILi96EEEEEENS_10bfloat16_tEfNS_4arch4Sm80ELb0ELb1ELb0ELb0ELb1ELb0ELb0ELb0ELi2ELi2ELi4ELi2ELb1EEENS1_24CollectiveEpilogueBwdGQAISB_fSE_Li256ELb0ELb1EEENS1_19SingleTileSchedulerILb0ELb0ELb0ELi128EEEEEEEEEvNT_6ParamsE,"a",@progbits
	.sectionflags	@""
	.align	4
.nv.constant0._ZN7cutlass13device_kernelIN5flash19enable_sm80_to_sm89INS1_16FlashAttnBwdSm80INS1_25CollectiveMainloopBwdSm80ILi2ELi1EN4cute5tupleIJNS5_1CILi64EEENS7_ILi128EEENS7_ILi96EEEEEENS_10bfloat16_tEfNS_4arch4Sm80ELb0ELb1ELb0ELb0ELb1ELb0ELb0ELb0ELi2ELi2ELi4ELi2ELb1EEENS1_24CollectiveEpilogueBwdGQAISB_fSE_Li256ELb0ELb1EEENS1_19SingleTileSchedulerILb0ELb0ELb0ELi128EEEEEEEEEvNT_6ParamsE:
	.zero		984


//--------------------- .nv.constant0._ZN7cutlass13device_kernelIN5flash19enable_sm80_to_sm89INS1_16FlashAttnBwdSm80INS1_25CollectiveMainloopBwdSm80ILi2ELi1EN4cute5tupleIJNS5_1CILi64EEENS7_ILi128EEENS7_ILi96EEEEEENS_10bfloat16_tEfNS_4arch4Sm80ELb0ELb1ELb0ELb1ELb0ELb0ELb0ELb0ELi2ELi2ELi4ELi2ELb1EEENS1_21CollectiveEpilogueBwdISB_SC_SE_Li256ELb1ELb0ELi2EEENS1_19SingleTileSchedulerILb1ELb0ELb0ELi128EEEEEEEEEvNT_6ParamsE --------------------------
	.section	.nv.constant0._ZN7cutlass13device_kernelIN5flash19enable_sm80_to_sm89INS1_16FlashAttnBwdSm80INS1_25CollectiveMainloopBwdSm80ILi2ELi1EN4cute5tupleIJNS5_1CILi64EEENS7_ILi128EEENS7_ILi96EEEEEENS_10bfloat16_tEfNS_4arch4Sm80ELb0ELb1ELb0ELb1ELb0ELb0ELb0ELb0ELi2ELi2ELi4ELi2ELb1EEENS1_21CollectiveEpilogueBwdISB_SC_SE_Li256ELb1ELb0ELi2EEENS1_19SingleTileSchedulerILb1ELb0ELb0ELi128EEEEEEEEEvNT_6ParamsE,"a",@progbits
	.sectionflags	@""
	.align	4
.nv.constant0._ZN7cutlass13device_kernelIN5flash19enable_sm80_to_sm89INS1_16FlashAttnBwdSm80INS1_25CollectiveMainloopBwdSm80ILi2ELi1EN4cute5tupleIJNS5_1CILi64EEENS7_ILi128EEENS7_ILi96EEEEEENS_10bfloat16_tEfNS_4arch4Sm80ELb0ELb1ELb0ELb1ELb0ELb0ELb0ELb0ELi2ELi2ELi4ELi2ELb1EEENS1_21CollectiveEpilogueBwdISB_SC_SE_Li256ELb1ELb0ELi2EEENS1_19SingleTileSchedulerILb1ELb0ELb0ELi128EEEEEEEEEvNT_6ParamsE:
	.zero		976


//--------------------- .nv.constant0._ZN7cutlass13device_kernelIN5flash19enable_sm80_to_sm89INS1_16FlashAttnBwdSm80INS1_25CollectiveMainloopBwdSm80ILi2ELi1EN4cute5tupleIJNS5_1CILi64EEENS7_ILi128EEENS7_ILi96EEEEEENS_10bfloat16_tEfNS_4arch4Sm80ELb0ELb1ELb0ELb1ELb1ELb0ELb0ELb0ELi2ELi2ELi4ELi2ELb1EEENS1_21CollectiveEpilogueBwdISB_SC_SE_Li256ELb1ELb0ELi2EEENS1_19SingleTileSchedulerILb1ELb0ELb0ELi128EEEEEEEEEvNT_6ParamsE --------------------------
	.section	.nv.constant0._ZN7cutlass13device_kernelIN5flash19enable_sm80_to_sm89INS1_16FlashAttnBwdSm80INS1_25CollectiveMainloopBwdSm80ILi2ELi1EN4cute5tupleIJNS5_1CILi64EEENS7_ILi128EEENS7_ILi96EEEEEENS_10bfloat16_tEfNS_4arch4Sm80ELb0ELb1ELb0ELb1ELb1ELb0ELb0ELb0ELi2ELi2ELi4ELi2ELb1EEENS1_21CollectiveEpilogueBwdISB_SC_SE_Li256ELb1ELb0ELi2EEENS1_19SingleTileSchedulerILb1ELb0ELb0ELi128EEEEEEEEEvNT_6ParamsE,"a",@progbits
	.sectionflags	@""
	.align	4
.nv.constant0._ZN7cutlass13device_kernelIN5flash19enable_sm80_to_sm89INS1_16FlashAttnBwdSm80INS1_25CollectiveMainloopBwdSm80ILi2ELi1EN4cute5tupleIJNS5_1CILi64EEENS7_ILi128EEENS7_ILi96EEEEEENS_10bfloat16_tEfNS_4arch4Sm80ELb0ELb1ELb0ELb1ELb1ELb0ELb0ELb0ELi2ELi2ELi4ELi2ELb1EEENS1_21CollectiveEpilogueBwdISB_SC_SE_Li256ELb1ELb0ELi2EEENS1_19SingleTileSchedulerILb1ELb0ELb0ELi128EEEEEEEEEvNT_6ParamsE:
	.zero		976


//--------------------- .nv.constant0._ZN7cutlass13device_kernelIN5flash19enable_sm80_to_sm89INS1_16FlashAttnBwdSm80INS1_25CollectiveMainloopBwdSm80ILi2ELi1EN4cute5tupleIJNS5_1CILi64EEENS7_ILi128EEENS7_ILi96EEEEEENS_10bfloat16_tEfNS_4arch4Sm80ELb0ELb1ELb0ELb1ELb0ELb0ELb0ELb0ELi2ELi2ELi4ELi2ELb1EEENS1_24CollectiveEpilogueBwdGQAISB_fSE_Li256ELb1ELb0EEENS1_19SingleTileSchedulerILb1ELb0ELb0ELi128EEEEEEEEEvNT_6ParamsE --------------------------
	.section	.nv.constant0._ZN7cutlass13device_kernelIN5flash19enable_sm80_to_sm89INS1_16FlashAttnBwdSm80INS1_25CollectiveMainloopBwdSm80ILi2ELi1EN4cute5tupleIJNS5_1CILi64EEENS7_ILi128EEENS7_ILi96EEEEEENS_10bfloat16_tEfNS_4arch4Sm80ELb0ELb1ELb0ELb1ELb0ELb0ELb0ELb0ELi2ELi2ELi4ELi2ELb1EEENS1_24CollectiveEpilogueBwdGQAISB_fSE_Li256ELb1ELb0EEENS1_19SingleTileSchedulerILb1ELb0ELb0ELi128EEEEEEEEEvNT_6ParamsE,"a",@progbits
	.sectionflags	@""
	.align	4
.nv.constant0._ZN7cutlass13device_kernelIN5flash19enable_sm80_to_sm89INS1_16FlashAttnBwdSm80INS1_25CollectiveMainloopBwdSm80ILi2ELi1EN4cute5tupleIJNS5_1CILi64EEENS7_ILi128EEENS7_ILi96EEEEEENS_10bfloat16_tEfNS_4arch4Sm80ELb0ELb1ELb0ELb1ELb0ELb0ELb0ELb0ELi2ELi2ELi4ELi2ELb1EEENS1_24CollectiveEpilogueBwdGQAISB_fSE_Li256ELb1ELb0EEENS1_19SingleTileSchedulerILb1ELb0ELb0ELi128EEEEEEEEEvNT_6ParamsE:
	.zero		984


//--------------------- .nv.constant0._ZN7cutlass13device_kernelIN5flash19enable_sm80_to_sm89INS1_16FlashAttnBwdSm80INS1_25CollectiveMainloopBwdSm80ILi2ELi1EN4cute5tupleIJNS5_1CILi64EEENS7_ILi128EEENS7_ILi96EEEEEENS_10bfloat16_tEfNS_4arch4Sm80ELb0ELb1ELb0ELb1ELb1ELb0ELb0ELb0ELi2ELi2ELi4ELi2ELb1EEENS1_24CollectiveEpilogueBwdGQAISB_fSE_Li256ELb1ELb1EEENS1_19SingleTileSchedulerILb1ELb0ELb0ELi128EEEEEEEEEvNT_6ParamsE --------------------------
	.section	.nv.constant0._ZN7cutlass13device_kernelIN5flash19enable_sm80_to_sm89INS1_16FlashAttnBwdSm80INS1_25CollectiveMainloopBwdSm80ILi2ELi1EN4cute5tupleIJNS5_1CILi64EEENS7_ILi128EEENS7_ILi96EEEEEENS_10bfloat16_tEfNS_4arch4Sm80ELb0ELb1ELb0ELb1ELb1ELb0ELb0ELb0ELi2ELi2ELi4ELi2ELb1EEENS1_24CollectiveEpilogueBwdGQAISB_fSE_Li256ELb1ELb1EEENS1_19SingleTileSchedulerILb1ELb0ELb0ELi128EEEEEEEEEvNT_6ParamsE,"a",@progbits
	.sectionflags	@""
	.align	4
.nv.constant0._ZN7cutlass13device_kernelIN5flash19enable_sm80_to_sm89INS1_16FlashAttnBwdSm80INS1_25CollectiveMainloopBwdSm80ILi2ELi1EN4cute5tupleIJNS5_1CILi64EEENS7_ILi128EEENS7_ILi96EEEEEENS_10bfloat16_tEfNS_4arch4Sm80ELb0ELb1ELb0ELb1ELb1ELb0ELb0ELb0ELi2ELi2ELi4ELi2ELb1EEENS1_24CollectiveEpilogueBwdGQAISB_fSE_Li256ELb1ELb1EEENS1_19SingleTileSchedulerILb1ELb0ELb0ELi128EEEEEEEEEvNT_6ParamsE:
	.zero		984


//--------------------- .nv.constant0._ZN7cutlass13device_kernelIN5flash19enable_sm80_to_sm89INS1_16FlashAttnBwdSm80INS1_25CollectiveMainloopBwdSm80ILi2ELi1EN4cute5tupleIJNS5_1CILi64EEENS7_ILi128EEENS7_ILi96EEEEEENS_10bfloat16_tEfNS_4arch4Sm80ELb1ELb0ELb0ELb0ELb0ELb0ELb0ELb0ELi2ELi2ELi4ELi2ELb1EEENS1_21CollectiveEpilogueBwdISB_SC_SE_Li256ELb0ELb0ELi2EEENS1_25SingleTileBwdLPTSchedulerILb0ELi128ELb0EEEEEEEEEvNT_6ParamsE --------------------------
	.section	.nv.constant0._ZN7cutlass13device_kernelIN5flash19enable_sm80_to_sm89INS1_16FlashAttnBwdSm80INS1_25CollectiveMainloopBwdSm80ILi2ELi1EN4cute5tupleIJNS5_1CILi64EEENS7_ILi128EEENS7_ILi96EEEEEENS_10bfloat16_tEfNS_4arch4Sm80ELb1ELb0ELb0ELb0ELb0ELb0ELb0ELb0ELi2ELi2ELi4ELi2ELb1EEENS1_21CollectiveEpilogueBwdISB_SC_SE_Li256ELb0ELb0ELi2EEENS1_25SingleTileBwdLPTSchedulerILb0ELi128ELb0EEEEEEEEEvNT_6ParamsE,"a",@progbits
	.sectionflags	@""
	.align	4
.nv.constant0._ZN7cutlass13device_kernelIN5flash19enable_sm80_to_sm89INS1_16FlashAttnBwdSm80INS1_25CollectiveMainloopBwdSm80ILi2ELi1EN4cute5tupleIJNS5_1CILi64EEENS7_ILi128EEENS7_ILi96EEEEEENS_10bfloat16_tEfNS_4arch4Sm80ELb1ELb0ELb0ELb0ELb0ELb0ELb0ELb0ELi2ELi2ELi4ELi2ELb1EEENS1_21CollectiveEpilogueBwdISB_SC_SE_Li256ELb0ELb0ELi2EEENS1_25SingleTileBwdLPTSchedulerILb0ELi128ELb0EEEEEEEEEvNT_6ParamsE:
	.zero		1000


//--------------------- .nv.constant0._ZN7cutlass13device_kernelIN5flash19enable_sm80_to_sm89INS1_16FlashAttnBwdSm80INS1_25CollectiveMainloopBwdSm80ILi2ELi1EN4cute5tupleIJNS5_1CILi64EEENS7_ILi128EEENS7_ILi96EEEEEENS_10bfloat16_tEfNS_4arch4Sm80ELb1ELb0ELb0ELb0ELb1ELb0ELb0ELb0ELi2ELi2ELi4ELi2ELb1EEENS1_21CollectiveEpilogueBwdISB_SC_SE_Li256ELb0ELb0ELi2EEENS1_25SingleTileBwdLPTSchedulerILb0ELi128ELb1EEEEEEEEEvNT_6ParamsE --------------------------
	.section	.nv.constant0._ZN7cutlass13device_kernelIN5flash19enable_sm80_to_sm89INS1_16FlashAttnBwdSm80INS1_25CollectiveMainloopBwdSm80ILi2ELi1EN4cute5tupleIJNS5_1CILi64EEENS7_ILi128EEENS7_ILi96EEEEEENS_10bfloat16_tEfNS_4arch4Sm80ELb1ELb0ELb0ELb0ELb1ELb0ELb0ELb0ELi2ELi2ELi4ELi2ELb1EEENS1_21CollectiveEpilogueBwdISB_SC_SE_Li256ELb0ELb0ELi2EEENS1_25SingleTileBwdLPTSchedulerILb0ELi128ELb1EEEEEEEEEvNT_6ParamsE,"a",@progbits
	.sectionflags	@""
	.align	4
.nv.constant0._ZN7cutlass13device_kernelIN5flash19enable_sm80_to_sm89INS1_16FlashAttnBwdSm80INS1_25CollectiveMainloopBwdSm80ILi2ELi1EN4cute5tupleIJNS5_1CILi64EEENS7_ILi128EEENS7_ILi96EEEEEENS_10bfloat16_tEfNS_4arch4Sm80ELb1ELb0ELb0ELb0ELb1ELb0ELb0ELb0ELi2ELi2ELi4ELi2ELb1EEENS1_21CollectiveEpilogueBwdISB_SC_SE_Li256ELb0ELb0ELi2EEENS1_25SingleTileBwdLPTSchedulerILb0ELi128ELb1EEEEEEEEEvNT_6ParamsE:
	.zero		1000


//--------------------- .nv.constant0._ZN7cutlass13device_kernelIN5flash19enable_sm80_to_sm89INS1_16FlashAttnBwdSm80INS1_25CollectiveMainloopBwdSm80ILi2ELi1EN4cute5tupleIJNS5_1CILi64EEENS7_ILi128EEENS7_ILi96EEEEEENS_10bfloat16_tEfNS_4arch4Sm80ELb1ELb0ELb0ELb0ELb0ELb0ELb0ELb0ELi2ELi2ELi4ELi2ELb1EEENS1_24CollectiveEpilogueBwdGQAISB_fSE_Li256ELb0ELb0EEENS1_25SingleTileBwdLPTSchedulerILb0ELi128ELb0EEEEEEEEEvNT_6ParamsE --------------------------
	.section	.nv.constant0._ZN7cutlass13device_kernelIN5flash19enable_sm80_to_sm89INS1_16FlashAttnBwdSm80INS1_25CollectiveMainloopBwdSm80ILi2ELi1EN4cute5tupleIJNS5_1CILi64EEENS7_ILi128EEENS7_ILi96EEEEEENS_10bfloat16_tEfNS_4arch4Sm80ELb1ELb0ELb0ELb0ELb0ELb0ELb0ELb0ELi2ELi2ELi4ELi2ELb1EEENS1_24CollectiveEpilogueBwdGQAISB_fSE_Li256ELb0ELb0EEENS1_25SingleTileBwdLPTSchedulerILb0ELi128ELb0EEEEEEEEEvNT_6ParamsE,"a",@progbits
	.sectionflags	@""
	.align	4
.nv.constant0._ZN7cutlass13device_kernelIN5flash19enable_sm80_to_sm89INS1_16FlashAttnBwdSm80INS1_25CollectiveMainloopBwdSm80ILi2ELi1EN4cute5tupleIJNS5_1CILi64EEENS7_ILi128EEENS7_ILi96EEEEEENS_10bfloat16_tEfNS_4arch4Sm80ELb1ELb0ELb0ELb0ELb0ELb0ELb0ELb0ELi2ELi2ELi4ELi2ELb1EEENS1_24CollectiveEpilogueBwdGQAISB_fSE_Li256ELb0ELb0EEENS1_25SingleTileBwdLPTSchedulerILb0ELi128ELb0EEEEEEEEEvNT_6ParamsE:
	.zero		1008


//--------------------- .nv.constant0._ZN7cutlass13device_kernelIN5flash19enable_sm80_to_sm89INS1_16FlashAttnBwdSm80INS1_25CollectiveMainloopBwdSm80ILi2ELi1EN4cute5tupleIJNS5_1CILi64EEENS7_ILi128EEENS7_ILi96EEEEEENS_10bfloat16_tEfNS_4arch4Sm80ELb1ELb0ELb0ELb0ELb1ELb0ELb0ELb0ELi2ELi2ELi4ELi2ELb1EEENS1_24CollectiveEpilogueBwdGQAISB_fSE_Li256ELb0ELb1EEENS1_25SingleTileBwdLPTSchedulerILb0ELi128ELb1EEEEEEEEEvNT_6ParamsE --------------------------
	.section	.nv.constant0._ZN7cutlass13device_kernelIN5flash19enable_sm80_to_sm89INS1_16FlashAttnBwdSm80INS1_25CollectiveMainloopBwdSm80ILi2ELi1EN4cute5tupleIJNS5_1CILi64EEENS7_ILi128EEENS7_ILi96EEEEEENS_10bfloat16_tEfNS_4arch4Sm80ELb1ELb0ELb0ELb0ELb1ELb0ELb0ELb0ELi2ELi2ELi4ELi2ELb1EEENS1_24CollectiveEpilogueBwdGQAISB_fSE_Li256ELb0ELb1EEENS1_25SingleTileBwdLPTSchedulerILb0ELi128ELb1EEEEEEEEEvNT_6ParamsE,"a",@progbits
	.sectionflags	@""
	.align	4
.nv.constant0._ZN7cutlass13device_kernelIN5flash19enable_sm80_to_sm89INS1_16FlashAttnBwdSm80INS1_25CollectiveMainloopBwdSm80ILi2ELi1EN4cute5tupleIJNS5_1CILi64EEENS7_ILi128EEENS7_ILi96EEEEEENS_10bfloat16_tEfNS_4arch4Sm80ELb1ELb0ELb0ELb0ELb1ELb0ELb0ELb0ELi2ELi2ELi4ELi2ELb1EEENS1_24CollectiveEpilogueBwdGQAISB_fSE_Li256ELb0ELb1EEENS1_25SingleTileBwdLPTSchedulerILb0ELi128ELb1EEEEEEEEEvNT_6ParamsE:
	.zero		1008


//--------------------- .nv.constant0._ZN7cutlass13device_kernelIN5flash19enable_sm80_to_sm89INS1_16FlashAttnBwdSm80INS1_25CollectiveMainloopBwdSm80ILi2ELi1EN4cute5tupleIJNS5_1CILi64EEENS7_ILi128EEENS7_ILi96EEEEEENS_10bfloat16_tEfNS_4arch4Sm80ELb1ELb0ELb0ELb1ELb0ELb0ELb0ELb0ELi2ELi2ELi4ELi2ELb1EEENS1_21CollectiveEpilogueBwdISB_SC_SE_Li256ELb1ELb0ELi2EEENS1_25SingleTileBwdLPTSchedulerILb1ELi128ELb0EEEEEEEEEvNT_6ParamsE --------------------------
	.section	.nv.constant0._ZN7cutlass13device_kernelIN5flash19enable_sm80_to_sm89INS1_16FlashAttnBwdSm80INS1_25CollectiveMainloopBwdSm80ILi2ELi1EN4cute5tupleIJNS5_1CILi64EEENS7_ILi128EEENS7_ILi96EEEEEENS_10bfloat16_tEfNS_4arch4Sm80ELb1ELb0ELb0ELb1ELb0ELb0ELb0ELb0ELi2ELi2ELi4ELi2ELb1EEENS1_21CollectiveEpilogueBwdISB_SC_SE_Li256ELb1ELb0ELi2EEENS1_25SingleTileBwdLPTSchedulerILb1ELi128ELb0EEEEEEEEEvNT_6ParamsE,"a",@progbits
	.sectionflags	@""
	.align	4
.nv.constant0._ZN7cutlass13device_kernelIN5flash19enable_sm80_to_sm89INS1_16FlashAttnBwdSm80INS1_25CollectiveMainloopBwdSm80ILi2ELi1EN4cute5tupleIJNS5_1CILi64EEENS7_ILi128EEENS7_ILi96EEEEEENS_10bfloat16_tEfNS_4arch4Sm80ELb1ELb0ELb0ELb1ELb0ELb0ELb0ELb0ELi2ELi2ELi4ELi2ELb1EEENS1_21CollectiveEpilogueBwdISB_SC_SE_Li256ELb1ELb0ELi2EEENS1_25SingleTileBwdLPTSchedulerILb1ELi128ELb0EEEEEEEEEvNT_6ParamsE:
	.zero		1000


//--------------------- .nv.constant0._ZN7cutlass13device_kernelIN5flash19enable_sm80_to_sm89INS1_16FlashAttnBwdSm80INS1_25CollectiveMainloopBwdSm80ILi2ELi1EN4cute5tupleIJNS5_1CILi64EEENS7_ILi128EEENS7_ILi96EEEEEENS_10bfloat16_tEfNS_4arch4Sm80ELb1ELb0ELb0ELb1ELb1ELb0ELb0ELb0ELi2ELi2ELi4ELi2ELb1EEENS1_21CollectiveEpilogueBwdISB_SC_SE_Li256ELb1ELb0ELi2EEENS1_25SingleTileBwdLPTSchedulerILb1ELi128ELb1EEEEEEEEEvNT_6ParamsE --------------------------
	.section	.nv.constant0._ZN7cutlass13device_kernelIN5flash19enable_sm80_to_sm89INS1_16FlashAttnBwdSm80INS1_25CollectiveMainloopBwdSm80ILi2ELi1EN4cute5tupleIJNS5_1CILi64EEENS7_ILi128EEENS7_ILi96EEEEEENS_10bfloat16_tEfNS_4arch4Sm80ELb1ELb0ELb0ELb1ELb1ELb0ELb0ELb0ELi2ELi2ELi4ELi2ELb1EEENS1_21CollectiveEpilogueBwdISB_SC_SE_Li256ELb1ELb0ELi2EEENS1_25SingleTileBwdLPTSchedulerILb1ELi128ELb1EEEEEEEEEvNT_6ParamsE,"a",@progbits
	.sectionflags	@""
	.align	4
.nv.constant0._ZN7cutlass13device_kernelIN5flash19enable_sm80_to_sm89INS1_16FlashAttnBwdSm80INS1_25CollectiveMainloopBwdSm80ILi2ELi1EN4cute5tupleIJNS5_1CILi64EEENS7_ILi128EEENS7_ILi96EEEEEENS_10bfloat16_tEfNS_4arch4Sm80ELb1ELb0ELb0ELb1ELb1ELb0ELb0ELb0ELi2ELi2ELi4ELi2ELb1EEENS1_21CollectiveEpilogueBwdISB_SC_SE_Li256ELb1ELb0ELi2EEENS1_25SingleTileBwdLPTSchedulerILb1ELi128ELb1EEEEEEEEEvNT_6ParamsE:
	.zero		1000


//--------------------- .nv.constant0._ZN7cutlass13device_kernelIN5flash19enable_sm80_to_sm89INS1_16FlashAttnBwdSm80INS1_25CollectiveMainloopBwdSm80ILi2ELi1EN4cute5tupleIJNS5_1CILi64EEENS7_ILi128EEENS7_ILi96EEEEEENS_10bfloat16_tEfNS_4arch4Sm80ELb1ELb0ELb0ELb1ELb0ELb0ELb0ELb0ELi2ELi2ELi4ELi2ELb1EEENS1_24CollectiveEpilogueBwdGQAISB_fSE_Li256ELb1ELb0EEENS1_25SingleTileBwdLPTSchedulerILb1ELi128ELb0EEEEEEEEEvNT_6ParamsE --------------------------
	.section	.nv.constant0._ZN7cutlass13device_kernelIN5flash19enable_sm80_to_sm89INS1_16FlashAttnBwdSm80INS1_25CollectiveMainloopBwdSm80ILi2ELi1EN4cute5tupleIJNS5_1CILi64EEENS7_ILi128EEENS7_ILi96EEEEEENS_10bfloat16_tEfNS_4arch4Sm80ELb1ELb0ELb0ELb1ELb0ELb0ELb0ELb0ELi2ELi2ELi4ELi2ELb1EEENS1_24CollectiveEpilogueBwdGQAISB_fSE_Li256ELb1ELb0EEENS1_25SingleTileBwdLPTSchedulerILb1ELi128ELb0EEEEEEEEEvNT_6ParamsE,"a",@progbits
	.sectionflags	@""
	.align	4
.nv.constant0._ZN7cutlass13device_kernelIN5flash19enable_sm80_to_sm89INS1_16FlashAttnBwdSm80INS1_25CollectiveMainloopBwdSm80ILi2ELi1EN4cute5tupleIJNS5_1CILi64EEENS7_ILi128EEENS7_ILi96EEEEEENS_10bfloat16_tEfNS_4arch4Sm80ELb1ELb0ELb0ELb1ELb0ELb0ELb0ELb0ELi2ELi2ELi4ELi2ELb1EEENS1_24CollectiveEpilogueBwdGQAISB_fSE_Li256ELb1ELb0EEENS1_25SingleTileBwdLPTSchedulerILb1ELi128ELb0EEEEEEEEEvNT_6ParamsE:
	.zero		1008


//--------------------- .nv.constant0._ZN7cutlass13device_kernelIN5flash19enable_sm80_to_sm89INS1_16FlashAttnBwdSm80INS1_25CollectiveMainloopBwdSm80ILi2ELi1EN4cute5tupleIJNS5_1CILi64EEENS7_ILi128EEENS7_ILi96EEEEEENS_10bfloat16_tEfNS_4arch4Sm80ELb1ELb0ELb0ELb1ELb1ELb0ELb0ELb0ELi2ELi2ELi4ELi2ELb1EEENS1_24CollectiveEpilogueBwdGQAISB_fSE_Li256ELb1ELb1EEENS1_25SingleTileBwdLPTSchedulerILb1ELi128ELb1EEEEEEEEEvNT_6ParamsE --------------------------
	.section	.nv.constant0._ZN7cutlass13device_kernelIN5flash19enable_sm80_to_sm89INS1_16FlashAttnBwdSm80INS1_25CollectiveMainloopBwdSm80ILi2ELi1EN4cute5tupleIJNS5_1CILi64EEENS7_ILi128EEENS7_ILi96EEEEEENS_10bfloat16_tEfNS_4arch4Sm80ELb1ELb0ELb0ELb1ELb1ELb0ELb0ELb0ELi2ELi2ELi4ELi2ELb1EEENS1_24CollectiveEpilogueBwdGQAISB_fSE_Li256ELb1ELb1EEENS1_25SingleTileBwdLPTSchedulerILb1ELi128ELb1EEEEEEEEEvNT_6ParamsE,"a",@progbits
	.sectionflags	@""
	.align	4
.nv.constant0._ZN7cutlass13device_kernelIN5flash19enable_sm80_to_sm89INS1_16FlashAttnBwdSm80INS1_25CollectiveMainloopBwdSm80ILi2ELi1EN4cute5tupleIJNS5_1CILi64EEENS7_ILi128EEENS7_ILi96EEEEEENS_10bfloat16_tEfNS_4arch4Sm80ELb1ELb0ELb0ELb1ELb1ELb0ELb0ELb0ELi2ELi2ELi4ELi2ELb1EEENS1_24CollectiveEpilogueBwdGQAISB_fSE_Li256ELb1ELb1EEENS1_25SingleTileBwdLPTSchedulerILb1ELi128ELb1EEEEEEEEEvNT_6ParamsE:
	.zero		1008


//--------------------- .nv.constant0._ZN7cutlass13device_kernelIN5flash19enable_sm80_to_sm89INS1_16FlashAttnBwdSm80INS1_25CollectiveMainloopBwdSm80ILi2ELi2EN4cute5tupleIJNS5_1CILi64EEENS7_ILi128EEENS7_ILi96EEEEEENS_10bfloat16_tEfNS_4arch4Sm80ELb0ELb0ELb0ELb0ELb0ELb0ELb0ELb0ELi2ELi2ELi4ELi2ELb0EEENS1_21CollectiveEpilogueBwdISB_SC_SE_Li256ELb0ELb0ELi2EEENS1_19SingleTileSchedulerILb0ELb0ELb0ELi128EEEEEEEEEvNT_6ParamsE --------------------------
	.section	.nv.constant0._ZN7cutlass13device_kernelIN5flash19enable_sm80_to_sm89INS1_16FlashAttnBwdSm80INS1_25CollectiveMainloopBwdSm80ILi2ELi2EN4cute5tupleIJNS5_1CILi64EEENS7_ILi128EEENS7_ILi96EEEEEENS_10bfloat16_tEfNS_4arch4Sm80ELb0ELb0ELb0ELb0ELb0ELb0ELb0ELb0ELi2ELi2ELi4ELi2ELb0EEENS1_21CollectiveEpilogueBwdISB_SC_SE_Li256ELb0ELb0ELi2EEENS1_19SingleTileSchedulerILb0ELb0ELb0ELi128EEEEEEEEEvNT_6ParamsE,"a",@progbits
	.sectionflags	@""
	.align	4
.nv.constant0._ZN7cutlass13device_kernelIN5flash19enable_sm80_to_sm89INS1_16FlashAttnBwdSm80INS1_25CollectiveMainloopBwdSm80ILi2ELi2EN4cute5tupleIJNS5_1CILi64EEENS7_ILi128EEENS7_ILi96EEEEEENS_10bfloat16_tEfNS_4arch4Sm80ELb0ELb0ELb0ELb0ELb0ELb0ELb0ELb0ELi2ELi2ELi4ELi2ELb0EEENS1_21CollectiveEpilogueBwdISB_SC_SE_Li256ELb0ELb0ELi2EEENS1_19SingleTileSchedulerILb0ELb0ELb0ELi128EEEEEEEEEvNT_6ParamsE:
	.zero		976


//--------------------- .nv.constant0._ZN7cutlass13device_kernelIN5flash19enable_sm80_to_sm89INS1_16FlashAttnBwdSm80INS1_25CollectiveMainloopBwdSm80ILi2ELi2EN4cute5tupleIJNS5_1CILi64EEENS7_ILi128EEENS7_ILi96EEEEEENS_10bfloat16_tEfNS_4arch4Sm80ELb0ELb0ELb0ELb0ELb1ELb0ELb0ELb0ELi2ELi2ELi4ELi2ELb0EEENS1_21CollectiveEpilogueBwdISB_SC_SE_Li256ELb0ELb0ELi2EEENS1_19SingleTileSchedulerILb0ELb0ELb0ELi128EEEEEEEEEvNT_6ParamsE --------------------------
	.section	.nv.constant0._ZN7cutlass13device_kernelIN5flash19enable_sm80_to_sm89INS1_16FlashAttnBwdSm80INS1_25CollectiveMainloopBwdSm80ILi2ELi2EN4cute5tupleIJNS5_1CILi64EEENS7_ILi128EEENS7_ILi96EEEEEENS_10bfloat16_tEfNS_4arch4Sm80ELb0ELb0ELb0ELb0ELb1ELb0ELb0ELb0ELi2ELi2ELi4ELi2ELb0EEENS1_21CollectiveEpilogueBwdISB_SC_SE_Li256ELb0ELb0ELi2EEENS1_19SingleTileSchedulerILb0ELb0ELb0ELi128EEEEEEEEEvNT_6ParamsE,"a",@progbits
	.sectionflags	@""
	.align	4
.nv.constant0._ZN7cutlass13device_kernelIN5flash19enable_sm80_to_sm89INS1_16FlashAttnBwdSm80INS1_25CollectiveMainloopBwdSm80ILi2ELi2EN4cute5tupleIJNS5_1CILi64EEENS7_ILi128EEENS7_ILi96EEEEEENS_10bfloat16_tEfNS_4arch4Sm80ELb0ELb0ELb0ELb0ELb1ELb0ELb0ELb0ELi2ELi2ELi4ELi2ELb0EEENS1_21CollectiveEpilogueBwdISB_SC_SE_Li256ELb0ELb0ELi2EEENS1_19SingleTileSchedulerILb0ELb0ELb0ELi128EEEEEEEEEvNT_6ParamsE:
	.zero		976


//--------------------- .nv.constant0._ZN7cutlass13device_kernelIN5flash19enable_sm80_to_sm89INS1_16FlashAttnBwdSm80INS1_25CollectiveMainloopBwdSm80ILi2ELi2EN4cute5tupleIJNS5_1CILi64EEENS7_ILi128EEENS7_ILi96EEEEEENS_10bfloat16_tEfNS_4arch4Sm80ELb0ELb0ELb0ELb0ELb0ELb0ELb0ELb0ELi2ELi2ELi4ELi2ELb0EEENS1_24CollectiveEpilogueBwdGQAISB_fSE_Li256ELb0ELb0EEENS1_19SingleTileSchedulerILb0ELb0ELb0ELi128EEEEEEEEEvNT_6ParamsE --------------------------
	.section	.nv.constant0._ZN7cutlass13device_kernelIN5flash19enable_sm80_to_sm89INS1_16FlashAttnBwdSm80INS1_25CollectiveMainloopBwdSm80ILi2ELi2EN4cute5tupleIJNS5_1CILi64EEENS7_ILi128EEENS7_ILi96EEEEEENS_10bfloat16_tEfNS_4arch4Sm80ELb0ELb0ELb0ELb0ELb0ELb0ELb0ELb0ELi2ELi2ELi4ELi2ELb0EEENS1_24CollectiveEpilogueBwdGQAISB_fSE_Li256ELb0ELb0EEENS1_19SingleTileSchedulerILb0ELb0ELb0ELi128EEEEEEEEEvNT_6ParamsE,"a",@progbits
	.sectionflags	@""
	.align	4
.nv.constant0._ZN7cutlass13device_kernelIN5flash19enable_sm80_to_sm89INS1_16FlashAttnBwdSm80INS1_25CollectiveMainloopBwdSm80ILi2ELi2EN4cute5tupleIJNS5_1CILi64EEENS7_ILi128EEENS7_ILi96EEEEEENS_10bfloat16_tEfNS_4arch4Sm80ELb0ELb0ELb0ELb0ELb0ELb0ELb0ELb0ELi2ELi2ELi4ELi2ELb0EEENS1_24CollectiveEpilogueBwdGQAISB_fSE_Li256ELb0ELb0EEENS1_19SingleTileSchedulerILb0ELb0ELb0ELi128EEEEEEEEEvNT_6ParamsE:
	.zero		984


//--------------------- .nv.constant0._ZN7cutlass13device_kernelIN5flash19enable_sm80_to_sm89INS1_16FlashAttnBwdSm80INS1_25CollectiveMainloopBwdSm80ILi2ELi2EN4cute5tupleIJNS5_1CILi64EEENS7_ILi128EEENS7_ILi96EEEEEENS_10bfloat16_tEfNS_4arch4Sm80ELb0ELb0ELb0ELb0ELb1ELb0ELb0ELb0ELi2ELi2ELi4ELi2ELb0EEENS1_24CollectiveEpilogueBwdGQAISB_fSE_Li256ELb0ELb1EEENS1_19SingleTileSchedulerILb0ELb0ELb0ELi128EEEEEEEEEvNT_6ParamsE --------------------------
	.section	.nv.constant0._ZN7cutlass13device_kernelIN5flash19enable_sm80_to_sm89INS1_16FlashAttnBwdSm80INS1_25CollectiveMainloopBwdSm80ILi2ELi2EN4cute5tupleIJNS5_1CILi64EEENS7_ILi128EEENS7_ILi96EEEEEENS_10bfloat16_tEfNS_4arch4Sm80ELb0ELb0ELb0ELb0ELb1ELb0ELb0ELb0ELi2ELi2ELi4ELi2ELb0EEENS1_24CollectiveEpilogueBwdGQAISB_fSE_Li256ELb0ELb1EEENS1_19SingleTileSchedulerILb0ELb0ELb0ELi128EEEEEEEEEvNT_6ParamsE,"a",@progbits
	.sectionflags	@""
	.align	4
.nv.constant0._ZN7cutlass13device_kernelIN5flash19enable_sm80_to_sm89INS1_16FlashAttnBwdSm80INS1_25CollectiveMainloopBwdSm80ILi2ELi2EN4cute5tupleIJNS5_1CILi64EEENS7_ILi128EEENS7_ILi96EEEEEENS_10bfloat16_tEfNS_4arch4Sm80ELb0ELb0ELb0ELb0ELb1ELb0ELb0ELb0ELi2ELi2ELi4ELi2ELb0EEENS1_24CollectiveEpilogueBwdGQAISB_fSE_Li256ELb0ELb1EEENS1_19SingleTileSchedulerILb0ELb0ELb0ELi128EEEEEEEEEvNT_6ParamsE:
	.zero		984


//--------------------- .nv.constant0._ZN7cutlass13device_kernelIN5flash19enable_sm80_to_sm89INS1_16FlashAttnBwdSm80INS1_25CollectiveMainloopBwdSm80ILi2ELi2EN4cute5tupleIJNS5_1CILi64EEENS7_ILi128EEENS7_ILi96EEEEEENS_10bfloat16_tEfNS_4arch4Sm80ELb0ELb0ELb0ELb1ELb0ELb0ELb0ELb0ELi2ELi2ELi4ELi2ELb0EEENS1_21CollectiveEpilogueBwdISB_SC_SE_Li256ELb1ELb0ELi2EEENS1_19SingleTileSchedulerILb1ELb0ELb0ELi128EEEEEEEEEvNT_6ParamsE --------------------------
	.section	.nv.constant0._ZN7cutlass13device_kernelIN5flash19enable_sm80_to_sm89INS1_16FlashAttnBwdSm80INS1_25CollectiveMainloopBwdSm80ILi2ELi2EN4cute5tupleIJNS5_1CILi64EEENS7_ILi128EEENS7_ILi96EEEEEENS_10bfloat16_tEfNS_4arch4Sm80ELb0ELb0ELb0ELb1ELb0ELb0ELb0ELb0ELi2ELi2ELi4ELi2ELb0EEENS1_21CollectiveEpilogueBwdISB_SC_SE_Li256ELb1ELb0ELi2EEENS1_19SingleTileSchedulerILb1ELb0ELb0ELi128EEEEEEEEEvNT_6ParamsE,"a",@progbits
	.sectionflags	@""
	.align	4
.nv.constant0._ZN7cutlass13device_kernelIN5flash19enable_sm80_to_sm89INS1_16FlashAttnBwdSm80INS1_25CollectiveMainloopBwdSm80ILi2ELi2EN4cute5tupleIJNS5_1CILi64EEENS7_ILi128EEENS7_ILi96EEEEEENS_10bfloat16_tEfNS_4arch4Sm80ELb0ELb0ELb0ELb1ELb0ELb0ELb0ELb0ELi2ELi2ELi4ELi2ELb0EEENS1_21CollectiveEpilogueBwdISB_SC_SE_Li256ELb1ELb0ELi2EEENS1_19SingleTileSchedulerILb1ELb0ELb0ELi128EEEEEEEEEvNT_6ParamsE:
	.zero		976


//--------------------- .nv.constant0._ZN7cutlass13device_kernelIN5flash19enable_sm80_to_sm89INS1_16FlashAttnBwdSm80INS1_25CollectiveMainloopBwdSm80ILi2ELi2EN4cute5tupleIJNS5_1CILi64EEENS7_ILi128EEENS7_ILi96EEEEEENS_10bfloat16_tEfNS_4arch4Sm80ELb0ELb0ELb0ELb1ELb1ELb0ELb0ELb0ELi2ELi2ELi4ELi2ELb0EEENS1_21CollectiveEpilogueBwdISB_SC_SE_Li256ELb1ELb0ELi2EEENS1_19SingleTileSchedulerILb1ELb0ELb0ELi128EEEEEEEEEvNT_6ParamsE --------------------------
	.section	.nv.constant0._ZN7cutlass13device_kernelIN5flash19enable_sm80_to_sm89INS1_16FlashAttnBwdSm80INS1_25CollectiveMainloopBwdSm80ILi2ELi2EN4cute5tupleIJNS5_1CILi64EEENS7_ILi128EEENS7_ILi96EEEEEENS_10bfloat16_tEfNS_4arch4Sm80ELb0ELb0ELb0ELb1ELb1ELb0ELb0ELb0ELi2ELi2ELi4ELi2ELb0EEENS1_21CollectiveEpilogueBwdISB_SC_SE_Li256ELb1ELb0ELi2EEENS1_19SingleTileSchedulerILb1ELb0ELb0ELi128EEEEEEEEEvNT_6ParamsE,"a",@progbits
	.sectionflags	@""
	.align	4
.nv.constant0._ZN7cutlass13device_kernelIN5flash19enable_sm80_to_sm89INS1_16FlashAttnBwdSm80INS1_25CollectiveMainloopBwdSm80ILi2ELi2EN4cute5tupleIJNS5_1CILi64EEENS7_ILi128EEENS7_ILi96EEEEEENS_10bfloat16_tEfNS_4arch4Sm80ELb0ELb0ELb0ELb1ELb1ELb0ELb0ELb0ELi2ELi2ELi4ELi2ELb0EEENS1_21CollectiveEpilogueBwdISB_SC_SE_Li256ELb1ELb0ELi2EEENS1_19SingleTileSchedulerILb1ELb0ELb0ELi128EEEEEEEEEvNT_6ParamsE:
	.zero		976


//--------------------- .nv.constant0._ZN7cutlass13device_kernelIN5flash19enable_sm80_to_sm89INS1_16FlashAttnBwdSm80INS1_25CollectiveMainloopBwdSm80ILi2ELi2EN4cute5tupleIJNS5_1CILi64EEENS7_ILi128EEENS7_ILi96EEEEEENS_10bfloat16_tEfNS_4arch4Sm80ELb0ELb0ELb0ELb1ELb0ELb0ELb0ELb0ELi2ELi2ELi4ELi2ELb0EEENS1_24CollectiveEpilogueBwdGQAISB_fSE_Li256ELb1ELb0EEENS1_19SingleTileSchedulerILb1ELb0ELb0ELi128EEEEEEEEEvNT_6ParamsE --------------------------
	.section	.nv.constant0._ZN7cutlass13device_kernelIN5flash19enable_sm80_to_sm89INS1_16FlashAttnBwdSm80INS1_25CollectiveMainloopBwdSm80ILi2ELi2EN4cute5tupleIJNS5_1CILi64EEENS7_ILi128EEENS7_ILi96EEEEEENS_10bfloat16_tEfNS_4arch4Sm80ELb0ELb0ELb0ELb1ELb0ELb0ELb0ELb0ELi2ELi2ELi4ELi2ELb0EEENS1_24CollectiveEpilogueBwdGQAISB_fSE_Li256ELb1ELb0EEENS1_19SingleTileSchedulerILb1ELb0ELb0ELi128EEEEEEEEEvNT_6ParamsE,"a",@progbits
	.sectionflags	@""
	.align	4
.nv.constant0._ZN7cutlass13device_kernelIN5flash19enable_sm80_to_sm89INS1_16FlashAttnBwdSm80INS1_25CollectiveMainloopBwdSm80ILi2ELi2EN4cute5tupleIJNS5_1CILi64EEENS7_ILi128EEENS7_ILi96EEEEEENS_10bfloat16_tEfNS_4arch4Sm80ELb0ELb0ELb0ELb1ELb0ELb0ELb0ELb0ELi2ELi2ELi4ELi2ELb0EEENS1_24CollectiveEpilogueBwdGQAISB_fSE_Li256ELb1ELb0EEENS1_19SingleTileSchedulerILb1ELb0ELb0ELi128EEEEEEEEEvNT_6ParamsE:
	.zero		984


//--------------------- .nv.constant0._ZN7cutlass13device_kernelIN5flash19enable_sm80_to_sm89INS1_16FlashAttnBwdSm80INS1_25CollectiveMainloopBwdSm80ILi2ELi2EN4cute5tupleIJNS5_1CILi64EEENS7_ILi128EEENS7_ILi96EEEEEENS_10bfloat16_tEfNS_4arch4Sm80ELb0ELb0ELb0ELb1ELb1ELb0ELb0ELb0ELi2ELi2ELi4ELi2ELb0EEENS1_24CollectiveEpilogueBwdGQAISB_fSE_Li256ELb1ELb1EEENS1_19SingleTileSchedulerILb1ELb0ELb0ELi128EEEEEEEEEvNT_6ParamsE --------------------------
	.section	.nv.constant0._ZN7cutlass13device_kernelIN5flash19enable_sm80_to_sm89INS1_16FlashAttnBwdSm80INS1_25CollectiveMainloopBwdSm80ILi2ELi2EN4cute5tupleIJNS5_1CILi64EEENS7_ILi128EEENS7_ILi96EEEEEENS_10bfloat16_tEfNS_4arch4Sm80ELb0ELb0ELb0ELb1ELb1ELb0ELb0ELb0ELi2ELi2ELi4ELi2ELb0EEENS1_24CollectiveEpilogueBwdGQAISB_fSE_Li256ELb1ELb1EEENS1_19SingleTileSchedulerILb1ELb0ELb0ELi128EEEEEEEEEvNT_6ParamsE,"a",@progbits
	.sectionflags	@""
	.align	4
.nv.constant0._ZN7cutlass13device_kernelIN5flash19enable_sm80_to_sm89INS1_16FlashAttnBwdSm80INS1_25CollectiveMainloopBwdSm80ILi2ELi2EN4cute5tupleIJNS5_1CILi64EEENS7_ILi128EEENS7_ILi96EEEEEENS_10bfloat16_tEfNS_4arch4Sm80ELb0ELb0ELb0ELb1ELb1ELb0ELb0ELb0ELi2ELi2ELi4ELi2ELb0EEENS1_24CollectiveEpilogueBwdGQAISB_fSE_Li256ELb1ELb1EEENS1_19SingleTileSchedulerILb1ELb0ELb0ELi128EEEEEEEEEvNT_6ParamsE:
	.zero		984


//--------------------- .nv.constant0._ZN7cutlass13device_kernelIN5flash19enable_sm80_to_sm89INS1_16FlashAttnBwdSm80INS1_25CollectiveMainloopBwdSm80ILi2ELi2EN4cute5tupleIJNS5_1CILi64EEENS7_ILi128EEENS7_ILi96EEEEEENS_10bfloat16_tEfNS_4arch4Sm80ELb0ELb1ELb0ELb0ELb0ELb0ELb0ELb0ELi2ELi2ELi4ELi2ELb0EEENS1_21CollectiveEpilogueBwdISB_SC_SE_Li256ELb0ELb0ELi2EEENS1_19SingleTileSchedulerILb0ELb0ELb0ELi128EEEEEEEEEvNT_6ParamsE --------------------------
	.section	.nv.constant0._ZN7cutlass13device_kernelIN5flash19enable_sm80_to_sm89INS1_16FlashAttnBwdSm80INS1_25CollectiveMainloopBwdSm80ILi2ELi2EN4cute5tupleIJNS5_1CILi64EEENS7_ILi128EEENS7_ILi96EEEEEENS_10bfloat16_tEfNS_4arch4Sm80ELb0ELb1ELb0ELb0ELb0ELb0ELb0ELb0ELi2ELi2ELi4ELi2ELb0EEENS1_21CollectiveEpilogueBwdISB_SC_SE_Li256ELb0ELb0ELi2EEENS1_19SingleTileSchedulerILb0ELb0ELb0ELi128EEEEEEEEEvNT_6ParamsE,"a",@progbits
	.sectionflags	@""
	.align	4
.nv.constant0._ZN7cutlass13device_kernelIN5flash19enable_sm80_to_sm89INS1_16FlashAttnBwdSm80INS1_25CollectiveMainloopBwdSm80ILi2ELi2EN4cute5tupleIJNS5_1CILi64EEENS7_ILi128EEENS7_ILi96EEEEEENS_10bfloat16_tEfNS_4arch4Sm80ELb0ELb1ELb0ELb0ELb0ELb0ELb0ELb0ELi2ELi2ELi4ELi2ELb0EEENS1_21CollectiveEpilogueBwdISB_SC_SE_Li256ELb0ELb0ELi2EEENS1_19SingleTileSchedulerILb0ELb0ELb0ELi128EEEEEEEEEvNT_6ParamsE:
	.zero		976


//--------------------- .nv.constant0._ZN7cutlass13device_kernelIN5flash19enable_sm80_to_sm89INS1_16FlashAttnBwdSm80INS1_25CollectiveMainloopBwdSm80ILi2ELi2EN4cute5tupleIJNS5_1CILi64EEENS7_ILi128EEENS7_ILi96EEEEEENS_10bfloat16_tEfNS_4arch4Sm80ELb0ELb1ELb0ELb0ELb1ELb0ELb0ELb0ELi2ELi2ELi4ELi2ELb0EEENS1_21CollectiveEpilogueBwdISB_SC_SE_Li256ELb0ELb0ELi2EEENS1_19SingleTileSchedulerILb0ELb0ELb0ELi128EEEEEEEEEvNT_6ParamsE --------------------------
	.section	.nv.constant0._ZN7cutlass13device_kernelIN5flash19enable_sm80_to_sm89INS1_16FlashAttnBwdSm80INS1_25CollectiveMainloopBwdSm80ILi2ELi2EN4cute5tupleIJNS5_1CILi64EEENS7_ILi128EEENS7_ILi96EEEEEENS_10bfloat16_tEfNS_4arch4Sm80ELb0ELb1ELb0ELb0ELb1ELb0ELb0ELb0ELi2ELi2ELi4ELi2ELb0EEENS1_21CollectiveEpilogueBwdISB_SC_SE_Li256ELb0ELb0ELi2EEENS1_19SingleTileSchedulerILb0ELb0ELb0ELi128EEEEEEEEEvNT_6ParamsE,"a",@progbits
	.sectionflags	@""
	.align	4
.nv.constant0._ZN7cutlass13device_kernelIN5flash19enable_sm80_to_sm89INS1_16FlashAttnBwdSm80INS1_25CollectiveMainloopBwdSm80ILi2ELi2EN4cute5tupleIJNS5_1CILi64EEENS7_ILi128EEENS7_ILi96EEEEEENS_10bfloat16_tEfNS_4arch4Sm80ELb0ELb1ELb0ELb0ELb1ELb0ELb0ELb0ELi2ELi2ELi4ELi2ELb0EEENS1_21CollectiveEpilogueBwdISB_SC_SE_Li256ELb0ELb0ELi2EEENS1_19SingleTileSchedulerILb0ELb0ELb0ELi128EEEEEEEEEvNT_6ParamsE:
	.zero		976


//--------------------- .nv.constant0._ZN7cutlass13device_kernelIN5flash19enable_sm80_to_sm89INS1_16FlashAttnBwdSm80INS1_25CollectiveMainloopBwdSm80ILi2ELi2EN4cute5tupleIJNS5_1CILi64EEENS7_ILi128EEENS7_ILi96EEEEEENS_10bfloat16_tEfNS_4arch4Sm80ELb0ELb1ELb0ELb0ELb0ELb0ELb0ELb0ELi2ELi2ELi4ELi2ELb0EEENS1_24CollectiveEpilogueBwdGQAISB_fSE_Li256ELb0ELb0EEENS1_19SingleTileSchedulerILb0ELb0ELb0ELi128EEEEEEEEEvNT_6ParamsE --------------------------
	.section	.nv.constant0._ZN7cutlass13device_kernelIN5flash19enable_sm80_to_sm89INS1_16FlashAttnBwdSm80INS1_25CollectiveMainloopBwdSm80ILi2ELi2EN4cute5tupleIJNS5_1CILi64EEENS7_ILi128EEENS7_ILi96EEEEEENS_10bfloat16_tEfNS_4arch4Sm80ELb0ELb1ELb0ELb0ELb0ELb0ELb0ELb0ELi2ELi2ELi4ELi2ELb0EEENS1_24CollectiveEpilogueBwdGQAISB_fSE_Li256ELb0ELb0EEENS1_19SingleTileSchedulerILb0ELb0ELb0ELi128EEEEEEEEEvNT_6ParamsE,"a",@progbits
	.sectionflags	@""
	.align	4
.nv.constant0._ZN7cutlass13device_kernelIN5flash19enable_sm80_to_sm89INS1_16FlashAttnBwdSm80INS1_25CollectiveMainloopBwdSm80ILi2ELi2EN4cute5tupleIJNS5_1CILi64EEENS7_ILi128EEENS7_ILi96EEEEEENS_10bfloat16_tEfNS_4arch4Sm80ELb0ELb1ELb0ELb0ELb0ELb0ELb0ELb0ELi2ELi2ELi4ELi2ELb0EEENS1_24CollectiveEpilogueBwdGQAISB_fSE_Li256ELb0ELb0EEENS1_19SingleTileSchedulerILb0ELb0ELb0ELi128EEEEEEEEEvNT_6ParamsE:
	.zero		984


//--------------------- .nv.constant0._ZN7cutlass13device_kernelIN5flash19enable_sm80_to_sm89INS1_16FlashAttnBwdSm80INS1_25CollectiveMainloopBwdSm80ILi2ELi2EN4cute5tupleIJNS5_1CILi64EEENS7_ILi128EEENS7_ILi96EEEEEENS_10bfloat16_tEfNS_4arch4Sm80ELb0ELb1ELb0ELb0ELb1ELb0ELb0ELb0ELi2ELi2ELi4ELi2ELb0EEENS1_24CollectiveEpilogueBwdGQAISB_fSE_Li256ELb0ELb1EEENS1_19SingleTileSchedulerILb0ELb0ELb0ELi128EEEEEEEEEvNT_6ParamsE --------------------------
	.section	.nv.constant0._ZN7cutlass13device_kernelIN5flash19enable_sm80_to_sm89INS1_16FlashAttnBwdSm80INS1_25CollectiveMainloopBwdSm80ILi2ELi2EN4cute5tupleIJNS5_1CILi64EEENS7_ILi128EEENS7_ILi96EEEEEENS_10bfloat16_tEfNS_4arch4Sm80ELb0ELb1ELb0ELb0ELb1ELb0ELb0ELb0ELi2ELi2ELi4ELi2ELb0EEENS1_24CollectiveEpilogueBwdGQAISB_fSE_Li256ELb0ELb1EEENS1_19SingleTileSchedulerILb0ELb0ELb0ELi128EEEEEEEEEvNT_6ParamsE,"a",@progbits
	.sectionflags	@""
	.align	4
.nv.constant0._ZN7cutlass13device_kernelIN5flash19enable_sm80_to_sm89INS1_16FlashAttnBwdSm80INS1_25CollectiveMainloopBwdSm80ILi2ELi2EN4cute5tupleIJNS5_1CILi64EEENS7_ILi128EEENS7_ILi96EEEEEENS_10bfloat16_tEfNS_4arch4Sm80ELb0ELb1ELb0ELb0ELb1ELb0ELb0ELb0ELi2ELi2ELi4ELi2ELb0EEENS1_24CollectiveEpilogueBwdGQAISB_fSE_Li256ELb0ELb1EEENS1_19SingleTileSchedulerILb0ELb0ELb0ELi128EEEEEEEEEvNT_6ParamsE:
	.zero		984


//--------------------- .nv.constant0._ZN7cutlass13device_kernelIN5flash19enable_sm80_to_sm89INS1_16FlashAttnBwdSm80INS1_25CollectiveMainloopBwdSm80ILi2ELi2EN4cute5tupleIJNS5_1CILi64EEENS7_ILi128EEENS7_ILi96EEEEEENS_10bfloat16_tEfNS_4arch4Sm80ELb0ELb1ELb0ELb1ELb0ELb0ELb0ELb0ELi2ELi2ELi4ELi2ELb0EEENS1_21CollectiveEpilogueBwdISB_SC_SE_Li256ELb1ELb0ELi2EEENS1_19SingleTileSchedulerILb1ELb0ELb0ELi128EEEEEEEEEvNT_6ParamsE --------------------------
	.section	.nv.constant0._ZN7cutlass13device_kernelIN5flash19enable_sm80_to_sm89INS1_16FlashAttnBwdSm80INS1_25CollectiveMainloopBwdSm80ILi2ELi2EN4cute5tupleIJNS5_1CILi64EEENS7_ILi128EEENS7_ILi96EEEEEENS_10bfloat16_tEfNS_4arch4Sm80ELb0ELb1ELb0ELb1ELb0ELb0ELb0ELb0ELi2ELi2ELi4ELi2ELb0EEENS1_21CollectiveEpilogueBwdISB_SC_SE_Li256ELb1ELb0ELi2EEENS1_19SingleTileSchedulerILb1ELb0ELb0ELi128EEEEEEEEEvNT_6ParamsE,"a",@progbits
	.sectionflags	@""
	.align	4
.nv.constant0._ZN7cutlass13device_kernelIN5flash19enable_sm80_to_sm89INS1_16FlashAttnBwdSm80INS1_25CollectiveMainloopBwdSm80ILi2ELi2EN4cute5tupleIJNS5_1CILi64EEENS7_ILi128EEENS7_ILi96EEEEEENS_10bfloat16_tEfNS_4arch4Sm80ELb0ELb1ELb0ELb1ELb0ELb0ELb0ELb0ELi2ELi2ELi4ELi2ELb0EEENS1_21CollectiveEpilogueBwdISB_SC_SE_Li256ELb1ELb0ELi2EEENS1_19SingleTileSchedulerILb1ELb0ELb0ELi128EEEEEEEEEvNT_6ParamsE:
	.zero		976


//--------------------- .nv.constant0._ZN7cutlass13device_kernelIN5flash19enable_sm80_to_sm89INS1_16FlashAttnBwdSm80INS1_25CollectiveMainloopBwdSm80ILi2ELi2EN4cute5tupleIJNS5_1CILi64EEENS7_ILi128EEENS7_ILi96EEEEEENS_10bfloat16_tEfNS_4arch4Sm80ELb0ELb1ELb0ELb1ELb1ELb0ELb0ELb0ELi2ELi2ELi4ELi2ELb0EEENS1_21CollectiveEpilogueBwdISB_SC_SE_Li256ELb1ELb0ELi2EEENS1_19SingleTileSchedulerILb1ELb0ELb0ELi128EEEEEEEEEvNT_6ParamsE --------------------------
	.section	.nv.constant0._ZN7cutlass13device_kernelIN5flash19enable_sm80_to_sm89INS1_16FlashAttnBwdSm80INS1_25CollectiveMainloopBwdSm80ILi2ELi2EN4cute5tupleIJNS5_1CILi64EEENS7_ILi128EEENS7_ILi96EEEEEENS_10bfloat16_tEfNS_4arch4Sm80ELb0ELb1ELb0ELb1ELb1ELb0ELb0ELb0ELi2ELi2ELi4ELi2ELb0EEENS1_21CollectiveEpilogueBwdISB_SC_SE_Li256ELb1ELb0ELi2EEENS1_19SingleTileSchedulerILb1ELb0ELb0ELi128EEEEEEEEEvNT_6ParamsE,"a",@progbits
	.sectionflags	@""
	.align	4
.nv.constant0._ZN7cutlass13device_kernelIN5flash19enable_sm80_to_sm89INS1_16FlashAttnBwdSm80INS1_25CollectiveMainloopBwdSm80ILi2ELi2EN4cute5tupleIJNS5_1CILi64EEENS7_ILi128EEENS7_ILi96EEEEEENS_10bfloat16_tEfNS_4arch4Sm80ELb0ELb1ELb0ELb1ELb1ELb0ELb0ELb0ELi2ELi2ELi4ELi2ELb0EEENS1_21CollectiveEpilogueBwdISB_SC_SE_Li256ELb1ELb0ELi2EEENS1_19SingleTileSchedulerILb1ELb0ELb0ELi128EEEEEEEEEvNT_6ParamsE:
	.zero		976


//--------------------- .nv.constant0._ZN7cutlass13device_kernelIN5flash19enable_sm80_to_sm89INS1_16FlashAttnBwdSm80INS1_25CollectiveMainloopBwdSm80ILi2ELi2EN4cute5tupleIJNS5_1CILi64EEENS7_ILi128EEENS7_ILi96EEEEEENS_10bfloat16_tEfNS_4arch4Sm80ELb0ELb1ELb0ELb1ELb0ELb0ELb0ELb0ELi2ELi2ELi4ELi2ELb0EEENS1_24CollectiveEpilogueBwdGQAISB_fSE_Li256ELb1ELb0EEENS1_19SingleTileSchedulerILb1ELb0ELb0ELi128EEEEEEEEEvNT_6ParamsE --------------------------
	.section	.nv.constant0._ZN7cutlass13device_kernelIN5flash19enable_sm80_to_sm89INS1_16FlashAttnBwdSm80INS1_25CollectiveMainloopBwdSm80ILi2ELi2EN4cute5tupleIJNS5_1CILi64EEENS7_ILi128EEENS7_ILi96EEEEEENS_10bfloat16_tEfNS_4arch4Sm80ELb0ELb1ELb0ELb1ELb0ELb0ELb0ELb0ELi2ELi2ELi4ELi2ELb0EEENS1_24CollectiveEpilogueBwdGQAISB_fSE_Li256ELb1ELb0EEENS1_19SingleTileSchedulerILb1ELb0ELb0ELi128EEEEEEEEEvNT_6ParamsE,"a",@progbits
	.sectionflags	@""
	.align	4
.nv.constant0._ZN7cutlass13device_kernelIN5flash19enable_sm80_to_sm89INS1_16FlashAttnBwdSm80INS1_25CollectiveMainloopBwdSm80ILi2ELi2EN4cute5tupleIJNS5_1CILi64EEENS7_ILi128EEENS7_ILi96EEEEEENS_10bfloat16_tEfNS_4arch4Sm80ELb0ELb1ELb0ELb1ELb0ELb0ELb0ELb0ELi2ELi2ELi4ELi2ELb0EEENS1_24CollectiveEpilogueBwdGQAISB_fSE_Li256ELb1ELb0EEENS1_19SingleTileSchedulerILb1ELb0ELb0ELi128EEEEEEEEEvNT_6ParamsE:
	.zero		984


//--------------------- .nv.constant0._ZN7cutlass13device_kernelIN5flash19enable_sm80_to_sm89INS1_16FlashAttnBwdSm80INS1_25CollectiveMainloopBwdSm80ILi2ELi2EN4cute5tupleIJNS5_1CILi64EEENS7_ILi128EEENS7_ILi96EEEEEENS_10bfloat16_tEfNS_4arch4Sm80ELb0ELb1ELb0ELb1ELb1ELb0ELb0ELb0ELi2ELi2ELi4ELi2ELb0EEENS1_24CollectiveEpilogueBwdGQAISB_fSE_Li256ELb1ELb1EEENS1_19SingleTileSchedulerILb1ELb0ELb0ELi128EEEEEEEEEvNT_6ParamsE --------------------------
	.section	.nv.constant0._ZN7cutlass13device_kernelIN5flash19enable_sm80_to_sm89INS1_16FlashAttnBwdSm80INS1_25CollectiveMainloopBwdSm80ILi2ELi2EN4cute5tupleIJNS5_1CILi64EEENS7_ILi128EEENS7_ILi96EEEEEENS_10bfloat16_tEfNS_4arch4Sm80ELb0ELb1ELb0ELb1ELb1ELb0ELb0ELb0ELi2ELi2ELi4ELi2ELb0EEENS1_24CollectiveEpilogueBwdGQAISB_fSE_Li256ELb1ELb1EEENS1_19SingleTileSchedulerILb1ELb0ELb0ELi128EEEEEEEEEvNT_6ParamsE,"a",@progbits
	.sectionflags	@""
	.align	4
.nv.constant0._ZN7cutlass13device_kernelIN5flash19enable_sm80_to_sm89INS1_16FlashAttnBwdSm80INS1_25CollectiveMainloopBwdSm80ILi2ELi2EN4cute5tupleIJNS5_1CILi64EEENS7_ILi128EEENS7_ILi96EEEEEENS_10bfloat16_tEfNS_4arch4Sm80ELb0ELb1ELb0ELb1ELb1ELb0ELb0ELb0ELi2ELi2ELi4ELi2ELb0EEENS1_24CollectiveEpilogueBwdGQAISB_fSE_Li256ELb1ELb1EEENS1_19SingleTileSchedulerILb1ELb0ELb0ELi128EEEEEEEEEvNT_6ParamsE:
	.zero		984


//--------------------- .nv.constant0._ZN7cutlass13device_kernelIN5flash19enable_sm80_to_sm89INS1_16FlashAttnBwdSm80INS1_25CollectiveMainloopBwdSm80ILi2ELi2EN4cute5tupleIJNS5_1CILi64EEENS7_ILi128EEENS7_ILi96EEEEEENS_10bfloat16_tEfNS_4arch4Sm80ELb1ELb0ELb0ELb0ELb0ELb0ELb0ELb0ELi2ELi2ELi4ELi2ELb0EEENS1_21CollectiveEpilogueBwdISB_SC_SE_Li256ELb0ELb0ELi2EEENS1_25SingleTileBwdLPTSchedulerILb0ELi128ELb0EEEEEEEEEvNT_6ParamsE --------------------------
	.section	.nv.constant0._ZN7cutlass13device_kernelIN5flash19enable_sm80_to_sm89INS1_16FlashAttnBwdSm80INS1_25CollectiveMainloopBwdSm80ILi2ELi2EN4cute5tupleIJNS5_1CILi64EEENS7_ILi128EEENS7_ILi96EEEEEENS_10bfloat16_tEfNS_4arch4Sm80ELb1ELb0ELb0ELb0ELb0ELb0ELb0ELb0ELi2ELi2ELi4ELi2ELb0EEENS1_21CollectiveEpilogueBwdISB_SC_SE_Li256ELb0ELb0ELi2EEENS1_25SingleTileBwdLPTSchedulerILb0ELi128ELb0EEEEEEEEEvNT_6ParamsE,"a",@progbits
	.sectionflags	@""
	.align	4
.nv.constant0._ZN7cutlass13device_kernelIN5flash19enable_sm80_to_sm89INS1_16FlashAttnBwdSm80INS1_25CollectiveMainloopBwdSm80ILi2ELi2EN4cute5tupleIJNS5_1CILi64EEENS7_ILi128EEENS7_ILi96EEEEEENS_10bfloat16_tEfNS_4arch4Sm80ELb1ELb0ELb0ELb0ELb0ELb0ELb0ELb0ELi2ELi2ELi4ELi2ELb0EEENS1_21CollectiveEpilogueBwdISB_SC_SE_Li256ELb0ELb0ELi2EEENS1_25SingleTileBwdLPTSchedulerILb0ELi128ELb0EEEEEEEEEvNT_6ParamsE:
	.zero		1000


//--------------------- .nv.constant0._ZN7cutlass13device_kernelIN5flash19enable_sm80_to_sm89INS1_16FlashAttnBwdSm80INS1_25CollectiveMainloopBwdSm80ILi2ELi2EN4cute5tupleIJNS5_1CILi64EEENS7_ILi128EEENS7_ILi96EEEEEENS_10bfloat16_tEfNS_4arch4Sm80ELb1ELb0ELb0ELb0ELb1ELb0ELb0ELb0ELi2ELi2ELi4ELi2ELb0EEENS1_21CollectiveEpilogueBwdISB_SC_SE_Li256ELb0ELb0ELi2EEENS1_25SingleTileBwdLPTSchedulerILb0ELi128ELb1EEEEEEEEEvNT_6ParamsE --------------------------
	.section	.nv.constant0._ZN7cutlass13device_kernelIN5flash19enable_sm80_to_sm89INS1_16FlashAttnBwdSm80INS1_25CollectiveMainloopBwdSm80ILi2ELi2EN4cute5tupleIJNS5_1CILi64EEENS7_ILi128EEENS7_ILi96EEEEEENS_10bfloat16_tEfNS_4arch4Sm80ELb1ELb0ELb0ELb0ELb1ELb0ELb0ELb0ELi2ELi2ELi4ELi2ELb0EEENS1_21CollectiveEpilogueBwdISB_SC_SE_Li256ELb0ELb0ELi2EEENS1_25SingleTileBwdLPTSchedulerILb0ELi128ELb1EEEEEEEEEvNT_6ParamsE,"a",@progbits
	.sectionflags	@""
	.align	4
.nv.constant0._ZN7cutlass13device_kernelIN5flash19enable_sm80_to_sm89INS1_16FlashAttnBwdSm80INS1_25CollectiveMainloopBwdSm80ILi2ELi2EN4cute5tupleIJNS5_1CILi64EEENS7_ILi128EEENS7_ILi96EEEEEENS_10bfloat16_tEfNS_4arch4Sm80ELb1ELb0ELb0ELb0ELb1ELb0ELb0ELb0ELi2ELi2ELi4ELi2ELb0EEENS1_21CollectiveEpilogueBwdISB_SC_SE_Li256ELb0ELb0ELi2EEENS1_25SingleTileBwdLPTSchedulerILb0ELi128ELb1EEEEEEEEEvNT_6ParamsE:
	.zero		1000


//--------------------- .nv.constant0._ZN7cutlass13device_kernelIN5flash19enable_sm80_to_sm89INS1_16FlashAttnBwdSm80INS1_25CollectiveMainloopBwdSm80ILi2ELi2EN4cute5tupleIJNS5_1CILi64EEENS7_ILi128EEENS7_ILi96EEEEEENS_10bfloat16_tEfNS_4arch4Sm80ELb1ELb0ELb0ELb0ELb0ELb0ELb0ELb0ELi2ELi2ELi4ELi2ELb0EEENS1_24CollectiveEpilogueBwdGQAISB_fSE_Li256ELb0ELb0EEENS1_25SingleTileBwdLPTSchedulerILb0ELi128ELb0EEEEEEEEEvNT_6ParamsE --------------------------
	.section	.nv.constant0._ZN7cutlass13device_kernelIN5flash19enable_sm80_to_sm89INS1_16FlashAttnBwdSm80INS1_25CollectiveMainloopBwdSm80ILi2ELi2EN4cute5tupleIJNS5_1CILi64EEENS7_ILi128EEENS7_ILi96EEEEEENS_10bfloat16_tEfNS_4arch4Sm80ELb1ELb0ELb0ELb0ELb0ELb0ELb0ELb0ELi2ELi2ELi4ELi2ELb0EEENS1_24CollectiveEpilogueBwdGQAISB_fSE_Li256ELb0ELb0EEENS1_25SingleTileBwdLPTSchedulerILb0ELi128ELb0EEEEEEEEEvNT_6ParamsE,"a",@progbits
	.sectionflags	@""
	.align	4
.nv.constant0._ZN7cutlass13device_kernelIN5flash19enable_sm80_to_sm89INS1_16FlashAttnBwdSm80INS1_25CollectiveMainloopBwdSm80ILi2ELi2EN4cute5tupleIJNS5_1CILi64EEENS7_ILi128EEENS7_ILi96EEEEEENS_10bfloat16_tEfNS_4arch4Sm80ELb1ELb0ELb0ELb0ELb0ELb0ELb0ELb0ELi2ELi2ELi4ELi2ELb0EEENS1_24CollectiveEpilogueBwdGQAISB_fSE_Li256ELb0ELb0EEENS1_25SingleTileBwdLPTSchedulerILb0ELi128ELb0EEEEEEEEEvNT_6ParamsE:
	.zero		1008


//--------------------- .nv.constant0._ZN7cutlass13device_kernelIN5flash19enable_sm80_to_sm89INS1_16FlashAttnBwdSm80INS1_25CollectiveMainloopBwdSm80ILi2ELi2EN4cute5tupleIJNS5_1CILi64EEENS7_ILi128EEENS7_ILi96EEEEEENS_10bfloat16_tEfNS_4arch4Sm80ELb1ELb0ELb0ELb0ELb1ELb0ELb0ELb0ELi2ELi2ELi4ELi2ELb0EEENS1_24CollectiveEpilogueBwdGQAISB_fSE_Li256ELb0ELb1EEENS1_25SingleTileBwdLPTSchedulerILb0ELi128ELb1EEEEEEEEEvNT_6ParamsE --------------------------
	.section	.nv.constant0._ZN7cutlass13device_kernelIN5flash19enable_sm80_to_sm89INS1_16FlashAttnBwdSm80INS1_25CollectiveMainloopBwdSm80ILi2ELi2EN4cute5tupleIJNS5_1CILi64EEENS7_ILi128EEENS7_ILi96EEEEEENS_10bfloat16_tEfNS_4arch4Sm80ELb1ELb0ELb0ELb0ELb1ELb0ELb0ELb0ELi2ELi2ELi4ELi2ELb0EEENS1_24CollectiveEpilogueBwdGQAISB_fSE_Li256ELb0ELb1EEENS1_25SingleTileBwdLPTSchedulerILb0ELi128ELb1EEEEEEEEEvNT_6ParamsE,"a",@progbits
	.sectionflags	@""
	.align	4
.nv.constant0._ZN7cutlass13device_kernelIN5flash19enable_sm80_to_sm89INS1_16FlashAttnBwdSm80INS1_25CollectiveMainloopBwdSm80ILi2ELi2EN4cute5tupleIJNS5_1CILi64EEENS7_ILi128EEENS7_ILi96EEEEEENS_10bfloat16_tEfNS_4arch4Sm80ELb1ELb0ELb0ELb0ELb1ELb0ELb0ELb0ELi2ELi2ELi4ELi2ELb0EEENS1_24CollectiveEpilogueBwdGQAISB_fSE_Li256ELb0ELb1EEENS1_25SingleTileBwdLPTSchedulerILb0ELi128ELb1EEEEEEEEEvNT_6ParamsE:
	.zero		1008


//--------------------- .nv.constant0._ZN7cutlass13device_kernelIN5flash22FlashAttnBwdPreprocessIN4cute5tupleIJNS3_1CILi64EEENS5_ILi96EEEEEENS_10bfloat16_tEfNS_4arch4Sm80ELb1ELb0EEEEEvNT_6ParamsE --------------------------
	.section	.nv.constant0._ZN7cutlass13device_kernelIN5flash22FlashAttnBwdPreprocessIN4cute5tupleIJNS3_1CILi64EEENS5_ILi96EEEEEENS_10bfloat16_tEfNS_4arch4Sm80ELb1ELb0EEEEEvNT_6ParamsE,"a",@progbits
	.sectionflags	@""
	.align	4
.nv.constant0._ZN7cutlass13device_kernelIN5flash22FlashAttnBwdPreprocessIN4cute5tupleIJNS3_1CILi64EEENS5_ILi96EEEEEENS_10bfloat16_tEfNS_4arch4Sm80ELb1ELb0EEEEEvNT_6ParamsE:
	.zero		592


//--------------------- .nv.constant0._ZN7cutlass13device_kernelIN5flash19enable_sm80_to_sm89INS1_16FlashAttnBwdSm80INS1_25CollectiveMainloopBwdSm80ILi2ELi2EN4cute5tupleIJNS5_1CILi64EEENS7_ILi128EEENS7_ILi96EEEEEENS_10bfloat16_tEfNS_4arch4Sm80ELb1ELb0ELb0ELb1ELb0ELb0ELb0ELb0ELi2ELi2ELi4ELi2ELb0EEENS1_21CollectiveEpilogueBwdISB_SC_SE_Li256ELb1ELb0ELi2EEENS1_25SingleTileBwdLPTSchedulerILb1ELi128ELb0EEEEEEEEEvNT_6ParamsE --------------------------
	.section	.nv.constant0._ZN7cutlass13device_kernelIN5flash19enable_sm80_to_sm89INS1_16FlashAttnBwdSm80INS1_25CollectiveMainloopBwdSm80ILi2ELi2EN4cute5tupleIJNS5_1CILi64EEENS7_ILi128EEENS7_ILi96EEEEEENS_10bfloat16_tEfNS_4arch4Sm80ELb1ELb0ELb0ELb1ELb0ELb0ELb0ELb0ELi2ELi2ELi4ELi2ELb0EEENS1_21CollectiveEpilogueBwdISB_SC_SE_Li256ELb1ELb0ELi2EEENS1_25SingleTileBwdLPTSchedulerILb1ELi128ELb0EEEEEEEEEvNT_6ParamsE,"a",@progbits
	.sectionflags	@""
	.align	4
.nv.constant0._ZN7cutlass13device_kernelIN5flash19enable_sm80_to_sm89INS1_16FlashAttnBwdSm80INS1_25CollectiveMainloopBwdSm80ILi2ELi2EN4cute5tupleIJNS5_1CILi64EEENS7_ILi128EEENS7_ILi96EEEEEENS_10bfloat16_tEfNS_4arch4Sm80ELb1ELb0ELb0ELb1ELb0ELb0ELb0ELb0ELi2ELi2ELi4ELi2ELb0EEENS1_21CollectiveEpilogueBwdISB_SC_SE_Li256ELb1ELb0ELi2EEENS1_25SingleTileBwdLPTSchedulerILb1ELi128ELb0EEEEEEEEEvNT_6ParamsE:
	.zero		1000


//--------------------- .nv.constant0._ZN7cutlass13device_kernelIN5flash19enable_sm80_to_sm89INS1_16FlashAttnBwdSm80INS1_25CollectiveMainloopBwdSm80ILi2ELi2EN4cute5tupleIJNS5_1CILi64EEENS7_ILi128EEENS7_ILi96EEEEEENS_10bfloat16_tEfNS_4arch4Sm80ELb1ELb0ELb0ELb1ELb1ELb0ELb0ELb0ELi2ELi2ELi4ELi2ELb0EEENS1_21CollectiveEpilogueBwdISB_SC_SE_Li256ELb1ELb0ELi2EEENS1_25SingleTileBwdLPTSchedulerILb1ELi128ELb1EEEEEEEEEvNT_6ParamsE --------------------------
	.section	.nv.constant0._ZN7cutlass13device_kernelIN5flash19enable_sm80_to_sm89INS1_16FlashAttnBwdSm80INS1_25CollectiveMainloopBwdSm80ILi2ELi2EN4cute5tupleIJNS5_1CILi64EEENS7_ILi128EEENS7_ILi96EEEEEENS_10bfloat16_tEfNS_4arch4Sm80ELb1ELb0ELb0ELb1ELb1ELb0ELb0ELb0ELi2ELi2ELi4ELi2ELb0EEENS1_21CollectiveEpilogueBwdISB_SC_SE_Li256ELb1ELb0ELi2EEENS1_25SingleTileBwdLPTSchedulerILb1ELi128ELb1EEEEEEEEEvNT_6ParamsE,"a",@progbits
	.sectionflags	@""
	.align	4
.nv.constant0._ZN7cutlass13device_kernelIN5flash19enable_sm80_to_sm89INS1_16FlashAttnBwdSm80INS1_25CollectiveMainloopBwdSm80ILi2ELi2EN4cute5tupleIJNS5_1CILi64EEENS7_ILi128EEENS7_ILi96EEEEEENS_10bfloat16_tEfNS_4arch4Sm80ELb1ELb0ELb0ELb1ELb1ELb0ELb0ELb0ELi2ELi2ELi4ELi2ELb0EEENS1_21CollectiveEpilogueBwdISB_SC_SE_Li256ELb1ELb0ELi2EEENS1_25SingleTileBwdLPTSchedulerILb1ELi128ELb1EEEEEEEEEvNT_6ParamsE:
	.zero		1000


//--------------------- .nv.constant0._ZN7cutlass13device_kernelIN5flash19enable_sm80_to_sm89INS1_16FlashAttnBwdSm80INS1_25CollectiveMainloopBwdSm80ILi2ELi2EN4cute5tupleIJNS5_1CILi64EEENS7_ILi128EEENS7_ILi96EEEEEENS_10bfloat16_tEfNS_4arch4Sm80ELb1ELb0ELb0ELb1ELb0ELb0ELb0ELb0ELi2ELi2ELi4ELi2ELb0EEENS1_24CollectiveEpilogueBwdGQAISB_fSE_Li256ELb1ELb0EEENS1_25SingleTileBwdLPTSchedulerILb1ELi128ELb0EEEEEEEEEvNT_6ParamsE --------------------------
	.section	.nv.constant0._ZN7cutlass13device_kernelIN5flash19enable_sm80_to_sm89INS1_16FlashAttnBwdSm80INS1_25CollectiveMainloopBwdSm80ILi2ELi2EN4cute5tupleIJNS5_1CILi64EEENS7_ILi128EEENS7_ILi96EEEEEENS_10bfloat16_tEfNS_4arch4Sm80ELb1ELb0ELb0ELb1ELb0ELb0ELb0ELb0ELi2ELi2ELi4ELi2ELb0EEENS1_24CollectiveEpilogueBwdGQAISB_fSE_Li256ELb1ELb0EEENS1_25SingleTileBwdLPTSchedulerILb1ELi128ELb0EEEEEEEEEvNT_6ParamsE,"a",@progbits
	.sectionflags	@""
	.align	4
.nv.constant0._ZN7cutlass13device_kernelIN5flash19enable_sm80_to_sm89INS1_16FlashAttnBwdSm80INS1_25CollectiveMainloopBwdSm80ILi2ELi2EN4cute5tupleIJNS5_1CILi64EEENS7_ILi128EEENS7_ILi96EEEEEENS_10bfloat16_tEfNS_4arch4Sm80ELb1ELb0ELb0ELb1ELb0ELb0ELb0ELb0ELi2ELi2ELi4ELi2ELb0EEENS1_24CollectiveEpilogueBwdGQAISB_fSE_Li256ELb1ELb0EEENS1_25SingleTileBwdLPTSchedulerILb1ELi128ELb0EEEEEEEEEvNT_6ParamsE:
	.zero		1008


//--------------------- .nv.constant0._ZN7cutlass13device_kernelIN5flash32FlashAttnBwdPostprocessConvertdQIN4cute5tupleIJNS3_1CILi128EEENS5_ILi96EEEEEENS_10bfloat16_tEfNS_4arch4Sm80ELi256ENS3_8TiledMMAINS3_8MMA_AtomIJNS3_30SM80_16x8x16_F32BF16BF16F32_TNEEEENS3_6LayoutINS4_IJNS5_ILi4EEENS5_ILi2EEENS5_ILi1EEEEEENS4_IJSJ_SH_NS5_ILi0EEEEEEEENS4_IJNS5_ILi64EEENS5_ILi32EEENS5_ILi16EEEEEEEELb0EEEEEvNT_6ParamsE --------------------------
	.section	.nv.constant0._ZN7cutlass13device_kernelIN5flash32FlashAttnBwdPostprocessConvertdQIN4cute5tupleIJNS3_1CILi128EEENS5_ILi96EEEEEENS_10bfloat16_tEfNS_4arch4Sm80ELi256ENS3_8TiledMMAINS3_8MMA_AtomIJNS3_30SM80_16x8x16_F32BF16BF16F32_TNEEEENS3_6LayoutINS4_IJNS5_ILi4EEENS5_ILi2EEENS5_ILi1EEEEEENS4_IJSJ_SH_NS5_ILi0EEEEEEEENS4_IJNS5_ILi64EEENS5_ILi32EEENS5_ILi16EEEEEEEELb0EEEEEvNT_6ParamsE,"a",@progbits
	.sectionflags	@""
	.align	4
.nv.constant0._ZN7cutlass13device_kernelIN5flash32FlashAttnBwdPostprocessConvertdQIN4cute5tupleIJNS3_1CILi128EEENS5_ILi96EEEEEENS_10bfloat16_tEfNS_4arch4Sm80ELi256ENS3_8TiledMMAINS3_8MMA_AtomIJNS3_30SM80_16x8x16_F32BF16BF16F32_TNEEEENS3_6LayoutINS4_IJNS5_ILi4EEENS5_ILi2EEENS5_ILi1EEEEEENS4_IJSJ_SH_NS5_ILi0EEEEEEEENS4_IJNS5_ILi64EEENS5_ILi32EEENS5_ILi16EEEEEEEELb0EEEEEvNT_6ParamsE:
	.zero		464


//--------------------- .nv.constant0._ZN7cutlass13device_kernelIN5flash32FlashAttnBwdPostprocessConvertdQIN4cute5tupleIJNS3_1CILi64EEENS5_ILi96EEEEEENS_10bfloat16_tEfNS_4arch4Sm80ELi256ENS3_8TiledMMAINS3_8MMA_AtomIJNS3_30SM80_16x8x16_F32BF16BF16F32_TNEEEENS3_6LayoutINS4_IJNS5_ILi2EEENS5_ILi4EEENS5_ILi1EEEEEENS4_IJSJ_SH_NS5_ILi0EEEEEEEENS4_IJNS5_ILi32EEESO_NS5_ILi16EEEEEEEELb0EEEEEvNT_6ParamsE --------------------------
	.section	.nv.constant0._ZN7cutlass13device_kernelIN5flash32FlashAttnBwdPostprocessConvertdQIN4cute5tupleIJNS3_1CILi64EEENS5_ILi96EEEEEENS_10bfloat16_tEfNS_4arch4Sm80ELi256ENS3_8TiledMMAINS3_8MMA_AtomIJNS3_30SM80_16x8x16_F32BF16BF16F32_TNEEEENS3_6LayoutINS4_IJNS5_ILi2EEENS5_ILi4EEENS5_ILi1EEEEEENS4_IJSJ_SH_NS5_ILi0EEEEEEEENS4_IJNS5_ILi32EEESO_NS5_ILi16EEEEEEEELb0EEEEEvNT_6ParamsE,"a",@progbits
	.sectionflags	@""
	.align	4
.nv.constant0._ZN7cutlass13device_kernelIN5flash32FlashAttnBwdPostprocessConvertdQIN4cute5tupleIJNS3_1CILi64EEENS5_ILi96EEEEEENS_10bfloat16_tEfNS_4arch4Sm80ELi256ENS3_8TiledMMAINS3_8MMA_AtomIJNS3_30SM80_16x8x16_F32BF16BF16F32_TNEEEENS3_6LayoutINS4_IJNS5_ILi2EEENS5_ILi4EEENS5_ILi1EEEEEENS4_IJSJ_SH_NS5_ILi0EEEEEEEENS4_IJNS5_ILi32EEESO_NS5_ILi16EEEEEEEELb0EEEEEvNT_6ParamsE:
	.zero		464


//--------------------- .nv.constant0._ZN7cutlass13device_kernelIN5flash19enable_sm80_to_sm89INS1_16FlashAttnBwdSm80INS1_25CollectiveMainloopBwdSm80ILi2ELi2EN4cute5tupleIJNS5_1CILi64EEENS7_ILi128EEENS7_ILi96EEEEEENS_10bfloat16_tEfNS_4arch4Sm80ELb1ELb0ELb0ELb1ELb1ELb0ELb0ELb0ELi2ELi2ELi4ELi2ELb0EEENS1_24CollectiveEpilogueBwdGQAISB_fSE_Li256ELb1ELb1EEENS1_25SingleTileBwdLPTSchedulerILb1ELi128ELb1EEEEEEEEEvNT_6ParamsE --------------------------
	.section	.nv.constant0._ZN7cutlass13device_kernelIN5flash19enable_sm80_to_sm89INS1_16FlashAttnBwdSm80INS1_25CollectiveMainloopBwdSm80ILi2ELi2EN4cute5tupleIJNS5_1CILi64EEENS7_ILi128EEENS7_ILi96EEEEEENS_10bfloat16_tEfNS_4arch4Sm80ELb1ELb0ELb0ELb1ELb1ELb0ELb0ELb0ELi2ELi2ELi4ELi2ELb0EEENS1_24CollectiveEpilogueBwdGQAISB_fSE_Li256ELb1ELb1EEENS1_25SingleTileBwdLPTSchedulerILb1ELi128ELb1EEEEEEEEEvNT_6ParamsE,"a",@progbits
	.sectionflags	@""
	.align	4
.nv.constant0._ZN7cutlass13device_kernelIN5flash19enable_sm80_to_sm89INS1_16FlashAttnBwdSm80INS1_25CollectiveMainloopBwdSm80ILi2ELi2EN4cute5tupleIJNS5_1CILi64EEENS7_ILi128EEENS7_ILi96EEEEEENS_10bfloat16_tEfNS_4arch4Sm80ELb1ELb0ELb0ELb1ELb1ELb0ELb0ELb0ELi2ELi2ELi4ELi2ELb0EEENS1_24CollectiveEpilogueBwdGQAISB_fSE_Li256ELb1ELb1EEENS1_25SingleTileBwdLPTSchedulerILb1ELi128ELb1EEEEEEEEEvNT_6ParamsE:
	.zero		1008


//--------------------- .nv.constant0._ZN7cutlass13device_kernelIN5flash22FlashAttnBwdPreprocessIN4cute5tupleIJNS3_1CILi64EEENS5_ILi96EEEEEENS_10bfloat16_tEfNS_4arch4Sm80ELb1ELb1EEEEEvNT_6ParamsE --------------------------
	.section	.nv.constant0._ZN7cutlass13device_kernelIN5flash22FlashAttnBwdPreprocessIN4cute5tupleIJNS3_1CILi64EEENS5_ILi96EEEEEENS_10bfloat16_tEfNS_4arch4Sm80ELb1ELb1EEEEEvNT_6ParamsE,"a",@progbits
	.sectionflags	@""
	.align	4
.nv.constant0._ZN7cutlass13device_kernelIN5flash22FlashAttnBwdPreprocessIN4cute5tupleIJNS3_1CILi64EEENS5_ILi96EEEEEENS_10bfloat16_tEfNS_4arch4Sm80ELb1ELb1EEEEEvNT_6ParamsE:
	.zero		592


//--------------------- .text._ZN7cutlass13device_kernelIN5flash19enable_sm80_to_sm89INS1_16FlashAttnBwdSm80INS1_25CollectiveMainloopBwdSm80ILi2ELi1EN4cute5tupleIJNS5_1CILi64EEENS7_ILi128EEENS7_ILi96EEEEEENS_10bfloat16_tEfNS_4arch4Sm80ELb0ELb0ELb0ELb0ELb0ELb0ELb0ELb0ELi2ELi2ELi4ELi2ELb1EEENS1_21CollectiveEpilogueBwdISB_SC_SE_Li256ELb0ELb0ELi2EEENS1_19SingleTileSchedulerILb0ELb0ELb0ELi128EEEEEEEEEvNT_6ParamsE --------------------------
	.section	.text._ZN7cutlass13device_kernelIN5flash19enable_sm80_to_sm89INS1_16FlashAttnBwdSm80INS1_25CollectiveMainloopBwdSm80ILi2ELi1EN4cute5tupleIJNS5_1CILi64EEENS7_ILi128EEENS7_ILi96EEEEEENS_10bfloat16_tEfNS_4arch4Sm80ELb0ELb0ELb0ELb0ELb0ELb0ELb0ELb0ELi2ELi2ELi4ELi2ELb1EEENS1_21CollectiveEpilogueBwdISB_SC_SE_Li256ELb0ELb0ELi2EEENS1_19SingleTileSchedulerILb0ELb0ELb0ELi128EEEEEEEEEvNT_6ParamsE,"ax",@progbits
	.sectioninfo	@"SHI_REGISTERS=255"
	.align	128
.text._ZN7cutlass13device_kernelIN5flash19enable_sm80_to_sm89INS1_16FlashAttnBwdSm80INS1_25CollectiveMainloopBwdSm80ILi2ELi1EN4cute5tupleIJNS5_1CILi64EEENS7_ILi128EEENS7_ILi96EEEEEENS_10bfloat16_tEfNS_4arch4Sm80ELb0ELb0ELb0ELb0ELb0ELb0ELb0ELb0ELi2ELi2ELi4ELi2ELb1EEENS1_21CollectiveEpilogueBwdISB_SC_SE_Li256ELb0ELb0ELi2EEENS1_19SingleTileSchedulerILb0ELb0ELb0ELi128EEEEEEEEEvNT_6ParamsE:
        .type           _ZN7cutlass13device_kernelIN5flash19enable_sm80_to_sm89INS1_16FlashAttnBwdSm80INS1_25CollectiveMainloopBwdSm80ILi2ELi1EN4cute5tupleIJNS5_1CILi64EEENS7_ILi128EEENS7_ILi96EEEEEENS_10bfloat16_tEfNS_4arch4Sm80ELb0ELb0ELb0ELb0ELb0ELb0ELb0ELb0ELi2ELi2ELi4ELi2ELb1EEENS1_21CollectiveEpilogueBwdISB_SC_SE_Li256ELb0ELb0ELi2EEENS1_19SingleTileSchedulerILb0ELb0ELb0ELi128EEEEEEEEEvNT_6ParamsE,@function
        .size           _ZN7cutlass13device_kernelIN5flash19enable_sm80_to_sm89INS1_16FlashAttnBwdSm80INS1_25CollectiveMainloopBwdSm80ILi2ELi1EN4cute5tupleIJNS5_1CILi64EEENS7_ILi128EEENS7_ILi96EEEEEENS_10bfloat16_tEfNS_4arch4Sm80ELb0ELb0ELb0ELb0ELb0ELb0ELb0ELb0ELi2ELi2ELi4ELi2ELb1EEENS1_21CollectiveEpilogueBwdISB_SC_SE_Li256ELb0ELb0ELi2EEENS1_19SingleTileSchedulerILb0ELb0ELb0ELi128EEEEEEEEEvNT_6ParamsE,(.L_x_1381 - _ZN7cutlass13device_kernelIN5flash19enable_sm80_to_sm89INS1_16FlashAttnBwdSm80INS1_25CollectiveMainloopBwdSm80ILi2ELi1EN4cute5tupleIJNS5_1CILi64EEENS7_ILi128EEENS7_ILi96EEEEEENS_10bfloat16_tEfNS_4arch4Sm80ELb0ELb0ELb0ELb0ELb0ELb0ELb0ELb0ELi2ELi2ELi4ELi2ELb1EEENS1_21CollectiveEpilogueBwdISB_SC_SE_Li256ELb0ELb0ELi2EEENS1_19SingleTileSchedulerILb0ELb0ELb0ELi128EEEEEEEEEvNT_6ParamsE)
        .other          _ZN7cutlass13device_kernelIN5flash19enable_sm80_to_sm89INS1_16FlashAttnBwdSm80INS1_25CollectiveMainloopBwdSm80ILi2ELi1EN4cute5tupleIJNS5_1CILi64EEENS7_ILi128EEENS7_ILi96EEEEEENS_10bfloat16_tEfNS_4arch4Sm80ELb0ELb0ELb0ELb0ELb0ELb0ELb0ELb0ELi2ELi2ELi4ELi2ELb1EEENS1_21CollectiveEpilogueBwdISB_SC_SE_Li256ELb0ELb0ELi2EEENS1_19SingleTileSchedulerILb0ELb0ELb0ELi128EEEEEEEEEvNT_6ParamsE,@"STO_CUDA_ENTRY STV_DEFAULT"
_ZN7cutlass13device_kernelIN5flash19enable_sm80_to_sm89INS1_16FlashAttnBwdSm80INS1_25CollectiveMainloopBwdSm80ILi2ELi1EN4cute5tupleIJNS5_1CILi64EEENS7_ILi128EEENS7_ILi96EEEEEENS_10bfloat16_tEfNS_4arch4Sm80ELb0ELb0ELb0ELb0ELb0ELb0ELb0ELb0ELi2ELi2ELi4ELi2ELb1EEENS1_21CollectiveEpilogueBwdISB_SC_SE_Li256ELb0ELb0ELi2EEENS1_19SingleTileSchedulerILb0ELb0ELb0ELi128EEEEEEEEEvNT_6ParamsE:
[----:B------:R-:W-:-:S03]  /*0000*/  MOV R1, c[0x0][0x28] ;  /* 0x00000a0000017a02 */ /* 0x000fc60000000f00 */
[----:B------:R-:W1:Y:S01]  /*0010*/  S2UR UR11, SR_CTAID.Z ;  /* 0x00000000000b79c3 */ /* 0x000e620000002700 */
[----:B------:R-:W-:Y:S02]  /*0020*/  IADD3 R1, R1, -0x58, RZ ;  /* 0xffffffa801017810 */ /* 0x000fe40007ffe0ff */
[----:B-1----:R-:W-:-:S13]  /*0030*/  ISETP.LE.AND P0, PT, RZ, UR11, PT ;  /* 0x0000000bff007c0c */ /* 0x002fda000bf03270 */
[----:B------:R-:W-:Y:S05]  /*0040*/  @!P0 EXIT ;  /* 0x000000000000894d */ /* 0x000fea0003800000 */
[----:B------:R-:W1:Y:S01]  /*0050*/  S2UR UR20, SR_CTAID.Y ;  /* 0x00000000001479c3 */ /* 0x000e620000002600 */
[----:B------:R-:W2:Y:S01]  /*0060*/  S2R R2, SR_TID.X ;  /* 0x0000000000027919 */ /* 0x000ea20000002100 */
[----:B------:R-:W-:Y:S01]  /*0070*/  ULDC.64 UR22, c[0x0][0x248] ;  /* 0x0000920000167ab9 */ /* 0x000fe20000000a00 */
[----:B------:R-:W-:Y:S01]  /*0080*/  IMAD.MOV.U32 R37, RZ, RZ, R3 ;  /* 0x000000ffff257224 */ /* 0x000fe200078e0003 */
[----:B------:R-:W-:Y:S01]  /*0090*/  USHF.R.S32.HI UR18, URZ, 0x1f, UR11 ;  /* 0x0000001f3f127899 */ /* 0x000fe2000801140b */
[----:B------:R-:W3:Y:S01]  /*00a0*/  S2R R19, SR_CTAID.X ;  /* 0x0000000000137919 */ /* 0x000ee20000002500 */
[----:B------:R-:W-:Y:S01]  /*00b0*/  UISETP.NE.AND UP0, UPT, UR22, 0x1, UPT ;  /* 0x000000011600788c */ /* 0x000fe2000bf05270 */
[----:B------:R-:W-:Y:S01]  /*00c0*/  IMAD.U32 R8, RZ, RZ, UR11 ;  /* 0x0000000bff087e24 */ /* 0x000fe2000f8e00ff */
[----:B------:R-:W-:Y:S01]  /*00d0*/  ULDC.64 UR6, c[0x0][0x270] ;  /* 0x00009c0000067ab9 */ /* 0x000fe20000000a00 */
[----:B------:R-:W-:Y:S01]  /*00e0*/  IMAD.MOV.U32 R34, RZ, RZ, -0x80 ;  /* 0xffffff80ff227424 */ /* 0x000fe200078e00ff */
[----:B------:R-:W-:Y:S01]  /*00f0*/  ULDC.64 UR4, c[0x0][0x278] ;  /* 0x00009e0000047ab9 */ /* 0x000fe20000000a00 */
[----:B------:R-:W-:Y:S01]  /*0100*/  IMAD.MOV.U32 R231, RZ, RZ, 0x20 ;  /* 0x00000020ffe77424 */ /* 0x000fe200078e00ff */
[----:B------:R-:W-:Y:S01]  /*0110*/  UIMAD UR16, UR18, UR4, URZ ;  /* 0x00000004121072a4 */ /* 0x000fe2000f8e023f */
[----:B------:R-:W-:Y:S01]  /*0120*/  IMAD.MOV.U32 R233, RZ, RZ, 0x10 ;  /* 0x00000010ffe97424 */ /* 0x000fe200078e00ff */
[----:B------:R-:W-:Y:S01]  /*0130*/  UIMAD.WIDE.U32 UR12, UR11, UR4, URZ ;  /* 0x000000040b0c72a5 */ /* 0x000fe2000f8e003f */
[----:B------:R-:W-:Y:S01]  /*0140*/  CS2R R158, SRZ ;  /* 0x00000000009e7805 */ /* 0x000fe2000001ff00 */
[----:B------:R-:W-:Y:S01]  /*0150*/  UIMAD UR16, UR11, UR5, UR16 ;  /* 0x000000050b1072a4 */ /* 0x000fe2000f8e0210 */
[----:B------:R-:W-:Y:S01]  /*0160*/  CS2R R156, SRZ ;  /* 0x00000000009c7805 */ /* 0x000fe2000001ff00 */
[----:B------:R-:W-:Y:S01]  /*0170*/  ULDC.64 UR8, c[0x0][0x290] ;  /* 0x0000a40000087ab9 */ /* 0x000fe20000000a00 */
[----:B------:R-:W-:Y:S01]  /*0180*/  CS2R R162, SRZ ;  /* 0x0000000000a27805 */ /* 0x000fe2000001ff00 */
[----:B------:R-:W-:Y:S01]  /*0190*/  ULDC.64 UR4, c[0x0][0x288] ;  /* 0x0000a20000047ab9 */ /* 0x000fe20000000a00 */
[----:B------:R-:W-:Y:S01]  /*01a0*/  CS2R R160, SRZ ;  /* 0x0000000000a07805 */ /* 0x000fe2000001ff00 */
[----:B------:R-:W-:Y:S01]  /*01b0*/  UIMAD UR10, UR18, UR8, URZ ;  /* 0x00000008120a72a4 */ /* 0x000fe2000f8e023f */
[----:B------:R-:W-:Y:S01]  /*01c0*/  CS2R R154, SRZ ;  /* 0x00000000009a7805 */ /* 0x000fe2000001ff00 */
[----:B-1----:R-:W-:Y:S01]  /*01d0*/  USHF.R.S32.HI UR19, URZ, 0x1f, UR20 ;  /* 0x0000001f3f137899 */ /* 0x002fe20008011414 */
[--C-:B--2---:R-:W-:Y:S01]  /*01e0*/  IMAD.MOV.U32 R36, RZ, RZ, R2.reuse ;  /* 0x000000ffff247224 */ /* 0x104fe200078e0002 */
[----:B------:R-:W-:Y:S01]  /*01f0*/  UIMAD.WIDE.U32 UR22, UR20, UR23, URZ ;  /* 0x00000017141672a5 */ /* 0x000fe2000f8e003f */
[----:B------:R-:W-:Y:S01]  /*0200*/  IMAD.MOV.U32 R36, RZ, RZ, R2 ;  /* 0x000000ffff247224 */ /* 0x000fe200078e0002 */
[----:B------:R-:W-:Y:S01]  /*0210*/  UIMAD UR6, UR19, UR6, URZ ;  /* 0x00000006130672a4 */ /* 0x000fe2000f8e023f */
[----:B------:R1:W-:Y:S01]  /*0220*/  STL [R1+0x10], R2 ;  /* 0x0000100201007387 */ /* 0x0003e20000100800 */
[----:B------:R-:W-:Y:S01]  /*0230*/  UIMAD UR4, UR19, UR4, URZ ;  /* 0x00000004130472a4 */ /* 0x000fe2000f8e023f */
[----:B------:R-:W-:Y:S01]  /*0240*/  IMAD.SHL.U32 R4, R36, 0x4, RZ ;  /* 0x0000000424047824 */ /* 0x000fe200078e00ff */
[----:B------:R-:W-:Y:S01]  /*0250*/  SHF.R.S32.HI R33, RZ, 0x1f, R36 ;  /* 0x0000001fff217819 */ /* 0x000fe20000011424 */
[----:B------:R-:W-:Y:S01]  /*0260*/  UIMAD UR7, UR20, UR7, UR6 ;  /* 0x00000007140772a4 */ /* 0x000fe2000f8e0206 */
[----:B------:R-:W-:Y:S01]  /*0270*/  IMAD.U32 R6, RZ, RZ, UR20 ;  /* 0x00000014ff067e24 */ /* 0x000fe2000f8e00ff */
[----:B------:R-:W-:Y:S01]  /*0280*/  UMOV UR21, UR20 ;  /* 0x0000001400157c82 */ /* 0x000fe20008000000 */
[CC--:B------:R-:W-:Y:S01]  /*0290*/  LEA.HI R26, R33.reuse, R36.reuse, RZ, 0x2 ;  /* 0x00000024211a7211 */ /* 0x0c0fe200078f10ff */
[----:B------:R-:W-:Y:S01]  /*02a0*/  ULDC UR6, c[0x0][0x250] ;  /* 0x0000940000067ab9 */ /* 0x000fe20000000800 */
[--C-:B------:R-:W-:Y:S01]  /*02b0*/  SHF.R.S32.HI R5, RZ, 0x1f, R4.reuse ;  /* 0x0000001fff057819 */ /* 0x100fe20000011404 */
[----:B------:R-:W-:Y:S01]  /*02c0*/  @UP0 USHF.R.U32.HI UR21, URZ, UR6, UR23 ;  /* 0x000000063f150299 */ /* 0x000fe20008011617 */
[----:B------:R-:W-:Y:S01]  /*02d0*/  LOP3.LUT R0, R26, 0xfffffffc, RZ, 0xc0, !PT ;  /* 0xfffffffc1a007812 */ /* 0x000fe200078ec0ff */
[----:B------:R-:W-:Y:S01]  /*02e0*/  UIMAD.WIDE.U32 UR14, UR11, UR8, URZ ;  /* 0x000000080b0e72a5 */ /* 0x000fe2000f8e003f */
[CC--:B------:R-:W-:Y:S01]  /*02f0*/  LEA.HI R23, R33.reuse, R36.reuse, RZ, 0x3 ;  /* 0x0000002421177211 */ /* 0x0c0fe200078f18ff */
[----:B------:R-:W-:Y:S01]  /*0300*/  USHF.R.S32.HI UR17, URZ, 0x1f, UR21 ;  /* 0x0000001f3f117899 */ /* 0x000fe20008011415 */
[----:B------:R-:W-:Y:S01]  /*0310*/  IMAD.WIDE.U32 R6, R6, c[0x0][0x288], R4 ;  /* 0x0000a20006067a25 */ /* 0x000fe200078e0004 */
[----:B------:R-:W-:Y:S01]  /*0320*/  UIMAD UR10, UR11, UR9, UR10 ;  /* 0x000000090b0a72a4 */ /* 0x000fe2000f8e020a */
[----:B------:R2:W-:Y:S01]  /*0330*/  STL.64 [R1], R4 ;  /* 0x0000000401007387 */ /* 0x0005e20000100a00 */
[----:B------:R-:W-:Y:S01]  /*0340*/  UIMAD UR8, UR20, UR5, UR4 ;  /* 0x00000005140872a4 */ /* 0x000fe2000f8e0204 */
[----:B------:R-:W-:Y:S01]  /*0350*/  IMAD.IADD R20, R36, 0x1, -R0 ;  /* 0x0000000124147824 */ /* 0x000fe200078e0a00 */
[----:B------:R-:W-:Y:S01]  /*0360*/  UIADD3 UR9, UR13, UR16, URZ ;  /* 0x000000100d097290 */ /* 0x000fe2000fffe03f */
[----:B------:R-:W-:Y:S01]  /*0370*/  IMAD.U32 R0, RZ, RZ, UR7 ;  /* 0x00000007ff007e24 */ /* 0x000fe2000f8e00ff */
[----:B------:R-:W-:Y:S01]  /*0380*/  ULDC.64 UR4, c[0x0][0x1e0] ;  /* 0x0000780000047ab9 */ /* 0x000fe20000000a00 */
[----:B------:R-:W-:Y:S01]  /*0390*/  IMAD.SHL.U32 R38, R20, 0x8, RZ ;  /* 0x0000000814267824 */ /* 0x000fe200078e00ff */
[----:B------:R-:W-:Y:S01]  /*03a0*/  UIMAD UR4, UR17, UR4, URZ ;  /* 0x00000004110472a4 */ /* 0x000fe2000f8e023f */
[----:B-1----:R-:W-:Y:S01]  /*03b0*/  IMAD.U32 R2, RZ, RZ, UR20 ;  /* 0x00000014ff027e24 */ /* 0x002fe2000f8e00ff */
[----:B------:R-:W-:Y:S01]  /*03c0*/  UIADD3 UR10, UR15, UR10, URZ ;  /* 0x0000000a0f0a7290 */ /* 0x000fe2000fffe03f */
[----:B------:R-:W-:Y:S01]  /*03d0*/  SHF.R.S32.HI R248, RZ, 0x2, R26 ;  /* 0x00000002fff87819 */ /* 0x000fe2000001141a */
[----:B------:R-:W-:Y:S01]  /*03e0*/  UIMAD UR22, UR21, UR5, UR4 ;  /* 0x00000005151672a4 */ /* 0x000fe2000f8e0204 */
[----:B------:R-:W-:Y:S01]  /*03f0*/  IMAD.WIDE.U32 R2, R2, c[0x0][0x270], R4 ;  /* 0x00009c0002027a25 */ /* 0x000fe200078e0004 */
[----:B------:R-:W-:Y:S01]  /*0400*/  SHF.R.S32.HI R39, RZ, 0x1f, R38 ;  /* 0x0000001fff277819 */ /* 0x000fe20000011426 */
[----:B------:R-:W-:Y:S01]  /*0410*/  ULDC.64 UR4, c[0x0][0x1b0] ;  /* 0x00006c0000047ab9 */ /* 0x000fe20000000a00 */
[----:B------:R-:W-:Y:S01]  /*0420*/  LEA.HI R27, R33, R36, RZ, 0x5 ;  /* 0x00000024211b7211 */ /* 0x000fe200078f28ff */
[----:B------:R-:W-:Y:S01]  /*0430*/  UIMAD UR4, UR17, UR4, URZ ;  /* 0x00000004110472a4 */ /* 0x000fe2000f8e023f */
[----:B------:R-:W-:Y:S01]  /*0440*/  IADD3 R15, P0, R2, UR12, RZ ;  /* 0x0000000c020f7c10 */ /* 0x000fe2000ff1e0ff */
[----:B------:R-:W-:Y:S01]  /*0450*/  ULDC.64 UR6, c[0x0][0x1e8] ;  /* 0x00007a0000067ab9 */ /* 0x000fe20000000a00 */
[----:B------:R-:W-:Y:S01]  /*0460*/  SHF.R.S32.HI R249, RZ, 0x1f, R248 ;  /* 0x0000001ffff97819 */ /* 0x000fe200000114f8 */
[----:B------:R-:W-:Y:S01]  /*0470*/  UIMAD UR4, UR21, UR5, UR4 ;  /* 0x00000005150472a4 */ /* 0x000fe2000f8e0204 */
[----:B------:R-:W-:Y:S01]  /*0480*/  IADD3.X R17, R3, UR9, R0, P0, !PT ;  /* 0x0000000903117c10 */ /* 0x000fe200087fe400 */
[----:B------:R-:W-:Y:S01]  /*0490*/  IMAD.U32 R0, RZ, RZ, UR8 ;  /* 0x00000008ff007e24 */ /* 0x000fe2000f8e00ff */
[----:B------:R-:W-:Y:S01]  /*04a0*/  IADD3 R16, P0, R6, UR14, RZ ;  /* 0x0000000e06107c10 */ /* 0x000fe2000ff1e0ff */
[----:B------:R-:W-:Y:S01]  /*04b0*/  UIMAD UR6, UR18, UR6, URZ ;  /* 0x00000006120672a4 */ /* 0x000fe2000f8e023f */
[----:B------:R-:W-:Y:S01]  /*04c0*/  SHF.R.S32.HI R9, RZ, 0x1f, R27 ;  /* 0x0000001fff097819 */ /* 0x000fe2000001141b */
[----:B---3--:R-:W-:Y:S01]  /*04d0*/  IMAD R34, R19, R34, c[0x0][0x198] ;  /* 0x0000660013227624 */ /* 0x008fe200078e0222 */
[----:B------:R-:W-:Y:S01]  /*04e0*/  IADD3.X R18, R7, UR10, R0, P0, !PT ;  /* 0x0000000a07127c10 */ /* 0x000fe200087fe400 */
[----:B--2---:R-:W-:Y:S01]  /*04f0*/  IMAD.U32 R4, RZ, RZ, UR21 ;  /* 0x00000015ff047e24 */ /* 0x004fe2000f8e00ff */
[----:B------:R-:W-:Y:S01]  /*0500*/  UIMAD UR6, UR11, UR7, UR6 ;  /* 0x000000070b0672a4 */ /* 0x000fe2000f8e0206 */
[----:B------:R-:W-:Y:S01]  /*0510*/  IMAD.SHL.U32 R0, R23, 0x8, RZ ;  /* 0x0000000817007824 */ /* 0x000fe200078e00ff */
[----:B------:R-:W-:Y:S01]  /*0520*/  LEA R24, P2, R15, c[0x0][0x258], 0x2 ;  /* 0x000096000f187a11 */ /* 0x000fe200078410ff */
[--C-:B------:R-:W-:Y:S01]  /*0530*/  IMAD.WIDE.U32 R2, R4, c[0x0][0x1e0], R38.reuse ;  /* 0x0000780004027a25 */ /* 0x100fe200078e0026 */
[----:B------:R-:W-:Y:S01]  /*0540*/  IADD3 R252, R38, 0x20, RZ ;  /* 0x0000002026fc7810 */ /* 0x000fe20007ffe0ff */
[----:B------:R-:W-:Y:S01]  /*0550*/  ULDC.64 UR16, c[0x0][0x118] ;  /* 0x0000460000107ab9 */ /* 0x000fe20000000a00 */
[----:B------:R-:W-:Y:S01]  /*0560*/  LOP3.LUT R0, R0, 0xc0, RZ, 0xc0, !PT ;  /* 0x000000c000007812 */ /* 0x000fe200078ec0ff */
[----:B------:R-:W-:Y:S01]  /*0570*/  IMAD.WIDE.U32 R6, R4, c[0x0][0x1b0], R38 ;  /* 0x00006c0004067a25 */ /* 0x000fe200078e0026 */
[----:B------:R-:W-:Y:S01]  /*0580*/  IADD3 R5, R3, UR22, RZ ;  /* 0x0000001603057c10 */ /* 0x000fe2000fffe0ff */
[----:B------:R-:W-:Y:S01]  /*0590*/  STL.64 [R1+0x8], R38 ;  /* 0x0000082601007387 */ /* 0x000fe20000100a00 */
[----:B------:R-:W-:Y:S01]  /*05a0*/  IADD3 R35, R38, 0x40, RZ ;  /* 0x0000004026237810 */ /* 0x000fe20007ffe0ff */
[----:B------:R-:W-:Y:S01]  /*05b0*/  IMAD.MOV.U32 R4, RZ, RZ, R2 ;  /* 0x000000ffff047224 */ /* 0x000fe200078e0002 */
[----:B------:R-:W-:Y:S01]  /*05c0*/  IADD3 R3, R7, UR4, RZ ;  /* 0x0000000407037c10 */ /* 0x000fe2000fffe0ff */
[----:B------:R-:W-:Y:S01]  /*05d0*/  IMAD.MOV.U32 R2, RZ, RZ, R6 ;  /* 0x000000ffff027224 */ /* 0x000fe200078e0006 */
[----:B------:R-:W-:Y:S01]  /*05e0*/  ULDC.64 UR4, c[0x0][0x1b8] ;  /* 0x00006e0000047ab9 */ /* 0x000fe20000000a00 */
[----:B------:R-:W-:Y:S01]  /*05f0*/  SHF.R.U32.HI R6, RZ, 0x3, R0 ;  /* 0x00000003ff067819 */ /* 0x000fe20000011600 */
[----:B------:R-:W-:Y:S01]  /*0600*/  UIMAD UR4, UR18, UR4, URZ ;  /* 0x00000004120472a4 */ /* 0x000fe2000f8e023f */
[----:B------:R-:W-:Y:S01]  /*0610*/  LOP3.LUT R0, R0, 0x18, R38, 0xf8, !PT ;  /* 0x0000001800007812 */ /* 0x000fe200078ef826 */
[----:B------:R-:W-:Y:S01]  /*0620*/  IMAD.U32 R7, RZ, RZ, UR11 ;  /* 0x0000000bff077e24 */ /* 0x000fe2000f8e00ff */
[----:B------:R-:W-:Y:S01]  /*0630*/  LEA.HI.X R25, R15, c[0x0][0x25c], R17, 0x2, P2 ;  /* 0x000097000f197a11 */ /* 0x000fe200010f1411 */
[----:B------:R-:W-:Y:S01]  /*0640*/  IMAD.WIDE.U32 R4, R8, c[0x0][0x1e8], R4 ;  /* 0x00007a0008047a25 */ /* 0x000fe200078e0004 */
[----:B------:R-:W-:Y:S01]  /*0650*/  LOP3.LUT R14, R0, R6, RZ, 0x3c, !PT ;  /* 0x00000006000e7212 */ /* 0x000fe200078e3cff */
[----:B------:R-:W-:Y:S01]  /*0660*/  UIMAD UR4, UR11, UR5, UR4 ;  /* 0x000000050b0472a4 */ /* 0x000fe2000f8e0204 */
[----:B------:R-:W-:Y:S01]  /*0670*/  SHF.R.S32.HI R0, RZ, 0x5, R27 ;  /* 0x00000005ff007819 */ /* 0x000fe2000001141b */
[----:B------:R-:W-:Y:S01]  /*0680*/  IMAD.WIDE.U32 R2, R7, c[0x0][0x1b8], R2 ;  /* 0x00006e0007027a25 */ /* 0x000fe200078e0002 */
[----:B------:R-:W-:Y:S01]  /*0690*/  LEA.HI R8, R26, R248, RZ, 0x1 ;  /* 0x000000f81a087211 */ /* 0x000fe200078f08ff */
[----:B------:R-:W-:Y:S01]  /*06a0*/  STL [R1+0x18], R35 ;  /* 0x0000182301007387 */ /* 0x000fe20000100800 */
[-C--:B------:R-:W-:Y:S01]  /*06b0*/  LEA.HI R10, R27, R0.reuse, RZ, 0x1 ;  /* 0x000000001b0a7211 */ /* 0x080fe200078f08ff */
[----:B------:R-:W-:Y:S01]  /*06c0*/  IMAD.WIDE R6, R19, 0x80, R248 ;  /* 0x0000008013067825 */ /* 0x000fe200078e02f8 */
[----:B------:R-:W-:Y:S01]  /*06d0*/  LOP3.LUT R8, R8, 0x7fffffe, RZ, 0xc0, !PT ;  /* 0x07fffffe08087812 */ /* 0x000fe200078ec0ff */
[----:B------:R-:W-:Y:S01]  /*06e0*/  ULDC UR21, c[0x0][0x168] ;  /* 0x00005a0000157ab9 */ /* 0x000fe20000000800 */
[----:B------:R-:W-:Y:S01]  /*06f0*/  IADD3 R5, R5, UR6, RZ ;  /* 0x0000000605057c10 */ /* 0x000fe2000fffe0ff */
[----:B------:R-:W-:Y:S01]  /*0700*/  IMAD R13, R7, c[0x0][0x1a8], RZ ;  /* 0x00006a00070d7a24 */ /* 0x000fe200078e02ff */
[----:B------:R-:W-:Y:S01]  /*0710*/  LEA.HI R9, R9, R0, RZ, 0x2 ;  /* 0x0000000009097211 */ /* 0x000fe200078f10ff */
[----:B------:R-:W-:Y:S01]  /*0720*/  IMAD R12, R7, c[0x0][0x1d8], RZ ;  /* 0x00007600070c7a24 */ /* 0x000fe200078e02ff */
[----:B------:R-:W-:Y:S01]  /*0730*/  IADD3 R3, R3, UR4, RZ ;  /* 0x0000000403037c10 */ /* 0x000fe2000fffe0ff */
[----:B------:R-:W-:Y:S01]  /*0740*/  IMAD.IADD R7, R248, 0x1, -R8 ;  /* 0x00000001f8077824 */ /* 0x000fe200078e0a08 */
[----:B------:R-:W-:Y:S01]  /*0750*/  LOP3.LUT R11, R10, 0xfffffffe, RZ, 0xc0, !PT ;  /* 0xfffffffe0a0b7812 */ /* 0x000fe200078ec0ff */
[C---:B------:R-:W-:Y:S01]  /*0760*/  IMAD R13, R6.reuse, c[0x0][0x1ac], R13 ;  /* 0x00006b00060d7a24 */ /* 0x040fe200078e020d */
[----:B------:R-:W-:Y:S01]  /*0770*/  LOP3.LUT R10, R9, 0xfffffffc, RZ, 0xc0, !PT ;  /* 0xfffffffc090a7812 */ /* 0x000fe200078ec0ff */
[----:B------:R-:W-:Y:S01]  /*0780*/  IMAD.WIDE.U32 R8, R6, c[0x0][0x1d8], R4 ;  /* 0x0000760006087a25 */ /* 0x000fe200078e0004 */
[----:B------:R-:W-:Y:S01]  /*0790*/  ISETP.GE.AND P3, PT, R38, c[0x0][0x1cc], PT ;  /* 0x0000730026007a0c */ /* 0x000fe20003f66270 */
[----:B------:R-:W-:Y:S01]  /*07a0*/  ULDC.64 UR4, c[0x0][0x188] ;  /* 0x0000620000047ab9 */ /* 0x000fe20000000a00 */
[----:B------:R-:W-:Y:S01]  /*07b0*/  ISETP.GE.AND P2, PT, R252, c[0x0][0x1cc], PT ;  /* 0x00007300fc007a0c */ /* 0x000fe20003f46270 */
[----:B------:R-:W-:Y:S01]  /*07c0*/  IMAD.WIDE.U32 R4, R6, c[0x0][0x1a8], R2 ;  /* 0x00006a0006047a25 */ /* 0x000fe200078e0002 */
[----:B------:R-:W-:Y:S01]  /*07d0*/  LEA R2, P1, R8, c[0x0][0x1c0], 0x1 ;  /* 0x0000700008027a11 */ /* 0x000fe200078208ff */
[----:B------:R-:W-:Y:S01]  /*07e0*/  UIMAD UR6, UR18, UR4, URZ ;  /* 0x00000004120672a4 */ /* 0x000fe2000f8e023f */
[----:B------:R-:W-:Y:S01]  /*07f0*/  CS2R R152, SRZ ;  /* 0x0000000000987805 */ /* 0x000fe2000001ff00 */
[----:B------:R-:W-:Y:S01]  /*0800*/  IMAD R12, R6, c[0x0][0x1dc], R12 ;  /* 0x00007700060c7a24 */ /* 0x000fe200078e020c */
[----:B------:R-:W-:Y:S01]  /*0810*/  UIMAD.WIDE.U32 UR14, UR11, UR4, URZ ;  /* 0x000000040b0e72a5 */ /* 0x000fe2000f8e003f */
[C---:B------:R-:W-:Y:S01]  /*0820*/  IMAD.IADD R22, R0.reuse, 0x1, -R11 ;  /* 0x0000000100167824 */ /* 0x040fe200078e0a0b */
[----:B------:R-:W-:Y:S01]  /*0830*/  UIMAD UR6, UR11, UR5, UR6 ;  /* 0x000000050b0672a4 */ /* 0x000fe2000f8e0206 */
[----:B------:R-:W-:Y:S01]  /*0840*/  IMAD.IADD R32, R0, 0x1, -R10 ;  /* 0x0000000100207824 */ /* 0x000fe200078e0a0a */
[----:B------:R-:W-:Y:S01]  /*0850*/  LEA R10, P0, R4, c[0x0][0x190], 0x1 ;  /* 0x00006400040a7a11 */ /* 0x000fe200078008ff */
[----:B------:R-:W-:Y:S01]  /*0860*/  IMAD R3, R0, 0x8, R7 ;  /* 0x0000000800037824 */ /* 0x000fe200078e0207 */
[----:B------:R-:W-:Y:S01]  /*0870*/  ULDC.64 UR4, c[0x0][0x218] ;  /* 0x0000860000047ab9 */ /* 0x000fe20000000a00 */
[----:B------:R-:W-:Y:S01]  /*0880*/  IMAD.IADD R5, R5, 0x1, R13 ;  /* 0x0000000105057824 */ /* 0x000fe200078e020d */
[----:B------:R-:W-:Y:S01]  /*0890*/  UIMAD UR8, UR18, UR4, URZ ;  /* 0x00000004120872a4 */ /* 0x000fe2000f8e023f */
[----:B------:R-:W-:Y:S01]  /*08a0*/  IMAD.IADD R0, R9, 0x1, R12 ;  /* 0x0000000109007824 */ /* 0x000fe200078e020c */
[----:B------:R-:W-:Y:S01]  /*08b0*/  UIMAD.WIDE.U32 UR22, UR11, UR4, URZ ;  /* 0x000000040b1672a5 */ /* 0x000fe2000f8e003f */
[----:B------:R-:W-:Y:S01]  /*08c0*/  IMAD.MOV.U32 R6, RZ, RZ, c[0x0][0x1a8] ;  /* 0x00006a00ff067624 */ /* 0x000fe200078e00ff */
[----:B------:R-:W-:Y:S01]  /*08d0*/  LEA.HI.X R11, R4, c[0x0][0x194], R5, 0x1, P0 ;  /* 0x00006500040b7a11 */ /* 0x000fe200000f0c05 */
[----:B------:R-:W-:Y:S01]  /*08e0*/  IMAD.U32 R9, R3, 0x20, R14 ;  /* 0x0000002003097824 */ /* 0x000fe200078e000e */
[----:B------:R-:W-:Y:S01]  /*08f0*/  LEA.HI.X R3, R8, c[0x0][0x1c4], R0, 0x1, P1 ;  /* 0x0000710008037a11 */ /* 0x000fe200008f0c00 */
[----:B------:R-:W-:Y:S01]  /*0900*/  IMAD.MOV.U32 R5, RZ, RZ, c[0x0][0x1d8] ;  /* 0x00007600ff057624 */ /* 0x000fe200078e00ff */
[C---:B------:R-:W-:Y:S01]  /*0910*/  LEA R12, P0, R6.reuse, R10, 0x7 ;  /* 0x0000000a060c7211 */ /* 0x040fe200078038ff */
[----:B------:R-:W-:Y:S01]  /*0920*/  IMAD.MOV.U32 R8, RZ, RZ, c[0x0][0x1ac] ;  /* 0x00006b00ff087624 */ /* 0x000fe200078e00ff */
[----:B------:R-:W-:Y:S01]  /*0930*/  LEA.HI R0, R33, R36, RZ, 0x4 ;  /* 0x0000002421007211 */ /* 0x000fe200078f20ff */
[----:B------:R-:W-:Y:S01]  /*0940*/  IMAD.MOV.U32 R7, RZ, RZ, c[0x0][0x1dc] ;  /* 0x00007700ff077624 */ /* 0x000fe200078e00ff */
[----:B------:R-:W-:Y:S01]  /*0950*/  LEA R4, P1, R5, R2, 0x7 ;  /* 0x0000000205047211 */ /* 0x000fe200078238ff */
[----:B------:R-:W-:Y:S01]  /*0960*/  IMAD.SHL.U32 R251, R9, 0x2, RZ ;  /* 0x0000000209fb7824 */ /* 0x000fe200078e00ff */
[----:B------:R-:W-:Y:S01]  /*0970*/  LEA.HI.X R13, R6, R11, R8, 0x7, P0 ;  /* 0x0000000b060d7211 */ /* 0x000fe200000f3c08 */
[----:B------:R-:W-:Y:S01]  /*0980*/  IMAD.IADD R6, R34, 0x1, -R248 ;  /* 0x0000000122067824 */ /* 0x000fe200078e0af8 */
[----:B------:R-:W-:Y:S01]  /*0990*/  LEA.HI.X R5, R5, R3, R7, 0x7, P1 ;  /* 0x0000000305057211 */ /* 0x000fe200008f3c07 */
[----:B------:R-:W-:Y:S01]  /*09a0*/  UIMAD UR8, UR11, UR5, UR8 ;  /* 0x000000050b0872a4 */ /* 0x000fe2000f8e0208 */
[----:B------:R-:W-:Y:S01]  /*09b0*/  ISETP.GE.AND P1, PT, R35, c[0x0][0x1cc], PT ;  /* 0x0000730023007a0c */ /* 0x000fe20003f26270 */
[--C-:B------:R-:W-:Y:S01]  /*09c0*/  IMAD.WIDE.U32 R46, R248, c[0x0][0x178], R38.reuse ;  /* 0x00005e00f82e7a25 */ /* 0x100fe200078e0026 */
[C---:B------:R-:W-:Y:S01]  /*09d0*/  ISETP.LT.OR P6, PT, R6.reuse, 0x1, P3 ;  /* 0x000000010600780c */ /* 0x040fe20001fc1670 */
[----:B------:R-:W-:Y:S01]  /*09e0*/  ULDC.64 UR4, c[0x0][0x180] ;  /* 0x0000600000047ab9 */ /* 0x000fe20000000a00 */
[C---:B------:R-:W-:Y:S01]  /*09f0*/  ISETP.LT.OR P5, PT, R6.reuse, 0x1, P2 ;  /* 0x000000010600780c */ /* 0x040fe200017a1670 */
[----:B------:R-:W-:Y:S01]  /*0a00*/  UIMAD UR4, UR19, UR4, URZ ;  /* 0x00000004130472a4 */ /* 0x000fe2000f8e023f */
[----:B------:R-:W-:Y:S01]  /*0a10*/  ISETP.LT.OR P4, PT, R6, 0x1, P1 ;  /* 0x000000010600780c */ /* 0x000fe20000f81670 */
[----:B------:R-:W-:Y:S01]  /*0a20*/  IMAD.WIDE.U32 R42, R248, c[0x0][0x208], R38 ;  /* 0x00008200f82a7a25 */ /* 0x000fe200078e0026 */
[C---:B------:R-:W-:Y:S01]  /*0a30*/  ISETP.LT.OR P3, PT, R6.reuse, 0x41, P3 ;  /* 0x000000410600780c */ /* 0x040fe20001f61670 */
[----:B------:R-:W-:Y:S01]  /*0a40*/  UIMAD UR7, UR20, UR5, UR4 ;  /* 0x00000005140772a4 */ /* 0x000fe2000f8e0204 */
[C---:B------:R-:W-:Y:S01]  /*0a50*/  ISETP.LT.OR P2, PT, R6.reuse, 0x41, P2 ;  /* 0x000000410600780c */ /* 0x040fe20001741670 */
[----:B------:R-:W-:Y:S01]  /*0a60*/  IMAD.MOV.U32 R44, RZ, RZ, R46 ;  /* 0x000000ffff2c7224 */ /* 0x000fe200078e002e */
[----:B------:R-:W-:Y:S01]  /*0a70*/  SHF.R.S32.HI R7, RZ, 0x4, R0 ;  /* 0x00000004ff077819 */ /* 0x000fe20000011400 */
[----:B------:R-:W-:Y:S01]  /*0a80*/  ULDC.64 UR4, c[0x0][0x210] ;  /* 0x0000840000047ab9 */ /* 0x000fe20000000a00 */
[----:B------:R-:W-:Y:S01]  /*0a90*/  ISETP.LT.OR P1, PT, R6, 0x41, P1 ;  /* 0x000000410600780c */ /* 0x000fe20000f21670 */
[----:B------:R1:W-:Y:S01]  /*0aa0*/  LDGSTS.E.BYPASS.LTC128B.128 [R251+0x6080], [R2.64], !P6 ;  /* 0x0608000002fb7fae */ /* 0x0003e2000f101d50 */
[C---:B------:R-:W-:Y:S01]  /*0ab0*/  LEA.HI R8, R0.reuse, R7, RZ, 0x1 ;  /* 0x0000000700087211 */ /* 0x040fe200078f08ff */
[----:B------:R-:W-:Y:S01]  /*0ac0*/  UIMAD UR4, UR19, UR4, URZ ;  /* 0x00000004130472a4 */ /* 0x000fe2000f8e023f */
[----:B------:R-:W-:Y:S01]  /*0ad0*/  LOP3.LUT R0, R0, 0xfffffff0, RZ, 0xc0, !PT ;  /* 0xfffffff000007812 */ /* 0x000fe200078ec0ff */
[----:B------:R1:W-:Y:S01]  /*0ae0*/  LDGSTS.E.BYPASS.LTC128B.128 [R251+0x8080], [R2.64+0x40], !P5 ;  /* 0x0808004002fb7fae */ /* 0x0003e2000e901d50 */
[----:B------:R-:W-:Y:S01]  /*0af0*/  LOP3.LUT R8, R8, 0xfffffffe, RZ, 0xc0, !PT ;  /* 0xfffffffe08087812 */ /* 0x000fe200078ec0ff */
[----:B------:R-:W-:Y:S01]  /*0b00*/  IMAD.MOV.U32 R40, RZ, RZ, R42 ;  /* 0x000000ffff287224 */ /* 0x000fe200078e002a */
[----:B------:R-:W-:Y:S01]  /*0b10*/  LEA R28, P0, R16, c[0x0][0x280], 0x2 ;  /* 0x0000a000101c7a11 */ /* 0x000fe200078010ff */
[----:B------:R1:W-:Y:S01]  /*0b20*/  LDGSTS.E.BYPASS.LTC128B.128 [R251+0xa080], [R2.64+0x80], !P4 ;  /* 0x0a08008002fb7fae */ /* 0x0003e2000e101d50 */
[----:B------:R-:W-:Y:S01]  /*0b30*/  IMAD.IADD R0, R36, 0x1, -R0 ;  /* 0x0000000124007824 */ /* 0x000fe200078e0a00 */
[----:B------:R-:W-:Y:S01]  /*0b40*/  ISETP.GE.AND P5, PT, R38, c[0x0][0x19c], PT ;  /* 0x0000670026007a0c */ /* 0x000fe20003fa6270 */
[----:B------:R-:W-:Y:S01]  /*0b50*/  IMAD.IADD R17, R7, 0x1, -R8 ;  /* 0x0000000107117824 */ /* 0x000fe200078e0a08 */
[----:B------:R2:W-:Y:S01]  /*0b60*/  LDGSTS.E.BYPASS.LTC128B.128 [R251+0x7080], [R4.64], !P3 ;  /* 0x0708000004fb7fae */ /* 0x0005e2000d901d50 */
[C---:B------:R-:W-:Y:S01]  /*0b70*/  ISETP.GE.AND P3, PT, R252.reuse, c[0x0][0x16c], PT ;  /* 0x00005b00fc007a0c */ /* 0x040fe20003f66270 */
[----:B------:R-:W-:Y:S01]  /*0b80*/  UIMAD UR4, UR20, UR5, UR4 ;  /* 0x00000005140472a4 */ /* 0x000fe2000f8e0204 */
[----:B------:R-:W-:Y:S01]  /*0b90*/  ISETP.GE.AND P4, PT, R252, c[0x0][0x19c], PT ;  /* 0x00006700fc007a0c */ /* 0x000fe20003f86270 */
[----:B------:R2:W-:Y:S01]  /*0ba0*/  LDGSTS.E.BYPASS.LTC128B.128 [R251+0x9080], [R4.64+0x40], !P2 ;  /* 0x0908004004fb7fae */ /* 0x0005e2000d101d50 */
[----:B------:R-:W-:Y:S01]  /*0bb0*/  ISETP.GE.AND P2, PT, R38, c[0x0][0x16c], PT ;  /* 0x00005b0026007a0c */ /* 0x000fe20003f46270 */
[----:B------:R-:W-:Y:S01]  /*0bc0*/  UIADD3 UR5, UR15, UR6, URZ ;  /* 0x000000060f057290 */ /* 0x000fe2000fffe03f */
[----:B------:R-:W-:Y:S01]  /*0bd0*/  LEA.HI.X R29, R16, c[0x0][0x284], R18, 0x2, P0 ;  /* 0x0000a100101d7a11 */ /* 0x000fe200000f1412 */
[----:B------:R2:W-:Y:S01]  /*0be0*/  LDGSTS.E.BYPASS.LTC128B.128 [R251+0xb080], [R4.64+0x80], !P1 ;  /* 0x0b08008004fb7fae */ /* 0x0005e2000c901d50 */
[----:B------:R-:W-:Y:S01]  /*0bf0*/  SEL R8, RZ, 0x1, P2 ;  /* 0x00000001ff087807 */ /* 0x000fe20001000000 */
[----:B------:R-:W-:Y:S01]  /*0c00*/  UIADD3 UR8, UR23, UR8, URZ ;  /* 0x0000000817087290 */ /* 0x000fe2000fffe03f */
[C---:B------:R-:W-:Y:S01]  /*0c10*/  ISETP.GE.AND P2, PT, R35.reuse, c[0x0][0x16c], PT ;  /* 0x00005b0023007a0c */ /* 0x040fe20003f46270 */
[----:B------:R-:W0:Y:S01]  /*0c20*/  LDGDEPBAR ;  /* 0x00000000000079af */ /* 0x000e220000000000 */
[----:B------:R-:W-:Y:S01]  /*0c30*/  ISETP.GE.AND P1, PT, R35, c[0x0][0x19c], PT ;  /* 0x0000670023007a0c */ /* 0x000fe20003f26270 */
[----:B------:R-:W-:Y:S01]  /*0c40*/  UISETP.GE.AND UP0, UPT, UR21, 0x1, UPT ;  /* 0x000000011500788c */ /* 0x000fe2000bf06270 */
[C---:B------:R-:W-:Y:S01]  /*0c50*/  ISETP.LT.OR P0, PT, R6.reuse, 0x1, P5 ;  /* 0x000000010600780c */ /* 0x040fe20002f01670 */
[----:B------:R-:W-:Y:S01]  /*0c60*/  STL.64 [R1+0x38], R46 ;  /* 0x0000382e01007387 */ /* 0x000fe20000100a00 */
[----:B------:R-:W-:Y:S01]  /*0c70*/  SEL R14, RZ, 0x2, P3 ;  /* 0x00000002ff0e7807 */ /* 0x000fe20001800000 */
[----:B------:R-:W-:Y:S01]  /*0c80*/  CS2R R150, SRZ ;  /* 0x0000000000967805 */ /* 0x000fe2000001ff00 */
[----:B------:R-:W-:Y:S01]  /*0c90*/  ISETP.LT.OR P3, PT, R6, 0x1, P4 ;  /* 0x000000010600780c */ /* 0x000fe20002761670 */
[----:B------:R-:W-:Y:S01]  /*0ca0*/  STL.64 [R1+0x30], R42 ;  /* 0x0000302a01007387 */ /* 0x000fe20000100a00 */
[----:B------:R-:W-:Y:S01]  /*0cb0*/  SEL R9, RZ, 0x4, P2 ;  /* 0x00000004ff097807 */ /* 0x000fe20001000000 */
[----:B------:R-:W-:Y:S01]  /*0cc0*/  CS2R R148, SRZ ;  /* 0x0000000000947805 */ /* 0x000fe2000001ff00 */
[----:B-1----:R-:W-:Y:S01]  /*0cd0*/  LOP3.LUT R2, R23, 0xfffffff8, RZ, 0xc0, !PT ;  /* 0xfffffff817027812 */ /* 0x002fe200078ec0ff */
[----:B------:R-:W-:Y:S01]  /*0ce0*/  CS2R R142, SRZ ;  /* 0x00000000008e7805 */ /* 0x000fe2000001ff00 */
[----:B------:R-:W-:Y:S01]  /*0cf0*/  SHF.R.S32.HI R3, RZ, 0x1f, R0 ;  /* 0x0000001fff037819 */ /* 0x000fe20000011400 */
[----:B------:R-:W-:Y:S01]  /*0d00*/  CS2R R140, SRZ ;  /* 0x00000000008c7805 */ /* 0x000fe2000001ff00 */
[-C--:B------:R-:W-:Y:S01]  /*0d10*/  LEA.HI R18, R0, R0.reuse, RZ, 0x1 ;  /* 0x0000000000127211 */ /* 0x080fe200078f08ff */
[----:B------:R-:W-:Y:S01]  /*0d20*/  IMAD.IADD R19, R36, 0x1, -R2 ;  /* 0x0000000124137824 */ /* 0x000fe200078e0a02 */
[----:B------:R-:W-:Y:S01]  /*0d30*/  LEA.HI R3, R3, R0, RZ, 0x3 ;  /* 0x0000000003037211 */ /* 0x000fe200078f18ff */
[----:B------:R1:W-:Y:S01]  /*0d40*/  LDGSTS.E.BYPASS.LTC128B.128 [R251+0x80], [R10.64], !P0 ;  /* 0x000800000afb7fae */ /* 0x0003e2000c101d50 */
[C---:B------:R-:W-:Y:S01]  /*0d50*/  ISETP.LT.OR P2, PT, R6.reuse, 0x1, P1 ;  /* 0x000000010600780c */ /* 0x040fe20000f41670 */
[----:B------:R-:W-:Y:S01]  /*0d60*/  CS2R R146, SRZ ;  /* 0x0000000000927805 */ /* 0x000fe2000001ff00 */
[C---:B------:R-:W-:Y:S01]  /*0d70*/  ISETP.LT.OR P5, PT, R6.reuse, 0x41, P5 ;  /* 0x000000410600780c */ /* 0x040fe20002fa1670 */
[----:B------:R1:W-:Y:S01]  /*0d80*/  LDGSTS.E.BYPASS.LTC128B.128 [R251+0x2080], [R10.64+0x40], !P3 ;  /* 0x020800400afb7fae */ /* 0x0003e2000d901d50 */
[----:B--2---:R-:W-:Y:S01]  /*0d90*/  LEA.HI R5, R33, R36, RZ, 0x6 ;  /* 0x0000002421057211 */ /* 0x004fe200078f30ff */
[----:B------:R-:W-:Y:S01]  /*0da0*/  CS2R R144, SRZ ;  /* 0x0000000000907805 */ /* 0x000fe2000001ff00 */
[C---:B------:R-:W-:Y:S01]  /*0db0*/  ISETP.LT.OR P4, PT, R6.reuse, 0x41, P4 ;  /* 0x000000410600780c */ /* 0x040fe20002781670 */
[----:B------:R-:W-:Y:S01]  /*0dc0*/  CS2R R138, SRZ ;  /* 0x00000000008a7805 */ /* 0x000fe2000001ff00 */
[----:B------:R-:W-:Y:S01]  /*0dd0*/  SHF.R.S32.HI R21, RZ, 0x6, R5 ;  /* 0x00000006ff157819 */ /* 0x000fe20000011405 */
[----:B------:R-:W-:Y:S01]  /*0de0*/  CS2R R136, SRZ ;  /* 0x0000000000887805 */ /* 0x000fe2000001ff00 */
[----:B------:R-:W-:Y:S01]  /*0df0*/  ISETP.LT.OR P1, PT, R6, 0x41, P1 ;  /* 0x000000410600780c */ /* 0x000fe20000f21670 */
[----:B------:R-:W-:Y:S01]  /*0e00*/  CS2R R134, SRZ ;  /* 0x0000000000867805 */ /* 0x000fe2000001ff00 */
[----:B------:R-:W-:Y:S01]  /*0e10*/  LOP3.LUT R7, R18, 0x7fffffe, RZ, 0xc0, !PT ;  /* 0x07fffffe12077812 */ /* 0x000fe200078ec0ff */
[----:B------:R1:W-:Y:S01]  /*0e20*/  LDGSTS.E.BYPASS.LTC128B.128 [R251+0x4080], [R10.64+0x80], !P2 ;  /* 0x040800800afb7fae */ /* 0x0003e2000d101d50 */
[----:B------:R-:W-:Y:S01]  /*0e30*/  LOP3.LUT R5, R3, 0xfffffff8, RZ, 0xc0, !PT ;  /* 0xfffffff803057812 */ /* 0x000fe200078ec0ff */
[----:B------:R-:W-:Y:S01]  /*0e40*/  CS2R R132, SRZ ;  /* 0x0000000000847805 */ /* 0x000fe2000001ff00 */
[C---:B------:R-:W-:Y:S01]  /*0e50*/  LEA.HI R2, R19.reuse, R19, RZ, 0x1 ;  /* 0x0000001313027211 */ /* 0x040fe200078f08ff */
[C---:B------:R-:W-:Y:S01]  /*0e60*/  IMAD.IADD R7, R0.reuse, 0x1, -R7 ;  /* 0x0000000100077824 */ /* 0x040fe200078e0a07 */
[----:B------:R2:W-:Y:S01]  /*0e70*/  LDGSTS.E.BYPASS.LTC128B.128 [R251+0x1080], [R12.64], !P5 ;  /* 0x010800000cfb7fae */ /* 0x0005e2000e901d50 */
[----:B------:R-:W-:Y:S01]  /*0e80*/  IMAD.IADD R16, R0, 0x1, -R5 ;  /* 0x0000000100107824 */ /* 0x000fe200078e0a05 */
[----:B------:R-:W-:Y:S01]  /*0e90*/  SHF.R.S32.HI R0, RZ, 0x1, R2 ;  /* 0x00000001ff007819 */ /* 0x000fe20000011402 */
[----:B------:R-:W-:Y:S01]  /*0ea0*/  CS2R R126, SRZ ;  /* 0x00000000007e7805 */ /* 0x000fe2000001ff00 */
[----:B------:R-:W-:Y:S01]  /*0eb0*/  LOP3.LUT R4, R2, 0x7fffffe, RZ, 0xc0, !PT ;  /* 0x07fffffe02047812 */ /* 0x000fe200078ec0ff */
[----:B------:R2:W-:Y:S01]  /*0ec0*/  LDGSTS.E.BYPASS.LTC128B.128 [R251+0x3080], [R12.64+0x40], !P4 ;  /* 0x030800400cfb7fae */ /* 0x0005e2000e101d50 */
[C---:B------:R-:W-:Y:S01]  /*0ed0*/  LOP3.LUT P0, RZ, R0.reuse, 0x2, RZ, 0xc0, !PT ;  /* 0x0000000200ff7812 */ /* 0x040fe2000780c0ff */
[----:B------:R-:W-:Y:S01]  /*0ee0*/  IMAD.SHL.U32 R2, R0, 0x40, RZ ;  /* 0x0000004000027824 */ /* 0x000fe200078e00ff */
[----:B------:R-:W-:Y:S01]  /*0ef0*/  SHF.R.S32.HI R3, RZ, 0x3, R3 ;  /* 0x00000003ff037819 */ /* 0x000fe20000011403 */
[----:B------:R2:W-:Y:S01]  /*0f00*/  LDGSTS.E.BYPASS.LTC128B.128 [R251+0x5080], [R12.64+0x80], !P1 ;  /* 0x050800800cfb7fae */ /* 0x0005e2000c901d50 */
[----:B------:R-:W-:Y:S01]  /*0f10*/  IMAD.SHL.U32 R0, R22, 0x400, RZ ;  /* 0x0000040016007824 */ /* 0x000fe200078e00ff */
[----:B------:R-:W-:Y:S01]  /*0f20*/  LOP3.LUT P6, RZ, R16, 0x2, RZ, 0xc0, !PT ;  /* 0x0000000210ff7812 */ /* 0x000fe200078cc0ff */
[----:B------:R-:W-:Y:S01]  /*0f30*/  IMAD.IADD R6, R19, 0x1, -R4 ;  /* 0x0000000113067824 */ /* 0x000fe200078e0a04 */
[----:B------:R-:W0:Y:S01]  /*0f40*/  LDGDEPBAR ;  /* 0x00000000000079af */ /* 0x000e220000000000 */
[----:B------:R-:W-:Y:S01]  /*0f50*/  LOP3.LUT R2, R2, 0xc0, RZ, 0xc0, !PT ;  /* 0x000000c002027812 */ /* 0x000fe200078ec0ff */
[----:B------:R-:W-:Y:S01]  /*0f60*/  IMAD R30, R3, 0x8, R7 ;  /* 0x00000008031e7824 */ /* 0x000fe200078e0207 */
[----:B------:R-:W-:Y:S01]  /*0f70*/  SEL R232, R233, 0xfffffff0, !P6 ;  /* 0xfffffff0e9e87807 */ /* 0x000fe20007000000 */
[--C-:B------:R-:W-:Y:S01]  /*0f80*/  IMAD R31, R3, 0x200, R0.reuse ;  /* 0x00000200031f7824 */ /* 0x100fe200078e0200 */
[----:B------:R-:W-:Y:S01]  /*0f90*/  LOP3.LUT R3, R2, 0x8, R23, 0xf8, !PT ;  /* 0x0000000802037812 */ /* 0x000fe200078ef817 */
[----:B------:R-:W-:Y:S01]  /*0fa0*/  IMAD R20, R20, 0x2, R0 ;  /* 0x0000000214147824 */ /* 0x000fe200078e0200 */
[----:B------:R-:W-:Y:S01]  /*0fb0*/  SHF.R.U32.HI R2, RZ, 0x3, R2 ;  /* 0x00000003ff027819 */ /* 0x000fe20000011602 */
[----:B------:R-:W-:Y:S01]  /*0fc0*/  IMAD R4, R17, 0x4, R21 ;  /* 0x0000000411047824 */ /* 0x000fe200078e0215 */
[----:B------:R-:W-:Y:S01]  /*0fd0*/  IADD3 R0, R9, R14, R8 ;  /* 0x0000000e09007210 */ /* 0x000fe20007ffe008 */
[----:B------:R-:W-:Y:S01]  /*0fe0*/  IMAD.U32 R7, RZ, RZ, UR4 ;  /* 0x00000004ff077e24 */ /* 0x000fe2000f8e00ff */
[----:B------:R-:W-:Y:S01]  /*0ff0*/  LOP3.LUT R8, R3, R2, RZ, 0x3c, !PT ;  /* 0x0000000203087212 */ /* 0x000fe200078e3cff */
[C---:B------:R-:W-:Y:S01]  /*1000*/  IMAD R2, R249.reuse, c[0x0][0x178], RZ ;  /* 0x00005e00f9027a24 */ /* 0x040fe200078e02ff */
[----:B------:R-:W-:Y:S01]  /*1010*/  LOP3.LUT P3, RZ, R0, 0x2, RZ, 0xc0, !PT ;  /* 0x0000000200ff7812 */ /* 0x000fe2000786c0ff */
[----:B------:R-:W-:Y:S01]  /*1020*/  IMAD R15, R4, 0x8, R6 ;  /* 0x00000008040f7824 */ /* 0x000fe200078e0206 */
[----:B------:R-:W-:Y:S01]  /*1030*/  LOP3.LUT P2, RZ, R0, 0x4, RZ, 0xc0, !PT ;  /* 0x0000000400ff7812 */ /* 0x000fe2000784c0ff */
[----:B------:R-:W-:Y:S01]  /*1040*/  IMAD R0, R249, c[0x0][0x208], RZ ;  /* 0x00008200f9007a24 */ /* 0x000fe200078e02ff */
[----:B------:R-:W-:Y:S01]  /*1050*/  CS2R R124, SRZ ;  /* 0x00000000007c7805 */ /* 0x000fe2000001ff00 */
[C---:B------:R-:W-:Y:S01]  /*1060*/  IMAD R2, R248.reuse, c[0x0][0x17c], R2 ;  /* 0x00005f00f8027a24 */ /* 0x040fe200078e0202 */
[----:B------:R-:W-:Y:S01]  /*1070*/  CS2R R130, SRZ ;  /* 0x0000000000827805 */ /* 0x000fe2000001ff00 */
[----:B------:R-:W-:Y:S01]  /*1080*/  IMAD R0, R248, c[0x0][0x20c], R0 ;  /* 0x00008300f8007a24 */ /* 0x000fe200078e0200 */
[----:B------:R-:W-:Y:S01]  /*1090*/  CS2R R128, SRZ ;  /* 0x0000000000807805 */ /* 0x000fe2000001ff00 */
[----:B------:R-:W-:Y:S01]  /*10a0*/  IMAD.IADD R45, R47, 0x1, R2 ;  /* 0x000000012f2d7824 */ /* 0x000fe200078e0202 */
[----:B------:R-:W-:Y:S01]  /*10b0*/  CS2R R122, SRZ ;  /* 0x00000000007a7805 */ /* 0x000fe2000001ff00 */
[----:B------:R-:W-:Y:S01]  /*10c0*/  IMAD.U32 R4, RZ, RZ, UR20 ;  /* 0x00000014ff047e24 */ /* 0x000fe2000f8e00ff */
[----:B------:R-:W-:-:S04]  /*10d0*/  DEPBAR.LE SB0, 0x1 ;  /* 0x000080400000791a */ /* 0x000fc80000000000 */
[----:B------:R-:W-:Y:S01]  /*10e0*/  IMAD.IADD R41, R43, 0x1, R0 ;  /* 0x000000012b297824 */ /* 0x000fe200078e0200 */
[----:B------:R-:W-:Y:S01]  /*10f0*/  STL.64 [R1+0x28], R44 ;  /* 0x0000282c01007387 */ /* 0x000fe20000100a00 */
[----:B------:R-:W-:Y:S01]  /*1100*/  IMAD.U32 R2, RZ, RZ, UR20 ;  /* 0x00000014ff027e24 */ /* 0x000fe2000f8e00ff */
[----:B------:R-:W-:Y:S01]  /*1110*/  CS2R R120, SRZ ;  /* 0x0000000000787805 */ /* 0x000fe2000001ff00 */
[----:B------:R-:W-:Y:S01]  /*1120*/  IMAD.WIDE.U32 R4, R4, c[0x0][0x180], R44 ;  /* 0x0000600004047a25 */ /* 0x000fe200078e002c */
[----:B------:R-:W-:Y:S01]  /*1130*/  STL.64 [R1+0x20], R40 ;  /* 0x0000202801007387 */ /* 0x000fe20000100a00 */
[----:B------:R-:W-:Y:S01]  /*1140*/  CS2R R118, SRZ ;  /* 0x0000000000767805 */ /* 0x000fe2000001ff00 */
[----:B------:R-:W-:Y:S01]  /*1150*/  CS2R R116, SRZ ;  /* 0x0000000000747805 */ /* 0x000fe2000001ff00 */
[----:B------:R-:W-:Y:S01]  /*1160*/  IMAD.WIDE.U32 R2, R2, c[0x0][0x210], R40 ;  /* 0x0000840002027a25 */ /* 0x000fe200078e0028 */
[----:B------:R-:W-:Y:S01]  /*1170*/  IADD3 R0, P4, R4, UR14, RZ ;  /* 0x0000000e04007c10 */ /* 0x000fe2000ff9e0ff */
[----:B------:R-:W-:Y:S01]  /*1180*/  CS2R R110, SRZ ;  /* 0x00000000006e7805 */ /* 0x000fe2000001ff00 */
[----:B------:R-:W-:Y:S01]  /*1190*/  CS2R R108, SRZ ;  /* 0x00000000006c7805 */ /* 0x000fe2000001ff00 */
[----:B------:R-:W-:Y:S01]  /*11a0*/  IMAD.U32 R6, RZ, RZ, UR7 ;  /* 0x00000007ff067e24 */ /* 0x000fe2000f8e00ff */
[----:B------:R-:W-:Y:S01]  /*11b0*/  IADD3 R4, P1, R2, UR22, RZ ;  /* 0x0000001602047c10 */ /* 0x000fe2000ff3e0ff */
[----:B------:R-:W-:Y:S01]  /*11c0*/  IMAD.U32 R2, R15, 0x20, R8 ;  /* 0x000000200f027824 */ /* 0x000fe200078e0008 */
[----:B------:R-:W-:Y:S01]  /*11d0*/  CS2R R114, SRZ ;  /* 0x0000000000727805 */ /* 0x000fe2000001ff00 */
[----:B------:R-:W-:Y:S01]  /*11e0*/  CS2R R112, SRZ ;  /* 0x0000000000707805 */ /* 0x000fe2000001ff00 */
[----:B------:R-:W-:Y:S01]  /*11f0*/  IADD3.X R5, R5, UR5, R6, P4, !PT ;  /* 0x0000000505057c10 */ /* 0x000fe2000a7fe406 */
[----:B------:R-:W-:Y:S01]  /*1200*/  IMAD.SHL.U32 R222, R2, 0x2, RZ ;  /* 0x0000000202de7824 */ /* 0x000fe200078e00ff */
[----:B------:R-:W-:Y:S01]  /*1210*/  BAR.SYNC.DEFER_BLOCKING 0x0 ;  /* 0x0000000000007b1d */ /* 0x000fe20000010000 */
[C---:B------:R-:W-:Y:S01]  /*1220*/  LEA R8, P4, R0.reuse, c[0x0][0x160], 0x1 ;  /* 0x0000580000087a11 */ /* 0x040fe200078808ff */
[----:B------:R-:W-:Y:S01]  /*1230*/  IMAD.SHL.U32 R2, R19, 0x40, RZ ;  /* 0x0000004013027824 */ /* 0x000fe200078e00ff */
[----:B------:R-:W-:Y:S01]  /*1240*/  IADD3.X R3, R3, UR8, R7, P1, !PT ;  /* 0x0000000803037c10 */ /* 0x000fe20008ffe407 */
[----:B------:R-:W-:Y:S01]  /*1250*/  CS2R R106, SRZ ;  /* 0x00000000006a7805 */ /* 0x000fe2000001ff00 */
[----:B------:R-:W-:Y:S01]  /*1260*/  LEA.HI.X R9, R0, c[0x0][0x164], R5, 0x1, P4 ;  /* 0x0000590000097a11 */ /* 0x000fe200020f0c05 */
[----:B------:R-:W-:Y:S01]  /*1270*/  CS2R R104, SRZ ;  /* 0x0000000000687805 */ /* 0x000fe2000001ff00 */
[----:B------:R-:W-:Y:S01]  /*1280*/  SEL R0, R231, 0xffffffe0, !P0 ;  /* 0xffffffe0e7007807 */ /* 0x000fe20004000000 */
[----:B------:R-:W-:Y:S01]  /*1290*/  CS2R R102, SRZ ;  /* 0x0000000000667805 */ /* 0x000fe2000001ff00 */
[----:B------:R-:W-:Y:S01]  /*12a0*/  LEA R6, P1, R4, c[0x0][0x1f0], 0x1 ;  /* 0x00007c0004067a11 */ /* 0x000fe200078208ff */
[----:B------:R-:W-:Y:S01]  /*12b0*/  CS2R R100, SRZ ;  /* 0x0000000000647805 */ /* 0x000fe2000001ff00 */
[----:B------:R-:W-:Y:S01]  /*12c0*/  ISETP.GE.AND P4, PT, R38, c[0x0][0x16c], PT ;  /* 0x00005b0026007a0c */ /* 0x000fe20003f86270 */
[----:B------:R-:W-:Y:S01]  /*12d0*/  IMAD.IADD R223, R222, 0x1, R0 ;  /* 0x00000001dedf7824 */ /* 0x000fe200078e0200 */
[----:B------:R-:W-:Y:S01]  /*12e0*/  LEA.HI.X R7, R4, c[0x0][0x1f4], R3, 0x1, P1 ;  /* 0x00007d0004077a11 */ /* 0x000fe200008f0c03 */
[----:B------:R-:W-:Y:S01]  /*12f0*/  IMAD.SHL.U32 R3, R32, 0x10, RZ ;  /* 0x0000001020037824 */ /* 0x000fe200078e00ff */
[C---:B------:R-:W-:Y:S01]  /*1300*/  ISETP.GE.OR P5, PT, R248.reuse, c[0x0][0x168], P4 ;  /* 0x00005a00f8007a0c */ /* 0x040fe200027a6670 */
[----:B------:R-:W-:Y:S01]  /*1310*/  CS2R R94, SRZ ;  /* 0x00000000005e7805 */ /* 0x000fe2000001ff00 */
[C---:B------:R-:W-:Y:S01]  /*1320*/  ISETP.GE.OR P1, PT, R248.reuse, c[0x0][0x168], !P3 ;  /* 0x00005a00f8007a0c */ /* 0x040fe20005f26670 */
[----:B------:R-:W-:Y:S01]  /*1330*/  CS2R R92, SRZ ;  /* 0x00000000005c7805 */ /* 0x000fe2000001ff00 */
[----:B------:R-:W-:Y:S01]  /*1340*/  ISETP.GE.OR P0, PT, R248, c[0x0][0x168], !P2 ;  /* 0x00005a00f8007a0c */ /* 0x000fe20005706670 */
[----:B------:R-:W-:Y:S01]  /*1350*/  CS2R R98, SRZ ;  /* 0x0000000000627805 */ /* 0x000fe2000001ff00 */
[--C-:B------:R-:W-:Y:S01]  /*1360*/  SHF.R.S32.HI R0, RZ, 0x1, R18.reuse ;  /* 0x00000001ff007819 */ /* 0x100fe20000011412 */
[----:B------:R-:W-:Y:S01]  /*1370*/  CS2R R96, SRZ ;  /* 0x0000000000607805 */ /* 0x000fe2000001ff00 */
[----:B------:R-:W-:Y:S01]  /*1380*/  SHF.R.S32.HI R4, RZ, 0x1f, R18 ;  /* 0x0000001fff047819 */ /* 0x000fe20000011412 */
[----:B------:R-:W3:Y:S01]  /*1390*/  LDSM.16.M88.4 R164, [R222+0x6080] ;  /* 0x00608000dea4783b */ /* 0x000ee20000000200 */
[----:B------:R-:W-:Y:S01]  /*13a0*/  LOP3.LUT R2, R2, 0x1c0, RZ, 0xc0, !PT ;  /* 0x000001c002027812 */ /* 0x000fe200078ec0ff */
[----:B------:R-:W-:Y:S01]  /*13b0*/  CS2R R90, SRZ ;  /* 0x00000000005a7805 */ /* 0x000fe2000001ff00 */
[----:B------:R-:W-:Y:S01]  /*13c0*/  LEA.HI R4, R4, R0, RZ, 0x2 ;  /* 0x0000000004047211 */ /* 0x000fe200078f10ff */
[----:B------:R-:W4:Y:S01]  /*13d0*/  LDSM.16.M88.4 R168, [R222+0x7080] ;  /* 0x00708000dea8783b */ /* 0x000f220000000200 */
[----:B------:R-:W-:Y:S01]  /*13e0*/  LOP3.LUT R5, R2, 0x30, R3, 0xf8, !PT ;  /* 0x0000003002057812 */ /* 0x000fe200078ef803 */
[----:B------:R-:W-:Y:S01]  /*13f0*/  CS2R R88, SRZ ;  /* 0x0000000000587805 */ /* 0x000fe2000001ff00 */
[----:B------:R-:W-:Y:S01]  /*1400*/  LOP3.LUT R3, R4, 0xfffffffc, RZ, 0xc0, !PT ;  /* 0xfffffffc04037812 */ /* 0x000fe200078ec0ff */
[----:B------:R-:W1:Y:S01]  /*1410*/  LDSM.16.M88.4 R176, [R223+0x6080] ;  /* 0x00608000dfb0783b */ /* 0x000e620000000200 */
[----:B------:R-:W-:Y:S01]  /*1420*/  SHF.R.U32.HI R221, RZ, 0x3, R2 ;  /* 0x00000003ffdd7819 */ /* 0x000fe20000011602 */
[----:B------:R-:W-:Y:S01]  /*1430*/  CS2R R86, SRZ ;  /* 0x0000000000567805 */ /* 0x000fe2000001ff00 */
[----:B------:R-:W-:Y:S01]  /*1440*/  LOP3.LUT R2, R27, 0xffffffe0, RZ, 0xc0, !PT ;  /* 0xffffffe01b027812 */ /* 0x000fe200078ec0ff */
[----:B------:R-:W1:Y:S01]  /*1450*/  LDSM.16.M88.4 R184, [R223+0x7080] ;  /* 0x00708000dfb8783b */ /* 0x000e620000000200 */
[----:B------:R-:W-:Y:S01]  /*1460*/  IMAD.IADD R3, R0, 0x1, -R3 ;  /* 0x0000000100037824 */ /* 0x000fe200078e0a03 */
[----:B------:R-:W-:Y:S01]  /*1470*/  CS2R R84, SRZ ;  /* 0x0000000000547805 */ /* 0x000fe2000001ff00 */
[----:B------:R-:W-:Y:S01]  /*1480*/  CS2R R78, SRZ ;  /* 0x00000000004e7805 */ /* 0x000fe2000001ff00 */
[----:B------:R-:W1:Y:S01]  /*1490*/  LDSM.16.M88.4 R188, [R222+0x8080] ;  /* 0x00808000debc783b */ /* 0x000e620000000200 */
[----:B------:R-:W-:Y:S01]  /*14a0*/  CS2R R76, SRZ ;  /* 0x00000000004c7805 */ /* 0x000fe2000001ff00 */
[----:B------:R-:W-:Y:S01]  /*14b0*/  CS2R R82, SRZ ;  /* 0x0000000000527805 */ /* 0x000fe2000001ff00 */
[----:B------:R-:W-:Y:S01]  /*14c0*/  CS2R R80, SRZ ;  /* 0x0000000000507805 */ /* 0x000fe2000001ff00 */
[----:B------:R-:W1:Y:S01]  /*14d0*/  LDSM.16.M88.4 R192, [R222+0x9080] ;  /* 0x00908000dec0783b */ /* 0x000e620000000200 */
[----:B------:R-:W-:Y:S01]  /*14e0*/  CS2R R74, SRZ ;  /* 0x00000000004a7805 */ /* 0x000fe2000001ff00 */
[----:B------:R-:W-:Y:S01]  /*14f0*/  CS2R R72, SRZ ;  /* 0x0000000000487805 */ /* 0x000fe2000001ff00 */
[----:B------:R-:W-:Y:S01]  /*1500*/  CS2R R70, SRZ ;  /* 0x0000000000467805 */ /* 0x000fe2000001ff00 */
[----:B------:R-:W1:Y:S01]  /*1510*/  LDSM.16.M88.4 R196, [R223+0x8080] ;  /* 0x00808000dfc4783b */ /* 0x000e620000000200 */
[----:B------:R-:W-:-:S03]  /*1520*/  CS2R R68, SRZ ;  /* 0x0000000000447805 */ /* 0x000fc6000001ff00 */
[----:B------:R-:W1:Y:S04]  /*1530*/  LDSM.16.M88.4 R200, [R223+0x9080] ;  /* 0x00908000dfc8783b */ /* 0x000e680000000200 */
[----:B------:R-:W1:Y:S04]  /*1540*/  LDSM.16.M88.4 R204, [R222+0xa080] ;  /* 0x00a08000decc783b */ /* 0x000e680000000200 */
[----:B------:R-:W1:Y:S04]  /*1550*/  LDSM.16.M88.4 R208, [R222+0xb080] ;  /* 0x00b08000ded0783b */ /* 0x000e680000000200 */
[----:B------:R-:W1:Y:S04]  /*1560*/  LDSM.16.M88.4 R212, [R223+0xa080] ;  /* 0x00a08000dfd4783b */ /* 0x000e680000000200 */
[----:B------:R-:W1:Y:S04]  /*1570*/  LDSM.16.M88.4 R216, [R223+0xb080] ;  /* 0x00b08000dfd8783b */ /* 0x000e680000000200 */
[----:B------:R-:W-:Y:S06]  /*1580*/  BAR.SYNC.DEFER_BLOCKING 0x0 ;  /* 0x0000000000007b1d */ /* 0x000fec0000010000 */
[----:B------:R-:W-:Y:S01]  /*1590*/  @!PT LDS RZ, [RZ] ;  /* 0x00000000fffff984 */ /* 0x000fe20000000800 */
[----:B------:R-:W-:Y:S01]  /*15a0*/  @!PT LDS RZ, [RZ] ;  /* 0x00000000fffff984 */ /* 0x000fe20000000800 */
[----:B------:R-:W-:Y:S01]  /*15b0*/  @!PT LDS RZ, [RZ] ;  /* 0x00000000fffff984 */ /* 0x000fe20000000800 */
[----:B------:R5:W-:Y:S04]  /*15c0*/  LDGSTS.E.BYPASS.LTC128B.128 [R251+0x6080], [R8.64], !P5 ;  /* 0x0608000008fb7fae */ /* 0x000be8000e901d50 */
[----:B------:R5:W-:Y:S01]  /*15d0*/  LDGSTS.E.BYPASS.LTC128B.128 [R251+0x7080], [R8.64+0x40], !P1 ;  /* 0x0708004008fb7fae */ /* 0x000be2000c901d50 */
[----:B------:R-:W-:-:S03]  /*15e0*/  ISETP.GT.AND P1, PT, R36, 0xf, PT ;  /* 0x0000000f2400780c */ /* 0x000fc60003f24270 */
[----:B------:R5:W-:Y:S01]  /*15f0*/  LDGSTS.E.BYPASS.LTC128B.128 [R251+0x8080], [R8.64+0x80], !P0 ;  /* 0x0808008008fb7fae */ /* 0x000be2000c101d50 */
[----:B------:R-:W-:-:S04]  /*1600*/  ISETP.GE.AND P0, PT, R248, c[0x0][0x168], PT ;  /* 0x00005a00f8007a0c */ /* 0x000fc80003f06270 */
[----:B------:R-:W-:-:S05]  /*1610*/  ISETP.GE.OR P5, PT, R38, c[0x0][0x1fc], P0 ;  /* 0x00007f0026007a0c */ /* 0x000fca00007a6670 */
[----:B------:R-:W-:-:S05]  /*1620*/  @!P1 IMAD.SHL.U32 R4, R36, 0x10, RZ ;  /* 0x0000001024049824 */ /* 0x000fca00078e00ff */
[----:B------:R2:W-:Y:S04]  /*1630*/  @!P1 LDGSTS.E.BYPASS.LTC128B.128 [R4+0xf080], [R24.64] ;  /* 0x0f08000018049fae */ /* 0x0005e8000b901d50 */
[----:B------:R-:W0:Y:S04]  /*1640*/  LDGDEPBAR ;  /* 0x00000000000079af */ /* 0x000e280000000000 */
[----:B------:R3:W-:Y:S01]  /*1650*/  LDGSTS.E.BYPASS.LTC128B.128 [R251+0xc080], [R6.64], !P5 ;  /* 0x0c08000006fb7fae */ /* 0x0007e2000e901d50 */
[----:B------:R-:W-:Y:S02]  /*1660*/  ISETP.GE.OR P5, PT, R252, c[0x0][0x1fc], P0 ;  /* 0x00007f00fc007a0c */ /* 0x000fe400007a6670 */
[----:B------:R-:W-:-:S02]  /*1670*/  ISETP.GE.OR P0, PT, R35, c[0x0][0x1fc], P0 ;  /* 0x00007f0023007a0c */ /* 0x000fc40000706670 */
[----:B-----5:R-:W-:Y:S02]  /*1680*/  SHF.R.S32.HI R8, RZ, 0x1f, R26 ;  /* 0x0000001fff087819 */ /* 0x020fe4000001141a */
[----:B------:R-:W-:Y:S01]  /*1690*/  LOP3.LUT R9, R5, 0x8, R23, 0xf8, !PT ;  /* 0x0000000805097812 */ /* 0x000fe200078ef817 */
[----:B------:R-:W-:Y:S01]  /*16a0*/  IMAD.SHL.U32 R5, R17, 0x10, RZ ;  /* 0x0000001011057824 */ /* 0x000fe200078e00ff */
[----:B------:R-:W-:Y:S02]  /*16b0*/  LEA.HI R8, R8, R248, RZ, 0x3 ;  /* 0x000000f808087211 */ /* 0x000fe400078f18ff */
[----:B------:R-:W-:Y:S01]  /*16c0*/  LOP3.LUT R221, R9, R221, RZ, 0x3c, !PT ;  /* 0x000000dd09dd7212 */ /* 0x000fe200078e3cff */
[----:B------:R-:W-:Y:S01]  /*16d0*/  IMAD.IADD R9, R36, 0x1, -R2 ;  /* 0x0000000124097824 */ /* 0x000fe200078e0a02 */
[----:B------:R-:W-:Y:S01]  /*16e0*/  LOP3.LUT R8, R8, 0xfffffff8, RZ, 0xc0, !PT ;  /* 0xfffffff808087812 */ /* 0x000fe200078ec0ff */
[----:B------:R-:W-:Y:S01]  /*16f0*/  IMAD.SHL.U32 R2, R16, 0x40, RZ ;  /* 0x0000004010027824 */ /* 0x000fe200078e00ff */
[----:B------:R-:W-:Y:S01]  /*1700*/  LOP3.LUT R5, R5, 0x10, RZ, 0xc0, !PT ;  /* 0x0000001005057812 */ /* 0x000fe200078ec0ff */
[----:B------:R-:W-:Y:S01]  /*1710*/  IMAD R221, R17, 0x200, R221 ;  /* 0x0000020011dd7824 */ /* 0x000fe200078e02dd */
[----:B------:R3:W-:Y:S01]  /*1720*/  LDGSTS.E.BYPASS.LTC128B.128 [R251+0xd080], [R6.64+0x40], !P5 ;  /* 0x0d08004006fb7fae */ /* 0x0007e2000e901d50 */
[----:B-1----:R-:W-:Y:S01]  /*1730*/  IMAD.IADD R10, R248, 0x1, -R8 ;  /* 0x00000001f80a7824 */ /* 0x002fe200078e0a08 */
[----:B--2---:R-:W-:Y:S01]  /*1740*/  LEA.HI R4, R33, R36, RZ, 0x7 ;  /* 0x0000002421047211 */ /* 0x004fe200078f38ff */
[----:B------:R-:W-:Y:S01]  /*1750*/  IMAD.SHL.U32 R8, R21, 0x8, RZ ;  /* 0x0000000815087824 */ /* 0x000fe200078e00ff */
[----:B------:R-:W-:Y:S01]  /*1760*/  LOP3.LUT P5, RZ, R16, 0x4, RZ, 0xc0, !PT ;  /* 0x0000000410ff7812 */ /* 0x000fe200078ac0ff */
[----:B------:R-:W-:Y:S01]  /*1770*/  IMAD.SHL.U32 R0, R10, 0x40, RZ ;  /* 0x000000400a007824 */ /* 0x000fe200078e00ff */
[----:B------:R1:W-:Y:S01]  /*1780*/  STL [R1+0x1c], R10 ;  /* 0x00001c0a01007387 */ /* 0x0003e20000100800 */
[----:B------:R-:W-:Y:S01]  /*1790*/  IMAD.SHL.U32 R17, R17, 0x8, RZ ;  /* 0x0000000811117824 */ /* 0x000fe200078e00ff */
[----:B------:R-:W-:-:S02]  /*17a0*/  LOP3.LUT R8, R8, 0x18, RZ, 0xc0, !PT ;  /* 0x0000001808087812 */ /* 0x000fc400078ec0ff */
[----:B------:R-:W-:Y:S01]  /*17b0*/  LOP3.LUT R0, R0, 0x1c0, RZ, 0xc0, !PT ;  /* 0x000001c000007812 */ /* 0x000fe200078ec0ff */
[----:B------:R3:W-:Y:S01]  /*17c0*/  LDGSTS.E.BYPASS.LTC128B.128 [R251+0xe080], [R6.64+0x80], !P0 ;  /* 0x0e08008006fb7fae */ /* 0x0007e2000c101d50 */
[----:B------:R-:W-:Y:S02]  /*17d0*/  LOP3.LUT R2, R2, 0x1c0, RZ, 0xc0, !PT ;  /* 0x000001c002027812 */ /* 0x000fe400078ec0ff */
[----:B------:R-:W-:Y:S02]  /*17e0*/  LOP3.LUT P0, RZ, R3, 0x2, RZ, 0xc0, !PT ;  /* 0x0000000203ff7812 */ /* 0x000fe4000780c0ff */
[----:B------:R-:W-:Y:S02]  /*17f0*/  SEL R231, R231, 0xffffffe0, !P5 ;  /* 0xffffffe0e7e77807 */ /* 0x000fe40006800000 */
[----:B------:R-:W-:Y:S02]  /*1800*/  PLOP3.LUT P5, PT, PT, PT, UP0, 0x80, 0x0 ;  /* 0x000000000000781c */ /* 0x000fe40003faf008 */
[----:B------:R-:W-:-:S02]  /*1810*/  SEL R233, R233, 0xfffffff0, !P0 ;  /* 0xfffffff0e9e97807 */ /* 0x000fc40004000000 */
[----:B-1----:R-:W-:Y:S02]  /*1820*/  SHF.R.U32.HI R10, RZ, 0x4, R4 ;  /* 0x00000004ff0a7819 */ /* 0x002fe40000011604 */
[----:B------:R-:W-:Y:S02]  /*1830*/  SHF.R.U32.HI R4, RZ, 0x3, R0 ;  /* 0x00000003ff047819 */ /* 0x000fe40000011600 */
[----:B------:R-:W-:Y:S01]  /*1840*/  LOP3.LUT R10, R5, 0x8, R10, 0xf8, !PT ;  /* 0x00000008050a7812 */ /* 0x000fe200078ef80a */
[----:B------:R-:W-:Y:S01]  /*1850*/  IMAD.SHL.U32 R5, R3, 0x40, RZ ;  /* 0x0000004003057824 */ /* 0x000fe200078e00ff */
[----:B------:R-:W-:Y:S02]  /*1860*/  LOP3.LUT R0, R4, R0, R8, 0x1e, !PT ;  /* 0x0000000004007212 */ /* 0x000fe400078e1e08 */
[----:B------:R-:W-:Y:S02]  /*1870*/  LOP3.LUT R3, R17, 0x8, RZ, 0xc0, !PT ;  /* 0x0000000811037812 */ /* 0x000fe400078ec0ff */
[----:B------:R-:W-:Y:S01]  /*1880*/  LOP3.LUT R5, R5, 0xc0, RZ, 0xc0, !PT ;  /* 0x000000c005057812 */ /* 0x000fe200078ec0ff */
[----:B------:R-:W-:Y:S01]  /*1890*/  IMAD.IADD R20, R20, 0x1, R0 ;  /* 0x0000000114147824 */ /* 0x000fe200078e0200 */
[----:B------:R-:W-:-:S02]  /*18a0*/  SHF.R.U32.HI R4, RZ, 0x3, R2 ;  /* 0x00000003ff047819 */ /* 0x000fc40000011602 */
[----:B---3--:R-:W-:Y:S02]  /*18b0*/  SHF.R.U32.HI R6, RZ, 0x3, R5 ;  /* 0x00000003ff067819 */ /* 0x008fe40000011605 */
[----:B------:R-:W-:Y:S02]  /*18c0*/  SHF.R.S32.HI R0, RZ, 0x1f, R9 ;  /* 0x0000001fff007819 */ /* 0x000fe40000011409 */
[----:B------:R-:W-:Y:S02]  /*18d0*/  LOP3.LUT R226, R4, R2, R3, 0x1e, !PT ;  /* 0x0000000204e27212 */ /* 0x000fe400078e1e03 */
[C---:B------:R-:W-:Y:S02]  /*18e0*/  LOP3.LUT R2, R6.reuse, R10, R5, 0x1e, !PT ;  /* 0x0000000a06027212 */ /* 0x040fe400078e1e05 */
[CC--:B------:R-:W-:Y:S01]  /*18f0*/  LOP3.LUT R3, R6.reuse, R5.reuse, R3, 0x1e, !PT ;  /* 0x0000000506037212 */ /* 0x0c0fe200078e1e03 */
[----:B------:R-:W-:Y:S01]  /*1900*/  IMAD.IADD R226, R31, 0x1, R226 ;  /* 0x000000011fe27824 */ /* 0x000fe200078e02e2 */
[----:B------:R-:W-:Y:S01]  /*1910*/  LOP3.LUT R220, R6, R5, R8, 0x1e, !PT ;  /* 0x0000000506dc7212 */ /* 0x000fe200078e1e08 */
[----:B------:R-:W-:Y:S01]  /*1920*/  @!P1 IMAD.SHL.U32 R5, R36, 0x10, RZ ;  /* 0x0000001024059824 */ /* 0x000fe200078e00ff */
[----:B------:R-:W-:Y:S01]  /*1930*/  LEA.HI R247, R0, R9, RZ, 0x2 ;  /* 0x0000000900f77211 */ /* 0x000fe200078f10ff */
[----:B------:R-:W-:-:S03]  /*1940*/  IMAD.SHL.U32 R0, R30, 0x20, RZ ;  /* 0x000000201e007824 */ /* 0x000fc600078e00ff */
[----:B------:R-:W-:Y:S01]  /*1950*/  SHF.R.S32.HI R250, RZ, 0x2, R247 ;  /* 0x00000002fffa7819 */ /* 0x000fe200000114f7 */
[----:B------:R1:W-:Y:S01]  /*1960*/  @!P1 LDGSTS.E.BYPASS.LTC128B.128 [R5+0xf280], [R28.64] ;  /* 0x0f2800001c059fae */ /* 0x0003e2000b901d50 */
[----:B------:R-:W-:Y:S02]  /*1970*/  IMAD R4, R22, 0x200, R0 ;  /* 0x0000020016047824 */ /* 0x000fe400078e0200 */
[----:B------:R-:W-:Y:S01]  /*1980*/  IMAD.IADD R229, R0, 0x1, R2 ;  /* 0x0000000100e57824 */ /* 0x000fe200078e0202 */
[----:B------:R-:W0:Y:S01]  /*1990*/  LDGDEPBAR ;  /* 0x00000000000079af */ /* 0x000e220000000000 */
[----:B------:R-:W-:Y:S02]  /*19a0*/  IMAD R250, R22, 0x10, R250 ;  /* 0x0000001016fa7824 */ /* 0x000fe400078e02fa */
[----:B------:R-:W-:Y:S01]  /*19b0*/  IMAD.IADD R230, R4, 0x1, R3 ;  /* 0x0000000104e67824 */ /* 0x000fe200078e0203 */
[----:B------:R-:W0:Y:S01]  /*19c0*/  LDGDEPBAR ;  /* 0x00000000000079af */ /* 0x000e220000000000 */
[----:B------:R-:W-:Y:S01]  /*19d0*/  IMAD.IADD R220, R0, 0x1, R220 ;  /* 0x0000000100dc7824 */ /* 0x000fe200078e02dc */
[----:B------:R-:W-:Y:S05]  /*19e0*/  @!P5 BRA `(.L_x_0) ;  /* 0x000037a00000d947 */ /* 0x000fea0003800000 */
[----:B----4-:R-:W-:Y:S01]  /*19f0*/  SHF.R.S32.HI R0, RZ, 0x1f, R21 ;  /* 0x0000001fff007819 */ /* 0x010fe20000011415 */
[----:B------:R-:W-:Y:S01]  /*1a00*/  ULDC.64 UR6, c[0x0][0x238] ;  /* 0x00008e0000067ab9 */ /* 0x000fe20000000a00 */
[--C-:B------:R-:W-:Y:S01]  /*1a10*/  SHF.R.S32.HI R37, RZ, 0x1f, R36.reuse ;  /* 0x0000001fff257819 */ /* 0x100fe20000011424 */
[----:B------:R-:W-:Y:S01]  /*1a20*/  UIMAD UR6, UR19, UR6, URZ ;  /* 0x00000006130672a4 */ /* 0x000fe2000f8e023f */
[----:B------:R-:W-:Y:S01]  /*1a30*/  LEA.HI R0, R0, R21, RZ, 0x2 ;  /* 0x0000001500007211 */ /* 0x000fe200078f10ff */
[----:B------:R-:W-:Y:S01]  /*1a40*/  IMAD.U32 R2, RZ, RZ, UR20 ;  /* 0x00000014ff027e24 */ /* 0x000fe2000f8e00ff */
[----:B------:R-:W-:Y:S01]  /*1a50*/  LOP3.LUT R247, R247, 0xfffffffc, RZ, 0xc0, !PT ;  /* 0xfffffffcf7f77812 */ /* 0x000fe200078ec0ff */
[----:B------:R-:W-:Y:S01]  /*1a60*/  UIMAD UR20, UR20, UR7, UR6 ;  /* 0x00000007141472a4 */ /* 0x000fe2000f8e0206 */
[----:B------:R-:W-:Y:S01]  /*1a70*/  LOP3.LUT R0, R0, 0xfffffffc, RZ, 0xc0, !PT ;  /* 0xfffffffc00007812 */ /* 0x000fe200078ec0ff */
[----:B------:R-:W-:Y:S01]  /*1a80*/  IMAD.WIDE.U32 R2, R2, c[0x0][0x238], R36 ;  /* 0x00008e0002027a25 */ /* 0x000fe200078e0024 */
[----:B------:R-:W-:Y:S01]  /*1a90*/  MOV R4, UR11 ;  /* 0x0000000b00047c02 */ /* 0x000fe20008000f00 */
[----:B------:R-:W-:Y:S01]  /*1aa0*/  ULDC.64 UR6, c[0x0][0x240] ;  /* 0x0000900000067ab9 */ /* 0x000fe20000000a00 */
[----:B------:R-:W-:Y:S01]  /*1ab0*/  STL [R1+0x14], R37 ;  /* 0x0000142501007387 */ /* 0x000fe20000100800 */
[----:B------:R-:W-:Y:S01]  /*1ac0*/  IMAD.IADD R0, R21, 0x1, -R0 ;  /* 0x0000000115007824 */ /* 0x000fe200078e0a00 */
[----:B------:R-:W-:Y:S01]  /*1ad0*/  IADD3 R3, R3, UR20, RZ ;  /* 0x0000001403037c10 */ /* 0x000fe2000fffe0ff */
[----:B------:R-:W-:Y:S01]  /*1ae0*/  IMAD.IADD R247, R9, 0x1, -R247 ;  /* 0x0000000109f77824 */ /* 0x000fe200078e0af7 */
[----:B------:R-:W-:Y:S01]  /*1af0*/  UIMAD UR6, UR18, UR6, URZ ;  /* 0x00000006120672a4 */ /* 0x000fe2000f8e023f */
[----:B------:R-:W-:Y:S01]  /*1b00*/  IMAD R0, R0, -0x8, R34 ;  /* 0xfffffff800007824 */ /* 0x000fe200078e0222 */
[----:B------:R-:W-:Y:S01]  /*1b10*/  LEA R226, R226, 0x13480, 0x1 ;  /* 0x00013480e2e27811 */ /* 0x000fe200078e08ff */
[----:B------:R-:W-:Y:S01]  /*1b20*/  IMAD.WIDE.U32 R6, R4, c[0x0][0x240], R2 ;  /* 0x0000900004067a25 */ /* 0x000fe200078e0002 */
[----:B------:R-:W-:Y:S01]  /*1b30*/  UIMAD UR7, UR11, UR7, UR6 ;  /* 0x000000070b0772a4 */ /* 0x000fe2000f8e0206 */
[----:B------:R-:W-:Y:S01]  /*1b40*/  SHF.L.U32 R224, R230, 0x1, RZ ;  /* 0x00000001e6e07819 */ /* 0x000fe200000006ff */
[----:B------:R-:W-:Y:S01]  /*1b50*/  UIADD3 UR18, UR21, 0x3f, URZ ;  /* 0x0000003f15127890 */ /* 0x000fe2000fffe03f */
[----:B------:R-:W-:Y:S01]  /*1b60*/  IMAD R247, R247, -0x2, R0 ;  /* 0xfffffffef7f77824 */ /* 0x000fe200078e0200 */
[----:B------:R-:W-:Y:S01]  /*1b70*/  IADD3 R0, R251, 0x6080, RZ ;  /* 0x00006080fb007810 */ /* 0x000fe20007ffe0ff */
[----:B------:R-:W-:Y:S01]  /*1b80*/  IMAD.SHL.U32 R239, R20, 0x2, RZ ;  /* 0x0000000214ef7824 */ /* 0x000fe200078e00ff */
[----:B------:R-:W-:Y:S01]  /*1b90*/  STL.64 [R1+0x40], R6 ;  /* 0x0000400601007387 */ /* 0x000fe20000100a00 */
[----:B------:R-:W-:Y:S01]  /*1ba0*/  USHF.R.S32.HI UR6, URZ, 0x1f, UR18 ;  /* 0x0000001f3f067899 */ /* 0x000fe20008011412 */
[--C-:B------:R-:W-:Y:S01]  /*1bb0*/  IMAD R227, R231, 0x2, R226.reuse ;  /* 0x00000002e7e37824 */ /* 0x100fe200078e02e2 */
[----:B------:R-:W-:Y:S01]  /*1bc0*/  IADD3 R225, R224, 0xc080, RZ ;  /* 0x0000c080e0e17810 */ /* 0x000fe20007ffe0ff */
[----:B------:R2:W-:Y:S01]  /*1bd0*/  STL [R1+0x50], R0 ;  /* 0x0000500001007387 */ /* 0x0005e20000100800 */
[----:B------:R-:W-:Y:S01]  /*1be0*/  IMAD R228, R232, 0x2, R226 ;  /* 0x00000002e8e47824 */ /* 0x000fe200078e02e2 */
[----:B------:R-:W-:Y:S01]  /*1bf0*/  ULEA.HI UR6, UR6, UR18, URZ, 0x6 ;  /* 0x0000001206067291 */ /* 0x000fe2000f8f303f */
[----:B------:R-:W-:Y:S01]  /*1c00*/  IMAD.SHL.U32 R221, R221, 0x2, RZ ;  /* 0x00000002dddd7824 */ /* 0x000fe200078e00ff */
[----:B------:R-:W-:Y:S01]  /*1c10*/  LEA R220, R220, 0x80, 0x1 ;  /* 0x00000080dcdc7811 */ /* 0x000fe200078e08ff */
[----:B------:R-:W-:Y:S01]  /*1c20*/  CS2R R162, SRZ ;  /* 0x0000000000a27805 */ /* 0x000fe2000001ff00 */
        /* <DEDUP_REMOVED lines=19> */
[----:B--2---:R-:W-:Y:S01]  /*1d60*/  IADD3 R0, R239, 0xf480, RZ ;  /* 0x0000f480ef007810 */ /* 0x004fe20007ffe0ff */
[----:B------:R-:W-:Y:S01]  /*1d70*/  CS2R R122, SRZ ;  /* 0x00000000007a7805 */ /* 0x000fe2000001ff00 */
[----:B------:R-:W-:Y:S01]  /*1d80*/  CS2R R120, SRZ ;  /* 0x0000000000787805 */ /* 0x000fe2000001ff00 */
[----:B------:R-:W-:Y:S01]  /*1d90*/  CS2R R118, SRZ ;  /* 0x0000000000767805 */ /* 0x000fe2000001ff00 */
[----:B------:R-:W-:Y:S01]  /*1da0*/  CS2R R116, SRZ ;  /* 0x0000000000747805 */ /* 0x000fe2000001ff00 */
[----:B------:R2:W-:Y:S01]  /*1db0*/  STL [R1+0x4c], R0 ;  /* 0x00004c0001007387 */ /* 0x0005e20000100800 */
        /* <DEDUP_REMOVED lines=24> */
[----:B--2---:R-:W-:Y:S01]  /*1f40*/  IADD3 R0, R7, UR7, RZ ;  /* 0x0000000707007c10 */ /* 0x004fe2000fffe0ff */
[----:B------:R-:W-:Y:S01]  /*1f50*/  IMAD R231, R231, 0x2, R228 ;  /* 0x00000002e7e77824 */ /* 0x000fe200078e02e4 */
[----:B------:R-:W-:Y:S01]  /*1f60*/  LEA R232, R232, R227, 0x1 ;  /* 0x000000e3e8e87211 */ /* 0x000fe200078e08ff */
[----:B------:R-:W-:Y:S01]  /*1f70*/  IMAD R225, R233, 0x2, R225 ;  /* 0x00000002e9e17824 */ /* 0x000fe200078e02e1 */
[----:B------:R-:W-:Y:S01]  /*1f80*/  IADD3 R234, R230, R233, RZ ;  /* 0x000000e9e6ea7210 */ /* 0x000fe20007ffe0ff */
[----:B------:R2:W-:Y:S01]  /*1f90*/  STL [R1+0x48], R0 ;  /* 0x0000480001007387 */ /* 0x0005e20000100800 */
[----:B------:R-:W-:-:S02]  /*1fa0*/  ULDC UR20, c[0x0][0x218] ;  /* 0x0000860000147ab9 */ /* 0x000fc40000000800 */
[----:B------:R-:W-:Y:S02]  /*1fb0*/  ULDC UR19, c[0x0][0x290] ;  /* 0x0000a40000137ab9 */ /* 0x000fe40000000800 */
[----:B------:R-:W-:Y:S02]  /*1fc0*/  UMOV UR25, 0x1 ;  /* 0x0000000100197882 */ /* 0x000fe40000000000 */
[----:B------:R-:W-:Y:S02]  /*1fd0*/  UMOV UR4, URZ ;  /* 0x0000003f00047c82 */ /* 0x000fe40008000000 */
[----:B------:R-:W-:Y:S02]  /*1fe0*/  UMOV UR22, URZ ;  /* 0x0000003f00167c82 */ /* 0x000fe40008000000 */
[----:B------:R-:W-:Y:S02]  /*1ff0*/  ULDC UR21, c[0x0][0x168] ;  /* 0x00005a0000157ab9 */ /* 0x000fe40000000800 */
[----:B------:R-:W-:-:S02]  /*2000*/  UIMAD UR20, UR11, UR20, URZ ;  /* 0x000000140b1472a4 */ /* 0x000fc4000f8e023f */
[----:B------:R-:W-:Y:S02]  /*2010*/  UIMAD UR19, UR11, UR19, URZ ;  /* 0x000000130b1372a4 */ /* 0x000fe4000f8e023f */
[----:B------:R-:W-:Y:S02]  /*2020*/  USHF.R.S32.HI UR23, URZ, 0x6, UR6 ;  /* 0x000000063f177899 */ /* 0x000fe40008011406 */
[----:B------:R-:W-:Y:S02]  /*2030*/  ULDC UR18, c[0x0][0x168] ;  /* 0x00005a0000127ab9 */ /* 0x000fe40000000800 */
.L_x_3:
[----:B------:R-:W-:Y:S04]  /*2040*/  DEPBAR.LE SB0, 0x1 ;  /* 0x000080400000791a */ /* 0x000fe80000000000 */
[----:B------:R-:W-:Y:S01]  /*2050*/  BAR.SYNC.DEFER_BLOCKING 0x0 ;  /* 0x0000000000007b1d */ /* 0x000fe20000010000 */
[----:B--2---:R-:W-:Y:S01]  /*2060*/  MOV R0, UR4 ;  /* 0x0000000400007c02 */ /* 0x004fe20008000f00 */
[----:B------:R-:W-:Y:S01]  /*2070*/  IMAD.U32 R2, RZ, RZ, UR4 ;  /* 0x00000004ff027e24 */ /* 0x000fe2000f8e00ff */
[----:B------:R-:W-:Y:S03]  /*2080*/  UIADD3 UR24, UR22, 0x1, URZ ;  /* 0x0000000116187890 */ /* 0x000fe6000fffe03f */
[----:B------:R-:W-:Y:S01]  /*2090*/  IMAD R0, R0, 0x1800, R230 ;  /* 0x0000180000007824 */ /* 0x000fe200078e02e6 */
[----:B------:R-:W-:Y:S01]  /*20a0*/  UISETP.GE.AND UP0, UPT, UR24, UR23, UPT ;  /* 0x000000171800728c */ /* 0x000fe2000bf06270 */
[----:B------:R-:W-:Y:S03]  /*20b0*/  IMAD R2, R2, 0x1800, R233 ;  /* 0x0000180002027824 */ /* 0x000fe600078e02e9 */
[----:B------:R-:W-:Y:S02]  /*20c0*/  SHF.L.U32 R0, R0, 0x1, RZ ;  /* 0x0000000100007819 */ /* 0x000fe400000006ff */
[----:B------:R-:W-:Y:S02]  /*20d0*/  IADD3 R2, R230, R2, RZ ;  /* 0x00000002e6027210 */ /* 0x000fe40007ffe0ff */
[----:B------:R-:W-:Y:S03]  /*20e0*/  PLOP3.LUT P0, PT, PT, PT, UP0, 0x80, 0x0 ;  /* 0x000000000000781c */ /* 0x000fe60003f0f008 */
[----:B------:R-:W-:Y:S01]  /*20f0*/  IMAD.SHL.U32 R3, R2, 0x2, RZ ;  /* 0x0000000202037824 */ /* 0x000fe200078e00ff */
[----:B------:R-:W-:Y:S01]  /*2100*/  MOV R2, UR4 ;  /* 0x0000000400027c02 */ /* 0x000fe20008000f00 */
[----:B------:R-:W-:Y:S04]  /*2110*/  LDSM.16.M88.4 R16, [R222+0x80] ;  /* 0x00008000de10783b */ /* 0x000fe80000000200 */
[----:B------:R-:W-:Y:S01]  /*2120*/  IMAD R2, R2, 0x1800, R234 ;  /* 0x0000180002027824 */ /* 0x000fe200078e02ea */
[----:B------:R-:W2:Y:S03]  /*2130*/  LDSM.16.M88.4 R32, [R0+0x6080] ;  /* 0x006080000020783b */ /* 0x000ea60000000200 */
[----:B------:R-:W-:Y:S02]  /*2140*/  IMAD.SHL.U32 R2, R2, 0x2, RZ ;  /* 0x0000000202027824 */ /* 0x000fe400078e00ff */
[----:B-1----:R-:W1:Y:S05]  /*2150*/  LDSM.16.M88.4 R28, [R0+0x6880] ;  /* 0x00688000001c783b */ /* 0x002e6a0000000200 */
[----:B------:R-:W3:Y:S05]  /*2160*/  LDSM.16.M88.4 R36, [R222+0x1080] ;  /* 0x00108000de24783b */ /* 0x000eea0000000200 */
[----:B------:R-:W-:Y:S05]  /*2170*/  LDSM.16.M88.4 R44, [R223+0x80] ;  /* 0x00008000df2c783b */ /* 0x000fea0000000200 */
[----:B------:R-:W4:Y:S05]  /*2180*/  LDSM.16.M88.4 R40, [R3+0x6080] ;  /* 0x006080000328783b */ /* 0x000f2a0000000200 */
[----:B------:R-:W5:Y:S05]  /*2190*/  LDSM.16.M88.4 R48, [R3+0x6880] ;  /* 0x006880000330783b */ /* 0x000f6a0000000200 */
[----:B------:R-:W3:Y:S05]  /*21a0*/  LDSM.16.M88.4 R52, [R223+0x1080] ;  /* 0x00108000df34783b */ /* 0x000eea0000000200 */
[----:B------:R-:W-:Y:S01]  /*21b0*/  LDSM.16.M88.4 R60, [R222+0x2080] ;  /* 0x00208000de3c783b */ /* 0x000fe20000000200 */
[-C--:B--2---:R-:W-:Y:S04]  /*21c0*/  HMMA.16816.F32.BF16 R4, R32, R16.reuse, RZ ;  /* 0x000000102004723c */ /* 0x084fe800000418ff */
[----:B------:R-:W2:Y:S05]  /*21d0*/  LDSM.16.M88.4 R56, [R0+0x7080] ;  /* 0x007080000038783b */ /* 0x000eaa0000000200 */
[----:B------:R-:W2:Y:S01]  /*21e0*/  LDSM.16.M88.4 R64, [R0+0x7880] ;  /* 0x007880000040783b */ /* 0x000ea20000000200 */
[C---:B-1----:R-:W-:Y:S08]  /*21f0*/  HMMA.16816.F32.BF16 R8, R28.reuse, R16, RZ ;  /* 0x000000101c08723c */ /* 0x042ff000000418ff */
[-C--:B------:R-:W-:Y:S08]  /*2200*/  HMMA.16816.F32.BF16 R12, R28, R18.reuse, RZ ;  /* 0x000000121c0c723c */ /* 0x080ff000000418ff */
[C---:B------:R-:W-:Y:S08]  /*2210*/  HMMA.16816.F32.BF16 R16, R32.reuse, R18, RZ ;  /* 0x000000122010723c */ /* 0x040ff000000418ff */
[-C--:B---3--:R-:W-:Y:S08]  /*2220*/  HMMA.16816.F32.BF16 R20, R32, R36.reuse, RZ ;  /* 0x000000242014723c */ /* 0x088ff000000418ff */
[C---:B------:R-:W-:Y:S08]  /*2230*/  HMMA.16816.F32.BF16 R24, R28.reuse, R36, RZ ;  /* 0x000000241c18723c */ /* 0x040ff000000418ff */
[-C--:B------:R-:W-:Y:S08]  /*2240*/  HMMA.16816.F32.BF16 R28, R28, R38.reuse, RZ ;  /* 0x000000261c1c723c */ /* 0x080ff000000418ff */
[----:B------:R-:W-:Y:S01]  /*2250*/  HMMA.16816.F32.BF16 R32, R32, R38, RZ ;  /* 0x000000262020723c */ /* 0x000fe200000418ff */
[----:B------:R-:W1:Y:S07]  /*2260*/  LDSM.16.M88.4 R36, [R222+0x3080] ;  /* 0x00308000de24783b */ /* 0x000e6e0000000200 */
[-C--:B----4-:R-:W-:Y:S08]  /*2270*/  HMMA.16816.F32.BF16 R4, R40, R44.reuse, R4 ;  /* 0x0000002c2804723c */ /* 0x090ff00000041804 */
[C---:B-----5:R-:W-:Y:S08]  /*2280*/  HMMA.16816.F32.BF16 R8, R48.reuse, R44, R8 ;  /* 0x0000002c3008723c */ /* 0x060ff00000041808 */
[-C--:B------:R-:W-:Y:S08]  /*2290*/  HMMA.16816.F32.BF16 R12, R48, R46.reuse, R12 ;  /* 0x0000002e300c723c */ /* 0x080ff0000004180c */
[C---:B------:R-:W-:Y:S01]  /*22a0*/  HMMA.16816.F32.BF16 R16, R40.reuse, R46, R16 ;  /* 0x0000002e2810723c */ /* 0x040fe20000041810 */
[----:B------:R-:W-:Y:S07]  /*22b0*/  LDSM.16.M88.4 R44, [R223+0x2080] ;  /* 0x00208000df2c783b */ /* 0x000fee0000000200 */
[-C--:B------:R-:W-:Y:S08]  /*22c0*/  HMMA.16816.F32.BF16 R20, R40, R52.reuse, R20 ;  /* 0x000000342814723c */ /* 0x080ff00000041814 */
[C---:B------:R-:W-:Y:S08]  /*22d0*/  HMMA.16816.F32.BF16 R24, R48.reuse, R52, R24 ;  /* 0x000000343018723c */ /* 0x040ff00000041818 */
[-C--:B------:R-:W-:Y:S01]  /*22e0*/  HMMA.16816.F32.BF16 R28, R48, R54.reuse, R28 ;  /* 0x00000036301c723c */ /* 0x080fe2000004181c */
[----:B------:R-:W-:Y:S07]  /*22f0*/  LDSM.16.M88.4 R48, [R3+0x7880] ;  /* 0x007880000330783b */ /* 0x000fee0000000200 */
[----:B------:R-:W-:Y:S01]  /*2300*/  HMMA.16816.F32.BF16 R32, R40, R54, R32 ;  /* 0x000000362820723c */ /* 0x000fe20000041820 */
[----:B------:R-:W3:Y:S05]  /*2310*/  LDSM.16.M88.4 R40, [R2+0x7080] ;  /* 0x007080000228783b */ /* 0x000eea0000000200 */
[----:B------:R-:W4:Y:S02]  /*2320*/  LDSM.16.M88.4 R52, [R223+0x3080] ;  /* 0x00308000df34783b */ /* 0x000f240000000200 */
[-C--:B--2---:R-:W-:Y:S08]  /*2330*/  HMMA.16816.F32.BF16 R4, R56, R60.reuse, R4 ;  /* 0x0000003c3804723c */ /* 0x084ff00000041804 */
[C---:B------:R-:W-:Y:S08]  /*2340*/  HMMA.16816.F32.BF16 R8, R64.reuse, R60, R8 ;  /* 0x0000003c4008723c */ /* 0x040ff00000041808 */
[-C--:B------:R-:W-:Y:S08]  /*2350*/  HMMA.16816.F32.BF16 R12, R64, R62.reuse, R12 ;  /* 0x0000003e400c723c */ /* 0x080ff0000004180c */
[C---:B------:R-:W-:Y:S01]  /*2360*/  HMMA.16816.F32.BF16 R16, R56.reuse, R62, R16 ;  /* 0x0000003e3810723c */ /* 0x040fe20000041810 */
[----:B------:R-:W-:Y:S07]  /*2370*/  LDSM.16.M88.4 R60, [R0+0x8080] ;  /* 0x00808000003c783b */ /* 0x000fee0000000200 */
[-C--:B-1----:R-:W-:Y:S08]  /*2380*/  HMMA.16816.F32.BF16 R20, R56, R36.reuse, R20 ;  /* 0x000000243814723c */ /* 0x082ff00000041814 */
[C---:B------:R-:W-:Y:S08]  /*2390*/  HMMA.16816.F32.BF16 R24, R64.reuse, R36, R24 ;  /* 0x000000244018723c */ /* 0x040ff00000041818 */
[-C--:B------:R-:W-:Y:S01]  /*23a0*/  HMMA.16816.F32.BF16 R28, R64, R38.reuse, R28 ;  /* 0x00000026401c723c */ /* 0x080fe2000004181c */
[----:B------:R-:W1:Y:S07]  /*23b0*/  LDSM.16.M88.4 R64, [R222+0x4080] ;  /* 0x00408000de40783b */ /* 0x000e6e0000000200 */
[----:B------:R-:W-:Y:S01]  /*23c0*/  HMMA.16816.F32.BF16 R32, R56, R38, R32 ;  /* 0x000000263820723c */ /* 0x000fe20000041820 */
[----:B------:R2:W5:Y:S05]  /*23d0*/  LDSM.16.M88.4 R36, [R0+0x8880] ;  /* 0x008880000024783b */ /* 0x00056a0000000200 */
[----:B------:R-:W1:Y:S02]  /*23e0*/  LDSM.16.M88.4 R56, [R222+0x5080] ;  /* 0x00508000de38783b */ /* 0x000e640000000200 */
[-C--:B---3--:R-:W-:Y:S08]  /*23f0*/  HMMA.16816.F32.BF16 R4, R40, R44.reuse, R4 ;  /* 0x0000002c2804723c */ /* 0x088ff00000041804 */
[C---:B------:R-:W-:Y:S08]  /*2400*/  HMMA.16816.F32.BF16 R8, R48.reuse, R44, R8 ;  /* 0x0000002c3008723c */ /* 0x040ff00000041808 */
[-C--:B------:R-:W-:Y:S01]  /*2410*/  HMMA.16816.F32.BF16 R12, R48, R46.reuse, R12 ;  /* 0x0000002e300c723c */ /* 0x080fe2000004180c */
[----:B--2---:R-:W-:Y:S04]  /*2420*/  MOV R0, UR4 ;  /* 0x0000000400007c02 */ /* 0x004fe80008000f00 */
[----:B------:R-:W-:Y:S03]  /*2430*/  LEA R0, R0, R250, 0x6 ;  /* 0x000000fa00007211 */ /* 0x000fe600078e30ff */
[C---:B------:R-:W-:Y:S01]  /*2440*/  HMMA.16816.F32.BF16 R16, R40.reuse, R46, R16 ;  /* 0x0000002e2810723c */ /* 0x040fe20000041810 */
[----:B------:R-:W-:Y:S05]  /*2450*/  LDSM.16.M88.4 R44, [R2+0x8080] ;  /* 0x00808000022c783b */ /* 0x000fea0000000200 */
[----:B------:R-:W-:Y:S02]  /*2460*/  LDS R236, [R0.X4+0xf080] ;  /* 0x00f0800000ec7984 */ /* 0x000fe40000004800 */
[-C--:B----4-:R-:W-:Y:S03]  /*2470*/  HMMA.16816.F32.BF16 R20, R40, R52.reuse, R20 ;  /* 0x000000342814723c */ /* 0x090fe60000041814 */
[----:B------:R-:W-:Y:S05]  /*2480*/  LDS R235, [R0.X4+0xf0a0] ;  /* 0x00f0a00000eb7984 */ /* 0x000fea0000004800 */
[C---:B------:R-:W-:Y:S01]  /*2490*/  HMMA.16816.F32.BF16 R24, R48.reuse, R52, R24 ;  /* 0x000000343018723c */ /* 0x040fe20000041818 */
[----:B------:R-:W-:Y:S05]  /*24a0*/  LDS R237, [R0.X4+0xf100] ;  /* 0x00f1000000ed7984 */ /* 0x000fea0000004800 */
[----:B------:R-:W-:Y:S02]  /*24b0*/  LDS R238, [R0.X4+0xf120] ;  /* 0x00f1200000ee7984 */ /* 0x000fe40000004800 */
[-C--:B------:R-:W-:Y:S03]  /*24c0*/  HMMA.16816.F32.BF16 R28, R48, R54.reuse, R28 ;  /* 0x00000036301c723c */ /* 0x080fe6000004181c */
[----:B------:R-:W2:Y:S05]  /*24d0*/  LDSM.16.M88.4 R48, [R223+0x4080] ;  /* 0x00408000df30783b */ /* 0x000eaa0000000200 */
[----:B------:R-:W-:Y:S01]  /*24e0*/  HMMA.16816.F32.BF16 R32, R40, R54, R32 ;  /* 0x000000362820723c */ /* 0x000fe20000041820 */
[----:B------:R-:W3:Y:S05]  /*24f0*/  LDSM.16.M88.4 R40, [R3+0x8880] ;  /* 0x008880000328783b */ /* 0x000eea0000000200 */
[----:B------:R-:W4:Y:S02]  /*2500*/  LDSM.16.M88.4 R52, [R223+0x5080] ;  /* 0x00508000df34783b */ /* 0x000f240000000200 */
[-C--:B-1----:R-:W-:Y:S01]  /*2510*/  HMMA.16816.F32.BF16 R4, R60, R64.reuse, R4 ;  /* 0x000000403c04723c */ /* 0x082fe20000041804 */
[----:B------:R-:W-:Y:S04]  /*2520*/  DEPBAR.LE SB0, 0x0 ;  /* 0x000080000000791a */ /* 0x000fe80000000000 */
[----:B------:R-:W-:Y:S03]  /*2530*/  BAR.SYNC.DEFER_BLOCKING 0x0 ;  /* 0x0000000000007b1d */ /* 0x000fe60000010000 */
[C---:B-----5:R-:W-:Y:S08]  /*2540*/  HMMA.16816.F32.BF16 R8, R36.reuse, R64, R8 ;  /* 0x000000402408723c */ /* 0x060ff00000041808 */
[-C--:B------:R-:W-:Y:S08]  /*2550*/  HMMA.16816.F32.BF16 R12, R36, R66.reuse, R12 ;  /* 0x00000042240c723c */ /* 0x080ff0000004180c */
[C---:B------:R-:W-:Y:S08]  /*2560*/  HMMA.16816.F32.BF16 R16, R60.reuse, R66, R16 ;  /* 0x000000423c10723c */ /* 0x040ff00000041810 */
[-C--:B------:R-:W-:Y:S08]  /*2570*/  HMMA.16816.F32.BF16 R20, R60, R56.reuse, R20 ;  /* 0x000000383c14723c */ /* 0x080ff00000041814 */
[C---:B------:R-:W-:Y:S01]  /*2580*/  HMMA.16816.F32.BF16 R24, R36.reuse, R56, R24 ;  /* 0x000000382418723c */ /* 0x040fe20000041818 */
[----:B------:R1:W1:Y:S05]  /*2590*/  LDSM.16.M88.4 R64, [R224+0xc080] ;  /* 0x00c08000e040783b */ /* 0x00026a0000000200 */
[----:B------:R1:W1:Y:S02]  /*25a0*/  LDSM.16.M88.4 R172, [R225] ;  /* 0x00000000e1ac783b */ /* 0x0002640000000200 */
[-C--:B------:R-:W-:Y:S03]  /*25b0*/  HMMA.16816.F32.BF16 R28, R36, R58.reuse, R28 ;  /* 0x0000003a241c723c */ /* 0x080fe6000004181c */
[----:B------:R1:W1:Y:S05]  /*25c0*/  LDSM.16.M88.4 R180, [R225+0x800] ;  /* 0x00080000e1b4783b */ /* 0x00026a0000000200 */
[----:B------:R-:W-:Y:S01]  /*25d0*/  HMMA.16816.F32.BF16 R32, R60, R58, R32 ;  /* 0x0000003a3c20723c */ /* 0x000fe20000041820 */
[----:B------:R1:W1:Y:S07]  /*25e0*/  LDSM.16.M88.4 R60, [R224+0xc880] ;  /* 0x00c88000e03c783b */ /* 0x00026e0000000200 */
[-C--:B--2---:R-:W-:Y:S08]  /*25f0*/  HMMA.16816.F32.BF16 R4, R44, R48.reuse, R4 ;  /* 0x000000302c04723c */ /* 0x084ff00000041804 */
[C---:B---3--:R-:W-:Y:S08]  /*2600*/  HMMA.16816.F32.BF16 R8, R40.reuse, R48, R8 ;  /* 0x000000302808723c */ /* 0x048ff00000041808 */
[-C--:B------:R-:W-:Y:S08]  /*2610*/  HMMA.16816.F32.BF16 R12, R40, R50.reuse, R12 ;  /* 0x00000032280c723c */ /* 0x080ff0000004180c */
[C---:B------:R-:W-:Y:S08]  /*2620*/  HMMA.16816.F32.BF16 R16, R44.reuse, R50, R16 ;  /* 0x000000322c10723c */ /* 0x040ff00000041810 */
[-C--:B----4-:R-:W-:Y:S08]  /*2630*/  HMMA.16816.F32.BF16 R20, R44, R52.reuse, R20 ;  /* 0x000000342c14723c */ /* 0x090ff00000041814 */
[C---:B------:R-:W-:Y:S08]  /*2640*/  HMMA.16816.F32.BF16 R24, R40.reuse, R52, R24 ;  /* 0x000000342818723c */ /* 0x040ff00000041818 */
[-C--:B------:R-:W-:Y:S08]  /*2650*/  HMMA.16816.F32.BF16 R28, R40, R54.reuse, R28 ;  /* 0x00000036281c723c */ /* 0x080ff0000004181c */
[----:B------:R-:W-:Y:S01]  /*2660*/  HMMA.16816.F32.BF16 R32, R44, R54, R32 ;  /* 0x000000362c20723c */ /* 0x000fe20000041820 */
[----:B------:R-:W-:-:S07]  /*2670*/  @P0 BRA `(.L_x_1) ;  /* 0x0000035000000947 */ /* 0x000fce0003800000 */
[----:B-1----:R-:W2:Y:S01]  /*2680*/  LDL.64 R244, [R1+0x28] ;  /* 0x0000280001f47983 */ /* 0x002ea20000100a00 */
[----:B------:R-:W-:Y:S02]  /*2690*/  USHF.R.S32.HI UR26, URZ, 0x1f, UR24 ;  /* 0x0000001f3f1a7899 */ /* 0x000fe40008011418 */
[----:B------:R-:W-:Y:S01]  /*26a0*/  ULDC.64 UR6, c[0x0][0x178] ;  /* 0x00005e0000067ab9 */ /* 0x000fe20000000a00 */
[----:B------:R-:W3:Y:S01]  /*26b0*/  LDL.64 R242, [R1+0x38] ;  /* 0x0000380001f27983 */ /* 0x000ee20000100a00 */
[----:B------:R-:W-:Y:S02]  /*26c0*/  UIMAD UR26, UR26, UR6, URZ ;  /* 0x000000061a1a72a4 */ /* 0x000fe4000f8e023f */
[----:B------:R-:W-:Y:S01]  /*26d0*/  UIMAD.WIDE.U32 UR28, UR24, UR6, URZ ;  /* 0x00000006181c72a5 */ /* 0x000fe2000f8e003f */
[----:B------:R-:W4:Y:S01]  /*26e0*/  LDL.64 R240, [R1] ;  /* 0x0000000001f07983 */ /* 0x000f220000100a00 */
[----:B------:R-:W-:Y:S02]  /*26f0*/  UIMAD UR6, UR24, -0x40, UR21 ;  /* 0xffffffc0180678a4 */ /* 0x000fe4000f8e0215 */
[----:B------:R-:W-:Y:S01]  /*2700*/  UIMAD UR26, UR24, UR7, UR26 ;  /* 0x00000007181a72a4 */ /* 0x000fe2000f8e021a */
[----:B------:R-:W5:Y:S03]  /*2710*/  LDL R41, [R1+0x50] ;  /* 0x0000500001297983 */ /* 0x000f660000100800 */
[----:B------:R-:W-:Y:S01]  /*2720*/  UIADD3 UR26, UR29, UR26, URZ ;  /* 0x0000001a1d1a7290 */ /* 0x000fe2000fffe03f */
[----:B------:R-:W1:Y:S01]  /*2730*/  S2R R40, SR_CTAID.Y ;  /* 0x0000000000287919 */ /* 0x000e620000002600 */
[----:B--2---:R-:W-:Y:S01]  /*2740*/  IMAD.MOV.U32 R37, RZ, RZ, R245 ;  /* 0x000000ffff257224 */ /* 0x004fe200078e00f5 */
[----:B-1----:R-:W-:Y:S01]  /*2750*/  SHF.R.S32.HI R38, RZ, 0x1f, R40 ;  /* 0x0000001fff267819 */ /* 0x002fe20000011428 */
[----:B---3--:R-:W-:Y:S04]  /*2760*/  IMAD.MOV.U32 R36, RZ, RZ, R242 ;  /* 0x000000ffff247224 */ /* 0x008fe800078e00f2 */
[----:B------:R-:W-:Y:S01]  /*2770*/  IMAD R39, R38, c[0x0][0x180], RZ ;  /* 0x0000600026277a24 */ /* 0x000fe200078e02ff */
[----:B----4-:R-:W-:Y:S01]  /*2780*/  @!P1 MOV R3, R241 ;  /* 0x000000f100039202 */ /* 0x010fe20000000f00 */
[----:B------:R-:W-:Y:S04]  /*2790*/  IMAD.WIDE.U32 R36, R40, c[0x0][0x180], R36 ;  /* 0x0000600028247a25 */ /* 0x000fe800078e0024 */
[----:B------:R-:W-:Y:S01]  /*27a0*/  @!P1 IMAD.MOV.U32 R2, RZ, RZ, R240 ;  /* 0x000000ffff029224 */ /* 0x000fe200078e00f0 */
[----:B------:R-:W-:Y:S01]  /*27b0*/  IADD3 R0, P6, R36, UR14, RZ ;  /* 0x0000000e24007c10 */ /* 0x000fe2000ffde0ff */
[----:B------:R-:W-:Y:S02]  /*27c0*/  @!P1 IMAD R38, R38, c[0x0][0x270], RZ ;  /* 0x00009c0026269a24 */ /* 0x000fe400078e02ff */
[C---:B------:R-:W-:Y:S04]  /*27d0*/  @!P1 IMAD.WIDE.U32 R2, R40.reuse, c[0x0][0x270], R2 ;  /* 0x00009c0028029a25 */ /* 0x040fe800078e0002 */
[C---:B------:R-:W-:Y:S02]  /*27e0*/  IMAD R39, R40.reuse, c[0x0][0x184], R39 ;  /* 0x0000610028277a24 */ /* 0x040fe400078e0227 */
[----:B------:R-:W-:Y:S01]  /*27f0*/  @!P1 IMAD R36, R40, c[0x0][0x274], R38 ;  /* 0x00009d0028249a24 */ /* 0x000fe200078e0226 */
[----:B------:R-:W-:Y:S01]  /*2800*/  @!P1 IADD3 R38, P0, R2, UR12, RZ ;  /* 0x0000000c02269c10 */ /* 0x000fe2000ff1e0ff */
[----:B------:R-:W-:Y:S01]  /*2810*/  IMAD.U32 R40, RZ, RZ, UR28 ;  /* 0x0000001cff287e24 */ /* 0x000fe2000f8e00ff */
[----:B------:R-:W-:Y:S02]  /*2820*/  LEA R2, P5, R0, c[0x0][0x160], 0x1 ;  /* 0x0000580000027a11 */ /* 0x000fe400078a08ff */
[----:B------:R-:W-:Y:S01]  /*2830*/  IADD3.X R37, R37, UR5, R39, P6, !PT ;  /* 0x0000000525257c10 */ /* 0x000fe2000b7fe427 */
[----:B------:R-:W-:Y:S01]  /*2840*/  IMAD.U32 R39, RZ, RZ, UR26 ;  /* 0x0000001aff277e24 */ /* 0x000fe2000f8e00ff */
[----:B------:R-:W-:Y:S02]  /*2850*/  @!P1 IADD3.X R3, R3, UR9, R36, P0, !PT ;  /* 0x0000000903039c10 */ /* 0x000fe400087fe424 */
[----:B------:R-:W-:Y:S02]  /*2860*/  LEA R2, P0, R40, R2, 0x7 ;  /* 0x0000000228027211 */ /* 0x000fe400078038ff */
[----:B------:R-:W-:Y:S02]  /*2870*/  LEA.HI.X R0, R0, c[0x0][0x164], R37, 0x1, P5 ;  /* 0x0000590000007a11 */ /* 0x000fe400028f0c25 */
[----:B------:R-:W-:Y:S02]  /*2880*/  @!P1 LEA R36, P5, R38, c[0x0][0x258], 0x2 ;  /* 0x0000960026249a11 */ /* 0x000fe400078a10ff */
[----:B------:R-:W-:Y:S02]  /*2890*/  ISETP.GE.OR P6, PT, R248, UR6, P4 ;  /* 0x00000006f8007c0c */ /* 0x000fe4000a7c6670 */
[----:B------:R-:W-:Y:S02]  /*28a0*/  @!P1 LEA.HI.X R37, R38, c[0x0][0x25c], R3, 0x2, P5 ;  /* 0x0000970026259a11 */ /* 0x000fe400028f1403 */
[----:B------:R-:W-:Y:S01]  /*28b0*/  LEA.HI.X R3, R40, R0, R39, 0x7, P0 ;  /* 0x0000000028037211 */ /* 0x000fe200000f3c27 */
[----:B------:R-:W-:Y:S01]  /*28c0*/  IMAD.U32 R0, RZ, RZ, UR25 ;  /* 0x00000019ff007e24 */ /* 0x000fe2000f8e00ff */
[C---:B------:R-:W-:Y:S01]  /*28d0*/  ISETP.GE.OR P5, PT, R248.reuse, UR6, !P3 ;  /* 0x00000006f8007c0c */ /* 0x040fe2000dfa6670 */
[----:B------:R-:W-:Y:S01]  /*28e0*/  IMAD.U32 R39, RZ, RZ, UR25 ;  /* 0x00000019ff277e24 */ /* 0x000fe2000f8e00ff */
[----:B------:R-:W-:Y:S02]  /*28f0*/  ISETP.GE.OR P0, PT, R248, UR6, !P2 ;  /* 0x00000006f8007c0c */ /* 0x000fe4000d706670 */
[----:B------:R-:W-:Y:S01]  /*2900*/  @!P1 LEA R40, R0, R240, 0x6 ;  /* 0x000000f000289211 */ /* 0x000fe200078e30ff */
[----:B-----5:R-:W-:Y:S01]  /*2910*/  IMAD R0, R39, 0x3000, R41 ;  /* 0x0000300027007824 */ /* 0x020fe200078e0229 */
[----:B------:R-:W-:Y:S04]  /*2920*/  MOV R38, UR22 ;  /* 0x0000001600267c02 */ /* 0x000fe80008000f00 */
[----:B------:R-:W-:Y:S01]  /*2930*/  @!PT LDS RZ, [RZ] ;  /* 0x00000000fffff984 */ /* 0x000fe20000000800 */
[----:B------:R-:W-:Y:S01]  /*2940*/  @!PT LDS RZ, [RZ] ;  /* 0x00000000fffff984 */ /* 0x000fe20000000800 */
[----:B------:R-:W-:Y:S01]  /*2950*/  @!PT LDS RZ, [RZ] ;  /* 0x00000000fffff984 */ /* 0x000fe20000000800 */
[----:B------:R1:W-:Y:S01]  /*2960*/  LDGSTS.E.BYPASS.LTC128B.128 [R0], [R2.64], !P6 ;  /* 0x0000000002007fae */ /* 0x0003e2000f101d50 */
[----:B------:R-:W-:Y:S03]  /*2970*/  @!P1 LEA R38, R38, 0x40, 0x6 ;  /* 0x0000004026269811 */ /* 0x000fe600078e30ff */
[----:B------:R1:W-:Y:S02]  /*2980*/  LDGSTS.E.BYPASS.LTC128B.128 [R0+0x1000], [R2.64+0x40], !P5 ;  /* 0x0100004002007fae */ /* 0x0003e4000e901d50 */
[----:B------:R-:W-:Y:S02]  /*2990*/  @!P1 IMAD.WIDE R36, R38, 0x4, R36 ;  /* 0x0000000426249825 */ /* 0x000fe400078e0224 */
[----:B------:R1:W-:Y:S02]  /*29a0*/  LDGSTS.E.BYPASS.LTC128B.128 [R0+0x2000], [R2.64+0x80], !P0 ;  /* 0x0200008002007fae */ /* 0x0003e4000c101d50 */
[----:B------:R-:W-:Y:S05]  /*29b0*/  @!P1 IMAD.SHL.U32 R38, R40, 0x4, RZ ;  /* 0x0000000428269824 */ /* 0x000fea00078e00ff */
[----:B------:R1:W-:Y:S02]  /*29c0*/  @!P1 LDGSTS.E.BYPASS.LTC128B.128 [R38+0xf080], [R36.64] ;  /* 0x0f08000024269fae */ /* 0x0003e4000b901d50 */
.L_x_1:
[-C--:B-1----:R-:W-:Y:S01]  /*29d0*/  HMMA.16816.F32.BF16 R36, R64, R164.reuse, RZ ;  /* 0x000000a44024723c */ /* 0x082fe200000418ff */
[----:B------:R-:W0:Y:S02]  /*29e0*/  LDGDEPBAR ;  /* 0x00000000000079af */ /* 0x000e240000000000 */
[C---:B------:R-:W-:Y:S02]  /*29f0*/  ISETP.GT.AND P0, PT, R247.reuse, RZ, PT ;  /* 0x000000fff700720c */ /* 0x040fe40003f04270 */
[C---:B------:R-:W-:Y:S02]  /*2a00*/  ISETP.GT.AND P5, PT, R247.reuse, 0x1, PT ;  /* 0x00000001f700780c */ /* 0x040fe40003fa4270 */
[----:B------:R-:W-:Y:S01]  /*2a10*/  FSEL R3, R8, -INF , P0 ;  /* 0xff80000008037808 */ /* 0x000fe20000000000 */
[C---:B------:R-:W-:Y:S02]  /*2a20*/  HMMA.16816.F32.BF16 R40, R60.reuse, R164, RZ ;  /* 0x000000a43c28723c */ /* 0x040fe400000418ff */
[----:B------:R-:W-:Y:S02]  /*2a30*/  ISETP.GT.AND P6, PT, R247, 0x20, PT ;  /* 0x00000020f700780c */ /* 0x000fe40003fc4270 */
[----:B------:R-:W-:Y:S02]  /*2a40*/  FSEL R246, R11, -INF , P5 ;  /* 0xff8000000bf67808 */ /* 0x000fe40002800000 */
[----:B------:R-:W-:Y:S02]  /*2a50*/  FSEL R12, R12, -INF , P6 ;  /* 0xff8000000c0c7808 */ /* 0x000fe40003000000 */
[-C--:B------:R-:W-:Y:S01]  /*2a60*/  HMMA.16816.F32.BF16 R44, R60, R166.reuse, RZ ;  /* 0x000000a63c2c723c */ /* 0x080fe200000418ff */
[----:B------:R-:W-:Y:S03]  /*2a70*/  FSEL R6, R6, -INF , P0 ;  /* 0xff80000006067808 */ /* 0x000fe60000000000 */
[----:B------:R-:W-:Y:S02]  /*2a80*/  FSEL R245, R10, -INF , P0 ;  /* 0xff8000000af57808 */ /* 0x000fe40000000000 */
[----:B------:R-:W-:Y:S02]  /*2a90*/  FSEL R243, R14, -INF , P6 ;  /* 0xff8000000ef37808 */ /* 0x000fe40003000000 */
[C---:B------:R-:W-:Y:S04]  /*2aa0*/  HMMA.16816.F32.BF16 R48, R64.reuse, R166, RZ ;  /* 0x000000a64030723c */ /* 0x040fe800000418ff */
[----:B------:R-:W-:Y:S02]  /*2ab0*/  FSEL R18, R18, -INF , P6 ;  /* 0xff80000012127808 */ /* 0x000fe40003000000 */
[----:B------:R-:W-:Y:S02]  /*2ac0*/  FSEL R0, R4, -INF , P0 ;  /* 0xff80000004007808 */ /* 0x000fe40000000000 */
[-C--:B------:R-:W-:Y:S01]  /*2ad0*/  HMMA.16816.F32.BF16 R52, R64, R168.reuse, RZ ;  /* 0x000000a84034723c */ /* 0x080fe200000418ff */
[----:B------:R-:W-:Y:S03]  /*2ae0*/  ISETP.GT.AND P0, PT, R247, 0x40, PT ;  /* 0x00000040f700780c */ /* 0x000fe60003f04270 */
[--C-:B------:R-:W-:Y:S01]  /*2af0*/  FFMA.FTZ R0, R0, c[0x0][0x29c], -R236.reuse ;  /* 0x0000a70000007a23 */ /* 0x100fe200000108ec */
[----:B------:R-:W-:Y:S02]  /*2b00*/  FSEL R22, R22, -INF , P0 ;  /* 0xff80000016167808 */ /* 0x000fe40000000000 */
[----:B------:R-:W-:Y:S01]  /*2b10*/  FSEL R24, R24, -INF , P0 ;  /* 0xff80000018187808 */ /* 0x000fe20000000000 */
[C---:B------:R-:W-:Y:S01]  /*2b20*/  HMMA.16816.F32.BF16 R56, R60.reuse, R168, RZ ;  /* 0x000000a83c38723c */ /* 0x040fe200000418ff */
[----:B------:R1:W-:Y:S03]  /*2b30*/  MUFU.EX2 R242, R0 ;  /* 0x0000000000f27308 */ /* 0x0003e60000000800 */
[----:B------:R-:W-:Y:S02]  /*2b40*/  FSEL R26, R26, -INF , P0 ;  /* 0xff8000001a1a7808 */ /* 0x000fe40000000000 */
[----:B------:R-:W-:Y:S02]  /*2b50*/  FSEL R2, R7, -INF , P5 ;  /* 0xff80000007027808 */ /* 0x000fe40002800000 */
[-C--:B------:R-:W-:Y:S04]  /*2b60*/  HMMA.16816.F32.BF16 R60, R60, R170.reuse, RZ ;  /* 0x000000aa3c3c723c */ /* 0x080fe800000418ff */
[----:B------:R-:W-:Y:S04]  /*2b70*/  FFMA.FTZ R2, R2, c[0x0][0x29c], -R235 ;  /* 0x0000a70002027a23 */ /* 0x000fe800000108eb */
[----:B------:R-:W-:Y:S08]  /*2b80*/  HMMA.16816.F32.BF16 R64, R64, R170, RZ ;  /* 0x000000aa4040723c */ /* 0x000ff000000418ff */
[-C--:B------:R-:W-:Y:S05]  /*2b90*/  HMMA.16816.F32.BF16 R36, R172, R176.reuse, R36 ;  /* 0x000000b0ac24723c */ /* 0x080fea0000041824 */
[----:B-1----:R-:W-:Y:S02]  /*2ba0*/  FSEL R0, R5, -INF , P5 ;  /* 0xff80000005007808 */ /* 0x002fe40002800000 */
[----:B------:R-:W-:Y:S01]  /*2bb0*/  FSEL R5, R9, -INF , P5 ;  /* 0xff80000009057808 */ /* 0x000fe20002800000 */
[C---:B------:R-:W-:Y:S04]  /*2bc0*/  HMMA.16816.F32.BF16 R40, R180.reuse, R176, R40 ;  /* 0x000000b0b428723c */ /* 0x040fe80000041828 */
[----:B------:R-:W-:Y:S01]  /*2bd0*/  FFMA.FTZ R0, R0, c[0x0][0x29c], -R236 ;  /* 0x0000a70000007a23 */ /* 0x000fe200000108ec */
[----:B------:R-:W-:Y:S03]  /*2be0*/  ISETP.GT.AND P5, PT, R247, 0x21, PT ;  /* 0x00000021f700780c */ /* 0x000fe60003fa4270 */
[-C--:B------:R-:W-:Y:S01]  /*2bf0*/  HMMA.16816.F32.BF16 R44, R180, R178.reuse, R44 ;  /* 0x000000b2b42c723c */ /* 0x080fe2000004182c */
[----:B------:R1:W2:Y:S03]  /*2c00*/  MUFU.EX2 R240, R0 ;  /* 0x0000000000f07308 */ /* 0x0002a60000000800 */
[----:B------:R-:W-:Y:S02]  /*2c10*/  FSEL R19, R19, -INF , P5 ;  /* 0xff80000013137808 */ /* 0x000fe40002800000 */
[----:B------:R-:W-:Y:S02]  /*2c20*/  FSEL R4, R13, -INF , P5 ;  /* 0xff8000000d047808 */ /* 0x000fe40002800000 */
[C---:B------:R-:W-:Y:S04]  /*2c30*/  HMMA.16816.F32.BF16 R48, R172.reuse, R178, R48 ;  /* 0x000000b2ac30723c */ /* 0x040fe80000041830 */
[--C-:B------:R-:W-:Y:S01]  /*2c40*/  FFMA.FTZ R4, R4, c[0x0][0x29c], -R237.reuse ;  /* 0x0000a70004047a23 */ /* 0x100fe200000108ed */
[----:B------:R-:W-:Y:S03]  /*2c50*/  FSEL R7, R15, -INF , P5 ;  /* 0xff8000000f077808 */ /* 0x000fe60002800000 */
[-C--:B------:R-:W-:Y:S04]  /*2c60*/  HMMA.16816.F32.BF16 R52, R172, R184.reuse, R52 ;  /* 0x000000b8ac34723c */ /* 0x080fe80000041834 */
[----:B------:R-:W-:Y:S04]  /*2c70*/  FFMA.FTZ R7, R7, c[0x0][0x29c], -R238 ;  /* 0x0000a70007077a23 */ /* 0x000fe800000108ee */
[C---:B------:R-:W-:Y:S04]  /*2c80*/  HMMA.16816.F32.BF16 R56, R180.reuse, R184, R56 ;  /* 0x000000b8b438723c */ /* 0x040fe80000041838 */
[----:B-1----:R-:W-:Y:S02]  /*2c90*/  FSEL R0, R16, -INF , P6 ;  /* 0xff80000010007808 */ /* 0x002fe40003000000 */
[----:B------:R-:W-:Y:S02]  /*2ca0*/  ISETP.GT.AND P6, PT, R247, 0x41, PT ;  /* 0x00000041f700780c */ /* 0x000fe40003fc4270 */
[-C--:B------:R-:W-:Y:S01]  /*2cb0*/  HMMA.16816.F32.BF16 R60, R180, R186.reuse, R60 ;  /* 0x000000bab43c723c */ /* 0x080fe2000004183c */
[----:B------:R-:W-:Y:S03]  /*2cc0*/  LDSM.16.M88.4 R180, [R224+0xd880] ;  /* 0x00d88000e0b4783b */ /* 0x000fe60000000200 */
[----:B------:R-:W-:Y:S01]  /*2cd0*/  FFMA.FTZ R0, R0, c[0x0][0x29c], -R236 ;  /* 0x0000a70000007a23 */ /* 0x000fe200000108ec */
[----:B------:R-:W-:Y:S03]  /*2ce0*/  FSEL R27, R27, -INF , P6 ;  /* 0xff8000001b1b7808 */ /* 0x000fe60003000000 */
[----:B------:R-:W-:Y:S01]  /*2cf0*/  HMMA.16816.F32.BF16 R64, R172, R186, R64 ;  /* 0x000000baac40723c */ /* 0x000fe20000041840 */
[----:B------:R-:W1:Y:S03]  /*2d00*/  LDSM.16.M88.4 R172, [R224+0xd080] ;  /* 0x00d08000e0ac783b */ /* 0x000e660000000200 */
[----:B------:R-:W-:Y:S04]  /*2d10*/  FFMA.FTZ R27, R27, c[0x0][0x29c], -R238 ;  /* 0x0000a7001b1b7a23 */ /* 0x000fe800000108ee */
[-C--:B-1----:R-:W-:Y:S08]  /*2d20*/  HMMA.16816.F32.BF16 R36, R172, R188.reuse, R36 ;  /* 0x000000bcac24723c */ /* 0x082ff00000041824 */
[C---:B------:R-:W-:Y:S08]  /*2d30*/  HMMA.16816.F32.BF16 R40, R180.reuse, R188, R40 ;  /* 0x000000bcb428723c */ /* 0x040ff00000041828 */
[-C--:B------:R-:W-:Y:S08]  /*2d40*/  HMMA.16816.F32.BF16 R44, R180, R190.reuse, R44 ;  /* 0x000000beb42c723c */ /* 0x080ff0000004182c */
[C---:B------:R-:W-:Y:S08]  /*2d50*/  HMMA.16816.F32.BF16 R48, R172.reuse, R190, R48 ;  /* 0x000000beac30723c */ /* 0x040ff00000041830 */
[-C--:B------:R-:W-:Y:S08]  /*2d60*/  HMMA.16816.F32.BF16 R52, R172, R192.reuse, R52 ;  /* 0x000000c0ac34723c */ /* 0x080ff00000041834 */
[C---:B------:R-:W-:Y:S08]  /*2d70*/  HMMA.16816.F32.BF16 R56, R180.reuse, R192, R56 ;  /* 0x000000c0b438723c */ /* 0x040ff00000041838 */
[-C--:B------:R-:W-:Y:S01]  /*2d80*/  HMMA.16816.F32.BF16 R60, R180, R194.reuse, R60 ;  /* 0x000000c2b43c723c */ /* 0x080fe2000004183c */
[----:B------:R-:W-:Y:S07]  /*2d90*/  LDSM.16.M88.4 R180, [R225+0x1800] ;  /* 0x00180000e1b4783b */ /* 0x000fee0000000200 */
[----:B------:R-:W-:Y:S01]  /*2da0*/  HMMA.16816.F32.BF16 R64, R172, R194, R64 ;  /* 0x000000c2ac40723c */ /* 0x000fe20000041840 */
[----:B------:R-:W1:Y:S07]  /*2db0*/  LDSM.16.M88.4 R172, [R225+0x1000] ;  /* 0x00100000e1ac783b */ /* 0x000e6e0000000200 */
        /* <DEDUP_REMOVED lines=27> */
[----:B------:R1:W-:Y:S07]  /*2f70*/  MUFU.EX2 R181, R0 ;  /* 0x0000000000b57308 */ /* 0x0003ee0000000800 */
[----:B------:R-:W-:Y:S01]  /*2f80*/  HMMA.16816.F32.BF16 R64, R172, R218, R64 ;  /* 0x000000daac40723c */ /* 0x000fe20000041840 */
[----:B------:R-:W3:Y:S02]  /*2f90*/  LDL R174, [R1+0x1c] ;  /* 0x00001c0001ae7983 */ /* 0x000ee40000100800 */
[----:B------:R2:W-:Y:S02]  /*2fa0*/  MUFU.EX2 R182, R4 ;  /* 0x0000000400b67308 */ /* 0x0005e40000000800 */
[----:B------:R-:W4:Y:S01]  /*2fb0*/  LDL R175, [R1+0x4c] ;  /* 0x00004c0001af7983 */ /* 0x000f220000100800 */
[----:B-1----:R-:W-:Y:S02]  /*2fc0*/  FSEL R0, R17, -INF , P5 ;  /* 0xff80000011007808 */ /* 0x002fe40002800000 */
[C---:B------:R-:W-:Y:S04]  /*2fd0*/  ISETP.GT.AND P5, PT, R247.reuse, 0x60, PT ;  /* 0x00000060f700780c */ /* 0x040fe80003fa4270 */
[----:B------:R-:W-:Y:S01]  /*2fe0*/  FFMA.FTZ R0, R0, c[0x0][0x29c], -R236 ;  /* 0x0000a70000007a23 */ /* 0x000fe200000108ec */
[----:B------:R-:W-:Y:S02]  /*2ff0*/  FSEL R30, R30, -INF , P5 ;  /* 0xff8000001e1e7808 */ /* 0x000fe40002800000 */
[----:B------:R-:W-:Y:S01]  /*3000*/  FSEL R28, R28, -INF , P5 ;  /* 0xff8000001c1c7808 */ /* 0x000fe20002800000 */
[----:B------:R1:W5:Y:S01]  /*3010*/  MUFU.EX2 R17, R0 ;  /* 0x0000000000117308 */ /* 0x0003620000000800 */
[----:B--2---:R-:W-:Y:S01]  /*3020*/  F2FP.BF16.PACK_AB R4, R240, R242 ;  /* 0x000000f2f004723e */ /* 0x004fe200000010ff */
[----:B------:R-:W-:Y:S02]  /*3030*/  FFMA.FTZ R172, R30, c[0x0][0x29c], -R238 ;  /* 0x0000a7001eac7a23 */ /* 0x000fe400000108ee */
[--C-:B------:R-:W-:Y:S06]  /*3040*/  FFMA.FTZ R28, R28, c[0x0][0x29c], -R237.reuse ;  /* 0x0000a7001c1c7a23 */ /* 0x100fec00000108ed */
[----:B------:R-:W-:Y:S10]  /*3050*/  MUFU.EX2 R30, R7 ;  /* 0x00000007001e7308 */ /* 0x000ff40000000800 */
[----:B------:R-:W-:Y:S01]  /*3060*/  MUFU.EX2 R10, R28 ;  /* 0x0000001c000a7308 */ /* 0x000fe20000000800 */
[----:B-1----:R-:W-:Y:S02]  /*3070*/  FSEL R0, R20, -INF , P0 ;  /* 0xff80000014007808 */ /* 0x002fe40000000000 */
[----:B------:R-:W-:Y:S03]  /*3080*/  ISETP.GT.AND P0, PT, R247, 0x61, PT ;  /* 0x00000061f700780c */ /* 0x000fe60003f04270 */
[--C-:B------:R-:W-:Y:S01]  /*3090*/  FFMA.FTZ R0, R0, c[0x0][0x29c], -R236.reuse ;  /* 0x0000a70000007a23 */ /* 0x100fe200000108ec */
[----:B------:R-:W-:Y:S03]  /*30a0*/  FSEL R35, R35, -INF , P0 ;  /* 0xff80000023237808 */ /* 0x000fe60000000000 */
[----:B------:R1:W-:Y:S01]  /*30b0*/  MUFU.EX2 R20, R2 ;  /* 0x0000000200147308 */ /* 0x0003e20000000800 */
[----:B------:R-:W-:Y:S02]  /*30c0*/  FSEL R33, R33, -INF , P0 ;  /* 0xff80000021217808 */ /* 0x000fe40000000000 */
[----:B------:R-:W-:Y:S02]  /*30d0*/  FSEL R31, R31, -INF , P0 ;  /* 0xff8000001f1f7808 */ /* 0x000fe40000000000 */
[----:B------:R-:W-:Y:S05]  /*30e0*/  FSEL R29, R29, -INF , P0 ;  /* 0xff8000001d1d7808 */ /* 0x000fea0000000000 */
[----:B------:R2:W-:Y:S10]  /*30f0*/  MUFU.EX2 R14, R0 ;  /* 0x00000000000e7308 */ /* 0x0005f40000000800 */
[----:B------:R-:W-:Y:S01]  /*3100*/  MUFU.EX2 R28, R27 ;  /* 0x0000001b001c7308 */ /* 0x000fe20000000800 */
[----:B-1----:R-:W-:Y:S01]  /*3110*/  FFMA.FTZ R2, R24, c[0x0][0x29c], -R237 ;  /* 0x0000a70018027a23 */ /* 0x002fe200000108ed */
[----:B-----5:R-:W-:Y:S08]  /*3120*/  F2FP.BF16.PACK_AB R24, R17, R181 ;  /* 0x000000b51118723e */ /* 0x020ff000000010ff */
[----:B------:R1:W-:Y:S01]  /*3130*/  MUFU.EX2 R244, R2 ;  /* 0x0000000200f47308 */ /* 0x0003e20000000800 */
[----:B--2---:R-:W-:Y:S05]  /*3140*/  FSEL R0, R21, -INF , P6 ;  /* 0xff80000015007808 */ /* 0x004fea0003000000 */
[----:B------:R-:W-:Y:S04]  /*3150*/  FFMA.FTZ R0, R0, c[0x0][0x29c], -R236 ;  /* 0x0000a70000007a23 */ /* 0x000fe800000108ec */
[----:B------:R-:W-:Y:S10]  /*3160*/  MUFU.EX2 R27, R172 ;  /* 0x000000ac001b7308 */ /* 0x000ff40000000800 */
[----:B------:R2:W-:Y:S01]  /*3170*/  MUFU.EX2 R9, R0 ;  /* 0x0000000000097308 */ /* 0x0005e20000000800 */
[----:B-1----:R-:W-:Y:S01]  /*3180*/  FFMA.FTZ R2, R246, c[0x0][0x29c], -R238 ;  /* 0x0000a700f6027a23 */ /* 0x002fe200000108ee */
[----:B--2---:R-:W-:Y:S05]  /*3190*/  FSEL R0, R32, -INF , P5 ;  /* 0xff80000020007808 */ /* 0x004fea0002800000 */
[--C-:B------:R-:W-:Y:S02]  /*31a0*/  FFMA.FTZ R0, R0, c[0x0][0x29c], -R236.reuse ;  /* 0x0000a70000007a23 */ /* 0x100fe400000108ec */
[----:B------:R-:W-:Y:S02]  /*31b0*/  FFMA.FTZ R236, R33, c[0x0][0x29c], -R236 ;  /* 0x0000a70021ec7a23 */ /* 0x000fe400000108ec */
[----:B------:R1:W-:Y:S10]  /*31c0*/  MUFU.EX2 R11, R0 ;  /* 0x00000000000b7308 */ /* 0x0003f40000000800 */
[----:B------:R2:W-:Y:S10]  /*31d0*/  MUFU.EX2 R33, R2 ;  /* 0x0000000200217308 */ /* 0x0005f40000000800 */
[----:B------:R-:W5:Y:S01]  /*31e0*/  MUFU.EX2 R236, R236 ;  /* 0x000000ec00ec7308 */ /* 0x000f620000000800 */
[--C-:B-1----:R-:W-:Y:S02]  /*31f0*/  FFMA.FTZ R0, R6, c[0x0][0x29c], -R235.reuse ;  /* 0x0000a70006007a23 */ /* 0x102fe400000108eb */
[----:B------:R-:W-:Y:S07]  /*3200*/  FFMA.FTZ R6, R243, c[0x0][0x29c], -R238 ;  /* 0x0000a700f3067a23 */ /* 0x000fee00000108ee */
[----:B------:R1:W-:Y:S01]  /*3210*/  MUFU.EX2 R8, R0 ;  /* 0x0000000000087308 */ /* 0x0003e20000000800 */
[----:B--2---:R-:W2:Y:S01]  /*3220*/  LDS R2, [R250.X4+0xf300] ;  /* 0x00f30000fa027984 */ /* 0x004ea20000004800 */
[--C-:B-1----:R-:W-:Y:S08]  /*3230*/  FFMA.FTZ R0, R18, c[0x0][0x29c], -R235.reuse ;  /* 0x0000a70012007a23 */ /* 0x102ff000000108eb */
[----:B------:R1:W-:Y:S01]  /*3240*/  MUFU.EX2 R18, R0 ;  /* 0x0000000000127308 */ /* 0x0003e20000000800 */
[--C-:B--2---:R-:W-:Y:S02]  /*3250*/  FADD.FTZ R41, R41, -R2.reuse ;  /* 0x8000000229297221 */ /* 0x104fe40000010000 */
[--C-:B------:R-:W-:Y:S02]  /*3260*/  FADD.FTZ R45, R45, -R2.reuse ;  /* 0x800000022d2d7221 */ /* 0x100fe40000010000 */
[--C-:B------:R-:W-:Y:S02]  /*3270*/  FADD.FTZ R40, R40, -R2.reuse ;  /* 0x8000000228287221 */ /* 0x100fe40000010000 */
[--C-:B------:R-:W-:Y:S02]  /*3280*/  FADD.FTZ R44, R44, -R2.reuse ;  /* 0x800000022c2c7221 */ /* 0x100fe40000010000 */
[--C-:B-1----:R-:W-:Y:S01]  /*3290*/  FFMA.FTZ R0, R19, c[0x0][0x29c], -R235.reuse ;  /* 0x0000a70013007a23 */ /* 0x102fe200000108eb */
[----:B-----5:R-:W-:Y:S01]  /*32a0*/  F2FP.BF16.PACK_AB R19, R236, R11 ;  /* 0x0000000bec13723e */ /* 0x020fe200000010ff */
[--C-:B------:R-:W-:Y:S02]  /*32b0*/  FADD.FTZ R56, R56, -R2.reuse ;  /* 0x8000000238387221 */ /* 0x100fe40000010000 */
[----:B------:R1:W-:Y:S01]  /*32c0*/  MUFU.EX2 R16, R0 ;  /* 0x0000000000107308 */ /* 0x0003e20000000800 */
[--C-:B------:R-:W-:Y:S02]  /*32d0*/  FADD.FTZ R57, R57, -R2.reuse ;  /* 0x8000000239397221 */ /* 0x100fe40000010000 */
[--C-:B------:R-:W-:Y:S02]  /*32e0*/  FADD.FTZ R60, R60, -R2.reuse ;  /* 0x800000023c3c7221 */ /* 0x100fe40000010000 */
[----:B------:R-:W-:Y:S01]  /*32f0*/  FADD.FTZ R61, R61, -R2 ;  /* 0x800000023d3d7221 */ /* 0x000fe20000010000 */
[----:B------:R-:W-:Y:S01]  /*3300*/  IADD3 R2, R239, 0xf4c0, RZ ;  /* 0x0000f4c0ef027810 */ /* 0x000fe20007ffe0ff */
[----:B------:R-:W-:Y:S02]  /*3310*/  FMUL.FTZ R56, R244, R56 ;  /* 0x00000038f4387220 */ /* 0x000fe40000410000 */
[----:B------:R-:W-:Y:S02]  /*3320*/  FMUL.FTZ R60, R10, R60 ;  /* 0x0000003c0a3c7220 */ /* 0x000fe40000410000 */
[--C-:B-1----:R-:W-:Y:S01]  /*3330*/  FFMA.FTZ R0, R22, c[0x0][0x29c], -R235.reuse ;  /* 0x0000a70016007a23 */ /* 0x102fe200000108eb */
[----:B------:R-:W-:Y:S03]  /*3340*/  F2FP.BF16.PACK_AB R22, R9, R14 ;  /* 0x0000000e0916723e */ /* 0x000fe600000010ff */
[----:B------:R1:W-:Y:S02]  /*3350*/  MUFU.EX2 R180, R0 ;  /* 0x0000000000b47308 */ /* 0x0003e40000000800 */
[----:B-1----:R-:W-:Y:S05]  /*3360*/  FSEL R0, R23, -INF , P6 ;  /* 0xff80000017007808 */ /* 0x002fea0003000000 */
[--C-:B------:R-:W-:Y:S04]  /*3370*/  FFMA.FTZ R0, R0, c[0x0][0x29c], -R235.reuse ;  /* 0x0000a70000007a23 */ /* 0x100fe800000108eb */
[----:B------:R1:W-:Y:S01]  /*3380*/  MUFU.EX2 R13, R0 ;  /* 0x00000000000d7308 */ /* 0x0003e20000000800 */
[----:B---3--:R-:W-:Y:S02]  /*3390*/  LOP3.LUT P0, RZ, R174, 0x4, RZ, 0xc0, !PT ;  /* 0x00000004aeff7812 */ /* 0x008fe4000780c0ff */
[----:B-1----:R-:W-:Y:S11]  /*33a0*/  FSEL R0, R34, -INF , P5 ;  /* 0xff80000022007808 */ /* 0x002ff60002800000 */
[----:B----4-:R-:W-:Y:S01]  /*33b0*/  @P0 IADD3 R2, R175, -0x40, RZ ;  /* 0xffffffc0af020810 */ /* 0x010fe20007ffe0ff */
[--C-:B------:R-:W-:Y:S01]  /*33c0*/  FFMA.FTZ R0, R0, c[0x0][0x29c], -R235.reuse ;  /* 0x0000a70000007a23 */ /* 0x100fe200000108eb */
[----:B------:R-:W-:Y:S01]  /*33d0*/  PLOP3.LUT P0, PT, PT, PT, UP0, 0x80, 0x0 ;  /* 0x000000000000781c */ /* 0x000fe20003f0f008 */
[----:B------:R-:W-:Y:S02]  /*33e0*/  FFMA.FTZ R235, R35, c[0x0][0x29c], -R235 ;  /* 0x0000a70023eb7a23 */ /* 0x000fe400000108eb */
[----:B------:R1:W-:Y:S10]  /*33f0*/  MUFU.EX2 R15, R0 ;  /* 0x00000000000f7308 */ /* 0x0003f40000000800 */
[----:B------:R-:W-:Y:S01]  /*3400*/  MUFU.EX2 R235, R235 ;  /* 0x000000eb00eb7308 */ /* 0x000fe20000000800 */
[--C-:B-1----:R-:W-:Y:S02]  /*3410*/  FFMA.FTZ R0, R3, c[0x0][0x29c], -R237.reuse ;  /* 0x0000a70003007a23 */ /* 0x102fe400000108ed */
[----:B------:R-:W1:Y:S07]  /*3420*/  LDS R3, [R250.X4+0xf280] ;  /* 0x00f28000fa037984 */ /* 0x000e6e0000004800 */
[----:B------:R2:W3:Y:S02]  /*3430*/  MUFU.EX2 R35, R0 ;  /* 0x0000000000237308 */ /* 0x0004e40000000800 */
[----:B--2---:R-:W-:Y:S02]  /*3440*/  FFMA.FTZ R0, R5, c[0x0][0x29c], -R237 ;  /* 0x0000a70005007a23 */ /* 0x004fe400000108ed */
[--C-:B------:R-:W-:Y:S06]  /*3450*/  FFMA.FTZ R5, R245, c[0x0][0x29c], -R238.reuse ;  /* 0x0000a700f5057a23 */ /* 0x100fec00000108ee */
[----:B------:R2:W4:Y:S01]  /*3460*/  MUFU.EX2 R34, R0 ;  /* 0x0000000000227308 */ /* 0x0005220000000800 */
[----:B---3--:R-:W-:Y:S02]  /*3470*/  FMUL.FTZ R40, R35, R40 ;  /* 0x0000002823287220 */ /* 0x008fe40000410000 */
[--C-:B-1----:R-:W-:Y:S07]  /*3480*/  FADD.FTZ R37, R37, -R3.reuse ;  /* 0x8000000325257221 */ /* 0x102fee0000010000 */
[----:B------:R-:W-:Y:S01]  /*3490*/  MUFU.EX2 R32, R5 ;  /* 0x0000000500207308 */ /* 0x000fe20000000800 */
[--C-:B------:R-:W-:Y:S02]  /*34a0*/  FADD.FTZ R49, R49, -R3.reuse ;  /* 0x8000000331317221 */ /* 0x100fe40000010000 */
[--C-:B------:R-:W-:Y:S02]  /*34b0*/  FADD.FTZ R53, R53, -R3.reuse ;  /* 0x8000000335357221 */ /* 0x100fe40000010000 */
[--C-:B------:R-:W-:Y:S02]  /*34c0*/  FADD.FTZ R36, R36, -R3.reuse ;  /* 0x8000000324247221 */ /* 0x100fe40000010000 */
[--C-:B------:R-:W-:Y:S02]  /*34d0*/  FADD.FTZ R48, R48, -R3.reuse ;  /* 0x8000000330307221 */ /* 0x100fe40000010000 */
[--C-:B------:R-:W-:Y:S02]  /*34e0*/  FADD.FTZ R52, R52, -R3.reuse ;  /* 0x8000000334347221 */ /* 0x100fe40000010000 */
[----:B------:R-:W-:Y:S02]  /*34f0*/  FADD.FTZ R64, R64, -R3 ;  /* 0x8000000340407221 */ /* 0x000fe40000010000 */
[----:B--2---:R-:W-:Y:S02]  /*3500*/  FFMA.FTZ R0, R12, c[0x0][0x29c], -R237 ;  /* 0x0000a7000c007a23 */ /* 0x004fe400000108ed */
[----:B------:R-:W-:Y:S01]  /*3510*/  FADD.FTZ R65, R65, -R3 ;  /* 0x8000000341417221 */ /* 0x000fe20000010000 */
[----:B------:R-:W-:Y:S01]  /*3520*/  F2FP.BF16.PACK_AB R3, R20, R8 ;  /* 0x000000081403723e */ /* 0x000fe200000010ff */
[----:B------:R1:W2:Y:S01]  /*3530*/  MUFU.EX2 R183, R0 ;  /* 0x0000000000b77308 */ /* 0x0002a20000000800 */
[----:B------:R-:W-:Y:S01]  /*3540*/  FMUL.FTZ R64, R11, R64 ;  /* 0x000000400b407220 */ /* 0x000fe20000410000 */
[----:B----4-:R-:W-:Y:S01]  /*3550*/  F2FP.BF16.PACK_AB R11, R34, R35 ;  /* 0x00000023220b723e */ /* 0x010fe200000010ff */
[----:B------:R-:W-:Y:S01]  /*3560*/  FMUL.FTZ R52, R14, R52 ;  /* 0x000000340e347220 */ /* 0x000fe20000410000 */
[----:B------:R-:W-:Y:S01]  /*3570*/  F2FP.BF16.PACK_AB R14, R13, R180 ;  /* 0x000000b40d0e723e */ /* 0x000fe200000010ff */
[----:B------:R-:W-:Y:S02]  /*3580*/  FMUL.FTZ R36, R242, R36 ;  /* 0x00000024f2247220 */ /* 0x000fe40000410000 */
[----:B------:R-:W-:Y:S02]  /*3590*/  FMUL.FTZ R48, R181, R48 ;  /* 0x00000030b5307220 */ /* 0x000fe40000410000 */
[----:B------:R-:W-:Y:S02]  /*35a0*/  FMUL.FTZ R12, R34, R41 ;  /* 0x00000029220c7220 */ /* 0x000fe40000410000 */
[----:B------:R-:W-:Y:S02]  /*35b0*/  FMUL.FTZ R23, R9, R53 ;  /* 0x0000003509177220 */ /* 0x000fe40000410000 */
[----:B------:R-:W-:Y:S01]  /*35c0*/  FMUL.FTZ R9, R182, R45 ;  /* 0x0000002db6097220 */ /* 0x000fe20000410000 */
[----:B------:R-:W-:Y:S01]  /*35d0*/  F2FP.BF16.PACK_AB R12, R12, R40 ;  /* 0x000000280c0c723e */ /* 0x000fe200000010ff */
[----:B------:R-:W-:Y:S01]  /*35e0*/  FMUL.FTZ R21, R236, R65 ;  /* 0x00000041ec157220 */ /* 0x000fe20000410000 */
[----:B------:R-:W-:Y:S04]  /*35f0*/  F2FP.BF16.PACK_AB R23, R23, R52 ;  /* 0x000000341717723e */ /* 0x000fe800000010ff */
[----:B------:R-:W-:Y:S02]  /*3600*/  F2FP.BF16.PACK_AB R21, R21, R64 ;  /* 0x000000401515723e */ /* 0x000fe400000010ff */
[----:B-1----:R-:W-:Y:S01]  /*3610*/  FSEL R0, R25, -INF , P6 ;  /* 0xff80000019007808 */ /* 0x002fe20003000000 */
[----:B------:R-:W-:Y:S01]  /*3620*/  FMUL.FTZ R25, R240, R37 ;  /* 0x00000025f0197220 */ /* 0x000fe20000410000 */
[----:B--2---:R-:W-:Y:S01]  /*3630*/  F2FP.BF16.PACK_AB R7, R182, R183 ;  /* 0x000000b7b607723e */ /* 0x004fe200000010ff */
[----:B------:R-:W-:Y:S02]  /*3640*/  FMUL.FTZ R44, R183, R44 ;  /* 0x0000002cb72c7220 */ /* 0x000fe40000410000 */
[--C-:B------:R-:W-:Y:S01]  /*3650*/  FFMA.FTZ R0, R0, c[0x0][0x29c], -R237.reuse ;  /* 0x0000a70000007a23 */ /* 0x100fe200000108ed */
[----:B------:R-:W-:Y:S01]  /*3660*/  F2FP.BF16.PACK_AB R25, R25, R36 ;  /* 0x000000241919723e */ /* 0x000fe200000010ff */
[----:B------:R-:W-:Y:S01]  /*3670*/  FFMA.FTZ R237, R29, c[0x0][0x29c], -R237 ;  /* 0x0000a7001ded7a23 */ /* 0x000fe200000108ed */
[----:B------:R-:W-:Y:S01]  /*3680*/  F2FP.BF16.PACK_AB R9, R9, R44 ;  /* 0x0000002c0909723e */ /* 0x000fe200000010ff */
[----:B------:R1:W2:Y:S01]  /*3690*/  MUFU.EX2 R241, R0 ;  /* 0x0000000000f17308 */ /* 0x0002a20000000800 */
[--C-:B------:R-:W-:Y:S02]  /*36a0*/  FFMA.FTZ R29, R26, c[0x0][0x29c], -R238.reuse ;  /* 0x0000a7001a1d7a23 */ /* 0x100fe400000108ee */
[----:B------:R-:W-:Y:S02]  /*36b0*/  FFMA.FTZ R238, R31, c[0x0][0x29c], -R238 ;  /* 0x0000a7001fee7a23 */ /* 0x000fe400000108ee */
[----:B------:R-:W-:Y:S05]  /*36c0*/  FMUL.FTZ R26, R17, R49 ;  /* 0x00000031111a7220 */ /* 0x000fea0000410000 */
[----:B------:R-:W-:Y:S01]  /*36d0*/  MUFU.EX2 R31, R6 ;  /* 0x00000006001f7308 */ /* 0x000fe20000000800 */
[----:B------:R-:W-:Y:S09]  /*36e0*/  F2FP.BF16.PACK_AB R26, R26, R48 ;  /* 0x000000301a1a723e */ /* 0x000ff200000010ff */
[----:B------:R-:W-:Y:S01]  /*36f0*/  MUFU.EX2 R29, R29 ;  /* 0x0000001d001d7308 */ /* 0x000fe20000000800 */
[----:B-1----:R-:W1:Y:S01]  /*3700*/  LDS R0, [R250.X4+0xf2a0] ;  /* 0x00f2a000fa007984 */ /* 0x002e620000004800 */
[----:B--2---:R-:W-:Y:S08]  /*3710*/  F2FP.BF16.PACK_AB R5, R241, R244 ;  /* 0x000000f4f105723e */ /* 0x004ff000000010ff */
[----:B------:R-:W2:Y:S10]  /*3720*/  MUFU.EX2 R237, R237 ;  /* 0x000000ed00ed7308 */ /* 0x000eb40000000800 */
[----:B------:R-:W3:Y:S01]  /*3730*/  MUFU.EX2 R238, R238 ;  /* 0x000000ee00ee7308 */ /* 0x000ee20000000800 */
[C---:B--2---:R-:W-:Y:S01]  /*3740*/  F2FP.BF16.PACK_AB R6, R237.reuse, R10 ;  /* 0x0000000aed06723e */ /* 0x044fe200000010ff */
[----:B------:R-:W-:Y:S05]  /*3750*/  FMUL.FTZ R10, R237, R61 ;  /* 0x0000003ded0a7220 */ /* 0x000fea0000410000 */
[----:B------:R-:W-:Y:S01]  /*3760*/  F2FP.BF16.PACK_AB R10, R10, R60 ;  /* 0x0000003c0a0a723e */ /* 0x000fe200000010ff */
[--C-:B-1----:R-:W-:Y:S02]  /*3770*/  FADD.FTZ R38, R38, -R0.reuse ;  /* 0x8000000026267221 */ /* 0x102fe40000010000 */
[--C-:B------:R-:W-:Y:S02]  /*3780*/  FADD.FTZ R39, R39, -R0.reuse ;  /* 0x8000000027277221 */ /* 0x100fe40000010000 */
[--C-:B------:R-:W-:Y:S02]  /*3790*/  FADD.FTZ R50, R50, -R0.reuse ;  /* 0x8000000032327221 */ /* 0x100fe40000010000 */
[--C-:B------:R-:W-:Y:S02]  /*37a0*/  FADD.FTZ R51, R51, -R0.reuse ;  /* 0x8000000033337221 */ /* 0x100fe40000010000 */
[--C-:B------:R-:W-:Y:S02]  /*37b0*/  FADD.FTZ R54, R54, -R0.reuse ;  /* 0x8000000036367221 */ /* 0x100fe40000010000 */
[--C-:B------:R-:W-:Y:S02]  /*37c0*/  FADD.FTZ R55, R55, -R0.reuse ;  /* 0x8000000037377221 */ /* 0x100fe40000010000 */
[--C-:B------:R-:W-:Y:S02]  /*37d0*/  FADD.FTZ R66, R66, -R0.reuse ;  /* 0x8000000042427221 */ /* 0x100fe40000010000 */
[----:B------:R-:W-:Y:S02]  /*37e0*/  FADD.FTZ R67, R67, -R0 ;  /* 0x8000000043437221 */ /* 0x000fe40000010000 */
[----:B------:R-:W1:Y:S01]  /*37f0*/  LDS R0, [R250.X4+0xf320] ;  /* 0x00f32000fa007984 */ /* 0x000e620000004800 */
[----:B------:R-:W-:Y:S01]  /*3800*/  FMUL.FTZ R50, R18, R50 ;  /* 0x0000003212327220 */ /* 0x000fe20000410000 */
[----:B------:R-:W-:Y:S01]  /*3810*/  F2FP.BF16.PACK_AB R18, R16, R18 ;  /* 0x000000121012723e */ /* 0x000fe200000010ff */
[----:B------:R-:W-:Y:S01]  /*3820*/  FMUL.FTZ R17, R13, R55 ;  /* 0x000000370d117220 */ /* 0x000fe20000410000 */
[----:B------:R2:W-:Y:S01]  /*3830*/  STS [R239+0xf480], R4 ;  /* 0x00f48004ef007388 */ /* 0x0005e20000000800 */
[----:B------:R-:W-:Y:S01]  /*3840*/  F2FP.BF16.PACK_AB R13, R235, R15 ;  /* 0x0000000feb0d723e */ /* 0x000fe200000010ff */
[----:B------:R-:W-:Y:S02]  /*3850*/  FMUL.FTZ R38, R8, R38 ;  /* 0x0000002608267220 */ /* 0x000fe40000410000 */
[----:B------:R4:W-:Y:S01]  /*3860*/  STS [R239+0xf880], R3 ;  /* 0x00f88003ef007388 */ /* 0x0009e20000000800 */
[----:B------:R-:W-:Y:S02]  /*3870*/  FMUL.FTZ R20, R20, R39 ;  /* 0x0000002714147220 */ /* 0x000fe40000410000 */
[----:B------:R-:W-:Y:S01]  /*3880*/  FMUL.FTZ R16, R16, R51 ;  /* 0x0000003310107220 */ /* 0x000fe20000410000 */
[----:B------:R-:W-:Y:S01]  /*3890*/  STS [R2], R24 ;  /* 0x0000001802007388 */ /* 0x000fe20000000800 */
[----:B------:R-:W-:Y:S01]  /*38a0*/  FMUL.FTZ R54, R180, R54 ;  /* 0x00000036b4367220 */ /* 0x000fe20000410000 */
[----:B------:R-:W-:Y:S01]  /*38b0*/  F2FP.BF16.PACK_AB R20, R20, R38 ;  /* 0x000000261414723e */ /* 0x000fe200000010ff */
[----:B------:R-:W-:Y:S01]  /*38c0*/  FMUL.FTZ R66, R15, R66 ;  /* 0x000000420f427220 */ /* 0x000fe20000410000 */
[----:B------:R-:W-:Y:S01]  /*38d0*/  STS [R2+0x400], R18 ;  /* 0x0004001202007388 */ /* 0x000fe20000000800 */
[----:B------:R-:W-:Y:S01]  /*38e0*/  F2FP.BF16.PACK_AB R16, R16, R50 ;  /* 0x000000321010723e */ /* 0x000fe200000010ff */
[----:B------:R-:W-:Y:S01]  /*38f0*/  FMUL.FTZ R15, R235, R67 ;  /* 0x00000043eb0f7220 */ /* 0x000fe20000410000 */
[----:B------:R-:W-:Y:S01]  /*3900*/  F2FP.BF16.PACK_AB R17, R17, R54 ;  /* 0x000000361111723e */ /* 0x000fe200000010ff */
[----:B------:R-:W-:Y:S01]  /*3910*/  STS [R239+0x10480], R11 ;  /* 0x0104800bef007388 */ /* 0x000fe20000000800 */
[----:B------:R-:W-:Y:S02]  /*3920*/  FMUL.FTZ R8, R241, R57 ;  /* 0x00000039f1087220 */ /* 0x000fe40000410000 */
[----:B------:R-:W-:Y:S03]  /*3930*/  F2FP.BF16.PACK_AB R15, R15, R66 ;  /* 0x000000420f0f723e */ /* 0x000fe600000010ff */
[----:B------:R-:W-:Y:S02]  /*3940*/  F2FP.BF16.PACK_AB R8, R8, R56 ;  /* 0x000000380808723e */ /* 0x000fe400000010ff */
[----:B--2---:R-:W-:Y:S02]  /*3950*/  F2FP.BF16.PACK_AB R4, R33, R32 ;  /* 0x000000202104723e */ /* 0x004fe400000010ff */
[----:B----4-:R-:W-:Y:S03]  /*3960*/  F2FP.BF16.PACK_AB R3, R30, R31 ;  /* 0x0000001f1e03723e */ /* 0x010fe600000010ff */
[----:B------:R2:W-:Y:S04]  /*3970*/  STS [R239+0x10880], R4 ;  /* 0x01088004ef007388 */ /* 0x0005e80000000800 */
[----:B------:R4:W-:Y:S01]  /*3980*/  STS [R2+0x1400], R3 ;  /* 0x0014000302007388 */ /* 0x0009e20000000800 */
[--C-:B-1----:R-:W-:Y:S03]  /*3990*/  FADD.FTZ R42, R42, -R0.reuse ;  /* 0x800000002a2a7221 */ /* 0x102fe60000010000 */
[----:B------:R-:W-:Y:S01]  /*39a0*/  STS [R2+0x1000], R7 ;  /* 0x0010000702007388 */ /* 0x000fe20000000800 */
[--C-:B------:R-:W-:Y:S02]  /*39b0*/  FADD.FTZ R43, R43, -R0.reuse ;  /* 0x800000002b2b7221 */ /* 0x100fe40000010000 */
[----:B------:R-:W-:Y:S01]  /*39c0*/  FMUL.FTZ R42, R32, R42 ;  /* 0x0000002a202a7220 */ /* 0x000fe20000410000 */
[----:B------:R-:W-:Y:S01]  /*39d0*/  STS [R239+0x11480], R22 ;  /* 0x01148016ef007388 */ /* 0x000fe20000000800 */
[----:B------:R-:W-:Y:S02]  /*39e0*/  FMUL.FTZ R43, R33, R43 ;  /* 0x0000002b212b7220 */ /* 0x000fe40000410000 */
[--C-:B------:R-:W-:Y:S01]  /*39f0*/  FADD.FTZ R47, R47, -R0.reuse ;  /* 0x800000002f2f7221 */ /* 0x100fe20000010000 */
[----:B------:R-:W-:Y:S01]  /*3a00*/  STS [R239+0x11880], R14 ;  /* 0x0118800eef007388 */ /* 0x000fe20000000800 */
[--C-:B------:R-:W-:Y:S02]  /*3a10*/  FADD.FTZ R46, R46, -R0.reuse ;  /* 0x800000002e2e7221 */ /* 0x100fe40000010000 */
[--C-:B------:R-:W-:Y:S01]  /*3a20*/  FADD.FTZ R58, R58, -R0.reuse ;  /* 0x800000003a3a7221 */ /* 0x100fe20000010000 */
[----:B------:R-:W-:Y:S01]  /*3a30*/  STS [R2+0x2000], R19 ;  /* 0x0020001302007388 */ /* 0x000fe20000000800 */
[----:B------:R-:W-:Y:S02]  /*3a40*/  FMUL.FTZ R46, R31, R46 ;  /* 0x0000002e1f2e7220 */ /* 0x000fe40000410000 */
[--C-:B------:R-:W-:Y:S01]  /*3a50*/  FADD.FTZ R59, R59, -R0.reuse ;  /* 0x800000003b3b7221 */ /* 0x100fe20000010000 */
[----:B------:R-:W-:Y:S01]  /*3a60*/  STS [R2+0x2400], R13 ;  /* 0x0024000d02007388 */ /* 0x000fe20000000800 */
[----:B------:R-:W-:Y:S02]  /*3a70*/  FMUL.FTZ R58, R29, R58 ;  /* 0x0000003a1d3a7220 */ /* 0x000fe40000410000 */
[C---:B--2---:R-:W-:Y:S01]  /*3a80*/  FMUL.FTZ R4, R28.reuse, R59 ;  /* 0x0000003b1c047220 */ /* 0x044fe20000410000 */
[----:B------:R1:W-:Y:S01]  /*3a90*/  STS [R239+0x12480], R5 ;  /* 0x01248005ef007388 */ /* 0x0003e20000000800 */
[----:B----4-:R-:W-:Y:S01]  /*3aa0*/  F2FP.BF16.PACK_AB R3, R28, R29 ;  /* 0x0000001d1c03723e */ /* 0x010fe200000010ff */
[--C-:B------:R-:W-:Y:S02]  /*3ab0*/  FADD.FTZ R62, R62, -R0.reuse ;  /* 0x800000003e3e7221 */ /* 0x100fe40000010000 */
[----:B------:R-:W-:Y:S01]  /*3ac0*/  FADD.FTZ R63, R63, -R0 ;  /* 0x800000003f3f7221 */ /* 0x000fe20000010000 */
[----:B------:R-:W-:Y:S01]  /*3ad0*/  F2FP.BF16.PACK_AB R4, R4, R58 ;  /* 0x0000003a0404723e */ /* 0x000fe200000010ff */
[----:B------:R2:W-:Y:S01]  /*3ae0*/  STS [R239+0x12880], R3 ;  /* 0x01288003ef007388 */ /* 0x0005e20000000800 */
[----:B------:R-:W-:Y:S01]  /*3af0*/  FMUL.FTZ R62, R27, R62 ;  /* 0x0000003e1b3e7220 */ /* 0x000fe20000410000 */
[----:B------:R-:W-:Y:S01]  /*3b00*/  SHF.L.U32 R0, R229, 0x1, RZ ;  /* 0x00000001e5007819 */ /* 0x000fe200000006ff */
[----:B---3--:R-:W-:Y:S01]  /*3b10*/  FMUL.FTZ R63, R238, R63 ;  /* 0x0000003fee3f7220 */ /* 0x008fe20000410000 */
[----:B------:R-:W-:Y:S01]  /*3b20*/  STS [R2+0x3000], R6 ;  /* 0x0030000602007388 */ /* 0x000fe20000000800 */
[----:B-1----:R-:W-:Y:S05]  /*3b30*/  FMUL.FTZ R5, R30, R47 ;  /* 0x0000002f1e057220 */ /* 0x002fea0000410000 */
[----:B------:R-:W-:Y:S02]  /*3b40*/  F2FP.BF16.PACK_AB R5, R5, R46 ;  /* 0x0000002e0505723e */ /* 0x000fe400000010ff */
[----:B--2---:R-:W-:Y:S05]  /*3b50*/  F2FP.BF16.PACK_AB R3, R238, R27 ;  /* 0x0000001bee03723e */ /* 0x004fea00000010ff */
[----:B------:R1:W-:Y:S04]  /*3b60*/  STS [R2+0x3400], R3 ;  /* 0x0034000302007388 */ /* 0x0003e80000000800 */
[----:B------:R-:W-:Y:S01]  /*3b70*/  BAR.SYNC.DEFER_BLOCKING 0x0 ;  /* 0x0000000000007b1d */ /* 0x000fe20000010000 */
[----:B-1----:R-:W-:Y:S07]  /*3b80*/  F2FP.BF16.PACK_AB R3, R43, R42 ;  /* 0x0000002a2b03723e */ /* 0x002fee00000010ff */
[----:B------:R-:W-:Y:S04]  /*3b90*/  STS [R239+0x13480], R25 ;  /* 0x01348019ef007388 */ /* 0x000fe80000000800 */
[----:B------:R-:W-:Y:S04]  /*3ba0*/  STS [R239+0x13880], R20 ;  /* 0x01388014ef007388 */ /* 0x000fe80000000800 */
[----:B------:R-:W-:Y:S04]  /*3bb0*/  STS [R2+0x4000], R26 ;  /* 0x0040001a02007388 */ /* 0x000fe80000000800 */
[----:B------:R-:W-:Y:S04]  /*3bc0*/  STS [R2+0x4400], R16 ;  /* 0x0044001002007388 */ /* 0x000fe80000000800 */
[----:B------:R1:W-:Y:S04]  /*3bd0*/  STS [R239+0x14880], R3 ;  /* 0x01488003ef007388 */ /* 0x0003e80000000800 */
[----:B------:R-:W-:Y:S04]  /*3be0*/  STS [R239+0x14480], R12 ;  /* 0x0144800cef007388 */ /* 0x000fe80000000800 */
[----:B------:R-:W-:Y:S04]  /*3bf0*/  STS [R2+0x5000], R9 ;  /* 0x0050000902007388 */ /* 0x000fe80000000800 */
[----:B------:R-:W-:Y:S04]  /*3c00*/  STS [R2+0x5400], R5 ;  /* 0x0054000502007388 */ /* 0x000fe80000000800 */
[----:B------:R-:W-:Y:S04]  /*3c10*/  STS [R239+0x15480], R23 ;  /* 0x01548017ef007388 */ /* 0x000fe80000000800 */
[----:B------:R-:W-:Y:S04]  /*3c20*/  STS [R239+0x15880], R17 ;  /* 0x01588011ef007388 */ /* 0x000fe80000000800 */
[----:B------:R-:W-:Y:S01]  /*3c30*/  STS [R2+0x6000], R21 ;  /* 0x0060001502007388 */ /* 0x000fe20000000800 */
[----:B-1----:R-:W-:Y:S03]  /*3c40*/  F2FP.BF16.PACK_AB R3, R63, R62 ;  /* 0x0000003e3f03723e */ /* 0x002fe600000010ff */
[----:B------:R-:W-:Y:S04]  /*3c50*/  STS [R2+0x6400], R15 ;  /* 0x0064000f02007388 */ /* 0x000fe80000000800 */
[----:B------:R-:W-:Y:S04]  /*3c60*/  STS [R239+0x16480], R8 ;  /* 0x01648008ef007388 */ /* 0x000fe80000000800 */
[----:B------:R-:W-:Y:S04]  /*3c70*/  STS [R239+0x16880], R4 ;  /* 0x01688004ef007388 */ /* 0x000fe80000000800 */
[----:B------:R-:W-:Y:S04]  /*3c80*/  STS [R2+0x7000], R10 ;  /* 0x0070000a02007388 */ /* 0x000fe80000000800 */
[----:B------:R-:W-:Y:S04]  /*3c90*/  STS [R2+0x7400], R3 ;  /* 0x0074000302007388 */ /* 0x000fe80000000800 */
[----:B------:R-:W-:Y:S08]  /*3ca0*/  LDSM.16.MT88.4 R4, [R221+0xf480] ;  /* 0x00f48000dd04783b */ /* 0x000ff00000004200 */
[----:B------:R-:W1:Y:S08]  /*3cb0*/  LDSM.16.MT88.4 R8, [R0+0xc080] ;  /* 0x00c080000008783b */ /* 0x000e700000004200 */
[----:B------:R-:W2:Y:S08]  /*3cc0*/  LDSM.16.MT88.4 R12, [R221+0x11480] ;  /* 0x01148000dd0c783b */ /* 0x000eb00000004200 */
[----:B------:R-:W3:Y:S08]  /*3cd0*/  LDSM.16.MT88.4 R16, [R0+0xd080] ;  /* 0x00d080000010783b */ /* 0x000ef00000004200 */
[----:B------:R-:W4:Y:S08]  /*3ce0*/  LDSM.16.MT88.4 R20, [R0+0xe080] ;  /* 0x00e080000014783b */ /* 0x000f300000004200 */
[----:B------:R-:W-:Y:S01]  /*3cf0*/  LDSM.16.MT88.4 R24, [R221+0xfc80] ;  /* 0x00fc8000dd18783b */ /* 0x000fe20000004200 */
[-C--:B-1----:R-:W-:Y:S07]  /*3d00*/  HMMA.16816.F32.BF16 R68, R4, R8.reuse, R68 ;  /* 0x000000080444723c */ /* 0x082fee0000041844 */
[----:B------:R-:W1:Y:S01]  /*3d10*/  LDSM.16.MT88.4 R28, [R0+0xc480] ;  /* 0x00c48000001c783b */ /* 0x000e620000004200 */
[C---:B--2---:R-:W-:Y:S07]  /*3d20*/  HMMA.16816.F32.BF16 R72, R12.reuse, R8, R72 ;  /* 0x000000080c48723c */ /* 0x044fee0000041848 */
[----:B------:R-:W2:Y:S01]  /*3d30*/  LDSM.16.MT88.4 R32, [R221+0x11c80] ;  /* 0x011c8000dd20783b */ /* 0x000ea20000004200 */
[-C--:B------:R-:W-:Y:S07]  /*3d40*/  HMMA.16816.F32.BF16 R76, R12, R10.reuse, R76 ;  /* 0x0000000a0c4c723c */ /* 0x080fee000004184c */
[----:B------:R-:W5:Y:S01]  /*3d50*/  LDSM.16.MT88.4 R36, [R0+0xd480] ;  /* 0x00d480000024783b */ /* 0x000f620000004200 */
[C---:B------:R-:W-:Y:S07]  /*3d60*/  HMMA.16816.F32.BF16 R80, R4.reuse, R10, R80 ;  /* 0x0000000a0450723c */ /* 0x040fee0000041850 */
[----:B------:R-:W1:Y:S01]  /*3d70*/  LDSM.16.MT88.4 R8, [R0+0xe480] ;  /* 0x00e480000008783b */ /* 0x000e620000004200 */
[-C--:B---3--:R-:W-:Y:S07]  /*3d80*/  HMMA.16816.F32.BF16 R84, R4, R16.reuse, R84 ;  /* 0x000000100454723c */ /* 0x088fee0000041854 */
[----:B------:R-:W-:Y:S01]  /*3d90*/  LDSM.16.MT88.4 R40, [R221+0x10c80] ;  /* 0x010c8000dd28783b */ /* 0x000fe20000004200 */
[C---:B------:R-:W-:Y:S07]  /*3da0*/  HMMA.16816.F32.BF16 R88, R12.reuse, R16, R88 ;  /* 0x000000100c58723c */ /* 0x040fee0000041858 */
[----:B------:R-:W-:Y:S01]  /*3db0*/  LDSM.16.MT88.4 R44, [R0+0xcc80] ;  /* 0x00cc8000002c783b */ /* 0x000fe20000004200 */
[-C--:B------:R-:W-:Y:S08]  /*3dc0*/  HMMA.16816.F32.BF16 R92, R12, R18.reuse, R92 ;  /* 0x000000120c5c723c */ /* 0x080ff0000004185c */
[C---:B------:R-:W-:Y:S01]  /*3dd0*/  HMMA.16816.F32.BF16 R96, R4.reuse, R18, R96 ;  /* 0x000000120460723c */ /* 0x040fe20000041860 */
[----:B------:R-:W-:Y:S07]  /*3de0*/  LDSM.16.MT88.4 R16, [R0+0xc880] ;  /* 0x00c880000010783b */ /* 0x000fee0000004200 */
[-C--:B----4-:R-:W-:Y:S08]  /*3df0*/  HMMA.16816.F32.BF16 R100, R4, R20.reuse, R100 ;  /* 0x000000140464723c */ /* 0x090ff00000041864 */
[C---:B------:R-:W-:Y:S08]  /*3e00*/  HMMA.16816.F32.BF16 R104, R12.reuse, R20, R104 ;  /* 0x000000140c68723c */ /* 0x040ff00000041868 */
[-C--:B------:R-:W-:Y:S01]  /*3e10*/  HMMA.16816.F32.BF16 R108, R12, R22.reuse, R108 ;  /* 0x000000160c6c723c */ /* 0x080fe2000004186c */
[----:B------:R-:W3:Y:S07]  /*3e20*/  LDSM.16.MT88.4 R12, [R221+0x10480] ;  /* 0x01048000dd0c783b */ /* 0x000eee0000004200 */
[----:B------:R-:W-:Y:S01]  /*3e30*/  HMMA.16816.F32.BF16 R112, R4, R22, R112 ;  /* 0x000000160470723c */ /* 0x000fe20000041870 */
[----:B------:R-:W4:Y:S07]  /*3e40*/  LDSM.16.MT88.4 R4, [R221+0x12480] ;  /* 0x01248000dd04783b */ /* 0x000f2e0000004200 */
[-C--:B-1----:R-:W-:Y:S01]  /*3e50*/  HMMA.16816.F32.BF16 R68, R24, R28.reuse, R68 ;  /* 0x0000001c1844723c */ /* 0x082fe20000041844 */
[----:B------:R-:W1:Y:S07]  /*3e60*/  LDSM.16.MT88.4 R20, [R0+0xd880] ;  /* 0x00d880000014783b */ /* 0x000e6e0000004200 */
[C---:B--2---:R-:W-:Y:S08]  /*3e70*/  HMMA.16816.F32.BF16 R72, R32.reuse, R28, R72 ;  /* 0x0000001c2048723c */ /* 0x044ff00000041848 */
[-C--:B------:R-:W-:Y:S08]  /*3e80*/  HMMA.16816.F32.BF16 R76, R32, R30.reuse, R76 ;  /* 0x0000001e204c723c */ /* 0x080ff0000004184c */
[C---:B------:R-:W-:Y:S01]  /*3e90*/  HMMA.16816.F32.BF16 R80, R24.reuse, R30, R80 ;  /* 0x0000001e1850723c */ /* 0x040fe20000041850 */
[----:B------:R-:W2:Y:S07]  /*3ea0*/  LDSM.16.MT88.4 R28, [R0+0xe880] ;  /* 0x00e88000001c783b */ /* 0x000eae0000004200 */
[-C--:B-----5:R-:W-:Y:S08]  /*3eb0*/  HMMA.16816.F32.BF16 R84, R24, R36.reuse, R84 ;  /* 0x000000241854723c */ /* 0x0a0ff00000041854 */
[C---:B------:R-:W-:Y:S08]  /*3ec0*/  HMMA.16816.F32.BF16 R88, R32.reuse, R36, R88 ;  /* 0x000000242058723c */ /* 0x040ff00000041858 */
[-C--:B------:R-:W-:Y:S08]  /*3ed0*/  HMMA.16816.F32.BF16 R92, R32, R38.reuse, R92 ;  /* 0x00000026205c723c */ /* 0x080ff0000004185c */
[C---:B------:R-:W-:Y:S01]  /*3ee0*/  HMMA.16816.F32.BF16 R96, R24.reuse, R38, R96 ;  /* 0x000000261860723c */ /* 0x040fe20000041860 */
[----:B------:R-:W5:Y:S07]  /*3ef0*/  LDSM.16.MT88.4 R36, [R221+0x12c80] ;  /* 0x012c8000dd24783b */ /* 0x000f6e0000004200 */
[-C--:B------:R-:W-:Y:S08]  /*3f00*/  HMMA.16816.F32.BF16 R100, R24, R8.reuse, R100 ;  /* 0x000000081864723c */ /* 0x080ff00000041864 */
[C---:B------:R-:W-:Y:S08]  /*3f10*/  HMMA.16816.F32.BF16 R104, R32.reuse, R8, R104 ;  /* 0x000000082068723c */ /* 0x040ff00000041868 */
[-C--:B------:R-:W-:Y:S08]  /*3f20*/  HMMA.16816.F32.BF16 R108, R32, R10.reuse, R108 ;  /* 0x0000000a206c723c */ /* 0x080ff0000004186c */
[----:B------:R-:W-:Y:S01]  /*3f30*/  HMMA.16816.F32.BF16 R112, R24, R10, R112 ;  /* 0x0000000a1870723c */ /* 0x000fe20000041870 */
[----:B------:R-:W2:Y:S07]  /*3f40*/  LDSM.16.MT88.4 R8, [R0+0xdc80] ;  /* 0x00dc80000008783b */ /* 0x000eae0000004200 */
[-C--:B---3--:R-:W-:Y:S08]  /*3f50*/  HMMA.16816.F32.BF16 R68, R12, R16.reuse, R68 ;  /* 0x000000100c44723c */ /* 0x088ff00000041844 */
[C---:B----4-:R-:W-:Y:S08]  /*3f60*/  HMMA.16816.F32.BF16 R72, R4.reuse, R16, R72 ;  /* 0x000000100448723c */ /* 0x050ff00000041848 */
[-C--:B------:R-:W-:Y:S08]  /*3f70*/  HMMA.16816.F32.BF16 R76, R4, R18.reuse, R76 ;  /* 0x00000012044c723c */ /* 0x080ff0000004184c */
[C---:B------:R-:W-:Y:S01]  /*3f80*/  HMMA.16816.F32.BF16 R80, R12.reuse, R18, R80 ;  /* 0x000000120c50723c */ /* 0x040fe20000041850 */
[----:B------:R-:W3:Y:S07]  /*3f90*/  LDSM.16.MT88.4 R16, [R0+0xec80] ;  /* 0x00ec80000010783b */ /* 0x000eee0000004200 */
[-C--:B-1----:R-:W-:Y:S01]  /*3fa0*/  HMMA.16816.F32.BF16 R84, R12, R20.reuse, R84 ;  /* 0x000000140c54723c */ /* 0x082fe20000041854 */
[----:B------:R-:W-:Y:S07]  /*3fb0*/  BAR.SYNC.DEFER_BLOCKING 0x0 ;  /* 0x0000000000007b1d */ /* 0x000fee0000010000 */
[C---:B------:R-:W-:Y:S08]  /*3fc0*/  HMMA.16816.F32.BF16 R88, R4.reuse, R20, R88 ;  /* 0x000000140458723c */ /* 0x040ff00000041858 */
[-C--:B------:R-:W-:Y:S08]  /*3fd0*/  HMMA.16816.F32.BF16 R92, R4, R22.reuse, R92 ;  /* 0x00000016045c723c */ /* 0x080ff0000004185c */
[C---:B------:R-:W-:Y:S01]  /*3fe0*/  HMMA.16816.F32.BF16 R96, R12.reuse, R22, R96 ;  /* 0x000000160c60723c */ /* 0x040fe20000041860 */
[----:B------:R1:W4:Y:S06]  /*3ff0*/  LDSM.16.MT88.2 R2, [R220] ;  /* 0x00000000dc02783b */ /* 0x00032c0000004100 */
[----:B------:R1:W1:Y:S01]  /*4000*/  LDSM.16.MT88.2 R52, [R220+0x2400] ;  /* 0x00240000dc34783b */ /* 0x0002620000004100 */
[-C--:B--2---:R-:W-:Y:S05]  /*4010*/  HMMA.16816.F32.BF16 R100, R12, R28.reuse, R100 ;  /* 0x0000001c0c64723c */ /* 0x084fea0000041864 */
[----:B------:R2:W1:Y:S03]  /*4020*/  LDSM.16.MT88.2 R54, [R220+0x4400] ;  /* 0x00440000dc36783b */ /* 0x0004660000004100 */
[C---:B------:R-:W-:Y:S03]  /*4030*/  HMMA.16816.F32.BF16 R104, R4.reuse, R28, R104 ;  /* 0x0000001c0468723c */ /* 0x040fe60000041868 */
[----:B------:R2:W1:Y:S05]  /*4040*/  LDSM.16.MT88.2 R28, [R220+0x2000] ;  /* 0x00200000dc1c783b */ /* 0x00046a0000004100 */
[-C--:B------:R-:W-:Y:S01]  /*4050*/  HMMA.16816.F32.BF16 R108, R4, R30.reuse, R108 ;  /* 0x0000001e046c723c */ /* 0x080fe2000004186c */
[----:B------:R2:W1:Y:S07]  /*4060*/  LDSM.16.M88.4 R20, [R226] ;  /* 0x00000000e214783b */ /* 0x00046e0000000200 */
[----:B------:R-:W-:Y:S01]  /*4070*/  HMMA.16816.F32.BF16 R112, R12, R30, R112 ;  /* 0x0000001e0c70723c */ /* 0x000fe20000041870 */
[----:B------:R2:W1:Y:S06]  /*4080*/  LDSM.16.MT88.2 R30, [R220+0x4000] ;  /* 0x00400000dc1e783b */ /* 0x00046c0000004100 */
[----:B------:R2:W1:Y:S01]  /*4090*/  LDSM.16.M88.4 R24, [R226+0x1000] ;  /* 0x00100000e218783b */ /* 0x0004620000000200 */
[-C--:B------:R-:W-:Y:S07]  /*40a0*/  HMMA.16816.F32.BF16 R68, R40, R44.reuse, R68 ;  /* 0x0000002c2844723c */ /* 0x080fee0000041844 */
[----:B------:R2:W1:Y:S01]  /*40b0*/  LDSM.16.M88.4 R32, [R228] ;  /* 0x00000000e420783b */ /* 0x0004620000000200 */
[C---:B-----5:R-:W-:Y:S07]  /*40c0*/  HMMA.16816.F32.BF16 R72, R36.reuse, R44, R72 ;  /* 0x0000002c2448723c */ /* 0x060fee0000041848 */
[----:B------:R2:W1:Y:S01]  /*40d0*/  LDSM.16.MT88.2 R44, [R220+0x400] ;  /* 0x00040000dc2c783b */ /* 0x0004620000004100 */
[-C--:B------:R-:W-:Y:S05]  /*40e0*/  HMMA.16816.F32.BF16 R76, R36, R46.reuse, R76 ;  /* 0x0000002e244c723c */ /* 0x080fea000004184c */
[----:B------:R2:W1:Y:S03]  /*40f0*/  LDSM.16.M88.4 R48, [R228+0x1000] ;  /* 0x00100000e430783b */ /* 0x0004660000000200 */
[C---:B------:R-:W-:Y:S08]  /*4100*/  HMMA.16816.F32.BF16 R80, R40.reuse, R46, R80 ;  /* 0x0000002e2850723c */ /* 0x040ff00000041850 */
[-C--:B------:R-:W-:Y:S08]  /*4110*/  HMMA.16816.F32.BF16 R84, R40, R8.reuse, R84 ;  /* 0x000000082854723c */ /* 0x080ff00000041854 */
[C---:B------:R-:W-:Y:S08]  /*4120*/  HMMA.16816.F32.BF16 R88, R36.reuse, R8, R88 ;  /* 0x000000082458723c */ /* 0x040ff00000041858 */
[-C--:B------:R-:W-:Y:S08]  /*4130*/  HMMA.16816.F32.BF16 R92, R36, R10.reuse, R92 ;  /* 0x0000000a245c723c */ /* 0x080ff0000004185c */
[C---:B------:R-:W-:Y:S08]  /*4140*/  HMMA.16816.F32.BF16 R96, R40.reuse, R10, R96 ;  /* 0x0000000a2860723c */ /* 0x040ff00000041860 */
[-C--:B---3--:R-:W-:Y:S08]  /*4150*/  HMMA.16816.F32.BF16 R100, R40, R16.reuse, R100 ;  /* 0x000000102864723c */ /* 0x088ff00000041864 */
[C---:B------:R-:W-:Y:S08]  /*4160*/  HMMA.16816.F32.BF16 R104, R36.reuse, R16, R104 ;  /* 0x000000102468723c */ /* 0x040ff00000041868 */
[-C--:B------:R-:W-:Y:S08]  /*4170*/  HMMA.16816.F32.BF16 R108, R36, R18.reuse, R108 ;  /* 0x00000012246c723c */ /* 0x080ff0000004186c */
[----:B------:R-:W-:Y:S01]  /*4180*/  HMMA.16816.F32.BF16 R112, R40, R18, R112 ;  /* 0x000000122870723c */ /* 0x000fe20000041870 */
[----:B------:R-:W-:-:S07]  /*4190*/  @P0 BRA `(.L_x_2) ;  /* 0x000003f000000947 */ /* 0x000fce0003800000 */
[----:B-12-4-:R-:W2:Y:S01]  /*41a0*/  LDL.64 R174, [R1] ;  /* 0x0000000001ae7983 */ /* 0x016ea20000100a00 */
[----:B------:R-:W-:Y:S02]  /*41b0*/  USHF.R.S32.HI UR26, URZ, 0x1f, UR24 ;  /* 0x0000001f3f1a7899 */ /* 0x000fe40008011418 */
[----:B------:R-:W-:Y:S01]  /*41c0*/  ULDC.64 UR6, c[0x0][0x208] ;  /* 0x0000820000067ab9 */ /* 0x000fe20000000a00 */
[----:B------:R-:W3:Y:S01]  /*41d0*/  LDL.64 R66, [R1+0x20] ;  /* 0x0000200001427983 */ /* 0x000ee20000100a00 */
[----:B------:R-:W-:Y:S02]  /*41e0*/  UIMAD UR26, UR26, UR6, URZ ;  /* 0x000000061a1a72a4 */ /* 0x000fe4000f8e023f */
[----:B------:R-:W-:Y:S01]  /*41f0*/  UIMAD.WIDE.U32 UR28, UR24, UR6, URZ ;  /* 0x00000006181c72a5 */ /* 0x000fe2000f8e003f */
[----:B------:R-:W4:Y:S01]  /*4200*/  LDL.64 R64, [R1+0x30] ;  /* 0x0000300001407983 */ /* 0x000f220000100a00 */
[----:B------:R-:W-:Y:S02]  /*4210*/  UIMAD UR7, UR24, UR7, UR26 ;  /* 0x00000007180772a4 */ /* 0x000fe4000f8e021a */
[----:B------:R-:W-:Y:S01]  /*4220*/  USHF.L.U32 UR26, UR24, 0x6, URZ ;  /* 0x00000006181a7899 */ /* 0x000fe2000800063f */
[----:B------:R-:W5:Y:S01]  /*4230*/  LDL R60, [R1+0x18] ;  /* 0x00001800013c7983 */ /* 0x000f620000100800 */
[----:B------:R-:W-:Y:S01]  /*4240*/  UIADD3 UR7, UR29, UR7, URZ ;  /* 0x000000071d077290 */ /* 0x000fe2000fffe03f */
[----:B------:R-:W-:Y:S01]  /*4250*/  IMAD.U32 R11, RZ, RZ, UR28 ;  /* 0x0000001cff0b7e24 */ /* 0x000fe2000f8e00ff */
[----:B------:R-:W-:Y:S01]  /*4260*/  UIADD3 UR6, -UR26, UR18, URZ ;  /* 0x000000121a067290 */ /* 0x000fe2000fffe13f */
[----:B------:R-:W5:Y:S01]  /*4270*/  LDL.64 R56, [R1+0x8] ;  /* 0x0000080001387983 */ /* 0x000f620000100a00 */
[----:B------:R-:W-:Y:S02]  /*4280*/  IMAD.U32 R12, RZ, RZ, UR26 ;  /* 0x0000001aff0c7e24 */ /* 0x000fe4000f8e00ff */
[----:B------:R-:W-:Y:S01]  /*4290*/  IMAD.U32 R13, RZ, RZ, UR26 ;  /* 0x0000001aff0d7e24 */ /* 0x000fe2000f8e00ff */
[----:B------:R-:W5:Y:S04]  /*42a0*/  LDL.64 R14, [R1+0x10] ;  /* 0x00001000010e7983 */ /* 0x000f680000100a00 */
[----:B------:R-:W1:Y:S02]  /*42b0*/  S2R R8, SR_CTAID.Y ;  /* 0x0000000000087919 */ /* 0x000e640000002600 */
[----:B-1----:R-:W-:Y:S05]  /*42c0*/  SHF.R.S32.HI R10, RZ, 0x1f, R8 ;  /* 0x0000001fff0a7819 */ /* 0x002fea0000011408 */
[C---:B------:R-:W-:Y:S02]  /*42d0*/  IMAD R9, R10.reuse, c[0x0][0x288], RZ ;  /* 0x0000a2000a097a24 */ /* 0x040fe400078e02ff */
[----:B------:R-:W-:Y:S02]  /*42e0*/  IMAD R10, R10, c[0x0][0x210], RZ ;  /* 0x000084000a0a7a24 */ /* 0x000fe400078e02ff */
[C---:B------:R-:W-:Y:S02]  /*42f0*/  IMAD R9, R8.reuse, c[0x0][0x28c], R9 ;  /* 0x0000a30008097a24 */ /* 0x040fe400078e0209 */
[C---:B------:R-:W-:Y:S02]  /*4300*/  IMAD R10, R8.reuse, c[0x0][0x214], R10 ;  /* 0x00008500080a7a24 */ /* 0x040fe400078e020a */
[----:B--2---:R-:W-:Y:S02]  /*4310*/  IMAD.MOV.U32 R4, RZ, RZ, R174 ;  /* 0x000000ffff047224 */ /* 0x004fe400078e00ae */
[----:B------:R-:W-:Y:S02]  /*4320*/  IMAD.MOV.U32 R5, RZ, RZ, R175 ;  /* 0x000000ffff057224 */ /* 0x000fe400078e00af */
[----:B---3--:R-:W-:Y:S02]  /*4330*/  IMAD.MOV.U32 R7, RZ, RZ, R67 ;  /* 0x000000ffff077224 */ /* 0x008fe400078e0043 */
[----:B------:R-:W-:Y:S04]  /*4340*/  IMAD.WIDE.U32 R4, R8, c[0x0][0x288], R4 ;  /* 0x0000a20008047a25 */ /* 0x000fe800078e0004 */
[----:B----4-:R-:W-:Y:S01]  /*4350*/  IMAD.MOV.U32 R6, RZ, RZ, R64 ;  /* 0x000000ffff067224 */ /* 0x010fe200078e0040 */
[----:B------:R-:W-:Y:S03]  /*4360*/  IADD3 R0, P0, R4, UR19, RZ ;  /* 0x0000001304007c10 */ /* 0x000fe6000ff1e0ff */
[----:B------:R-:W-:Y:S01]  /*4370*/  IMAD.WIDE.U32 R6, R8, c[0x0][0x210], R6 ;  /* 0x0000840008067a25 */ /* 0x000fe200078e0006 */
[----:B------:R-:W-:Y:S04]  /*4380*/  IADD3.X R9, R5, UR10, R9, P0, !PT ;  /* 0x0000000a05097c10 */ /* 0x000fe800087fe409 */
[----:B------:R-:W-:Y:S02]  /*4390*/  IADD3 R8, P6, R6, UR20, RZ ;  /* 0x0000001406087c10 */ /* 0x000fe4000ffde0ff */
[----:B------:R-:W-:Y:S02]  /*43a0*/  LEA R6, P0, R0, c[0x0][0x280], 0x2 ;  /* 0x0000a00000067a11 */ /* 0x000fe400078010ff */
[----:B------:R-:W-:Y:S02]  /*43b0*/  LEA R4, P5, R8, c[0x0][0x1f0], 0x1 ;  /* 0x00007c0008047a11 */ /* 0x000fe400078a08ff */
[----:B------:R-:W-:Y:S01]  /*43c0*/  IADD3.X R5, R7, UR8, R10, P6, !PT ;  /* 0x0000000807057c10 */ /* 0x000fe2000b7fe40a */
[----:B------:R-:W-:Y:S01]  /*43d0*/  IMAD.U32 R10, RZ, RZ, UR7 ;  /* 0x00000007ff0a7e24 */ /* 0x000fe2000f8e00ff */
[----:B------:R-:W-:Y:S02]  /*43e0*/  LEA.HI.X R7, R0, c[0x0][0x284], R9, 0x2, P0 ;  /* 0x0000a10000077a11 */ /* 0x000fe400000f1409 */
[----:B------:R-:W-:Y:S02]  /*43f0*/  ISETP.GE.AND P0, PT, R252, c[0x0][0x1fc], PT ;  /* 0x00007f00fc007a0c */ /* 0x000fe40003f06270 */
[----:B------:R-:W-:Y:S02]  /*4400*/  LEA.HI.X R9, R8, c[0x0][0x1f4], R5, 0x1, P5 ;  /* 0x00007d0008097a11 */ /* 0x000fe400028f0c05 */
[----:B-----5:R-:W-:Y:S02]  /*4410*/  ISETP.GE.AND P5, PT, R60, c[0x0][0x1fc], PT ;  /* 0x00007f003c007a0c */ /* 0x020fe40003fa6270 */
[----:B------:R-:W-:Y:S02]  /*4420*/  SEL R8, RZ, 0x2, P0 ;  /* 0x00000002ff087807 */ /* 0x000fe40000000000 */
[----:B------:R-:W-:Y:S02]  /*4430*/  ISETP.GE.AND P0, PT, R56, c[0x0][0x1fc], PT ;  /* 0x00007f0038007a0c */ /* 0x000fe40003f06270 */
[----:B------:R-:W-:Y:S02]  /*4440*/  SEL R5, RZ, 0x4, P5 ;  /* 0x00000004ff057807 */ /* 0x000fe40002800000 */
[----:B------:R-:W-:Y:S02]  /*4450*/  SEL R0, RZ, 0x1, P0 ;  /* 0x00000001ff007807 */ /* 0x000fe40000000000 */
[----:B------:R-:W-:Y:S02]  /*4460*/  LEA R6, P0, R12, R6, 0x2 ;  /* 0x000000060c067211 */ /* 0x000fe400078010ff */
[----:B------:R-:W-:Y:S02]  /*4470*/  IADD3 R0, R5, R8, R0 ;  /* 0x0000000805007210 */ /* 0x000fe40007ffe000 */
[----:B------:R-:W-:Y:S02]  /*4480*/  ISETP.LT.AND P5, PT, R248, UR6, PT ;  /* 0x00000006f8007c0c */ /* 0x000fe4000bfa1270 */
[----:B------:R-:W-:Y:S02]  /*4490*/  LEA R4, P6, R11, R4, 0x7 ;  /* 0x000000040b047211 */ /* 0x000fe400078c38ff */
[----:B------:R-:W-:Y:S02]  /*44a0*/  LEA.HI.X.SX32 R7, R13, R7, 0x2, P0 ;  /* 0x000000070d077211 */ /* 0x000fe400000f16ff */
[----:B------:R-:W-:Y:S02]  /*44b0*/  ISETP.GE.OR P5, PT, R56, c[0x0][0x1fc], !P5 ;  /* 0x00007f0038007a0c */ /* 0x000fe40006fa6670 */
[----:B------:R-:W-:Y:S02]  /*44c0*/  LOP3.LUT P0, RZ, R0, 0x2, RZ, 0xc0, !PT ;  /* 0x0000000200ff7812 */ /* 0x000fe4000780c0ff */
[----:B------:R-:W-:Y:S02]  /*44d0*/  LEA.HI.X R5, R11, R9, R10, 0x7, P6 ;  /* 0x000000090b057211 */ /* 0x000fe400030f3c0a */
[----:B------:R-:W-:Y:S02]  /*44e0*/  ISETP.GE.OR P0, PT, R248, UR6, !P0 ;  /* 0x00000006f8007c0c */ /* 0x000fe4000c706670 */
[----:B------:R-:W-:Y:S01]  /*44f0*/  LOP3.LUT P6, RZ, R0, 0x4, RZ, 0xc0, !PT ;  /* 0x0000000400ff7812 */ /* 0x000fe200078cc0ff */
[----:B------:R-:W-:Y:S03]  /*4500*/  @!P1 IMAD.SHL.U32 R0, R14, 0x10, RZ ;  /* 0x000000100e009824 */ /* 0x000fe600078e00ff */
[----:B------:R-:W-:Y:S01]  /*4510*/  ISETP.GE.OR P6, PT, R248, UR6, !P6 ;  /* 0x00000006f8007c0c */ /* 0x000fe2000f7c6670 */
[----:B------:R-:W-:Y:S01]  /*4520*/  @!PT LDS RZ, [RZ] ;  /* 0x00000000fffff984 */ /* 0x000fe20000000800 */
[----:B------:R-:W-:Y:S01]  /*4530*/  @!PT LDS RZ, [RZ] ;  /* 0x00000000fffff984 */ /* 0x000fe20000000800 */
[----:B------:R-:W-:Y:S01]  /*4540*/  @!PT LDS RZ, [RZ] ;  /* 0x00000000fffff984 */ /* 0x000fe20000000800 */
[----:B------:R1:W-:Y:S06]  /*4550*/  LDGSTS.E.BYPASS.LTC128B.128 [R251+0xc080], [R4.64], !P5 ;  /* 0x0c08000004fb7fae */ /* 0x0003ec000e901d50 */
[----:B------:R1:W-:Y:S06]  /*4560*/  LDGSTS.E.BYPASS.LTC128B.128 [R251+0xd080], [R4.64+0x40], !P0 ;  /* 0x0d08004004fb7fae */ /* 0x0003ec000c101d50 */
[----:B------:R1:W-:Y:S04]  /*4570*/  LDGSTS.E.BYPASS.LTC128B.128 [R251+0xe080], [R4.64+0x80], !P6 ;  /* 0x0e08008004fb7fae */ /* 0x0003e8000f101d50 */
[----:B------:R1:W-:Y:S02]  /*4580*/  @!P1 LDGSTS.E.BYPASS.LTC128B.128 [R0+0xf280], [R6.64] ;  /* 0x0f28000006009fae */ /* 0x0003e4000b901d50 */
.L_x_2:
[-C--:B-12-4-:R-:W-:Y:S01]  /*4590*/  HMMA.16816.F32.BF16 R4, R20, R2.reuse, RZ ;  /* 0x000000021404723c */ /* 0x096fe200000418ff */
[----:B------:R-:W2:Y:S01]  /*45a0*/  LDL.64 R66, [R1+0x40] ;  /* 0x0000400001427983 */ /* 0x000ea20000100a00 */
[----:B------:R-:W-:Y:S02]  /*45b0*/  UIMAD UR22, UR22, 0x1800, URZ ;  /* 0x00001800161678a4 */ /* 0x000fe4000f8e023f */
[----:B------:R-:W-:Y:S01]  /*45c0*/  UISETP.GE.AND UP0, UPT, UR24, UR23, UPT ;  /* 0x000000171800728c */ /* 0x000fe2000bf06270 */
[----:B------:R-:W3:Y:S01]  /*45d0*/  LDL R64, [R1+0x48] ;  /* 0x0000480001407983 */ /* 0x000ee20000100800 */
[----:B------:R-:W-:Y:S02]  /*45e0*/  UIADD3 UR7, UR4, 0x1, URZ ;  /* 0x0000000104077890 */ /* 0x000fe4000fffe03f */
[C---:B------:R-:W-:Y:S01]  /*45f0*/  HMMA.16816.F32.BF16 R8, R24.reuse, R2, RZ ;  /* 0x000000021808723c */ /* 0x040fe200000418ff */
[----:B------:R-:W-:Y:S01]  /*4600*/  LDSM.16.MT88.2 R2, [R220+0x800] ;  /* 0x00080000dc02783b */ /* 0x000fe20000004100 */
[----:B------:R-:W-:Y:S02]  /*4610*/  UISETP.GE.AND UP2, UPT, UR4, 0x1, UPT ;  /* 0x000000010400788c */ /* 0x000fe4000bf46270 */
[----:B------:R-:W-:Y:S01]  /*4620*/  UIADD3 UR6, UR25, 0x1, URZ ;  /* 0x0000000119067890 */ /* 0x000fe2000fffe03f */
[----:B------:R-:W1:Y:S01]  /*4630*/  LDSM.16.M88.4 R36, [R227] ;  /* 0x00000000e324783b */ /* 0x000e620000000200 */
[----:B------:R-:W-:Y:S02]  /*4640*/  UISETP.GE.AND UP1, UPT, UR25, 0x1, UPT ;  /* 0x000000011900788c */ /* 0x000fe4000bf26270 */
[-C--:B------:R-:W-:Y:S01]  /*4650*/  HMMA.16816.F32.BF16 R12, R24, R28.reuse, RZ ;  /* 0x0000001c180c723c */ /* 0x080fe200000418ff */
[----:B------:R-:W4:Y:S01]  /*4660*/  LDSM.16.M88.4 R40, [R227+0x1000] ;  /* 0x00100000e328783b */ /* 0x000f220000000200 */
[----:B------:R-:W-:Y:S03]  /*4670*/  USEL UR25, UR6, URZ, !UP1 ;  /* 0x0000003f06197287 */ /* 0x000fe6000c800000 */
[----:B------:R-:W-:Y:S03]  /*4680*/  LDSM.16.M88.4 R56, [R232+0x1000] ;  /* 0x00100000e838783b */ /* 0x000fe60000000200 */
[C---:B------:R-:W-:Y:S01]  /*4690*/  HMMA.16816.F32.BF16 R16, R20.reuse, R28, RZ ;  /* 0x0000001c1410723c */ /* 0x040fe200000418ff */
[----:B------:R-:W5:Y:S04]  /*46a0*/  LDSM.16.MT88.2 R28, [R220+0x2800] ;  /* 0x00280000dc1c783b */ /* 0x000f680000004100 */
[----:B------:R-:W-:Y:S03]  /*46b0*/  LDSM.16.MT88.2 R60, [R220+0x2c00] ;  /* 0x002c0000dc3c783b */ /* 0x000fe60000004100 */
[-C--:B------:R-:W-:Y:S01]  /*46c0*/  HMMA.16816.F32.BF16 R20, R20, R30.reuse, RZ ;  /* 0x0000001e1414723c */ /* 0x080fe200000418ff */
[----:B------:R-:W0:Y:S07]  /*46d0*/  LDGDEPBAR ;  /* 0x00000000000079af */ /* 0x000e2e0000000000 */
[----:B------:R-:W-:Y:S01]  /*46e0*/  HMMA.16816.F32.BF16 R24, R24, R30, RZ ;  /* 0x0000001e1818723c */ /* 0x000fe200000418ff */
[----:B------:R-:W1:Y:S07]  /*46f0*/  LDSM.16.MT88.2 R30, [R220+0x4800] ;  /* 0x00480000dc1e783b */ /* 0x000e6e0000004100 */
[-C--:B------:R-:W-:Y:S08]  /*4700*/  HMMA.16816.F32.BF16 R4, R32, R44.reuse, R4 ;  /* 0x0000002c2004723c */ /* 0x080ff00000041804 */
[C---:B------:R-:W-:Y:S01]  /*4710*/  HMMA.16816.F32.BF16 R8, R48.reuse, R44, R8 ;  /* 0x0000002c3008723c */ /* 0x040fe20000041808 */
[----:B------:R-:W-:Y:S07]  /*4720*/  LDSM.16.M88.4 R44, [R232] ;  /* 0x00000000e82c783b */ /* 0x000fee0000000200 */
[-C--:B------:R-:W-:Y:S08]  /*4730*/  HMMA.16816.F32.BF16 R12, R48, R52.reuse, R12 ;  /* 0x00000034300c723c */ /* 0x080ff0000004180c */
[C---:B------:R-:W-:Y:S01]  /*4740*/  HMMA.16816.F32.BF16 R16, R32.reuse, R52, R16 ;  /* 0x000000342010723c */ /* 0x040fe20000041810 */
[----:B------:R-:W5:Y:S07]  /*4750*/  LDSM.16.MT88.2 R52, [R220+0xc00] ;  /* 0x000c0000dc34783b */ /* 0x000f6e0000004100 */
[-C--:B------:R-:W-:Y:S01]  /*4760*/  HMMA.16816.F32.BF16 R20, R32, R54.reuse, R20 ;  /* 0x000000362014723c */ /* 0x080fe20000041814 */
[----:B------:R-:W-:Y:S07]  /*4770*/  LDSM.16.M88.4 R32, [R226+0x2000] ;  /* 0x00200000e220783b */ /* 0x000fee0000000200 */
[----:B------:R-:W-:Y:S01]  /*4780*/  HMMA.16816.F32.BF16 R24, R48, R54, R24 ;  /* 0x000000363018723c */ /* 0x000fe20000041818 */
[----:B------:R-:W-:Y:S04]  /*4790*/  LDSM.16.M88.4 R48, [R226+0x3000] ;  /* 0x00300000e230783b */ /* 0x000fe80000000200 */
[----:B------:R-:W-:Y:S03]  /*47a0*/  LDSM.16.MT88.2 R54, [R220+0x3000] ;  /* 0x00300000dc36783b */ /* 0x000fe60000004100 */
[-C--:B-1----:R-:W-:Y:S08]  /*47b0*/  HMMA.16816.F32.BF16 R4, R36, R2.reuse, R4 ;  /* 0x000000022404723c */ /* 0x082ff00000041804 */
[C---:B----4-:R-:W-:Y:S01]  /*47c0*/  HMMA.16816.F32.BF16 R8, R40.reuse, R2, R8 ;  /* 0x000000022808723c */ /* 0x050fe20000041808 */
[----:B------:R-:W1:Y:S07]  /*47d0*/  LDSM.16.MT88.2 R2, [R220+0x4c00] ;  /* 0x004c0000dc02783b */ /* 0x000e6e0000004100 */
[-C--:B-----5:R-:W-:Y:S08]  /*47e0*/  HMMA.16816.F32.BF16 R12, R40, R28.reuse, R12 ;  /* 0x0000001c280c723c */ /* 0x0a0ff0000004180c */
[C---:B------:R-:W-:Y:S01]  /*47f0*/  HMMA.16816.F32.BF16 R16, R36.reuse, R28, R16 ;  /* 0x0000001c2410723c */ /* 0x040fe20000041810 */
[----:B------:R-:W4:Y:S07]  /*4800*/  LDSM.16.MT88.2 R28, [R220+0x1000] ;  /* 0x00100000dc1c783b */ /* 0x000f2e0000004100 */
[-C--:B------:R-:W-:Y:S01]  /*4810*/  HMMA.16816.F32.BF16 R20, R36, R30.reuse, R20 ;  /* 0x0000001e2414723c */ /* 0x080fe20000041814 */
[----:B------:R-:W-:Y:S07]  /*4820*/  LDSM.16.M88.4 R36, [R228+0x2000] ;  /* 0x00200000e424783b */ /* 0x000fee0000000200 */
[----:B------:R-:W-:Y:S01]  /*4830*/  HMMA.16816.F32.BF16 R24, R40, R30, R24 ;  /* 0x0000001e2818723c */ /* 0x000fe20000041818 */
[----:B------:R-:W5:Y:S04]  /*4840*/  LDSM.16.MT88.2 R30, [R220+0x5000] ;  /* 0x00500000dc1e783b */ /* 0x000f680000004100 */
[----:B------:R-:W4:Y:S03]  /*4850*/  LDSM.16.MT88.2 R40, [R220+0x1400] ;  /* 0x00140000dc28783b */ /* 0x000f260000004100 */
[-C--:B------:R-:W-:Y:S01]  /*4860*/  HMMA.16816.F32.BF16 R4, R44, R52.reuse, R4 ;  /* 0x000000342c04723c */ /* 0x080fe20000041804 */
[----:B------:R-:W-:Y:S07]  /*4870*/  LDSM.16.MT88.2 R42, [R220+0x3400] ;  /* 0x00340000dc2a783b */ /* 0x000fee0000004100 */
[C---:B------:R-:W-:Y:S08]  /*4880*/  HMMA.16816.F32.BF16 R8, R56.reuse, R52, R8 ;  /* 0x000000343808723c */ /* 0x040ff00000041808 */
[-C--:B------:R-:W-:Y:S08]  /*4890*/  HMMA.16816.F32.BF16 R12, R56, R60.reuse, R12 ;  /* 0x0000003c380c723c */ /* 0x080ff0000004180c */
[C---:B------:R-:W-:Y:S01]  /*48a0*/  HMMA.16816.F32.BF16 R16, R44.reuse, R60, R16 ;  /* 0x0000003c2c10723c */ /* 0x040fe20000041810 */
[----:B------:R-:W5:Y:S07]  /*48b0*/  LDSM.16.M88.4 R60, [R228+0x3000] ;  /* 0x00300000e43c783b */ /* 0x000f6e0000000200 */
[-C--:B-1----:R-:W-:Y:S01]  /*48c0*/  HMMA.16816.F32.BF16 R20, R44, R2.reuse, R20 ;  /* 0x000000022c14723c */ /* 0x082fe20000041814 */
[----:B------:R-:W-:Y:S07]  /*48d0*/  LDSM.16.M88.4 R44, [R227+0x2000] ;  /* 0x00200000e32c783b */ /* 0x000fee0000000200 */
[----:B------:R-:W-:Y:S01]  /*48e0*/  HMMA.16816.F32.BF16 R24, R56, R2, R24 ;  /* 0x000000023818723c */ /* 0x000fe20000041818 */
[----:B------:R-:W1:Y:S04]  /*48f0*/  LDSM.16.MT88.2 R2, [R220+0x5400] ;  /* 0x00540000dc02783b */ /* 0x000e680000004100 */
[----:B------:R-:W-:Y:S03]  /*4900*/  LDSM.16.MT88.2 R56, [R220+0x3800] ;  /* 0x00380000dc38783b */ /* 0x000fe60000004100 */
[-C--:B----4-:R-:W-:Y:S08]  /*4910*/  HMMA.16816.F32.BF16 R4, R32, R28.reuse, R4 ;  /* 0x0000001c2004723c */ /* 0x090ff00000041804 */
[C---:B------:R-:W-:Y:S01]  /*4920*/  HMMA.16816.F32.BF16 R8, R48.reuse, R28, R8 ;  /* 0x0000001c3008723c */ /* 0x040fe20000041808 */
[----:B------:R-:W4:Y:S07]  /*4930*/  LDSM.16.MT88.2 R28, [R220+0x1800] ;  /* 0x00180000dc1c783b */ /* 0x000f2e0000004100 */
[-C--:B------:R-:W-:Y:S08]  /*4940*/  HMMA.16816.F32.BF16 R12, R48, R54.reuse, R12 ;  /* 0x00000036300c723c */ /* 0x080ff0000004180c */
[C---:B------:R-:W-:Y:S01]  /*4950*/  HMMA.16816.F32.BF16 R16, R32.reuse, R54, R16 ;  /* 0x000000362010723c */ /* 0x040fe20000041810 */
[----:B------:R-:W1:Y:S07]  /*4960*/  LDSM.16.M88.4 R52, [R227+0x3000] ;  /* 0x00300000e334783b */ /* 0x000e6e0000000200 */
[-C--:B-----5:R-:W-:Y:S01]  /*4970*/  HMMA.16816.F32.BF16 R20, R32, R30.reuse, R20 ;  /* 0x0000001e2014723c */ /* 0x0a0fe20000041814 */
[----:B------:R-:W-:Y:S07]  /*4980*/  LDSM.16.M88.4 R32, [R231+0x2000] ;  /* 0x00200000e720783b */ /* 0x000fee0000000200 */
[----:B------:R-:W-:Y:S01]  /*4990*/  HMMA.16816.F32.BF16 R24, R48, R30, R24 ;  /* 0x0000001e3018723c */ /* 0x000fe20000041818 */
[----:B------:R-:W5:Y:S04]  /*49a0*/  LDSM.16.MT88.2 R30, [R220+0x5800] ;  /* 0x00580000dc1e783b */ /* 0x000f680000004100 */
[----:B------:R-:W-:Y:S03]  /*49b0*/  LDSM.16.M88.4 R48, [R231+0x3000] ;  /* 0x00300000e730783b */ /* 0x000fe60000000200 */
[-C--:B------:R-:W-:Y:S08]  /*49c0*/  HMMA.16816.F32.BF16 R4, R36, R40.reuse, R4 ;  /* 0x000000282404723c */ /* 0x080ff00000041804 */
[C---:B------:R-:W-:Y:S01]  /*49d0*/  HMMA.16816.F32.BF16 R8, R60.reuse, R40, R8 ;  /* 0x000000283c08723c */ /* 0x040fe20000041808 */
[----:B------:R-:W2:Y:S07]  /*49e0*/  LDSM.16.MT88.2 R40, [R220+0x1c00] ;  /* 0x001c0000dc28783b */ /* 0x000eae0000004100 */
[-C--:B------:R-:W-:Y:S08]  /*49f0*/  HMMA.16816.F32.BF16 R12, R60, R42.reuse, R12 ;  /* 0x0000002a3c0c723c */ /* 0x080ff0000004180c */
[C---:B------:R-:W-:Y:S01]  /*4a00*/  HMMA.16816.F32.BF16 R16, R36.reuse, R42, R16 ;  /* 0x0000002a2410723c */ /* 0x040fe20000041810 */
[----:B------:R-:W3:Y:S07]  /*4a10*/  LDSM.16.MT88.2 R42, [R220+0x3c00] ;  /* 0x003c0000dc2a783b */ /* 0x000eee0000004100 */
[-C--:B-1----:R-:W-:Y:S08]  /*4a20*/  HMMA.16816.F32.BF16 R20, R36, R2.reuse, R20 ;  /* 0x000000022414723c */ /* 0x082ff00000041814 */
[----:B------:R-:W-:Y:S01]  /*4a30*/  HMMA.16816.F32.BF16 R24, R60, R2, R24 ;  /* 0x000000023c18723c */ /* 0x000fe20000041818 */
[----:B------:R-:W1:Y:S07]  /*4a40*/  LDSM.16.MT88.2 R2, [R220+0x5c00] ;  /* 0x005c0000dc02783b */ /* 0x000e6e0000004100 */
[-C--:B----4-:R-:W-:Y:S08]  /*4a50*/  HMMA.16816.F32.BF16 R4, R44, R28.reuse, R4 ;  /* 0x0000001c2c04723c */ /* 0x090ff00000041804 */
[C---:B------:R-:W-:Y:S04]  /*4a60*/  HMMA.16816.F32.BF16 R8, R52.reuse, R28, R8 ;  /* 0x0000001c3408723c */ /* 0x040fe80000041808 */
[----:B--2---:R-:W-:Y:S03]  /*4a70*/  IADD3 R0, P0, R66, UR22, RZ ;  /* 0x0000001642007c10 */ /* 0x004fe6000ff1e0ff */
[----:B------:R-:W-:Y:S01]  /*4a80*/  IMAD.U32 R29, RZ, RZ, UR22 ;  /* 0x00000016ff1d7e24 */ /* 0x000fe2000f8e00ff */
[-C--:B------:R-:W-:Y:S01]  /*4a90*/  HMMA.16816.F32.BF16 R12, R52, R56.reuse, R12 ;  /* 0x00000038340c723c */ /* 0x080fe2000004180c */
[----:B------:R-:W-:Y:S03]  /*4aa0*/  UMOV UR22, UR24 ;  /* 0x0000001800167c82 */ /* 0x000fe60008000000 */
[----:B---3--:R-:W-:Y:S02]  /*4ab0*/  LEA.HI.X.SX32 R29, R29, R64, 0x1, P0 ;  /* 0x000000401d1d7211 */ /* 0x008fe400000f0eff */
[C---:B------:R-:W-:Y:S02]  /*4ac0*/  LEA R28, P0, R0.reuse, c[0x0][0x220], 0x2 ;  /* 0x00008800001c7a11 */ /* 0x040fe400078010ff */
[C---:B------:R-:W-:Y:S04]  /*4ad0*/  HMMA.16816.F32.BF16 R16, R44.reuse, R56, R16 ;  /* 0x000000382c10723c */ /* 0x040fe80000041810 */
[----:B------:R-:W-:Y:S01]  /*4ae0*/  LEA.HI.X R29, R0, c[0x0][0x224], R29, 0x2, P0 ;  /* 0x00008900001d7a11 */ /* 0x000fe200000f141d */
[----:B------:R-:W-:Y:S01]  /*4af0*/  IMAD.U32 R0, RZ, RZ, UR4 ;  /* 0x00000004ff007e24 */ /* 0x000fe2000f8e00ff */
[----:B------:R-:W-:Y:S01]  /*4b00*/  PLOP3.LUT P0, PT, PT, PT, UP0, 0x80, 0x0 ;  /* 0x000000000000781c */ /* 0x000fe20003f0f008 */
[----:B------:R-:W-:Y:S01]  /*4b10*/  USEL UR4, UR7, URZ, !UP2 ;  /* 0x0000003f07047287 */ /* 0x000fe2000d000000 */
[-C--:B-----5:R-:W-:Y:S04]  /*4b20*/  HMMA.16816.F32.BF16 R20, R44, R30.reuse, R20 ;  /* 0x0000001e2c14723c */ /* 0x0a0fe80000041814 */
[----:B------:R-:W-:Y:S04]  /*4b30*/  IMAD R0, R0, 0x1800, R229 ;  /* 0x0000180000007824 */ /* 0x000fe800078e02e5 */
[----:B------:R-:W-:Y:S04]  /*4b40*/  HMMA.16816.F32.BF16 R24, R52, R30, R24 ;  /* 0x0000001e3418723c */ /* 0x000fe80000041818 */
[----:B------:R-:W-:Y:S04]  /*4b50*/  IMAD.SHL.U32 R0, R0, 0x2, RZ ;  /* 0x0000000200007824 */ /* 0x000fe800078e00ff */
[-C--:B------:R-:W-:Y:S01]  /*4b60*/  HMMA.16816.F32.BF16 R4, R32, R40.reuse, R4 ;  /* 0x000000282004723c */ /* 0x080fe20000041804 */
[----:B------:R-:W-:Y:S07]  /*4b70*/  LDSM.16.MT88.4 R36, [R0+0x7480] ;  /* 0x007480000024783b */ /* 0x000fee0000004200 */
[C---:B------:R-:W-:Y:S08]  /*4b80*/  HMMA.16816.F32.BF16 R8, R48.reuse, R40, R8 ;  /* 0x000000283008723c */ /* 0x040ff00000041808 */
[-C--:B------:R-:W-:Y:S07]  /*4b90*/  HMMA.16816.F32.BF16 R12, R48, R42.reuse, R12 ;  /* 0x0000002a300c723c */ /* 0x080fee000004180c */
[----:B------:R-:W-:Y:S01]  /*4ba0*/  RED.E.ADD.F32.FTZ.RN.STRONG.GPU [R28.64], R4 ;  /* 0x000000041c00798e */ /* 0x000fe2000c10e790 */
[C---:B------:R-:W-:Y:S03]  /*4bb0*/  HMMA.16816.F32.BF16 R16, R32.reuse, R42, R16 ;  /* 0x0000002a2010723c */ /* 0x040fe60000041810 */
[----:B------:R-:W-:Y:S04]  /*4bc0*/  RED.E.ADD.F32.FTZ.RN.STRONG.GPU [R28.64+0x400], R5 ;  /* 0x000400051c00798e */ /* 0x000fe8000c10e790 */
[----:B------:R-:W-:Y:S01]  /*4bd0*/  RED.E.ADD.F32.FTZ.RN.STRONG.GPU [R28.64+0x800], R6 ;  /* 0x000800061c00798e */ /* 0x000fe2000c10e790 */
[-C--:B-1----:R-:W-:Y:S03]  /*4be0*/  HMMA.16816.F32.BF16 R20, R32, R2.reuse, R20 ;  /* 0x000000022014723c */ /* 0x082fe60000041814 */
[----:B------:R-:W-:Y:S04]  /*4bf0*/  RED.E.ADD.F32.FTZ.RN.STRONG.GPU [R28.64+0xc00], R7 ;  /* 0x000c00071c00798e */ /* 0x000fe8000c10e790 */
[----:B------:R-:W-:Y:S01]  /*4c00*/  RED.E.ADD.F32.FTZ.RN.STRONG.GPU [R28.64+0x1000], R8 ;  /* 0x001000081c00798e */ /* 0x000fe2000c10e790 */
[----:B------:R-:W-:Y:S03]  /*4c10*/  HMMA.16816.F32.BF16 R24, R48, R2, R24 ;  /* 0x000000023018723c */ /* 0x000fe60000041818 */
[----:B------:R-:W-:Y:S04]  /*4c20*/  RED.E.ADD.F32.FTZ.RN.STRONG.GPU [R28.64+0x1400], R9 ;  /* 0x001400091c00798e */ /* 0x000fe8000c10e790 */
[----:B------:R-:W-:Y:S04]  /*4c30*/  RED.E.ADD.F32.FTZ.RN.STRONG.GPU [R28.64+0x1800], R10 ;  /* 0x0018000a1c00798e */ /* 0x000fe8000c10e790 */
[----:B------:R-:W-:Y:S04]  /*4c40*/  RED.E.ADD.F32.FTZ.RN.STRONG.GPU [R28.64+0x1c00], R11 ;  /* 0x001c000b1c00798e */ /* 0x000fe8000c10e790 */
[----:B------:R-:W-:Y:S04]  /*4c50*/  RED.E.ADD.F32.FTZ.RN.STRONG.GPU [R28.64+0x2000], R16 ;  /* 0x002000101c00798e */ /* 0x000fe8000c10e790 */
[----:B------:R-:W-:Y:S04]  /*4c60*/  RED.E.ADD.F32.FTZ.RN.STRONG.GPU [R28.64+0x2400], R17 ;  /* 0x002400111c00798e */ /* 0x000fe8000c10e790 */
[----:B------:R-:W-:Y:S04]  /*4c70*/  RED.E.ADD.F32.FTZ.RN.STRONG.GPU [R28.64+0x2800], R18 ;  /* 0x002800121c00798e */ /* 0x000fe8000c10e790 */
[----:B------:R-:W-:Y:S04]  /*4c80*/  RED.E.ADD.F32.FTZ.RN.STRONG.GPU [R28.64+0x2c00], R19 ;  /* 0x002c00131c00798e */ /* 0x000fe8000c10e790 */
[----:B------:R-:W-:Y:S04]  /*4c90*/  RED.E.ADD.F32.FTZ.RN.STRONG.GPU [R28.64+0x3000], R12 ;  /* 0x0030000c1c00798e */ /* 0x000fe8000c10e790 */
[----:B------:R-:W-:Y:S04]  /*4ca0*/  LDSM.16.MT88.4 R4, [R221+0x13480] ;  /* 0x01348000dd04783b */ /* 0x000fe80000004200 */
[----:B------:R-:W1:Y:S04]  /*4cb0*/  LDSM.16.MT88.4 R8, [R0+0x6080] ;  /* 0x006080000008783b */ /* 0x000e680000004200 */
[----:B------:R-:W-:Y:S04]  /*4cc0*/  RED.E.ADD.F32.FTZ.RN.STRONG.GPU [R28.64+0x3400], R13 ;  /* 0x0034000d1c00798e */ /* 0x000fe8000c10e790 */
[----:B------:R-:W-:Y:S04]  /*4cd0*/  RED.E.ADD.F32.FTZ.RN.STRONG.GPU [R28.64+0x3800], R14 ;  /* 0x0038000e1c00798e */ /* 0x000fe8000c10e790 */
[----:B------:R-:W-:Y:S04]  /*4ce0*/  RED.E.ADD.F32.FTZ.RN.STRONG.GPU [R28.64+0x3c00], R15 ;  /* 0x003c000f1c00798e */ /* 0x000fe8000c10e790 */
[----:B------:R-:W2:Y:S04]  /*4cf0*/  LDSM.16.MT88.4 R12, [R221+0x15480] ;  /* 0x01548000dd0c783b */ /* 0x000ea80000004200 */
[----:B------:R-:W3:Y:S04]  /*4d00*/  LDSM.16.MT88.4 R16, [R0+0x7080] ;  /* 0x007080000010783b */ /* 0x000ee80000004200 */
[----:B------:R-:W-:Y:S04]  /*4d10*/  LDSM.16.MT88.4 R32, [R221+0x15c80] ;  /* 0x015c8000dd20783b */ /* 0x000fe80000004200 */
[----:B------:R-:W-:Y:S04]  /*4d20*/  LDSM.16.MT88.4 R40, [R221+0x16c80] ;  /* 0x016c8000dd28783b */ /* 0x000fe80000004200 */
[----:B------:R-:W-:Y:S04]  /*4d30*/  RED.E.ADD.F32.FTZ.RN.STRONG.GPU [R28.64+0x4000], R20 ;  /* 0x004000141c00798e */ /* 0x000fe8000c10e790 */
[----:B------:R-:W-:Y:S01]  /*4d40*/  RED.E.ADD.F32.FTZ.RN.STRONG.GPU [R28.64+0x4400], R21 ;  /* 0x004400151c00798e */ /* 0x000fe2000c10e790 */
[-C--:B-1----:R-:W-:Y:S03]  /*4d50*/  HMMA.16816.F32.BF16 R116, R4, R8.reuse, R116 ;  /* 0x000000080474723c */ /* 0x082fe60000041874 */
[----:B------:R-:W-:Y:S04]  /*4d60*/  RED.E.ADD.F32.FTZ.RN.STRONG.GPU [R28.64+0x4800], R22 ;  /* 0x004800161c00798e */ /* 0x000fe8000c10e790 */
[----:B------:R-:W-:Y:S04]  /*4d70*/  RED.E.ADD.F32.FTZ.RN.STRONG.GPU [R28.64+0x4c00], R23 ;  /* 0x004c00171c00798e */ /* 0x000fe8000c10e790 */
[----:B------:R-:W1:Y:S04]  /*4d80*/  LDSM.16.MT88.4 R20, [R0+0x8080] ;  /* 0x008080000014783b */ /* 0x000e680000004200 */
[----:B------:R-:W-:Y:S01]  /*4d90*/  RED.E.ADD.F32.FTZ.RN.STRONG.GPU [R28.64+0x5000], R24 ;  /* 0x005000181c00798e */ /* 0x000fe2000c10e790 */
[C---:B--2---:R-:W-:Y:S03]  /*4da0*/  HMMA.16816.F32.BF16 R120, R12.reuse, R8, R120 ;  /* 0x000000080c78723c */ /* 0x044fe60000041878 */
[----:B------:R-:W-:Y:S04]  /*4db0*/  RED.E.ADD.F32.FTZ.RN.STRONG.GPU [R28.64+0x5400], R25 ;  /* 0x005400191c00798e */ /* 0x000fe8000c10e790 */
[----:B------:R-:W-:Y:S01]  /*4dc0*/  RED.E.ADD.F32.FTZ.RN.STRONG.GPU [R28.64+0x5800], R26 ;  /* 0x0058001a1c00798e */ /* 0x000fe2000c10e790 */
[-C--:B------:R-:W-:Y:S03]  /*4dd0*/  HMMA.16816.F32.BF16 R124, R12, R10.reuse, R124 ;  /* 0x0000000a0c7c723c */ /* 0x080fe6000004187c */
[----:B------:R-:W-:Y:S04]  /*4de0*/  RED.E.ADD.F32.FTZ.RN.STRONG.GPU [R28.64+0x5c00], R27 ;  /* 0x005c001b1c00798e */ /* 0x000fe8000c10e790 */
[----:B------:R-:W-:Y:S01]  /*4df0*/  LDSM.16.MT88.4 R28, [R221+0x13c80] ;  /* 0x013c8000dd1c783b */ /* 0x000fe20000004200 */
[C---:B------:R-:W-:Y:S03]  /*4e00*/  HMMA.16816.F32.BF16 R128, R4.reuse, R10, R128 ;  /* 0x0000000a0480723c */ /* 0x040fe60000041880 */
[----:B------:R-:W2:Y:S04]  /*4e10*/  LDSM.16.MT88.4 R24, [R0+0x6480] ;  /* 0x006480000018783b */ /* 0x000ea80000004200 */
[----:B------:R-:W4:Y:S01]  /*4e20*/  LDSM.16.MT88.4 R8, [R0+0x8480] ;  /* 0x008480000008783b */ /* 0x000f220000004200 */
[-C--:B---3--:R-:W-:Y:S08]  /*4e30*/  HMMA.16816.F32.BF16 R132, R4, R16.reuse, R132 ;  /* 0x000000100484723c */ /* 0x088ff00000041884 */
[C---:B------:R-:W-:Y:S08]  /*4e40*/  HMMA.16816.F32.BF16 R136, R12.reuse, R16, R136 ;  /* 0x000000100c88723c */ /* 0x040ff00000041888 */
[-C--:B------:R-:W-:Y:S08]  /*4e50*/  HMMA.16816.F32.BF16 R140, R12, R18.reuse, R140 ;  /* 0x000000120c8c723c */ /* 0x080ff0000004188c */
[C---:B------:R-:W-:Y:S01]  /*4e60*/  HMMA.16816.F32.BF16 R144, R4.reuse, R18, R144 ;  /* 0x000000120490723c */ /* 0x040fe20000041890 */
[----:B------:R-:W-:Y:S07]  /*4e70*/  LDSM.16.MT88.4 R16, [R221+0x16480] ;  /* 0x01648000dd10783b */ /* 0x000fee0000004200 */
[-C--:B-1----:R-:W-:Y:S08]  /*4e80*/  HMMA.16816.F32.BF16 R148, R4, R20.reuse, R148 ;  /* 0x000000140494723c */ /* 0x082ff00000041894 */
[C---:B------:R-:W-:Y:S08]  /*4e90*/  HMMA.16816.F32.BF16 R152, R12.reuse, R20, R152 ;  /* 0x000000140c98723c */ /* 0x040ff00000041898 */
[-C--:B------:R-:W-:Y:S01]  /*4ea0*/  HMMA.16816.F32.BF16 R156, R12, R22.reuse, R156 ;  /* 0x000000160c9c723c */ /* 0x080fe2000004189c */
[----:B------:R-:W-:Y:S07]  /*4eb0*/  LDSM.16.MT88.4 R12, [R0+0x6880] ;  /* 0x00688000000c783b */ /* 0x000fee0000004200 */
[----:B------:R-:W-:Y:S01]  /*4ec0*/  HMMA.16816.F32.BF16 R160, R4, R22, R160 ;  /* 0x0000001604a0723c */ /* 0x000fe200000418a0 */
[----:B------:R-:W1:Y:S04]  /*4ed0*/  LDSM.16.MT88.4 R4, [R221+0x14480] ;  /* 0x01448000dd04783b */ /* 0x000e680000004200 */
[----:B------:R-:W3:Y:S03]  /*4ee0*/  LDSM.16.MT88.4 R20, [R0+0x7880] ;  /* 0x007880000014783b */ /* 0x000ee60000004200 */
[-C--:B--2---:R-:W-:Y:S08]  /*4ef0*/  HMMA.16816.F32.BF16 R116, R28, R24.reuse, R116 ;  /* 0x000000181c74723c */ /* 0x084ff00000041874 */
[C---:B------:R-:W-:Y:S08]  /*4f00*/  HMMA.16816.F32.BF16 R120, R32.reuse, R24, R120 ;  /* 0x000000182078723c */ /* 0x040ff00000041878 */
[-C--:B------:R-:W-:Y:S08]  /*4f10*/  HMMA.16816.F32.BF16 R124, R32, R26.reuse, R124 ;  /* 0x0000001a207c723c */ /* 0x080ff0000004187c */
[C---:B------:R-:W-:Y:S01]  /*4f20*/  HMMA.16816.F32.BF16 R128, R28.reuse, R26, R128 ;  /* 0x0000001a1c80723c */ /* 0x040fe20000041880 */
[----:B------:R-:W2:Y:S07]  /*4f30*/  LDSM.16.MT88.4 R24, [R0+0x8880] ;  /* 0x008880000018783b */ /* 0x000eae0000004200 */
[-C--:B------:R-:W-:Y:S08]  /*4f40*/  HMMA.16816.F32.BF16 R132, R28, R36.reuse, R132 ;  /* 0x000000241c84723c */ /* 0x080ff00000041884 */
[C---:B------:R-:W-:Y:S08]  /*4f50*/  HMMA.16816.F32.BF16 R136, R32.reuse, R36, R136 ;  /* 0x000000242088723c */ /* 0x040ff00000041888 */
[-C--:B------:R-:W-:Y:S08]  /*4f60*/  HMMA.16816.F32.BF16 R140, R32, R38.reuse, R140 ;  /* 0x00000026208c723c */ /* 0x080ff0000004188c */
[C---:B------:R-:W-:Y:S01]  /*4f70*/  HMMA.16816.F32.BF16 R144, R28.reuse, R38, R144 ;  /* 0x000000261c90723c */ /* 0x040fe20000041890 */
[----:B------:R-:W-:Y:S07]  /*4f80*/  LDSM.16.MT88.4 R36, [R0+0x6c80] ;  /* 0x006c80000024783b */ /* 0x000fee0000004200 */
[-C--:B----4-:R-:W-:Y:S08]  /*4f90*/  HMMA.16816.F32.BF16 R148, R28, R8.reuse, R148 ;  /* 0x000000081c94723c */ /* 0x090ff00000041894 */
[C---:B------:R-:W-:Y:S08]  /*4fa0*/  HMMA.16816.F32.BF16 R152, R32.reuse, R8, R152 ;  /* 0x000000082098723c */ /* 0x040ff00000041898 */
[-C--:B------:R-:W-:Y:S01]  /*4fb0*/  HMMA.16816.F32.BF16 R156, R32, R10.reuse, R156 ;  /* 0x0000000a209c723c */ /* 0x080fe2000004189c */
[----:B------:R-:W4:Y:S07]  /*4fc0*/  LDSM.16.MT88.4 R32, [R221+0x14c80] ;  /* 0x014c8000dd20783b */ /* 0x000f2e0000004200 */
[----:B------:R-:W-:Y:S01]  /*4fd0*/  HMMA.16816.F32.BF16 R160, R28, R10, R160 ;  /* 0x0000000a1ca0723c */ /* 0x000fe200000418a0 */
[----:B------:R-:W5:Y:S04]  /*4fe0*/  LDSM.16.MT88.4 R8, [R0+0x7c80] ;  /* 0x007c80000008783b */ /* 0x000f680000004200 */
[----:B------:R-:W2:Y:S03]  /*4ff0*/  LDSM.16.MT88.4 R28, [R0+0x8c80] ;  /* 0x008c8000001c783b */ /* 0x000ea60000004200 */
[-C--:B-1----:R-:W-:Y:S08]  /*5000*/  HMMA.16816.F32.BF16 R116, R4, R12.reuse, R116 ;  /* 0x0000000c0474723c */ /* 0x082ff00000041874 */
[C---:B------:R-:W-:Y:S08]  /*5010*/  HMMA.16816.F32.BF16 R120, R16.reuse, R12, R120 ;  /* 0x0000000c1078723c */ /* 0x040ff00000041878 */
[-C--:B------:R-:W-:Y:S08]  /*5020*/  HMMA.16816.F32.BF16 R124, R16, R14.reuse, R124 ;  /* 0x0000000e107c723c */ /* 0x080ff0000004187c */
[C---:B------:R-:W-:Y:S08]  /*5030*/  HMMA.16816.F32.BF16 R128, R4.reuse, R14, R128 ;  /* 0x0000000e0480723c */ /* 0x040ff00000041880 */
[-C--:B---3--:R-:W-:Y:S08]  /*5040*/  HMMA.16816.F32.BF16 R132, R4, R20.reuse, R132 ;  /* 0x000000140484723c */ /* 0x088ff00000041884 */
[C---:B------:R-:W-:Y:S08]  /*5050*/  HMMA.16816.F32.BF16 R136, R16.reuse, R20, R136 ;  /* 0x000000141088723c */ /* 0x040ff00000041888 */
[-C--:B------:R-:W-:Y:S08]  /*5060*/  HMMA.16816.F32.BF16 R140, R16, R22.reuse, R140 ;  /* 0x00000016108c723c */ /* 0x080ff0000004188c */
[C---:B------:R-:W-:Y:S08]  /*5070*/  HMMA.16816.F32.BF16 R144, R4.reuse, R22, R144 ;  /* 0x000000160490723c */ /* 0x040ff00000041890 */
[-C--:B--2---:R-:W-:Y:S08]  /*5080*/  HMMA.16816.F32.BF16 R148, R4, R24.reuse, R148 ;  /* 0x000000180494723c */ /* 0x084ff00000041894 */
[C---:B------:R-:W-:Y:S08]  /*5090*/  HMMA.16816.F32.BF16 R152, R16.reuse, R24, R152 ;  /* 0x000000181098723c */ /* 0x040ff00000041898 */
[-C--:B------:R-:W-:Y:S08]  /*50a0*/  HMMA.16816.F32.BF16 R156, R16, R26.reuse, R156 ;  /* 0x0000001a109c723c */ /* 0x080ff0000004189c */
[----:B------:R-:W-:Y:S08]  /*50b0*/  HMMA.16816.F32.BF16 R160, R4, R26, R160 ;  /* 0x0000001a04a0723c */ /* 0x000ff000000418a0 */
[-C--:B----4-:R-:W-:Y:S08]  /*50c0*/  HMMA.16816.F32.BF16 R116, R32, R36.reuse, R116 ;  /* 0x000000242074723c */ /* 0x090ff00000041874 */
[C---:B------:R-:W-:Y:S08]  /*50d0*/  HMMA.16816.F32.BF16 R120, R40.reuse, R36, R120 ;  /* 0x000000242878723c */ /* 0x040ff00000041878 */
[-C--:B------:R-:W-:Y:S08]  /*50e0*/  HMMA.16816.F32.BF16 R124, R40, R38.reuse, R124 ;  /* 0x00000026287c723c */ /* 0x080ff0000004187c */
[C---:B------:R-:W-:Y:S08]  /*50f0*/  HMMA.16816.F32.BF16 R128, R32.reuse, R38, R128 ;  /* 0x000000262080723c */ /* 0x040ff00000041880 */
[-C--:B-----5:R-:W-:Y:S08]  /*5100*/  HMMA.16816.F32.BF16 R132, R32, R8.reuse, R132 ;  /* 0x000000082084723c */ /* 0x0a0ff00000041884 */
[C---:B------:R-:W-:Y:S08]  /*5110*/  HMMA.16816.F32.BF16 R136, R40.reuse, R8, R136 ;  /* 0x000000082888723c */ /* 0x040ff00000041888 */
[-C--:B------:R-:W-:Y:S08]  /*5120*/  HMMA.16816.F32.BF16 R140, R40, R10.reuse, R140 ;  /* 0x0000000a288c723c */ /* 0x080ff0000004188c */
[C---:B------:R-:W-:Y:S08]  /*5130*/  HMMA.16816.F32.BF16 R144, R32.reuse, R10, R144 ;  /* 0x0000000a2090723c */ /* 0x040ff00000041890 */
[-C--:B------:R-:W-:Y:S08]  /*5140*/  HMMA.16816.F32.BF16 R148, R32, R28.reuse, R148 ;  /* 0x0000001c2094723c */ /* 0x080ff00000041894 */
[C---:B------:R-:W-:Y:S08]  /*5150*/  HMMA.16816.F32.BF16 R152, R40.reuse, R28, R152 ;  /* 0x0000001c2898723c */ /* 0x040ff00000041898 */
[-C--:B------:R-:W-:Y:S08]  /*5160*/  HMMA.16816.F32.BF16 R156, R40, R30.reuse, R156 ;  /* 0x0000001e289c723c */ /* 0x080ff0000004189c */
[----:B------:R-:W-:Y:S01]  /*5170*/  HMMA.16816.F32.BF16 R160, R32, R30, R160 ;  /* 0x0000001e20a0723c */ /* 0x000fe200000418a0 */
[----:B------:R-:W-:-:S07]  /*5180*/  @!P0 BRA `(.L_x_3) ;  /* 0xffffceb000008947 */ /* 0x000fce000383ffff */
.L_x_0:
[----:B-1--4-:R-:W2:Y:S04]  /*5190*/  LDL.64 R28, [R1+0x8] ;  /* 0x00000800011c7983 */ /* 0x012ea80000100a00 */
[----:B------:R-:W3:Y:S04]  /*51a0*/  LDL R30, [R1+0x18] ;  /* 0x00001800011e7983 */ /* 0x000ee80000100800 */
[----:B------:R-:W1:Y:S01]  /*51b0*/  S2R R64, SR_TID.X ;  /* 0x0000000000407919 */ /* 0x000e620000002100 */
[----:B------:R-:W-:-:S02]  /*51c0*/  F2FP.BF16.PACK_AB R68, R69, R68 ;  /* 0x000000444544723e */ /* 0x000fc400000010ff */
[----:B------:R-:W-:Y:S01]  /*51d0*/  F2FP.BF16.PACK_AB R70, R71, R70 ;  /* 0x000000464746723e */ /* 0x000fe200000010ff */
[----:B------:R-:W4:Y:S01]  /*51e0*/  LDL.LU R31, [R1+0x1c] ;  /* 0x00001c00011f7983 */ /* 0x000f220000300800 */
[----:B------:R-:W-:Y:S02]  /*51f0*/  F2FP.BF16.PACK_AB R80, R81, R80 ;  /* 0x000000505150723e */ /* 0x000fe400000010ff */
[----:B------:R-:W-:Y:S01]  /*5200*/  F2FP.BF16.PACK_AB R82, R83, R82 ;  /* 0x000000525352723e */ /* 0x000fe200000010ff */
[----:B------:R-:W5:Y:S01]  /*5210*/  LDL.LU.64 R32, [R1+0x10] ;  /* 0x0000100001207983 */ /* 0x000f620000300a00 */
[----:B------:R-:W-:Y:S01]  /*5220*/  F2FP.BF16.PACK_AB R72, R73, R72 ;  /* 0x000000484948723e */ /* 0x000fe200000010ff */
[----:B------:R-:W-:Y:S01]  /*5230*/  FMUL.FTZ R116, R116, c[0x0][0x298] ;  /* 0x0000a60074747a20 */ /* 0x000fe20000410000 */
        /* <DEDUP_REMOVED lines=14> */
[----:B-1----:R-:W-:Y:S01]  /*5320*/  SHF.R.S32.HI R27, RZ, 0x1f, R64 ;  /* 0x0000001fff1b7819 */ /* 0x002fe20000011440 */
[----:B------:R-:W-:Y:S01]  /*5330*/  FMUL.FTZ R120, R120, c[0x0][0x298] ;  /* 0x0000a60078787a20 */ /* 0x000fe20000410000 */
[----:B------:R-:W-:Y:S01]  /*5340*/  F2FP.BF16.PACK_AB R88, R89, R88 ;  /* 0x000000585958723e */ /* 0x000fe200000010ff */
[----:B------:R-:W-:Y:S01]  /*5350*/  FMUL.FTZ R24, R121, c[0x0][0x298] ;  /* 0x0000a60079187a20 */ /* 0x000fe20000410000 */
[----:B------:R-:W-:Y:S01]  /*5360*/  LEA.HI R3, R27, R64, RZ, 0x5 ;  /* 0x000000401b037211 */ /* 0x000fe200078f28ff */
[----:B------:R-:W-:Y:S01]  /*5370*/  FMUL.FTZ R122, R122, c[0x0][0x298] ;  /* 0x0000a6007a7a7a20 */ /* 0x000fe20000410000 */
[----:B------:R-:W-:Y:S01]  /*5380*/  F2FP.BF16.PACK_AB R90, R91, R90 ;  /* 0x0000005a5b5a723e */ /* 0x000fe200000010ff */
[----:B------:R-:W-:Y:S01]  /*5390*/  FMUL.FTZ R23, R123, c[0x0][0x298] ;  /* 0x0000a6007b177a20 */ /* 0x000fe20000410000 */
[--C-:B------:R-:W-:Y:S01]  /*53a0*/  SHF.R.S32.HI R6, RZ, 0x5, R3.reuse ;  /* 0x00000005ff067819 */ /* 0x100fe20000011403 */
[----:B------:R-:W-:Y:S01]  /*53b0*/  FMUL.FTZ R124, R124, c[0x0][0x298] ;  /* 0x0000a6007c7c7a20 */ /* 0x000fe20000410000 */
[----:B------:R-:W-:Y:S01]  /*53c0*/  SHF.R.S32.HI R3, RZ, 0x1f, R3 ;  /* 0x0000001fff037819 */ /* 0x000fe20000011403 */
        /* <DEDUP_REMOVED lines=57> */
[----:B------:R-:W1:Y:S01]  /*5760*/  S2UR UR9, SR_CTAID.X ;  /* 0x00000000000979c3 */ /* 0x000e620000002500 */
[----:B------:R-:W-:Y:S01]  /*5770*/  FMUL.FTZ R154, R154, c[0x0][0x298] ;  /* 0x0000a6009a9a7a20 */ /* 0x000fe20000410000 */
[----:B------:R-:W-:Y:S01]  /*5780*/  UMOV UR8, 0xffffff80 ;  /* 0xffffff8000087882 */ /* 0x000fe20000000000 */
[----:B------:R-:W-:Y:S01]  /*5790*/  FMUL.FTZ R155, R155, c[0x0][0x298] ;  /* 0x0000a6009b9b7a20 */ /* 0x000fe20000410000 */
[----:B------:R-:W-:Y:S01]  /*57a0*/  ULDC UR7, c[0x0][0x2f0] ;  /* 0x0000bc0000077ab9 */ /* 0x000fe20000000800 */
[----:B------:R-:W-:Y:S01]  /*57b0*/  FMUL.FTZ R156, R156, c[0x0][0x298] ;  /* 0x0000a6009c9c7a20 */ /* 0x000fe20000410000 */
[----:B------:R-:W2:Y:S01]  /*57c0*/  S2R R69, SR_CTAID.X ;  /* 0x0000000000457919 */ /* 0x000ea20000002500 */
[----:B------:R-:W-:Y:S01]  /*57d0*/  FMUL.FTZ R157, R157, c[0x0][0x298] ;  /* 0x0000a6009d9d7a20 */ /* 0x000fe20000410000 */
[----:B------:R-:W-:Y:S01]  /*57e0*/  USHF.R.S32.HI UR6, URZ, 0x1f, UR11 ;  /* 0x0000001f3f067899 */ /* 0x000fe2000801140b */
[----:B------:R-:W-:Y:S01]  /*57f0*/  FMUL.FTZ R158, R158, c[0x0][0x298] ;  /* 0x0000a6009e9e7a20 */ /* 0x000fe20000410000 */
[----:B------:R-:W-:Y:S01]  /*5800*/  ULDC.64 UR4, c[0x0][0x340] ;  /* 0x0000d00000047ab9 */ /* 0x000fe20000000a00 */
[----:B------:R-:W-:Y:S01]  /*5810*/  FMUL.FTZ R159, R159, c[0x0][0x298] ;  /* 0x0000a6009f9f7a20 */ /* 0x000fe20000410000 */
[----:B------:R-:W-:Y:S01]  /*5820*/  UIMAD UR4, UR6, UR4, URZ ;  /* 0x00000004060472a4 */ /* 0x000fe2000f8e023f */
[----:B------:R-:W-:Y:S03]  /*5830*/  BSSY B0, `(.L_x_4) ;  /* 0x0000083000007945 */ /* 0x000fe60003800000 */
[----:B------:R-:W-:-:S02]  /*5840*/  UIMAD UR4, UR11, UR5, UR4 ;  /* 0x000000050b0472a4 */ /* 0x000fc4000f8e0204 */
[----:B-1----:R-:W-:-:S04]  /*5850*/  UIMAD UR7, UR9, UR8, UR7 ;  /* 0x00000008090772a4 */ /* 0x002fc8000f8e0207 */
[----:B------:R-:W-:-:S04]  /*5860*/  UISETP.LT.AND UP0, UPT, UR7, 0x80, UPT ;  /* 0x000000800700788c */ /* 0x000fc8000bf01270 */
[----:B------:R-:W-:Y:S01]  /*5870*/  USEL UR7, UR7, 0x80, UP0 ;  /* 0x0000008007077887 */ /* 0x000fe20008000000 */
[----:B------:R-:W-:Y:S05]  /*5880*/  BAR.SYNC.DEFER_BLOCKING 0x1, 0x100 ;  /* 0x0044000000007b1d */ /* 0x000fea0000010000 */
[----:B------:R-:W-:Y:S01]  /*5890*/  ISETP.GE.AND P5, PT, R248, UR7, PT ;  /* 0x00000007f8007c0c */ /* 0x000fe2000bfa6270 */
[----:B--2---:R-:W-:Y:S02]  /*58a0*/  IMAD.MOV.U32 R66, RZ, RZ, R28 ;  /* 0x000000ffff427224 */ /* 0x004fe400078e001c */
[----:B------:R-:W-:Y:S02]  /*58b0*/  IMAD.MOV.U32 R67, RZ, RZ, R29 ;  /* 0x000000ffff437224 */ /* 0x000fe400078e001d */
[----:B---3--:R-:W-:Y:S01]  /*58c0*/  IMAD.MOV.U32 R65, RZ, RZ, R30 ;  /* 0x000000ffff417224 */ /* 0x008fe200078e001e */
[----:B----4-:R-:W-:-:S02]  /*58d0*/  LEA.HI R2, R31, R31, RZ, 0x1 ;  /* 0x0000001f1f027211 */ /* 0x010fc400078f08ff */
[----:B-----5:R-:W-:Y:S02]  /*58e0*/  SHF.R.S32.HI R0, RZ, 0x1f, R32 ;  /* 0x0000001fff007819 */ /* 0x020fe40000011420 */
[----:B------:R-:W-:Y:S02]  /*58f0*/  SHF.R.S32.HI R8, RZ, 0x1, R2 ;  /* 0x00000001ff087819 */ /* 0x000fe40000011402 */
[CC--:B------:R-:W-:Y:S02]  /*5900*/  LEA.HI R4, R0.reuse, R32.reuse, RZ, 0x2 ;  /* 0x0000002000047211 */ /* 0x0c0fe400078f10ff */
[----:B------:R-:W-:Y:S02]  /*5910*/  LEA.HI R5, R0, R32, RZ, 0x7 ;  /* 0x0000002000057211 */ /* 0x000fe400078f38ff */
[----:B------:R-:W-:Y:S02]  /*5920*/  LEA.HI R0, R3, R6, RZ, 0x2 ;  /* 0x0000000603007211 */ /* 0x000fe400078f10ff */
[----:B------:R-:W-:Y:S01]  /*5930*/  LOP3.LUT R7, R2, 0x3fffffe, RZ, 0xc0, !PT ;  /* 0x03fffffe02077812 */ /* 0x000fe200078ec0ff */
[----:B------:R-:W-:Y:S01]  /*5940*/  IMAD.SHL.U32 R2, R8, 0x40, RZ ;  /* 0x0000004008027824 */ /* 0x000fe200078e00ff */
[----:B------:R-:W-:-:S02]  /*5950*/  LOP3.LUT R4, R4, 0xfffffffc, RZ, 0xc0, !PT ;  /* 0xfffffffc04047812 */ /* 0x000fc400078ec0ff */
[----:B------:R-:W-:Y:S02]  /*5960*/  LOP3.LUT R0, R0, 0xfffffffc, RZ, 0xc0, !PT ;  /* 0xfffffffc00007812 */ /* 0x000fe400078ec0ff */
[----:B------:R-:W-:Y:S01]  /*5970*/  SHF.R.U32.HI R3, RZ, 0x4, R5 ;  /* 0x00000004ff037819 */ /* 0x000fe20000011605 */
[----:B------:R-:W-:Y:S01]  /*5980*/  IMAD.IADD R4, R32, 0x1, -R4 ;  /* 0x0000000120047824 */ /* 0x000fe200078e0a04 */
[----:B------:R-:W-:Y:S01]  /*5990*/  LOP3.LUT R2, R2, 0xc0, RZ, 0xc0, !PT ;  /* 0x000000c002027812 */ /* 0x000fe200078ec0ff */
[----:B------:R-:W-:Y:S01]  /*59a0*/  IMAD.IADD R0, R6, 0x1, -R0 ;  /* 0x0000000106007824 */ /* 0x000fe200078e0a00 */
[----:B------:R-:W-:Y:S01]  /*59b0*/  LOP3.LUT P0, RZ, R8, 0x2, RZ, 0xc0, !PT ;  /* 0x0000000208ff7812 */ /* 0x000fe2000780c0ff */
[----:B------:R-:W-:Y:S01]  /*59c0*/  IMAD.IADD R5, R31, 0x1, -R7 ;  /* 0x000000011f057824 */ /* 0x000fe200078e0a07 */
[----:B------:R-:W-:Y:S01]  /*59d0*/  LOP3.LUT R3, R2, 0x8, R3, 0xf8, !PT ;  /* 0x0000000802037812 */ /* 0x000fe200078ef803 */
[----:B------:R-:W-:Y:S01]  /*59e0*/  IMAD R0, R0, 0x100, R4 ;  /* 0x0000010000007824 */ /* 0x000fe200078e0204 */
[----:B------:R-:W-:-:S02]  /*59f0*/  SHF.R.U32.HI R2, RZ, 0x3, R2 ;  /* 0x00000003ff027819 */ /* 0x000fc40000011602 */
[----:B------:R-:W-:Y:S01]  /*5a00*/  F2FP.BF16.PACK_AB R6, R161, R160 ;  /* 0x000000a0a106723e */ /* 0x000fe200000010ff */
[----:B------:R-:W-:Y:S01]  /*5a10*/  IMAD R0, R5, 0x10, R0 ;  /* 0x0000001005007824 */ /* 0x000fe200078e0200 */
[----:B------:R-:W-:Y:S02]  /*5a20*/  LOP3.LUT R2, R3, R2, RZ, 0x3c, !PT ;  /* 0x0000000203027212 */ /* 0x000fe400078e3cff */
[----:B------:R-:W-:Y:S02]  /*5a30*/  F2FP.BF16.PACK_AB R5, R163, R162 ;  /* 0x000000a2a305723e */ /* 0x000fe400000010ff */
[----:B------:R-:W-:Y:S01]  /*5a40*/  F2FP.BF16.PACK_AB R8, R153, R152 ;  /* 0x000000989908723e */ /* 0x000fe200000010ff */
[----:B------:R-:W-:Y:S01]  /*5a50*/  IMAD.U32 R0, R0, 0x2, R2 ;  /* 0x0000000200007824 */ /* 0x000fe200078e0002 */
[----:B------:R-:W-:Y:S02]  /*5a60*/  F2FP.BF16.PACK_AB R7, R155, R154 ;  /* 0x0000009a9b07723e */ /* 0x000fe400000010ff */
[----:B------:R-:W-:Y:S01]  /*5a70*/  F2FP.BF16.PACK_AB R4, R157, R156 ;  /* 0x0000009c9d04723e */ /* 0x000fe200000010ff */
[----:B------:R-:W-:Y:S01]  /*5a80*/  IMAD.SHL.U32 R0, R0, 0x2, RZ ;  /* 0x0000000200007824 */ /* 0x000fe200078e00ff */
[----:B------:R-:W-:-:S04]  /*5a90*/  F2FP.BF16.PACK_AB R3, R159, R158 ;  /* 0x0000009e9f03723e */ /* 0x000fc800000010ff */
[C---:B------:R-:W-:Y:S01]  /*5aa0*/  IADD3 R2, R0.reuse, 0x20, RZ ;  /* 0x0000002000027810 */ /* 0x040fe20007ffe0ff */
[----:B------:R-:W-:Y:S01]  /*5ab0*/  STS [R0+0x6080], R68 ;  /* 0x0060804400007388 */ /* 0x000fe20000000800 */
[----:B------:R-:W-:-:S03]  /*5ac0*/  @P0 IADD3 R2, R0, -0x20, RZ ;  /* 0xffffffe000020810 */ /* 0x000fc60007ffe0ff */
[----:B------:R-:W-:Y:S04]  /*5ad0*/  STS [R0+0x6280], R70 ;  /* 0x0062804600007388 */ /* 0x000fe80000000800 */
        /* <DEDUP_REMOVED lines=33> */
[----:B------:R1:W-:Y:S04]  /*5cf0*/  STS [R2+0x2280], R13 ;  /* 0x0022800d02007388 */ /* 0x0003e80000000800 */
[----:B------:R-:W-:Y:S04]  /*5d00*/  STS [R0+0x3080], R16 ;  /* 0x0030801000007388 */ /* 0x000fe80000000800 */
[----:B------:R-:W-:Y:S04]  /*5d10*/  STS [R0+0x3280], R15 ;  /* 0x0032800f00007388 */ /* 0x000fe80000000800 */
[----:B------:R2:W-:Y:S04]  /*5d20*/  STS [R2+0x3080], R12 ;  /* 0x0030800c02007388 */ /* 0x0005e80000000800 */
[----:B------:R-:W-:Y:S04]  /*5d30*/  STS [R2+0x3280], R11 ;  /* 0x0032800b02007388 */ /* 0x000fe80000000800 */
[----:B------:R3:W-:Y:S04]  /*5d40*/  STS [R0+0x4080], R10 ;  /* 0x0040800a00007388 */ /* 0x0007e80000000800 */
[----:B------:R-:W-:Y:S01]  /*5d50*/  STS [R0+0x4280], R9 ;  /* 0x0042800900007388 */ /* 0x000fe20000000800 */
[----:B-1----:R-:W-:-:S03]  /*5d60*/  SHF.R.S32.HI R13, RZ, 0x1f, R66 ;  /* 0x0000001fff0d7819 */ /* 0x002fc60000011442 */
[----:B------:R1:W-:Y:S04]  /*5d70*/  STS [R2+0x4080], R6 ;  /* 0x0040800602007388 */ /* 0x0003e80000000800 */
[----:B------:R-:W-:Y:S04]  /*5d80*/  STS [R2+0x4280], R5 ;  /* 0x0042800502007388 */ /* 0x000fe80000000800 */
[----:B------:R-:W-:Y:S01]  /*5d90*/  STS [R0+0x5080], R8 ;  /* 0x0050800800007388 */ /* 0x000fe20000000800 */
[----:B--2---:R-:W-:-:S03]  /*5da0*/  IMAD.MOV.U32 R12, RZ, RZ, R66 ;  /* 0x000000ffff0c7224 */ /* 0x004fc600078e0042 */
[----:B------:R2:W-:Y:S04]  /*5db0*/  STS [R0+0x5280], R7 ;  /* 0x0052800700007388 */ /* 0x0005e80000000800 */
[----:B------:R-:W-:Y:S01]  /*5dc0*/  STS [R2+0x5080], R4 ;  /* 0x0050800402007388 */ /* 0x000fe20000000800 */
[----:B---3--:R-:W-:-:S03]  /*5dd0*/  IMAD.U32 R10, RZ, RZ, UR11 ;  /* 0x0000000bff0a7e24 */ /* 0x008fc6000f8e00ff */
[----:B------:R3:W-:Y:S04]  /*5de0*/  STS [R2+0x5280], R3 ;  /* 0x0052800302007388 */ /* 0x0007e80000000800 */
[----:B------:R-:W-:Y:S01]  /*5df0*/  BAR.SYNC.DEFER_BLOCKING 0x1, 0x100 ;  /* 0x0044000000007b1d */ /* 0x000fe20000010000 */
[----:B-1----:R-:W-:-:S04]  /*5e00*/  LEA.HI R6, R27, R64, RZ, 0x2 ;  /* 0x000000401b067211 */ /* 0x002fc800078f10ff */
[----:B------:R-:W-:Y:S01]  /*5e10*/  SHF.R.S32.HI R6, RZ, 0x2, R6 ;  /* 0x00000002ff067819 */ /* 0x000fe20000011406 */
[----:B------:R-:W1:Y:S03]  /*5e20*/  S2R R14, SR_CTAID.Y ;  /* 0x00000000000e7919 */ /* 0x000e660000002600 */
[----:B--2---:R-:W-:-:S05]  /*5e30*/  SHF.R.S32.HI R7, RZ, 0x1f, R6 ;  /* 0x0000001fff077819 */ /* 0x004fca0000011406 */
[----:B------:R-:W-:Y:S01]  /*5e40*/  IMAD.WIDE R6, R69, 0x80, R6 ;  /* 0x0000008045067825 */ /* 0x000fe200078e0206 */
[----:B------:R2:W4:Y:S04]  /*5e50*/  LDS.128 R36, [R251+0x7080] ;  /* 0x00708000fb247984 */ /* 0x0005280000000c00 */
[----:B------:R2:W2:Y:S01]  /*5e60*/  LDS.128 R32, [R251+0x9080] ;  /* 0x00908000fb207984 */ /* 0x0004a20000000c00 */
[----:B-1----:R-:W-:Y:S01]  /*5e70*/  SHF.R.S32.HI R15, RZ, 0x1f, R14 ;  /* 0x0000001fff0f7819 */ /* 0x002fe2000001140e */
[----:B---3--:R-:W-:Y:S02]  /*5e80*/  IMAD.WIDE.U32 R2, R14, c[0x0][0x338], R12 ;  /* 0x0000ce000e027a25 */ /* 0x008fe400078e000c */
[----:B------:R1:W3:Y:S02]  /*5e90*/  LDS.128 R28, [R251+0xb080] ;  /* 0x00b08000fb1c7984 */ /* 0x0002e40000000c00 */
[----:B------:R-:W-:-:S02]  /*5ea0*/  IMAD R0, R15, c[0x0][0x338], RZ ;  /* 0x0000ce000f007a24 */ /* 0x000fc400078e02ff */
[----:B------:R1:W1:Y:S02]  /*5eb0*/  LDS.128 R48, [R251+0x80] ;  /* 0x00008000fb307984 */ /* 0x0002640000000c00 */
[----:B------:R-:W-:Y:S02]  /*5ec0*/  IMAD R0, R14, c[0x0][0x33c], R0 ;  /* 0x0000cf000e007a24 */ /* 0x000fe400078e0200 */
[----:B------:R1:W1:Y:S02]  /*5ed0*/  LDS.128 R44, [R251+0x2080] ;  /* 0x00208000fb2c7984 */ /* 0x0002640000000c00 */
[----:B------:R-:W-:Y:S02]  /*5ee0*/  IMAD.IADD R3, R3, 0x1, R0 ;  /* 0x0000000103037824 */ /* 0x000fe400078e0200 */
[----:B------:R1:W1:Y:S02]  /*5ef0*/  LDS.128 R40, [R251+0x4080] ;  /* 0x00408000fb287984 */ /* 0x0002640000000c00 */
[----:B------:R-:W-:-:S02]  /*5f00*/  IMAD.WIDE.U32 R10, R10, c[0x0][0x340], R2 ;  /* 0x0000d0000a0a7a25 */ /* 0x000fc400078e0002 */
[----:B------:R1:W1:Y:S04]  /*5f10*/  LDS.128 R60, [R251+0x1080] ;  /* 0x00108000fb3c7984 */ /* 0x0002680000000c00 */
[----:B------:R1:W1:Y:S01]  /*5f20*/  LDS.128 R56, [R251+0x3080] ;  /* 0x00308000fb387984 */ /* 0x0002620000000c00 */
[----:B------:R-:W-:-:S03]  /*5f30*/  IADD3 R3, R11, UR4, RZ ;  /* 0x000000040b037c10 */ /* 0x000fc6000fffe0ff */
[----:B------:R1:W1:Y:S01]  /*5f40*/  LDS.128 R52, [R251+0x5080] ;  /* 0x00508000fb347984 */ /* 0x0002620000000c00 */
[----:B------:R-:W-:Y:S05]  /*5f50*/  @P5 BRA `(.L_x_5) ;  /* 0x0000010000005947 */ /* 0x000fea0003800000 */
[----:B------:R-:W-:Y:S01]  /*5f60*/  ISETP.GE.AND P3, PT, R66, c[0x0][0x324], PT ;  /* 0x0000c90042007a0c */ /* 0x000fe20003f66270 */
[----:B------:R-:W5:Y:S01]  /*5f70*/  LDS.128 R24, [R251+0x8080] ;  /* 0x00808000fb187984 */ /* 0x000f620000000c00 */
[----:B------:R-:W-:Y:S01]  /*5f80*/  IMAD R0, R7, c[0x0][0x330], RZ ;  /* 0x0000cc0007007a24 */ /* 0x000fe200078e02ff */
[----:B------:R-:W-:Y:S01]  /*5f90*/  ISETP.GE.AND P2, PT, R252, c[0x0][0x324], PT ;  /* 0x0000c900fc007a0c */ /* 0x000fe20003f46270 */
[----:B------:R-:W-:Y:S01]  /*5fa0*/  IMAD.MOV.U32 R2, RZ, RZ, R10 ;  /* 0x000000ffff027224 */ /* 0x000fe200078e000a */
[----:B------:R-:W4:Y:S01]  /*5fb0*/  LDS.128 R20, [R251+0xa080] ;  /* 0x00a08000fb147984 */ /* 0x000f220000000c00 */
[C---:B------:R-:W-:Y:S01]  /*5fc0*/  IMAD R0, R6.reuse, c[0x0][0x334], R0 ;  /* 0x0000cd0006007a24 */ /* 0x040fe200078e0200 */
[----:B------:R-:W-:Y:S01]  /*5fd0*/  ISETP.GE.AND P1, PT, R65, c[0x0][0x324], PT ;  /* 0x0000c90041007a0c */ /* 0x000fe20003f26270 */
[----:B------:R-:W-:-:S04]  /*5fe0*/  IMAD.WIDE.U32 R8, R6, c[0x0][0x330], R2 ;  /* 0x0000cc0006087a25 */ /* 0x000fc800078e0002 */
[----:B------:R-:W-:Y:S01]  /*5ff0*/  IMAD.IADD R0, R9, 0x1, R0 ;  /* 0x0000000109007824 */ /* 0x000fe200078e0200 */
[----:B------:R-:W3:Y:S01]  /*6000*/  @!P3 LDS.128 R16, [R251+0x6080] ;  /* 0x00608000fb10b984 */ /* 0x000ee20000000c00 */
[----:B------:R-:W-:-:S04]  /*6010*/  LEA R4, P0, R8, c[0x0][0x318], 0x1 ;  /* 0x0000c60008047a11 */ /* 0x000fc800078008ff */
[----:B------:R-:W-:-:S05]  /*6020*/  LEA.HI.X R5, R8, c[0x0][0x31c], R0, 0x1, P0 ;  /* 0x0000c70008057a11 */ /* 0x000fca00000f0c00 */
[----:B-----5:R2:W-:Y:S04]  /*6030*/  @!P2 STG.E.128 [R4.64+0x40], R24 ;  /* 0x000040180400a986 */ /* 0x0205e8000c101d10 */
[----:B----4-:R2:W-:Y:S04]  /*6040*/  @!P1 STG.E.128 [R4.64+0x80], R20 ;  /* 0x0000801404009986 */ /* 0x0105e8000c101d10 */
[----:B---3--:R2:W-:Y:S02]  /*6050*/  @!P3 STG.E.128 [R4.64], R16 ;  /* 0x000000100400b986 */ /* 0x0085e4000c101d10 */
.L_x_5:
[----:B------:R-:W-:Y:S05]  /*6060*/  BSYNC B0 ;  /* 0x0000000000007941 */ /* 0x000fea0003800000 */
.L_x_4:
[----:B------:R-:W-:Y:S01]  /*6070*/  IADD3 R0, R248, 0x40, RZ ;  /* 0x00000040f8007810 */ /* 0x000fe20007ffe0ff */
[----:B------:R-:W-:Y:S03]  /*6080*/  BSSY B0, `(.L_x_6) ;  /* 0x0000012000007945 */ /* 0x000fe60003800000 */
[----:B------:R-:W-:-:S13]  /*6090*/  ISETP.GE.AND P4, PT, R0, UR7, PT ;  /* 0x0000000700007c0c */ /* 0x000fda000bf86270 */
[----:B------:R-:W-:Y:S05]  /*60a0*/  @P4 BRA `(.L_x_7) ;  /* 0x000000f000004947 */ /* 0x000fea0003800000 */
[----:B------:R-:W-:Y:S02]  /*60b0*/  IADD3 R0, P0, R6, 0x40, RZ ;  /* 0x0000004006007810 */ /* 0x000fe40007f1e0ff */
[----:B------:R-:W-:Y:S02]  /*60c0*/  ISETP.GE.AND P2, PT, R66, c[0x0][0x324], PT ;  /* 0x0000c90042007a0c */ /* 0x000fe40003f46270 */
[----:B------:R-:W-:Y:S01]  /*60d0*/  ISETP.GE.AND P1, PT, R252, c[0x0][0x324], PT ;  /* 0x0000c900fc007a0c */ /* 0x000fe20003f26270 */
[----:B------:R-:W-:Y:S01]  /*60e0*/  IMAD.X R2, RZ, RZ, R7, P0 ;  /* 0x000000ffff027224 */ /* 0x000fe200000e0607 */
[----:B------:R-:W-:-:S03]  /*60f0*/  ISETP.GE.AND P0, PT, R65, c[0x0][0x324], PT ;  /* 0x0000c90041007a0c */ /* 0x000fc60003f06270 */
[----:B------:R-:W-:Y:S02]  /*6100*/  IMAD R8, R2, c[0x0][0x330], RZ ;  /* 0x0000cc0002087a24 */ /* 0x000fe400078e02ff */
[----:B------:R-:W-:-:S04]  /*6110*/  IMAD.MOV.U32 R2, RZ, RZ, R10 ;  /* 0x000000ffff027224 */ /* 0x000fc800078e000a */
[----:B--2---:R-:W-:-:S04]  /*6120*/  IMAD.WIDE.U32 R4, R0, c[0x0][0x330], R2 ;  /* 0x0000cc0000047a25 */ /* 0x004fc800078e0002 */
[----:B------:R-:W-:Y:S01]  /*6130*/  IMAD R0, R0, c[0x0][0x334], R8 ;  /* 0x0000cd0000007a24 */ /* 0x000fe200078e0208 */
[----:B------:R-:W-:-:S03]  /*6140*/  LEA R2, P3, R4, c[0x0][0x318], 0x1 ;  /* 0x0000c60004027a11 */ /* 0x000fc600078608ff */
[----:B------:R-:W-:-:S05]  /*6150*/  IMAD.IADD R0, R5, 0x1, R0 ;  /* 0x0000000105007824 */ /* 0x000fca00078e0200 */
[----:B------:R-:W-:-:S05]  /*6160*/  LEA.HI.X R3, R4, c[0x0][0x31c], R0, 0x1, P3 ;  /* 0x0000c70004037a11 */ /* 0x000fca00018f0c00 */
[----:B----4-:R2:W-:Y:S04]  /*6170*/  @!P2 STG.E.128 [R2.64], R36 ;  /* 0x000000240200a986 */ /* 0x0105e8000c101d10 */
[----:B------:R2:W-:Y:S04]  /*6180*/  @!P1 STG.E.128 [R2.64+0x40], R32 ;  /* 0x0000402002009986 */ /* 0x0005e8000c101d10 */
[----:B---3--:R2:W-:Y:S02]  /*6190*/  @!P0 STG.E.128 [R2.64+0x80], R28 ;  /* 0x0000801c02008986 */ /* 0x0085e4000c101d10 */
.L_x_7:
[----:B------:R-:W-:Y:S05]  /*61a0*/  BSYNC B0 ;  /* 0x0000000000007941 */ /* 0x000fea0003800000 */
.L_x_6:
[----:B------:R-:W-:Y:S01]  /*61b0*/  IMAD R0, R15, c[0x0][0x308], RZ ;  /* 0x0000c2000f007a24 */ /* 0x000fe200078e02ff */
[----:B------:R-:W-:Y:S01]  /*61c0*/  ULDC.64 UR4, c[0x0][0x310] ;  /* 0x0000c40000047ab9 */ /* 0x000fe20000000a00 */
[C---:B--2---:R-:W-:Y:S01]  /*61d0*/  IMAD.WIDE.U32 R2, R14.reuse, c[0x0][0x308], R12 ;  /* 0x0000c2000e027a25 */ /* 0x044fe200078e000c */
[----:B------:R-:W-:Y:S01]  /*61e0*/  UIMAD UR4, UR6, UR4, URZ ;  /* 0x00000004060472a4 */ /* 0x000fe2000f8e023f */
[----:B------:R-:W-:Y:S02]  /*61f0*/  BSSY B0, `(.L_x_8) ;  /* 0x0000015000007945 */ /* 0x000fe40003800000 */
[----:B------:R-:W-:Y:S01]  /*6200*/  IMAD R0, R14, c[0x0][0x30c], R0 ;  /* 0x0000c3000e007a24 */ /* 0x000fe200078e0200 */
[----:B------:R-:W-:-:S04]  /*6210*/  UIMAD UR4, UR11, UR5, UR4 ;  /* 0x000000050b0472a4 */ /* 0x000fc8000f8e0204 */
[----:B------:R-:W-:Y:S02]  /*6220*/  IADD3 R3, R3, R0, RZ ;  /* 0x0000000003037210 */ /* 0x000fe40007ffe0ff */
[----:B------:R-:W-:-:S05]  /*6230*/  MOV R0, UR11 ;  /* 0x0000000b00007c02 */ /* 0x000fca0008000f00 */
[----:B------:R-:W-:-:S05]  /*6240*/  IMAD.WIDE.U32 R10, R0, c[0x0][0x310], R2 ;  /* 0x0000c400000a7a25 */ /* 0x000fca00078e0002 */
[----:B------:R-:W-:Y:S01]  /*6250*/  IADD3 R3, R11, UR4, RZ ;  /* 0x000000040b037c10 */ /* 0x000fe2000fffe0ff */
[----:B------:R-:W-:Y:S05]  /*6260*/  @P5 BRA `(.L_x_9) ;  /* 0x000000d000005947 */ /* 0x000fea0003800000 */
[----:B------:R-:W-:Y:S01]  /*6270*/  IMAD R0, R7, c[0x0][0x300], RZ ;  /* 0x0000c00007007a24 */ /* 0x000fe200078e02ff */
[----:B------:R-:W-:Y:S01]  /*6280*/  ISETP.GE.AND P3, PT, R66, c[0x0][0x2f4], PT ;  /* 0x0000bd0042007a0c */ /* 0x000fe20003f66270 */
[----:B------:R-:W-:Y:S01]  /*6290*/  IMAD.MOV.U32 R2, RZ, RZ, R10 ;  /* 0x000000ffff027224 */ /* 0x000fe200078e000a */
[----:B------:R-:W-:Y:S01]  /*62a0*/  ISETP.GE.AND P2, PT, R252, c[0x0][0x2f4], PT ;  /* 0x0000bd00fc007a0c */ /* 0x000fe20003f46270 */
[C---:B------:R-:W-:Y:S01]  /*62b0*/  IMAD R0, R6.reuse, c[0x0][0x304], R0 ;  /* 0x0000c10006007a24 */ /* 0x040fe200078e0200 */
[----:B------:R-:W-:Y:S01]  /*62c0*/  ISETP.GE.AND P1, PT, R65, c[0x0][0x2f4], PT ;  /* 0x0000bd0041007a0c */ /* 0x000fe20003f26270 */
[----:B------:R-:W-:-:S04]  /*62d0*/  IMAD.WIDE.U32 R8, R6, c[0x0][0x300], R2 ;  /* 0x0000c00006087a25 */ /* 0x000fc800078e0002 */
[----:B------:R-:W-:Y:S01]  /*62e0*/  IMAD.IADD R0, R9, 0x1, R0 ;  /* 0x0000000109007824 */ /* 0x000fe200078e0200 */
[----:B------:R-:W-:-:S04]  /*62f0*/  LEA R4, P0, R8, c[0x0][0x2e8], 0x1 ;  /* 0x0000ba0008047a11 */ /* 0x000fc800078008ff */
[----:B------:R-:W-:-:S05]  /*6300*/  LEA.HI.X R5, R8, c[0x0][0x2ec], R0, 0x1, P0 ;  /* 0x0000bb0008057a11 */ /* 0x000fca00000f0c00 */
[----:B-1----:R1:W-:Y:S04]  /*6310*/  @!P3 STG.E.128 [R4.64], R48 ;  /* 0x000000300400b986 */ /* 0x0023e8000c101d10 */
[----:B------:R1:W-:Y:S04]  /*6320*/  @!P2 STG.E.128 [R4.64+0x40], R44 ;  /* 0x0000402c0400a986 */ /* 0x0003e8000c101d10 */
[----:B------:R1:W-:Y:S02]  /*6330*/  @!P1 STG.E.128 [R4.64+0x80], R40 ;  /* 0x0000802804009986 */ /* 0x0003e4000c101d10 */
.L_x_9:
[----:B------:R-:W-:Y:S05]  /*6340*/  BSYNC B0 ;  /* 0x0000000000007941 */ /* 0x000fea0003800000 */
.L_x_8:
[----:B------:R-:W-:Y:S05]  /*6350*/  @P4 EXIT ;  /* 0x000000000000494d */ /* 0x000fea0003800000 */
[----:B------:R-:W-:Y:S01]  /*6360*/  IADD3 R6, P0, R6, 0x40, RZ ;  /* 0x0000004006067810 */ /* 0x000fe20007f1e0ff */
[----:B------:R-:W-:Y:S01]  /*6370*/  IMAD.MOV.U32 R2, RZ, RZ, R10 ;  /* 0x000000ffff027224 */ /* 0x000fe200078e000a */
[----:B------:R-:W-:-:S03]  /*6380*/  ISETP.GE.AND P1, PT, R66, c[0x0][0x2f4], PT ;  /* 0x0000bd0042007a0c */ /* 0x000fc60003f26270 */
[----:B------:R-:W-:Y:S01]  /*6390*/  IMAD.X R0, RZ, RZ, R7, P0 ;  /* 0x000000ffff007224 */ /* 0x000fe200000e0607 */
[----:B------:R-:W-:Y:S01]  /*63a0*/  ISETP.GE.AND P0, PT, R252, c[0x0][0x2f4], PT ;  /* 0x0000bd00fc007a0c */ /* 0x000fe20003f06270 */
[----:B-1----:R-:W-:-:S04]  /*63b0*/  IMAD.WIDE.U32 R4, R6, c[0x0][0x300], R2 ;  /* 0x0000c00006047a25 */ /* 0x002fc800078e0002 */
[----:B------:R-:W-:Y:S01]  /*63c0*/  IMAD R0, R0, c[0x0][0x300], RZ ;  /* 0x0000c00000007a24 */ /* 0x000fe200078e02ff */
[----:B------:R-:W-:-:S03]  /*63d0*/  LEA R2, P2, R4, c[0x0][0x2e8], 0x1 ;  /* 0x0000ba0004027a11 */ /* 0x000fc600078408ff */
[----:B------:R-:W-:-:S04]  /*63e0*/  IMAD R0, R6, c[0x0][0x304], R0 ;  /* 0x0000c10006007a24 */ /* 0x000fc800078e0200 */
[----:B------:R-:W-:-:S05]  /*63f0*/  IMAD.IADD R0, R5, 0x1, R0 ;  /* 0x0000000105007824 */ /* 0x000fca00078e0200 */
[----:B------:R-:W-:-:S05]  /*6400*/  LEA.HI.X R3, R4, c[0x0][0x2ec], R0, 0x1, P2 ;  /* 0x0000bb0004037a11 */ /* 0x000fca00010f0c00 */
[----:B------:R1:W-:Y:S01]  /*6410*/  @!P0 STG.E.128 [R2.64+0x40], R56 ;  /* 0x0000403802008986 */ /* 0x0003e2000c101d10 */
[----:B------:R-:W-:-:S03]  /*6420*/  ISETP.GE.AND P0, PT, R65, c[0x0][0x2f4], PT ;  /* 0x0000bd0041007a0c */ /* 0x000fc60003f06270 */
[----:B------:R1:W-:Y:S10]  /*6430*/  @!P1 STG.E.128 [R2.64], R60 ;  /* 0x0000003c02009986 */ /* 0x0003f4000c101d10 */
[----:B------:R-:W-:Y:S05]  /*6440*/  @P0 EXIT ;  /* 0x000000000000094d */ /* 0x000fea0003800000 */
[----:B------:R-:W-:Y:S01]  /*6450*/  STG.E.128 [R2.64+0x80], R52 ;  /* 0x0000803402007986 */ /* 0x000fe2000c101d10 */
[----:B------:R-:W-:Y:S05]  /*6460*/  EXIT ;  /* 0x000000000000794d */ /* 0x000fea0003800000 */
.L_x_10:
[----:B------:R-:W-:-:S00]  /*6470*/  BRA `(.L_x_10) ;  /* 0xfffffff000007947 */ /* 0x000fc0000383ffff */
[----:B------:R-:W-:-:S00]  /*6480*/  NOP ;  /* 0x0000000000007918 */ /* 0x000fc00000000000 */
[----:B------:R-:W-:-:S00]  /*6490*/  NOP ;  /* 0x0000000000007918 */ /* 0x000fc00000000000 */
[----:B------:R-:W-:-:S00]  /*64a0*/  NOP ;  /* 0x0000000000007918 */ /* 0x000fc00000000000 */
[----:B------:R-:W-:-:S00]  /*64b0*/  NOP ;  /* 0x0000000000007918 */ /* 0x000fc00000000000 */
[----:B------:R-:W-:-:S00]  /*64c0*/  NOP ;  /* 0x0000000000007918 */ /* 0x000fc00000000000 */
[----:B------:R-:W-:-:S00]  /*64d0*/  NOP ;  /* 0x0000000000007918 */ /* 0x000fc00000000000 */
[----:B------:R-:W-:-:S00]  /*64e0*/  NOP ;  /* 0x0000000000007918 */ /* 0x000fc00000000000 */
[----:B------:R-:W-:-:S00]  /*64f0*/  NOP ;  /* 0x0000000000007918 */ /* 0x000fc00000000000 */
.L_x_1381:


//--------------------- .text._ZN7cutlass13device_kernelIN5flash19enable_sm80_to_sm89INS1_16FlashAttnBwdSm80INS1_25CollectiveMainloopBwdSm80ILi2ELi1EN4cute5tupleIJNS5_1CILi64EEENS7_ILi128EEENS7_ILi96EEEEEENS_10bfloat16_tEfNS_4arch4Sm80ELb0ELb0ELb0ELb0ELb1ELb0ELb0ELb0ELi2ELi2ELi4ELi2ELb1EEENS1_21CollectiveEpilogueBwdISB_SC_SE_Li256ELb0ELb0ELi2EEENS1_19SingleTileSchedulerILb0ELb0ELb0ELi128EEEEEEEEEvNT_6ParamsE --------------------------
	.section	.text._ZN7cutlass13device_kernelIN5flash19enable_sm80_to_sm89INS1_16FlashAttnBwdSm80INS1_25CollectiveMainloopBwdSm80ILi2ELi1EN4cute5tupleIJNS5_1CILi64EEENS7_ILi128EEENS7_ILi96EEEEEENS_10bfloat16_tEfNS_4arch4Sm80ELb0ELb0ELb0ELb0ELb1ELb0ELb0ELb0ELi2ELi2ELi4ELi2ELb1EEENS1_21CollectiveEpilogueBwdISB_SC_SE_Li256ELb0ELb0ELi2EEENS1_19SingleTileSchedulerILb0ELb0ELb0ELi128EEEEEEEEEvNT_6ParamsE,"ax",@progbits
	.sectioninfo	@"SHI_REGISTERS=255"
	.align	128
.text._ZN7cutlass13device_kernelIN5flash19enable_sm80_to_sm89INS1_16FlashAttnBwdSm80INS1_25CollectiveMainloopBwdSm80ILi2ELi1EN4cute5tupleIJNS5_1CILi64EEENS7_ILi128EEENS7_ILi96EEEEEENS_10bfloat16_tEfNS_4arch4Sm80ELb0ELb0ELb0ELb0ELb1ELb0ELb0ELb0ELi2ELi2ELi4ELi2ELb1EEENS1_21CollectiveEpilogueBwdISB_SC_SE_Li256ELb0ELb0ELi2EEENS1_19SingleTileSchedulerILb0ELb0ELb0ELi128EEEEEEEEEvNT_6ParamsE:
        .type           _ZN7cutlass13device_kernelIN5flash19enable_sm80_to_sm89INS1_16FlashAttnBwdSm80INS1_25CollectiveMainloopBwdSm80ILi2ELi1EN4cute5tupleIJNS5_1CILi64EEENS7_ILi128EEENS7_ILi96EEEEEENS_10bfloat16_tEfNS_4arch4Sm80ELb0ELb0ELb0ELb0ELb1ELb0ELb0ELb0ELi2ELi2ELi4ELi2ELb1EEENS1_21CollectiveEpilogueBwdISB_SC_SE_Li256ELb0ELb0ELi2EEENS1_19SingleTileSchedulerILb0ELb0ELb0ELi128EEEEEEEEEvNT_6ParamsE,@function
        .size           _ZN7cutlass13device_kernelIN5flash19enable_sm80_to_sm89INS1_16FlashAttnBwdSm80INS1_25CollectiveMainloopBwdSm80ILi2ELi1EN4cute5tupleIJNS5_1CILi64EEENS7_ILi128EEENS7_ILi96EEEEEENS_10bfloat16_tEfNS_4arch4Sm80ELb0ELb0ELb0ELb0ELb1ELb0ELb0ELb0ELi2ELi2ELi4ELi2ELb1EEENS1_21CollectiveEpilogueBwdISB_SC_SE_Li256ELb0ELb0ELi2EEENS1_19SingleTileSchedulerILb0ELb0ELb0ELi128EEEEEEEEEvNT_6ParamsE,(.L_x_1382 - _ZN7cutlass13device_kernelIN5flash19enable_sm80_to_sm89INS1_16FlashAttnBwdSm80INS1_25CollectiveMainloopBwdSm80ILi2ELi1EN4cute5tupleIJNS5_1CILi64EEENS7_ILi128EEENS7_ILi96EEEEEENS_10bfloat16_tEfNS_4arch4Sm80ELb0ELb0ELb0ELb0ELb1ELb0ELb0ELb0ELi2ELi2ELi4ELi2ELb1EEENS1_21CollectiveEpilogueBwdISB_SC_SE_Li256ELb0ELb0ELi2EEENS1_19SingleTileSchedulerILb0ELb0ELb0ELi128EEEEEEEEEvNT_6ParamsE)
        .other          _ZN7cutlass13device_kernelIN5flash19enable_sm80_to_sm89INS1_16FlashAttnBwdSm80INS1_25CollectiveMainloopBwdSm80ILi2ELi1EN4cute5tupleIJNS5_1CILi64EEENS7_ILi128EEENS7_ILi96EEEEEENS_10bfloat16_tEfNS_4arch4Sm80ELb0ELb0ELb0ELb0ELb1ELb0ELb0ELb0ELi2ELi2ELi4ELi2ELb1EEENS1_21CollectiveEpilogueBwdISB_SC_SE_Li256ELb0ELb0ELi2EEENS1_19SingleTileSchedulerILb0ELb0ELb0ELi128EEEEEEEEEvNT_6ParamsE,@"STO_CUDA_ENTRY STV_DEFAULT"
_ZN7cutlass13device_kernelIN5flash19enable_sm80_to_sm89INS1_16FlashAttnBwdSm80INS1_25CollectiveMainloopBwdSm80ILi2ELi1EN4cute5tupleIJNS5_1CILi64EEENS7_ILi128EEENS7_ILi96EEEEEENS_10bfloat16_tEfNS_4arch4Sm80ELb0ELb0ELb0ELb0ELb1ELb0ELb0ELb0ELi2ELi2ELi4ELi2ELb1EEENS1_21CollectiveEpilogueBwdISB_SC_SE_Li256ELb0ELb0ELi2EEENS1_19SingleTileSchedulerILb0ELb0ELb0ELi128EEEEEEEEEvNT_6ParamsE:
        /* <DEDUP_REMOVED lines=516> */
.L_x_14:
        /* <DEDUP_REMOVED lines=153> */
.L_x_12:
        /* <DEDUP_REMOVED lines=444> */
.L_x_13:
        /* <DEDUP_REMOVED lines=192> */
.L_x_11:
        /* <DEDUP_REMOVED lines=237> */
.L_x_16:
[----:B------:R-:W-:Y:S05]  /*6060*/  BSYNC B0 ;  /* 0x0000000000007941 */ /* 0x000fea0003800000 */
.L_x_15:
        /* <DEDUP_REMOVED lines=19> */
.L_x_18:
[----:B------:R-:W-:Y:S05]  /*61a0*/  BSYNC B0 ;  /* 0x0000000000007941 */ /* 0x000fea0003800000 */
.L_x_17:
        /* <DEDUP_REMOVED lines=25> */
.L_x_20:
[----:B------:R-:W-:Y:S05]  /*6340*/  BSYNC B0 ;  /* 0x0000000000007941 */ /* 0x000fea0003800000 */
.L_x_19:
        /* <DEDUP_REMOVED lines=18> */
.L_x_21:
        /* <DEDUP_REMOVED lines=9> */
.L_x_1382:


//--------------------- .text._ZN7cutlass13device_kernelIN5flash19enable_sm80_to_sm89INS1_16FlashAttnBwdSm80INS1_25CollectiveMainloopBwdSm80ILi2ELi1EN4cute5tupleIJNS5_1CILi64EEENS7_ILi128EEENS7_ILi96EEEEEENS_10bfloat16_tEfNS_4arch4Sm80ELb0ELb0ELb0ELb0ELb0ELb0ELb0ELb0ELi2ELi2ELi4ELi2ELb1EEENS1_24CollectiveEpilogueBwdGQAISB_fSE_Li256ELb0ELb0EEENS1_19SingleTileSchedulerILb0ELb0ELb0ELi128EEEEEEEEEvNT_6ParamsE --------------------------
	.section	.text._ZN7cutlass13device_kernelIN5flash19enable_sm80_to_sm89INS1_16FlashAttnBwdSm80INS1_25CollectiveMainloopBwdSm80ILi2ELi1EN4cute5tupleIJNS5_1CILi64EEENS7_ILi128EEENS7_ILi96EEEEEENS_10bfloat16_tEfNS_4arch4Sm80ELb0ELb0ELb0ELb0ELb0ELb0ELb0ELb0ELi2ELi2ELi4ELi2ELb1EEENS1_24CollectiveEpilogueBwdGQAISB_fSE_Li256ELb0ELb0EEENS1_19SingleTileSchedulerILb0ELb0ELb0ELi128EEEEEEEEEvNT_6ParamsE,"ax",@progbits
	.sectioninfo	@"SHI_REGISTERS=255"
	.align	128
.text._ZN7cutlass13device_kernelIN5flash19enable_sm80_to_sm89INS1_16FlashAttnBwdSm80INS1_25CollectiveMainloopBwdSm80ILi2ELi1EN4cute5tupleIJNS5_1CILi64EEENS7_ILi128EEENS7_ILi96EEEEEENS_10bfloat16_tEfNS_4arch4Sm80ELb0ELb0ELb0ELb0ELb0ELb0ELb0ELb0ELi2ELi2ELi4ELi2ELb1EEENS1_24CollectiveEpilogueBwdGQAISB_fSE_Li256ELb0ELb0EEENS1_19SingleTileSchedulerILb0ELb0ELb0ELi128EEEEEEEEEvNT_6ParamsE:
        .type           _ZN7cutlass13device_kernelIN5flash19enable_sm80_to_sm89INS1_16FlashAttnBwdSm80INS1_25CollectiveMainloopBwdSm80ILi2ELi1EN4cute5tupleIJNS5_1CILi64EEENS7_ILi128EEENS7_ILi96EEEEEENS_10bfloat16_tEfNS_4arch4Sm80ELb0ELb0ELb0ELb0ELb0ELb0ELb0ELb0ELi2ELi2ELi4ELi2ELb1EEENS1_24CollectiveEpilogueBwdGQAISB_fSE_Li256ELb0ELb0EEENS1_19SingleTileSchedulerILb0ELb0ELb0ELi128EEEEEEEEEvNT_6ParamsE,@function
        .size           _ZN7cutlass13device_kernelIN5flash19enable_sm80_to_sm89INS1_16FlashAttnBwdSm80INS1_25CollectiveMainloopBwdSm80ILi2ELi1EN4cute5tupleIJNS5_1CILi64EEENS7_ILi128EEENS7_ILi96EEEEEENS_10bfloat16_tEfNS_4arch4Sm80ELb0ELb0ELb0ELb0ELb0ELb0ELb0ELb0ELi2ELi2ELi4ELi2ELb1EEENS1_24CollectiveEpilogueBwdGQAISB_fSE_Li256ELb0ELb0EEENS1_19SingleTileSchedulerILb0ELb0ELb0ELi128EEEEEEEEEvNT_6ParamsE,(.L_x_1383 - _ZN7cutlass13device_kernelIN5flash19enable_sm80_to_sm89INS1_16FlashAttnBwdSm80INS1_25CollectiveMainloopBwdSm80ILi2ELi1EN4cute5tupleIJNS5_1CILi64EEENS7_ILi128EEENS7_ILi96EEEEEENS_10bfloat16_tEfNS_4arch4Sm80ELb0ELb0ELb0ELb0ELb0ELb0ELb0ELb0ELi2ELi2ELi4ELi2ELb1EEENS1_24CollectiveEpilogueBwdGQAISB_fSE_Li256ELb0ELb0EEENS1_19SingleTileSchedulerILb0ELb0ELb0ELi128EEEEEEEEEvNT_6ParamsE)
        .other          _ZN7cutlass13device_kernelIN5flash19enable_sm80_to_sm89INS1_16FlashAttnBwdSm80INS1_25CollectiveMainloopBwdSm80ILi2ELi1EN4cute5tupleIJNS5_1CILi64EEENS7_ILi128EEENS7_ILi96EEEEEENS_10bfloat16_tEfNS_4arch4Sm80ELb0ELb0ELb0ELb0ELb0ELb0ELb0ELb0ELi2ELi2ELi4ELi2ELb1EEENS1_24CollectiveEpilogueBwdGQAISB_fSE_Li256ELb0ELb0EEENS1_19SingleTileSchedulerILb0ELb0ELb0ELi128EEEEEEEEEvNT_6ParamsE,@"STO_CUDA_ENTRY STV_DEFAULT"
_ZN7cutlass13device_kernelIN5flash19enable_sm80_to_sm89INS1_16FlashAttnBwdSm80INS1_25CollectiveMainloopBwdSm80ILi2ELi1EN4cute5tupleIJNS5_1CILi64EEENS7_ILi128EEENS7_ILi96EEEEEENS_10bfloat16_tEfNS_4arch4Sm80ELb0ELb0ELb0ELb0ELb0ELb0ELb0ELb0ELi2ELi2ELi4ELi2ELb1EEENS1_24CollectiveEpilogueBwdGQAISB_fSE_Li256ELb0ELb0EEENS1_19SingleTileSchedulerILb0ELb0ELb0ELi128EEEEEEEEEvNT_6ParamsE:
[----:B------:R-:W-:-:S03]  /*0000*/  MOV R1, c[0x0][0x28] ;  /* 0x00000a0000017a02 */ /* 0x000fc60000000f00 */
[----:B------:R-:W1:Y:S01]  /*0010*/  S2UR UR15, SR_CTAID.Z ;  /* 0x00000000000f79c3 */ /* 0x000e620000002700 */
[----:B------:R-:W-:Y:S02]  /*0020*/  IADD3 R1, R1, -0x10, RZ ;  /* 0xfffffff001017810 */ /* 0x000fe40007ffe0ff */
[----:B-1----:R-:W-:-:S13]  /*0030*/  ISETP.LE.AND P0, PT, RZ, UR15, PT ;  /* 0x0000000fff007c0c */ /* 0x002fda000bf03270 */
[----:B------:R-:W-:Y:S05]  /*0040*/  @!P0 EXIT ;  /* 0x000000000000894d */ /* 0x000fea0003800000 */
[----:B------:R-:W1:Y:S01]  /*0050*/  S2UR UR10, SR_CTAID.Y ;  /* 0x00000000000a79c3 */ /* 0x000e620000002600 */
[----:B------:R-:W2:Y:S01]  /*0060*/  S2R R236, SR_TID.X ;  /* 0x0000000000ec7919 */ /* 0x000ea20000002100 */
[----:B------:R-:W-:Y:S01]  /*0070*/  USHF.R.S32.HI UR9, URZ, 0x1f, UR15 ;  /* 0x0000001f3f097899 */ /* 0x000fe2000801140f */
[----:B------:R-:W-:Y:S01]  /*0080*/  IMAD.MOV.U32 R0, RZ, RZ, -0x80 ;  /* 0xffffff80ff007424 */ /* 0x000fe200078e00ff */
[----:B------:R-:W-:Y:S01]  /*0090*/  ULDC.64 UR4, c[0x0][0x278] ;  /* 0x00009e0000047ab9 */ /* 0x000fe20000000a00 */
[----:B------:R-:W3:Y:S01]  /*00a0*/  S2R R11, SR_CTAID.X ;  /* 0x00000000000b7919 */ /* 0x000ee20000002500 */
[----:B------:R-:W-:Y:S01]  /*00b0*/  UIMAD UR12, UR9, UR4, URZ ;  /* 0x00000004090c72a4 */ /* 0x000fe2000f8e023f */
[----:B------:R-:W-:Y:S01]  /*00c0*/  IMAD.U32 R24, RZ, RZ, UR15 ;  /* 0x0000000fff187e24 */ /* 0x000fe2000f8e00ff */
[----:B------:R-:W-:Y:S01]  /*00d0*/  UIMAD.WIDE.U32 UR6, UR15, UR4, URZ ;  /* 0x000000040f0672a5 */ /* 0x000fe2000f8e003f */
[----:B------:R-:W-:Y:S01]  /*00e0*/  IMAD.MOV.U32 R231, RZ, RZ, 0x10 ;  /* 0x00000010ffe77424 */ /* 0x000fe200078e00ff */
[----:B------:R-:W-:Y:S01]  /*00f0*/  UIMAD UR12, UR15, UR5, UR12 ;  /* 0x000000050f0c72a4 */ /* 0x000fe2000f8e020c */
[----:B------:R-:W-:Y:S01]  /*0100*/  CS2R R150, SRZ ;  /* 0x0000000000967805 */ /* 0x000fe2000001ff00 */
[----:B------:R-:W-:Y:S01]  /*0110*/  ULDC.64 UR18, c[0x0][0x118] ;  /* 0x0000460000127ab9 */ /* 0x000fe20000000a00 */
[----:B------:R-:W-:Y:S01]  /*0120*/  CS2R R148, SRZ ;  /* 0x0000000000947805 */ /* 0x000fe2000001ff00 */
[----:B------:R-:W-:Y:S01]  /*0130*/  ULDC.64 UR4, c[0x0][0x270] ;  /* 0x00009c0000047ab9 */ /* 0x000fe20000000a00 */
[----:B------:R-:W-:Y:S01]  /*0140*/  CS2R R154, SRZ ;  /* 0x00000000009a7805 */ /* 0x000fe2000001ff00 */
[----:B------:R-:W-:Y:S01]  /*0150*/  UIADD3 UR12, UR7, UR12, URZ ;  /* 0x0000000c070c7290 */ /* 0x000fe2000fffe03f */
[----:B------:R-:W-:Y:S01]  /*0160*/  CS2R R152, SRZ ;  /* 0x0000000000987805 */ /* 0x000fe2000001ff00 */
[----:B------:R-:W-:Y:S01]  /*0170*/  CS2R R146, SRZ ;  /* 0x0000000000927805 */ /* 0x000fe2000001ff00 */
[----:B------:R-:W-:Y:S01]  /*0180*/  CS2R R144, SRZ ;  /* 0x0000000000907805 */ /* 0x000fe2000001ff00 */
[----:B------:R-:W-:Y:S01]  /*0190*/  CS2R R142, SRZ ;  /* 0x00000000008e7805 */ /* 0x000fe2000001ff00 */
[----:B------:R-:W-:Y:S01]  /*01a0*/  CS2R R140, SRZ ;  /* 0x00000000008c7805 */ /* 0x000fe2000001ff00 */
[----:B------:R-:W-:Y:S01]  /*01b0*/  CS2R R134, SRZ ;  /* 0x0000000000867805 */ /* 0x000fe2000001ff00 */
[----:B------:R-:W-:Y:S01]  /*01c0*/  CS2R R132, SRZ ;  /* 0x0000000000847805 */ /* 0x000fe2000001ff00 */
[----:B-1----:R-:W-:Y:S01]  /*01d0*/  USHF.R.S32.HI UR8, URZ, 0x1f, UR10 ;  /* 0x0000001f3f087899 */ /* 0x002fe2000801140a */
[----:B--2---:R-:W-:Y:S01]  /*01e0*/  IMAD.SHL.U32 R244, R236, 0x4, RZ ;  /* 0x00000004ecf47824 */ /* 0x004fe200078e00ff */
[----:B------:R-:W-:Y:S01]  /*01f0*/  SHF.R.S32.HI R17, RZ, 0x1f, R236 ;  /* 0x0000001fff117819 */ /* 0x000fe200000114ec */
[----:B------:R-:W-:Y:S01]  /*0200*/  IMAD.U32 R3, RZ, RZ, UR10 ;  /* 0x0000000aff037e24 */ /* 0x000fe2000f8e00ff */
[----:B------:R-:W-:Y:S01]  /*0210*/  UIMAD UR4, UR8, UR4, URZ ;  /* 0x00000004080472a4 */ /* 0x000fe2000f8e023f */
[----:B------:R-:W-:Y:S01]  /*0220*/  IMAD.U32 R8, RZ, RZ, UR10 ;  /* 0x0000000aff087e24 */ /* 0x000fe2000f8e00ff */
[--C-:B------:R-:W-:Y:S01]  /*0230*/  SHF.R.S32.HI R245, RZ, 0x1f, R244.reuse ;  /* 0x0000001ffff57819 */ /* 0x100fe200000114f4 */
[----:B------:R-:W-:Y:S01]  /*0240*/  UMOV UR13, UR10 ;  /* 0x0000000a000d7c82 */ /* 0x000fe20008000000 */
[-C--:B------:R-:W-:Y:S01]  /*0250*/  LEA.HI R9, R17, R236.reuse, RZ, 0x2 ;  /* 0x000000ec11097211 */ /* 0x080fe200078f10ff */
[----:B------:R-:W-:Y:S01]  /*0260*/  UIMAD UR11, UR10, UR5, UR4 ;  /* 0x000000050a0b72a4 */ /* 0x000fe2000f8e0204 */
[----:B------:R-:W-:Y:S01]  /*0270*/  IMAD.U32 R29, RZ, RZ, UR10 ;  /* 0x0000000aff1d7e24 */ /* 0x000fe2000f8e00ff */
[----:B------:R-:W-:Y:S01]  /*0280*/  CS2R R138, SRZ ;  /* 0x00000000008a7805 */ /* 0x000fe2000001ff00 */
[----:B------:R-:W-:Y:S01]  /*0290*/  IMAD.WIDE.U32 R2, R3, c[0x0][0x270], R244 ;  /* 0x00009c0003027a25 */ /* 0x000fe200078e00f4 */
[----:B------:R-:W-:Y:S01]  /*02a0*/  ULDC.64 UR4, c[0x0][0x248] ;  /* 0x0000920000047ab9 */ /* 0x000fe20000000a00 */
[----:B------:R-:W-:Y:S01]  /*02b0*/  LOP3.LUT R7, R9, 0xfffffffc, RZ, 0xc0, !PT ;  /* 0xfffffffc09077812 */ /* 0x000fe200078ec0ff */
[----:B------:R-:W-:Y:S01]  /*02c0*/  UISETP.NE.AND UP0, UPT, UR4, 0x1, UPT ;  /* 0x000000010400788c */ /* 0x000fe2000bf05270 */
[----:B------:R-:W-:Y:S01]  /*02d0*/  IMAD.U32 R4, RZ, RZ, UR11 ;  /* 0x0000000bff047e24 */ /* 0x000fe2000f8e00ff */
[----:B------:R-:W-:Y:S01]  /*02e0*/  IADD3 R5, P0, R2, UR6, RZ ;  /* 0x0000000602057c10 */ /* 0x000fe2000ff1e0ff */
[----:B------:R-:W-:Y:S01]  /*02f0*/  UIMAD.WIDE.U32 UR16, UR10, UR5, URZ ;  /* 0x000000050a1072a5 */ /* 0x000fe2000f8e003f */
[----:B------:R-:W-:Y:S01]  /*0300*/  IMAD.IADD R6, R236, 0x1, -R7 ;  /* 0x00000001ec067824 */ /* 0x000fe200078e0a07 */
[----:B------:R-:W-:Y:S01]  /*0310*/  ULDC UR6, c[0x0][0x250] ;  /* 0x0000940000067ab9 */ /* 0x000fe20000000800 */
[----:B------:R-:W-:Y:S01]  /*0320*/  IADD3.X R4, R3, UR12, R4, P0, !PT ;  /* 0x0000000c03047c10 */ /* 0x000fe200087fe404 */
[----:B------:R-:W-:Y:S01]  /*0330*/  ULDC.64 UR4, c[0x0][0x1e0] ;  /* 0x0000780000047ab9 */ /* 0x000fe20000000a00 */
[----:B------:R-:W-:Y:S01]  /*0340*/  LEA.HI R3, R17, R236, RZ, 0x3 ;  /* 0x000000ec11037211 */ /* 0x000fe200078f18ff */
[----:B------:R-:W-:Y:S01]  /*0350*/  IMAD.SHL.U32 R12, R6, 0x8, RZ ;  /* 0x00000008060c7824 */ /* 0x000fe200078e00ff */
[----:B------:R-:W-:Y:S01]  /*0360*/  SHF.R.S32.HI R238, RZ, 0x2, R9 ;  /* 0x00000002ffee7819 */ /* 0x000fe20000011409 */
[----:B------:R-:W-:Y:S01]  /*0370*/  @UP0 USHF.R.U32.HI UR13, URZ, UR6, UR17 ;  /* 0x000000063f0d0299 */ /* 0x000fe20008011611 */
[----:B---3--:R-:W-:Y:S01]  /*0380*/  IMAD R7, R11, R0, c[0x0][0x198] ;  /* 0x000066000b077624 */ /* 0x008fe200078e0200 */
[----:B------:R-:W-:Y:S01]  /*0390*/  CS2R R136, SRZ ;  /* 0x0000000000887805 */ /* 0x000fe2000001ff00 */
[----:B------:R-:W-:Y:S01]  /*03a0*/  IMAD.SHL.U32 R13, R3, 0x8, RZ ;  /* 0x00000008030d7824 */ /* 0x000fe200078e00ff */
[----:B------:R-:W-:Y:S01]  /*03b0*/  USHF.R.S32.HI UR11, URZ, 0x1f, UR13 ;  /* 0x0000001f3f0b7899 */ /* 0x000fe2000801140d */
[----:B------:R-:W-:Y:S01]  /*03c0*/  SHF.R.S32.HI R239, RZ, 0x1f, R238 ;  /* 0x0000001fffef7819 */ /* 0x000fe200000114ee */
[----:B------:R-:W-:Y:S01]  /*03d0*/  IMAD.U32 R15, RZ, RZ, UR13 ;  /* 0x0000000dff0f7e24 */ /* 0x000fe2000f8e00ff */
[----:B------:R-:W-:Y:S01]  /*03e0*/  ULDC.64 UR6, c[0x0][0x1e8] ;  /* 0x00007a0000067ab9 */ /* 0x000fe20000000a00 */
[----:B------:R-:W-:Y:S01]  /*03f0*/  LOP3.LUT R13, R13, 0xc0, RZ, 0xc0, !PT ;  /* 0x000000c00d0d7812 */ /* 0x000fe200078ec0ff */
[----:B------:R-:W-:Y:S01]  /*0400*/  UIMAD UR4, UR11, UR4, URZ ;  /* 0x000000040b0472a4 */ /* 0x000fe2000f8e023f */
[C---:B------:R-:W-:Y:S01]  /*0410*/  IMAD R19, R239.reuse, c[0x0][0x208], RZ ;  /* 0x00008200ef137a24 */ /* 0x040fe200078e02ff */
[----:B------:R-:W-:Y:S01]  /*0420*/  IADD3 R235, R12, 0x40, RZ ;  /* 0x000000400ceb7810 */ /* 0x000fe20007ffe0ff */
[----:B------:R-:W-:Y:S01]  /*0430*/  IMAD R21, R239, c[0x0][0x178], RZ ;  /* 0x00005e00ef157a24 */ /* 0x000fe200078e02ff */
[----:B------:R-:W-:Y:S01]  /*0440*/  SHF.R.U32.HI R0, RZ, 0x3, R13 ;  /* 0x00000003ff007819 */ /* 0x000fe2000001160d */
[----:B------:R-:W-:Y:S01]  /*0450*/  UIMAD UR14, UR13, UR5, UR4 ;  /* 0x000000050d0e72a4 */ /* 0x000fe2000f8e0204 */
[--C-:B------:R-:W-:Y:S01]  /*0460*/  LOP3.LUT R13, R13, 0x18, R12.reuse, 0xf8, !PT ;  /* 0x000000180d0d7812 */ /* 0x100fe200078ef80c */
[C---:B------:R-:W-:Y:S01]  /*0470*/  IMAD R26, R238.reuse, c[0x0][0x20c], R19 ;  /* 0x00008300ee1a7a24 */ /* 0x040fe200078e0213 */
[----:B------:R-:W-:Y:S01]  /*0480*/  ULDC.64 UR4, c[0x0][0x1b0] ;  /* 0x00006c0000047ab9 */ /* 0x000fe20000000a00 */
[C---:B------:R-:W-:Y:S01]  /*0490*/  IMAD R30, R238.reuse, c[0x0][0x17c], R21 ;  /* 0x00005f00ee1e7a24 */ /* 0x040fe200078e0215 */
[----:B------:R-:W-:Y:S01]  /*04a0*/  LOP3.LUT R0, R13, R0, RZ, 0x3c, !PT ;  /* 0x000000000d007212 */ /* 0x000fe200078e3cff */
[----:B------:R-:W-:Y:S01]  /*04b0*/  UIMAD UR4, UR11, UR4, URZ ;  /* 0x000000040b0472a4 */ /* 0x000fe2000f8e023f */
[----:B------:R-:W-:Y:S01]  /*04c0*/  SHF.R.S32.HI R13, RZ, 0x1f, R12 ;  /* 0x0000001fff0d7819 */ /* 0x000fe2000001140c */
[----:B------:R-:W-:Y:S01]  /*04d0*/  UIMAD UR11, UR9, UR6, URZ ;  /* 0x00000006090b72a4 */ /* 0x000fe2000f8e023f */
[----:B------:R-:W-:Y:S01]  /*04e0*/  IMAD.U32 R2, RZ, RZ, UR10 ;  /* 0x0000000aff027e24 */ /* 0x000fe2000f8e00ff */
[----:B------:R-:W-:Y:S01]  /*04f0*/  UIMAD UR6, UR13, UR5, UR4 ;  /* 0x000000050d0672a4 */ /* 0x000fe2000f8e0204 */
[----:B------:R-:W-:Y:S01]  /*0500*/  IMAD.WIDE R10, R11, 0x80, R238 ;  /* 0x000000800b0a7825 */ /* 0x000fe200078e02ee */
[----:B------:R-:W-:Y:S01]  /*0510*/  UIMAD UR11, UR15, UR7, UR11 ;  /* 0x000000070f0b72a4 */ /* 0x000fe2000f8e020b */
[----:B------:R-:W-:Y:S01]  /*0520*/  CS2R R130, SRZ ;  /* 0x0000000000827805 */ /* 0x000fe2000001ff00 */
[----:B------:R-:W-:Y:S01]  /*0530*/  ULDC.64 UR4, c[0x0][0x1b8] ;  /* 0x00006e0000047ab9 */ /* 0x000fe20000000a00 */
[C-C-:B------:R-:W-:Y:S01]  /*0540*/  IMAD.WIDE.U32 R18, R15.reuse, c[0x0][0x1e0], R12.reuse ;  /* 0x000078000f127a25 */ /* 0x140fe200078e000c */
[----:B------:R-:W-:Y:S01]  /*0550*/  UIMAD UR4, UR9, UR4, URZ ;  /* 0x00000004090472a4 */ /* 0x000fe2000f8e023f */
[----:B------:R-:W-:Y:S01]  /*0560*/  CS2R R128, SRZ ;  /* 0x0000000000807805 */ /* 0x000fe2000001ff00 */
[----:B------:R-:W-:Y:S01]  /*0570*/  CS2R R126, SRZ ;  /* 0x00000000007e7805 */ /* 0x000fe2000001ff00 */
[--C-:B------:R-:W-:Y:S01]  /*0580*/  IMAD.WIDE.U32 R14, R15, c[0x0][0x1b0], R12.reuse ;  /* 0x00006c000f0e7a25 */ /* 0x100fe200078e000c */
[----:B------:R-:W-:Y:S01]  /*0590*/  IADD3 R19, R19, UR14, RZ ;  /* 0x0000000e13137c10 */ /* 0x000fe2000fffe0ff */
[----:B------:R-:W-:Y:S01]  /*05a0*/  CS2R R124, SRZ ;  /* 0x00000000007c7805 */ /* 0x000fe2000001ff00 */
[----:B------:R-:W-:Y:S01]  /*05b0*/  CS2R R118, SRZ ;  /* 0x0000000000767805 */ /* 0x000fe2000001ff00 */
[C---:B------:R-:W-:Y:S01]  /*05c0*/  IMAD.WIDE.U32 R22, R238.reuse, c[0x0][0x178], R12 ;  /* 0x00005e00ee167a25 */ /* 0x040fe200078e000c */
[----:B------:R-:W-:Y:S01]  /*05d0*/  IADD3 R15, R15, UR6, RZ ;  /* 0x000000060f0f7c10 */ /* 0x000fe2000fffe0ff */
[----:B------:R-:W-:Y:S01]  /*05e0*/  ULDC.64 UR6, c[0x0][0x180] ;  /* 0x0000600000067ab9 */ /* 0x000fe20000000a00 */
[----:B------:R-:W-:Y:S01]  /*05f0*/  CS2R R116, SRZ ;  /* 0x0000000000747805 */ /* 0x000fe2000001ff00 */
[----:B------:R-:W-:Y:S01]  /*0600*/  IMAD.IADD R31, R23, 0x1, R30 ;  /* 0x00000001171f7824 */ /* 0x000fe200078e021e */
[----:B------:R-:W-:Y:S01]  /*0610*/  UIMAD UR13, UR8, UR6, URZ ;  /* 0x00000006080d72a4 */ /* 0x000fe2000f8e023f */
[----:B------:R-:W-:Y:S01]  /*0620*/  IMAD.MOV.U32 R30, RZ, RZ, R22 ;  /* 0x000000ffff1e7224 */ /* 0x000fe200078e0016 */
[----:B------:R-:W-:Y:S01]  /*0630*/  UIMAD UR6, UR15, UR5, UR4 ;  /* 0x000000050f0672a4 */ /* 0x000fe2000f8e0204 */
[----:B------:R-:W-:Y:S01]  /*0640*/  IMAD.WIDE.U32 R20, R238, c[0x0][0x208], R12 ;  /* 0x00008200ee147a25 */ /* 0x000fe200078e000c */
[----:B------:R-:W-:Y:S01]  /*0650*/  LEA.HI R13, R9, R238, RZ, 0x1 ;  /* 0x000000ee090d7211 */ /* 0x000fe200078f08ff */
[----:B------:R-:W-:Y:S01]  /*0660*/  ULDC.64 UR4, c[0x0][0x210] ;  /* 0x0000840000047ab9 */ /* 0x000fe20000000a00 */
[----:B------:R-:W-:Y:S01]  /*0670*/  SHF.R.S32.HI R9, RZ, 0x1f, R9 ;  /* 0x0000001fff097819 */ /* 0x000fe20000011409 */
[----:B------:R-:W-:Y:S01]  /*0680*/  IMAD.U32 R22, RZ, RZ, UR15 ;  /* 0x0000000fff167e24 */ /* 0x000fe2000f8e00ff */
[----:B------:R-:W-:Y:S01]  /*0690*/  LOP3.LUT R13, R13, 0x7fffffe, RZ, 0xc0, !PT ;  /* 0x07fffffe0d0d7812 */ /* 0x000fe200078ec0ff */
[----:B------:R-:W-:Y:S01]  /*06a0*/  IMAD.IADD R27, R21, 0x1, R26 ;  /* 0x00000001151b7824 */ /* 0x000fe200078e021a */
[----:B------:R-:W-:Y:S01]  /*06b0*/  UIMAD UR4, UR8, UR4, URZ ;  /* 0x00000004080472a4 */ /* 0x000fe2000f8e023f */
[----:B------:R-:W-:Y:S01]  /*06c0*/  IMAD.WIDE.U32 R22, R22, c[0x0][0x1e8], R18 ;  /* 0x00007a0016167a25 */ /* 0x000fe200078e0012 */
[----:B------:R-:W-:Y:S01]  /*06d0*/  LEA.HI R18, R17, R236, RZ, 0x5 ;  /* 0x000000ec11127211 */ /* 0x000fe200078f28ff */
[----:B------:R-:W-:Y:S01]  /*06e0*/  UIMAD UR7, UR10, UR7, UR13 ;  /* 0x000000070a0772a4 */ /* 0x000fe2000f8e020d */
[----:B------:R-:W-:Y:S01]  /*06f0*/  CS2R R122, SRZ ;  /* 0x00000000007a7805 */ /* 0x000fe2000001ff00 */
[----:B------:R-:W-:Y:S01]  /*0700*/  IMAD.MOV.U32 R26, RZ, RZ, R20 ;  /* 0x000000ffff1a7224 */ /* 0x000fe200078e0014 */
[----:B------:R-:W-:Y:S01]  /*0710*/  SHF.R.S32.HI R21, RZ, 0x5, R18 ;  /* 0x00000005ff157819 */ /* 0x000fe20000011412 */
[----:B------:R-:W-:Y:S01]  /*0720*/  IMAD.WIDE.U32 R24, R24, c[0x0][0x1b8], R14 ;  /* 0x00006e0018187a25 */ /* 0x000fe200078e000e */
[----:B------:R-:W-:Y:S01]  /*0730*/  UIMAD UR4, UR10, UR5, UR4 ;  /* 0x000000050a0472a4 */ /* 0x000fe2000f8e0204 */
[----:B------:R-:W-:Y:S01]  /*0740*/  IADD3 R23, R23, UR11, RZ ;  /* 0x0000000b17177c10 */ /* 0x000fe2000fffe0ff */
[----:B------:R-:W-:Y:S01]  /*0750*/  CS2R R120, SRZ ;  /* 0x0000000000787805 */ /* 0x000fe2000001ff00 */
[----:B------:R-:W-:Y:S01]  /*0760*/  IMAD.WIDE.U32 R30, R8, c[0x0][0x180], R30 ;  /* 0x00006000081e7a25 */ /* 0x000fe200078e001e */
[----:B------:R-:W-:Y:S01]  /*0770*/  IADD3 R15, R25, UR6, RZ ;  /* 0x00000006190f7c10 */ /* 0x000fe2000fffe0ff */
[----:B------:R-:W-:Y:S01]  /*0780*/  CS2R R114, SRZ ;  /* 0x0000000000727805 */ /* 0x000fe2000001ff00 */
[----:B------:R-:W-:Y:S01]  /*0790*/  CS2R R112, SRZ ;  /* 0x0000000000707805 */ /* 0x000fe2000001ff00 */
[----:B------:R-:W-:Y:S01]  /*07a0*/  IMAD.IADD R14, R238, 0x1, -R13 ;  /* 0x00000001ee0e7824 */ /* 0x000fe200078e0a0d */
[----:B------:R-:W-:Y:S01]  /*07b0*/  CS2R R110, SRZ ;  /* 0x00000000006e7805 */ /* 0x000fe2000001ff00 */
[----:B------:R-:W-:Y:S01]  /*07c0*/  IMAD.WIDE.U32 R32, R2, c[0x0][0x210], R26 ;  /* 0x0000840002207a25 */ /* 0x000fe200078e001a */
[----:B------:R-:W-:Y:S01]  /*07d0*/  IADD3 R27, R31, UR7, RZ ;  /* 0x000000071f1b7c10 */ /* 0x000fe2000fffe0ff */
[----:B------:R-:W-:Y:S01]  /*07e0*/  ULDC.64 UR6, c[0x0][0x188] ;  /* 0x0000620000067ab9 */ /* 0x000fe20000000a00 */
[----:B------:R-:W-:Y:S01]  /*07f0*/  CS2R R108, SRZ ;  /* 0x00000000006c7805 */ /* 0x000fe2000001ff00 */
[----:B------:R-:W-:Y:S01]  /*0800*/  IMAD R233, R21, 0x8, R14 ;  /* 0x0000000815e97824 */ /* 0x000fe200078e020e */
[----:B------:R-:W-:Y:S01]  /*0810*/  IADD3 R33, R33, UR4, RZ ;  /* 0x0000000421217c10 */ /* 0x000fe2000fffe0ff */
[----:B------:R-:W-:Y:S01]  /*0820*/  ULDC.64 UR4, c[0x0][0x218] ;  /* 0x0000860000047ab9 */ /* 0x000fe20000000a00 */
[----:B------:R-:W-:Y:S01]  /*0830*/  IMAD.MOV.U32 R14, RZ, RZ, R24 ;  /* 0x000000ffff0e7224 */ /* 0x000fe200078e0018 */
[----:B------:R-:W-:Y:S01]  /*0840*/  UIMAD UR6, UR9, UR6, URZ ;  /* 0x00000006090672a4 */ /* 0x000fe2000f8e023f */
[----:B------:R-:W-:Y:S01]  /*0850*/  IMAD.U32 R233, R233, 0x20, R0 ;  /* 0x00000020e9e97824 */ /* 0x000fe200078e0000 */
[----:B------:R-:W-:Y:S01]  /*0860*/  UIMAD UR4, UR9, UR4, URZ ;  /* 0x00000004090472a4 */ /* 0x000fe2000f8e023f */
[----:B------:R-:W-:Y:S01]  /*0870*/  IMAD.MOV.U32 R26, RZ, RZ, R30 ;  /* 0x000000ffff1a7224 */ /* 0x000fe200078e001e */
[----:B------:R-:W-:Y:S01]  /*0880*/  UIMAD UR6, UR15, UR7, UR6 ;  /* 0x000000070f0672a4 */ /* 0x000fe2000f8e0206 */
[----:B------:R-:W-:Y:S01]  /*0890*/  IMAD.U32 R24, RZ, RZ, UR15 ;  /* 0x0000000fff187e24 */ /* 0x000fe2000f8e00ff */
[----:B------:R-:W-:Y:S01]  /*08a0*/  UIMAD UR4, UR15, UR5, UR4 ;  /* 0x000000050f0472a4 */ /* 0x000fe2000f8e0204 */
[C---:B------:R-:W-:Y:S01]  /*08b0*/  IMAD R13, R11.reuse, c[0x0][0x1d8], RZ ;  /* 0x000076000b0d7a24 */ /* 0x040fe200078e02ff */
[----:B------:R-:W-:Y:S01]  /*08c0*/  CS2R R102, SRZ ;  /* 0x0000000000667805 */ /* 0x000fe2000001ff00 */
[----:B------:R-:W-:Y:S01]  /*08d0*/  IMAD R11, R11, c[0x0][0x1a8], RZ ;  /* 0x00006a000b0b7a24 */ /* 0x000fe200078e02ff */
[----:B------:R-:W-:Y:S01]  /*08e0*/  CS2R R100, SRZ ;  /* 0x0000000000647805 */ /* 0x000fe2000001ff00 */
[----:B------:R-:W-:Y:S01]  /*08f0*/  IMAD.U32 R0, RZ, RZ, UR15 ;  /* 0x0000000fff007e24 */ /* 0x000fe2000f8e00ff */
[----:B------:R-:W-:Y:S01]  /*0900*/  CS2R R106, SRZ ;  /* 0x00000000006a7805 */ /* 0x000fe2000001ff00 */
[----:B------:R-:W-:Y:S01]  /*0910*/  IMAD.WIDE.U32 R24, R24, c[0x0][0x188], R26 ;  /* 0x0000620018187a25 */ /* 0x000fe200078e001a */
[----:B------:R-:W-:Y:S01]  /*0920*/  CS2R R104, SRZ ;  /* 0x0000000000687805 */ /* 0x000fe2000001ff00 */
[----:B------:R-:W-:Y:S01]  /*0930*/  CS2R R98, SRZ ;  /* 0x0000000000627805 */ /* 0x000fe2000001ff00 */
[----:B------:R-:W-:Y:S01]  /*0940*/  CS2R R96, SRZ ;  /* 0x0000000000607805 */ /* 0x000fe2000001ff00 */
[----:B------:R-:W-:Y:S01]  /*0950*/  IMAD R11, R10, c[0x0][0x1ac], R11 ;  /* 0x00006b000a0b7a24 */ /* 0x000fe200078e020b */
[----:B------:R-:W-:Y:S01]  /*0960*/  LEA R248, P3, R24, c[0x0][0x160], 0x1 ;  /* 0x0000580018f87a11 */ /* 0x000fe200078608ff */
[----:B------:R-:W-:Y:S01]  /*0970*/  IMAD.WIDE.U32 R14, R10, c[0x0][0x1a8], R14 ;  /* 0x00006a000a0e7a25 */ /* 0x000fe200078e000e */
[----:B------:R-:W-:Y:S01]  /*0980*/  CS2R R94, SRZ ;  /* 0x00000000005e7805 */ /* 0x000fe2000001ff00 */
[----:B------:R-:W-:Y:S01]  /*0990*/  CS2R R92, SRZ ;  /* 0x00000000005c7805 */ /* 0x000fe2000001ff00 */
[----:B------:R-:W-:Y:S01]  /*09a0*/  CS2R R86, SRZ ;  /* 0x0000000000567805 */ /* 0x000fe2000001ff00 */
[----:B------:R-:W-:Y:S01]  /*09b0*/  IMAD.WIDE.U32 R32, R0, c[0x0][0x218], R32 ;  /* 0x0000860000207a25 */ /* 0x000fe200078e0020 */
[----:B------:R-:W-:Y:S01]  /*09c0*/  IADD3 R0, R25, UR6, RZ ;  /* 0x0000000619007c10 */ /* 0x000fe2000fffe0ff */
[----:B------:R-:W-:Y:S01]  /*09d0*/  CS2R R84, SRZ ;  /* 0x0000000000547805 */ /* 0x000fe2000001ff00 */
[----:B------:R-:W-:Y:S01]  /*09e0*/  LEA R26, P1, R14, c[0x0][0x190], 0x1 ;  /* 0x000064000e1a7a11 */ /* 0x000fe200078208ff */
[C---:B------:R-:W-:Y:S01]  /*09f0*/  IMAD R13, R10.reuse, c[0x0][0x1dc], R13 ;  /* 0x000077000a0d7a24 */ /* 0x040fe200078e020d */
[----:B------:R-:W-:Y:S01]  /*0a00*/  IADD3 R2, R33, UR4, RZ ;  /* 0x0000000421027c10 */ /* 0x000fe2000fffe0ff */
[----:B------:R-:W-:Y:S01]  /*0a10*/  IMAD.WIDE.U32 R22, R10, c[0x0][0x1d8], R22 ;  /* 0x000076000a167a25 */ /* 0x000fe200078e0016 */
[----:B------:R-:W-:Y:S01]  /*0a20*/  LEA R246, P0, R32, c[0x0][0x1f0], 0x1 ;  /* 0x00007c0020f67a11 */ /* 0x000fe200078008ff */
[----:B------:R-:W-:Y:S01]  /*0a30*/  ULDC.64 UR4, c[0x0][0x290] ;  /* 0x0000a40000047ab9 */ /* 0x000fe20000000a00 */
[----:B------:R-:W-:Y:S01]  /*0a40*/  LEA.HI.X R249, R24, c[0x0][0x164], R0, 0x1, P3 ;  /* 0x0000590018f97a11 */ /* 0x000fe200018f0c00 */
[----:B------:R-:W-:Y:S01]  /*0a50*/  IMAD.IADD R10, R15, 0x1, R11 ;  /* 0x000000010f0a7824 */ /* 0x000fe200078e020b */
[----:B------:R-:W-:Y:S01]  /*0a60*/  LEA R30, P2, R22, c[0x0][0x1c0], 0x1 ;  /* 0x00007000161e7a11 */ /* 0x000fe200078408ff */
[----:B------:R-:W-:Y:S01]  /*0a70*/  IMAD.IADD R8, R23, 0x1, R13 ;  /* 0x0000000117087824 */ /* 0x000fe200078e020d */
[----:B------:R-:W-:Y:S01]  /*0a80*/  LEA.HI.X R247, R32, c[0x0][0x1f4], R2, 0x1, P0 ;  /* 0x00007d0020f77a11 */ /* 0x000fe200000f0c02 */
[----:B------:R-:W-:Y:S01]  /*0a90*/  IMAD.MOV.U32 R15, RZ, RZ, c[0x0][0x1d8] ;  /* 0x00007600ff0f7624 */ /* 0x000fe200078e00ff */
[----:B------:R-:W-:Y:S01]  /*0aa0*/  LEA.HI.X R27, R14, c[0x0][0x194], R10, 0x1, P1 ;  /* 0x000065000e1b7a11 */ /* 0x000fe200008f0c0a */
[----:B------:R-:W-:Y:S01]  /*0ab0*/  IMAD.MOV.U32 R0, RZ, RZ, c[0x0][0x1dc] ;  /* 0x00007700ff007624 */ /* 0x000fe200078e00ff */
[----:B------:R-:W-:Y:S01]  /*0ac0*/  LEA.HI.X R31, R22, c[0x0][0x1c4], R8, 0x1, P2 ;  /* 0x00007100161f7a11 */ /* 0x000fe200010f0c08 */
[----:B------:R-:W-:Y:S01]  /*0ad0*/  IMAD.IADD R2, R7, 0x1, -R238 ;  /* 0x0000000107027824 */ /* 0x000fe200078e0aee */
[C---:B------:R-:W-:Y:S01]  /*0ae0*/  LEA R32, P1, R15.reuse, R30, 0x7 ;  /* 0x0000001e0f207211 */ /* 0x040fe200078238ff */
[----:B------:R-:W-:Y:S01]  /*0af0*/  UIMAD UR13, UR9, UR4, URZ ;  /* 0x00000004090d72a4 */ /* 0x000fe2000f8e023f */
[C---:B------:R-:W-:Y:S01]  /*0b00*/  ISETP.GE.AND P3, PT, R12.reuse, c[0x0][0x1cc], PT ;  /* 0x000073000c007a0c */ /* 0x040fe20003f66270 */
[----:B------:R-:W-:Y:S01]  /*0b10*/  IMAD.MOV.U32 R13, RZ, RZ, c[0x0][0x1a8] ;  /* 0x00006a00ff0d7624 */ /* 0x000fe200078e00ff */
[----:B------:R-:W-:Y:S01]  /*0b20*/  LEA.HI.X R33, R15, R31, R0, 0x7, P1 ;  /* 0x0000001f0f217211 */ /* 0x000fe200008f3c00 */
[----:B------:R-:W-:Y:S01]  /*0b30*/  IMAD.SHL.U32 R233, R233, 0x2, RZ ;  /* 0x00000002e9e97824 */ /* 0x000fe200078e00ff */
[----:B------:R-:W-:Y:S01]  /*0b40*/  IADD3 R0, R12, 0x20, RZ ;  /* 0x000000200c007810 */ /* 0x000fe20007ffe0ff */
[----:B------:R-:W-:Y:S01]  /*0b50*/  UIMAD.WIDE.U32 UR6, UR15, UR4, URZ ;  /* 0x000000040f0672a5 */ /* 0x000fe2000f8e003f */
[----:B------:R-:W-:Y:S01]  /*0b60*/  ISETP.GE.AND P1, PT, R235, c[0x0][0x1cc], PT ;  /* 0x00007300eb007a0c */ /* 0x000fe20003f26270 */
[----:B------:R-:W-:Y:S01]  /*0b70*/  UIMAD UR13, UR15, UR5, UR13 ;  /* 0x000000050f0d72a4 */ /* 0x000fe2000f8e020d */
[----:B------:R-:W-:Y:S01]  /*0b80*/  ISETP.GE.AND P2, PT, R0, c[0x0][0x1cc], PT ;  /* 0x0000730000007a0c */ /* 0x000fe20003f46270 */
[----:B------:R-:W-:Y:S01]  /*0b90*/  IMAD.MOV.U32 R11, RZ, RZ, c[0x0][0x1ac] ;  /* 0x00006b00ff0b7624 */ /* 0x000fe200078e00ff */
[C---:B------:R-:W-:Y:S01]  /*0ba0*/  ISETP.LT.OR P6, PT, R2.reuse, 0x1, P3 ;  /* 0x000000010200780c */ /* 0x040fe20001fc1670 */
[----:B------:R-:W-:Y:S01]  /*0bb0*/  ULDC.64 UR4, c[0x0][0x288] ;  /* 0x0000a20000047ab9 */ /* 0x000fe20000000a00 */
[C---:B------:R-:W-:Y:S01]  /*0bc0*/  ISETP.LT.OR P5, PT, R2.reuse, 0x1, P2 ;  /* 0x000000010200780c */ /* 0x040fe200017a1670 */
[----:B------:R-:W-:Y:S01]  /*0bd0*/  UIMAD UR4, UR8, UR4, URZ ;  /* 0x00000004080472a4 */ /* 0x000fe2000f8e023f */
[C---:B------:R-:W-:Y:S01]  /*0be0*/  ISETP.LT.OR P4, PT, R2.reuse, 0x1, P1 ;  /* 0x000000010200780c */ /* 0x040fe20000f81670 */
[----:B------:R-:W-:Y:S01]  /*0bf0*/  IMAD.WIDE.U32 R28, R29, c[0x0][0x288], R244 ;  /* 0x0000a2001d1c7a25 */ /* 0x000fe200078e00f4 */
[C---:B------:R-:W-:Y:S01]  /*0c00*/  ISETP.LT.OR P3, PT, R2.reuse, 0x41, P3 ;  /* 0x000000410200780c */ /* 0x040fe20001f61670 */
[----:B------:R-:W-:Y:S01]  /*0c10*/  UIMAD UR5, UR10, UR5, UR4 ;  /* 0x000000050a0572a4 */ /* 0x000fe2000f8e0204 */
[C---:B------:R-:W-:Y:S01]  /*0c20*/  ISETP.LT.OR P2, PT, R2.reuse, 0x41, P2 ;  /* 0x000000410200780c */ /* 0x040fe20001741670 */
[----:B------:R-:W-:Y:S01]  /*0c30*/  UIADD3 UR13, UR7, UR13, URZ ;  /* 0x0000000d070d7290 */ /* 0x000fe2000fffe03f */
[----:B------:R-:W-:Y:S01]  /*0c40*/  ISETP.LT.OR P1, PT, R2, 0x41, P1 ;  /* 0x000000410200780c */ /* 0x000fe20000f21670 */
[----:B------:R-:W-:Y:S01]  /*0c50*/  CS2R R90, SRZ ;  /* 0x00000000005a7805 */ /* 0x000fe2000001ff00 */
[C---:B------:R-:W-:Y:S01]  /*0c60*/  LEA R24, P0, R13.reuse, R26, 0x7 ;  /* 0x0000001a0d187211 */ /* 0x040fe200078038ff */
[----:B------:R1:W-:Y:S01]  /*0c70*/  LDGSTS.E.BYPASS.LTC128B.128 [R233+0x6080], [R30.64], !P6 ;  /* 0x060800001ee97fae */ /* 0x0003e2000f101d52 */
[----:B------:R-:W-:Y:S01]  /*0c80*/  ISETP.GE.AND P6, PT, R12, c[0x0][0x19c], PT ;  /* 0x000067000c007a0c */ /* 0x000fe20003fc6270 */
[----:B------:R-:W-:Y:S01]  /*0c90*/  CS2R R88, SRZ ;  /* 0x0000000000587805 */ /* 0x000fe2000001ff00 */
[----:B------:R-:W-:Y:S01]  /*0ca0*/  LEA.HI.X R25, R13, R27, R11, 0x7, P0 ;  /* 0x0000001b0d197211 */ /* 0x000fe200000f3c0b */
[----:B------:R1:W-:Y:S01]  /*0cb0*/  LDGSTS.E.BYPASS.LTC128B.128 [R233+0x8080], [R30.64+0x40], !P5 ;  /* 0x080800401ee97fae */ /* 0x0003e2000e901d52 */
[----:B------:R-:W-:Y:S01]  /*0cc0*/  LEA R22, P0, R5, c[0x0][0x258], 0x2 ;  /* 0x0000960005167a11 */ /* 0x000fe200078010ff */
[----:B------:R-:W-:Y:S01]  /*0cd0*/  CS2R R82, SRZ ;  /* 0x0000000000527805 */ /* 0x000fe2000001ff00 */
[----:B------:R-:W-:Y:S01]  /*0ce0*/  LEA.HI R8, R17, R236, RZ, 0x4 ;  /* 0x000000ec11087211 */ /* 0x000fe200078f20ff */
[----:B------:R1:W-:Y:S01]  /*0cf0*/  LDGSTS.E.BYPASS.LTC128B.128 [R233+0xa080], [R30.64+0x80], !P4 ;  /* 0x0a0800801ee97fae */ /* 0x0003e2000e101d52 */
[----:B------:R-:W-:Y:S01]  /*0d00*/  ISETP.LT.OR P4, PT, R2, 0x1, P6 ;  /* 0x000000010200780c */ /* 0x000fe20003781670 */
[----:B------:R-:W-:Y:S01]  /*0d10*/  CS2R R80, SRZ ;  /* 0x0000000000507805 */ /* 0x000fe2000001ff00 */
[----:B------:R-:W-:Y:S01]  /*0d20*/  LEA.HI.X R23, R5, c[0x0][0x25c], R4, 0x2, P0 ;  /* 0x0000970005177a11 */ /* 0x000fe200000f1404 */
[----:B------:R1:W-:Y:S01]  /*0d30*/  LDGSTS.E.BYPASS.LTC128B.128 [R233+0x7080], [R32.64], !P3 ;  /* 0x0708000020e97fae */ /* 0x0003e2000d901d52 */
[----:B------:R-:W-:Y:S01]  /*0d40*/  ISETP.GE.AND P3, PT, R0, c[0x0][0x19c], PT ;  /* 0x0000670000007a0c */ /* 0x000fe20003f66270 */
[----:B------:R-:W-:Y:S01]  /*0d50*/  IMAD.U32 R4, RZ, RZ, UR5 ;  /* 0x00000005ff047e24 */ /* 0x000fe2000f8e00ff */
[----:B------:R-:W-:Y:S01]  /*0d60*/  IADD3 R5, P5, R28, UR6, RZ ;  /* 0x000000061c057c10 */ /* 0x000fe2000ffbe0ff */
[----:B------:R1:W-:Y:S01]  /*0d70*/  LDGSTS.E.BYPASS.LTC128B.128 [R233+0x9080], [R32.64+0x40], !P2 ;  /* 0x0908004020e97fae */ /* 0x0003e2000d101d52 */
[C---:B------:R-:W-:Y:S01]  /*0d80*/  ISETP.LT.OR P2, PT, R2.reuse, 0x1, P3 ;  /* 0x000000010200780c */ /* 0x040fe20001f41670 */
[----:B------:R-:W-:Y:S01]  /*0d90*/  ULDC UR6, c[0x0][0x168] ;  /* 0x00005a0000067ab9 */ /* 0x000fe20000000800 */
[----:B------:R-:W-:Y:S01]  /*0da0*/  IADD3.X R4, R29, UR13, R4, P5, !PT ;  /* 0x0000000d1d047c10 */ /* 0x000fe2000affe404 */
[----:B------:R1:W-:Y:S01]  /*0db0*/  LDGSTS.E.BYPASS.LTC128B.128 [R233+0xb080], [R32.64+0x80], !P1 ;  /* 0x0b08008020e97fae */ /* 0x0003e2000c901d52 */
[----:B------:R-:W-:Y:S01]  /*0dc0*/  ISETP.GE.AND P1, PT, R235, c[0x0][0x19c], PT ;  /* 0x00006700eb007a0c */ /* 0x000fe20003f26270 */
[----:B------:R-:W-:Y:S01]  /*0dd0*/  UISETP.GE.AND UP0, UPT, UR6, 0x1, UPT ;  /* 0x000000010600788c */ /* 0x000fe2000bf06270 */
[C---:B------:R-:W-:Y:S01]  /*0de0*/  ISETP.LT.OR P5, PT, R2.reuse, 0x41, P6 ;  /* 0x000000410200780c */ /* 0x040fe200037a1670 */
[----:B------:R-:W0:Y:S01]  /*0df0*/  LDGDEPBAR ;  /* 0x00000000000079af */ /* 0x000e220000000000 */
[C---:B------:R-:W-:Y:S01]  /*0e00*/  ISETP.LT.OR P0, PT, R2.reuse, 0x1, P1 ;  /* 0x000000010200780c */ /* 0x040fe20000f01670 */
[----:B------:R-:W-:Y:S01]  /*0e10*/  CS2R R78, SRZ ;  /* 0x00000000004e7805 */ /* 0x000fe2000001ff00 */
[C---:B------:R-:W-:Y:S01]  /*0e20*/  ISETP.LT.OR P3, PT, R2.reuse, 0x41, P3 ;  /* 0x000000410200780c */ /* 0x040fe20001f61670 */
[----:B------:R1:W-:Y:S01]  /*0e30*/  LDGSTS.E.BYPASS.LTC128B.128 [R233+0x80], [R26.64], !P4 ;  /* 0x000800001ae97fae */ /* 0x0003e2000e101d52 */
[----:B------:R-:W-:Y:S01]  /*0e40*/  SHF.R.S32.HI R10, RZ, 0x4, R8 ;  /* 0x00000004ff0a7819 */ /* 0x000fe20000011408 */
[----:B------:R-:W-:Y:S01]  /*0e50*/  CS2R R76, SRZ ;  /* 0x00000000004c7805 */ /* 0x000fe2000001ff00 */
[----:B------:R-:W-:Y:S01]  /*0e60*/  ISETP.LT.OR P1, PT, R2, 0x41, P1 ;  /* 0x000000410200780c */ /* 0x000fe20000f21670 */
[----:B------:R1:W-:Y:S01]  /*0e70*/  LDGSTS.E.BYPASS.LTC128B.128 [R233+0x2080], [R26.64+0x40], !P2 ;  /* 0x020800401ae97fae */ /* 0x0003e2000d101d52 */
[----:B------:R-:W-:Y:S01]  /*0e80*/  LEA.HI R15, R8, R10, RZ, 0x1 ;  /* 0x0000000a080f7211 */ /* 0x000fe200078f08ff */
[----:B------:R-:W-:Y:S01]  /*0e90*/  CS2R R70, SRZ ;  /* 0x0000000000467805 */ /* 0x000fe2000001ff00 */
[----:B------:R-:W-:Y:S01]  /*0ea0*/  ISETP.GE.AND P2, PT, R238, c[0x0][0x168], PT ;  /* 0x00005a00ee007a0c */ /* 0x000fe20003f46270 */
[----:B------:R-:W-:Y:S01]  /*0eb0*/  CS2R R68, SRZ ;  /* 0x0000000000447805 */ /* 0x000fe2000001ff00 */
[----:B------:R-:W-:Y:S01]  /*0ec0*/  LOP3.LUT R13, R3, 0xfffffff8, RZ, 0xc0, !PT ;  /* 0xfffffff8030d7812 */ /* 0x000fe200078ec0ff */
[----:B------:R1:W-:Y:S01]  /*0ed0*/  LDGSTS.E.BYPASS.LTC128B.128 [R233+0x4080], [R26.64+0x80], !P0 ;  /* 0x040800801ae97fae */ /* 0x0003e2000c101d52 */
[----:B------:R-:W-:Y:S01]  /*0ee0*/  LOP3.LUT R11, R8, 0xfffffff0, RZ, 0xc0, !PT ;  /* 0xfffffff0080b7812 */ /* 0x000fe200078ec0ff */
[----:B------:R-:W-:Y:S01]  /*0ef0*/  CS2R R74, SRZ ;  /* 0x00000000004a7805 */ /* 0x000fe2000001ff00 */
[----:B------:R-:W-:Y:S01]  /*0f00*/  LOP3.LUT R15, R15, 0xfffffffe, RZ, 0xc0, !PT ;  /* 0xfffffffe0f0f7812 */ /* 0x000fe200078ec0ff */
[----:B------:R-:W-:Y:S01]  /*0f10*/  IMAD.IADD R16, R236, 0x1, -R13 ;  /* 0x00000001ec107824 */ /* 0x000fe200078e0a0d */
[C---:B------:R-:W-:Y:S01]  /*0f20*/  ISETP.GE.AND P0, PT, R12.reuse, c[0x0][0x16c], PT ;  /* 0x00005b000c007a0c */ /* 0x040fe20003f06270 */
[----:B------:R2:W-:Y:S01]  /*0f30*/  LDGSTS.E.BYPASS.LTC128B.128 [R233+0x1080], [R24.64], !P5 ;  /* 0x0108000018e97fae */ /* 0x0005e2000e901d52 */
[----:B------:R-:W-:Y:S01]  /*0f40*/  ISETP.GE.AND P4, PT, R12, c[0x0][0x1fc], PT ;  /* 0x00007f000c007a0c */ /* 0x000fe20003f86270 */
[----:B------:R-:W-:Y:S01]  /*0f50*/  IMAD.IADD R15, R10, 0x1, -R15 ;  /* 0x000000010a0f7824 */ /* 0x000fe200078e0a0f */
[----:B------:R-:W-:Y:S01]  /*0f60*/  ISETP.GE.OR P6, PT, R12, c[0x0][0x1fc], P2 ;  /* 0x00007f000c007a0c */ /* 0x000fe200017c6670 */
[----:B------:R-:W-:Y:S01]  /*0f70*/  IMAD.IADD R12, R236, 0x1, -R11 ;  /* 0x00000001ec0c7824 */ /* 0x000fe200078e0a0b */
[----:B------:R2:W-:Y:S01]  /*0f80*/  LDGSTS.E.BYPASS.LTC128B.128 [R233+0x3080], [R24.64+0x40], !P3 ;  /* 0x0308004018e97fae */ /* 0x0005e2000d901d52 */
[----:B------:R-:W-:Y:S01]  /*0f90*/  SEL R241, RZ, 0x1, P0 ;  /* 0x00000001fff17807 */ /* 0x000fe20000000000 */
[----:B------:R-:W-:Y:S01]  /*0fa0*/  IMAD.SHL.U32 R234, R15, 0x8, RZ ;  /* 0x000000080fea7824 */ /* 0x000fe200078e00ff */
[C---:B------:R-:W-:Y:S01]  /*0fb0*/  ISETP.GE.AND P5, PT, R0.reuse, c[0x0][0x16c], PT ;  /* 0x00005b0000007a0c */ /* 0x040fe20003fa6270 */
[----:B------:R2:W-:Y:S01]  /*0fc0*/  LDGSTS.E.BYPASS.LTC128B.128 [R233+0x5080], [R24.64+0x80], !P1 ;  /* 0x0508008018e97fae */ /* 0x0005e2000c901d52 */
[C---:B------:R-:W-:Y:S01]  /*0fd0*/  ISETP.GE.AND P3, PT, R0.reuse, c[0x0][0x1fc], PT ;  /* 0x00007f0000007a0c */ /* 0x040fe20003f66270 */
[----:B------:R-:W-:Y:S01]  /*0fe0*/  CS2R R72, SRZ ;  /* 0x0000000000487805 */ /* 0x000fe2000001ff00 */
[----:B------:R-:W-:Y:S01]  /*0ff0*/  ISETP.GE.OR P1, PT, R0, c[0x0][0x1fc], P2 ;  /* 0x00007f0000007a0c */ /* 0x000fe20001726670 */
[----:B------:R-:W0:Y:S01]  /*1000*/  LDGDEPBAR ;  /* 0x00000000000079af */ /* 0x000e220000000000 */
[----:B------:R-:W-:Y:S01]  /*1010*/  LEA R10, P0, R5, c[0x0][0x280], 0x2 ;  /* 0x0000a000050a7a11 */ /* 0x000fe200078010ff */
[----:B------:R-:W-:Y:S01]  /*1020*/  CS2R R66, SRZ ;  /* 0x0000000000427805 */ /* 0x000fe2000001ff00 */
[----:B------:R-:W-:Y:S01]  /*1030*/  LEA.HI R0, R16, R16, RZ, 0x1 ;  /* 0x0000001010007211 */ /* 0x000fe200078f08ff */
[----:B------:R-:W-:Y:S01]  /*1040*/  CS2R R64, SRZ ;  /* 0x0000000000407805 */ /* 0x000fe2000001ff00 */
[----:B------:R-:W-:Y:S01]  /*1050*/  LEA.HI R2, R17, R236, RZ, 0x6 ;  /* 0x000000ec11027211 */ /* 0x000fe200078f30ff */
[----:B------:R-:W-:Y:S01]  /*1060*/  CS2R R62, SRZ ;  /* 0x00000000003e7805 */ /* 0x000fe2000001ff00 */
[----:B------:R-:W-:Y:S01]  /*1070*/  SHF.R.S32.HI R13, RZ, 0x1f, R12 ;  /* 0x0000001fff0d7819 */ /* 0x000fe2000001140c */
[----:B------:R-:W-:Y:S01]  /*1080*/  CS2R R60, SRZ ;  /* 0x00000000003c7805 */ /* 0x000fe2000001ff00 */
[----:B------:R-:W-:-:S02]  /*1090*/  LEA.HI.X R11, R5, c[0x0][0x284], R4, 0x2, P0 ;  /* 0x0000a100050b7a11 */ /* 0x000fc400000f1404 */
[----:B------:R-:W-:Y:S02]  /*10a0*/  LOP3.LUT R5, R0, 0x7fffffe, RZ, 0xc0, !PT ;  /* 0x07fffffe00057812 */ /* 0x000fe400078ec0ff */
[----:B------:R-:W-:Y:S02]  /*10b0*/  SHF.R.S32.HI R2, RZ, 0x6, R2 ;  /* 0x00000006ff027819 */ /* 0x000fe40000011402 */
[-C--:B------:R-:W-:Y:S01]  /*10c0*/  LEA.HI R14, R12, R12.reuse, RZ, 0x1 ;  /* 0x0000000c0c0e7211 */ /* 0x080fe200078f08ff */
[----:B------:R-:W-:Y:S01]  /*10d0*/  IMAD.IADD R5, R16, 0x1, -R5 ;  /* 0x0000000110057824 */ /* 0x000fe200078e0a05 */
[----:B------:R-:W-:Y:S01]  /*10e0*/  LEA.HI R4, R13, R12, RZ, 0x3 ;  /* 0x0000000c0d047211 */ /* 0x000fe200078f18ff */
[----:B------:R-:W-:Y:S01]  /*10f0*/  IMAD R230, R15, 0x4, R2 ;  /* 0x000000040fe67824 */ /* 0x000fe200078e0202 */
[----:B------:R-:W-:Y:S01]  /*1100*/  LEA.HI R8, R18, R21, RZ, 0x1 ;  /* 0x0000001512087211 */ /* 0x000fe200078f08ff */
[----:B------:R-:W-:Y:S01]  /*1110*/  IMAD.SHL.U32 R16, R16, 0x40, RZ ;  /* 0x0000004010107824 */ /* 0x000fe200078e00ff */
[----:B------:R-:W-:Y:S01]  /*1120*/  LOP3.LUT R13, R4, 0xfffffff8, RZ, 0xc0, !PT ;  /* 0xfffffff8040d7812 */ /* 0x000fe200078ec0ff */
[----:B------:R-:W-:Y:S01]  /*1130*/  IMAD R230, R230, 0x8, R5 ;  /* 0x00000008e6e67824 */ /* 0x000fe200078e0205 */
[----:B--2---:R-:W-:Y:S01]  /*1140*/  LOP3.LUT R25, R14, 0x7fffffe, RZ, 0xc0, !PT ;  /* 0x07fffffe0e197812 */ /* 0x004fe200078ec0ff */
[----:B------:R-:W-:-:S04]  /*1150*/  DEPBAR.LE SB0, 0x1 ;  /* 0x000080400000791a */ /* 0x000fc80000000000 */
[----:B------:R-:W-:Y:S01]  /*1160*/  LOP3.LUT R8, R8, 0xfffffffe, RZ, 0xc0, !PT ;  /* 0xfffffffe08087812 */ /* 0x000fe200078ec0ff */
[C---:B------:R-:W-:Y:S01]  /*1170*/  IMAD.IADD R25, R12.reuse, 0x1, -R25 ;  /* 0x000000010c197824 */ /* 0x040fe200078e0a19 */
[----:B------:R-:W-:Y:S01]  /*1180*/  ISETP.GE.AND P0, PT, R235, c[0x0][0x16c], PT ;  /* 0x00005b00eb007a0c */ /* 0x000fe20003f06270 */
[----:B------:R-:W-:Y:S01]  /*1190*/  IMAD.IADD R13, R12, 0x1, -R13 ;  /* 0x000000010c0d7824 */ /* 0x000fe200078e0a0d */
[----:B------:R-:W-:Y:S01]  /*11a0*/  SHF.R.S32.HI R0, RZ, 0x1, R0 ;  /* 0x00000001ff007819 */ /* 0x000fe20000011400 */
[C---:B------:R-:W-:Y:S01]  /*11b0*/  IMAD.IADD R5, R21.reuse, 0x1, -R8 ;  /* 0x0000000115057824 */ /* 0x040fe200078e0a08 */
[----:B------:R-:W-:Y:S01]  /*11c0*/  SEL R12, RZ, 0x4, P0 ;  /* 0x00000004ff0c7807 */ /* 0x000fe20000000000 */
[----:B------:R-:W-:Y:S01]  /*11d0*/  IMAD.SHL.U32 R21, R21, 0x10, RZ ;  /* 0x0000001015157824 */ /* 0x000fe200078e00ff */
[C---:B------:R-:W-:Y:S01]  /*11e0*/  LOP3.LUT P0, RZ, R0.reuse, 0x2, RZ, 0xc0, !PT ;  /* 0x0000000200ff7812 */ /* 0x040fe2000780c0ff */
[----:B------:R-:W-:Y:S01]  /*11f0*/  IMAD.SHL.U32 R0, R0, 0x40, RZ ;  /* 0x0000004000007824 */ /* 0x000fe200078e00ff */
[----:B------:R-:W-:Y:S01]  /*1200*/  LOP3.LUT R16, R16, 0x1c0, RZ, 0xc0, !PT ;  /* 0x000001c010107812 */ /* 0x000fe200078ec0ff */
[----:B------:R-:W-:Y:S01]  /*1210*/  IMAD.SHL.U32 R225, R5, 0x400, RZ ;  /* 0x0000040005e17824 */ /* 0x000fe200078e00ff */
[----:B------:R-:W-:-:S02]  /*1220*/  SHF.R.S32.HI R4, RZ, 0x3, R4 ;  /* 0x00000003ff047819 */ /* 0x000fc40000011404 */
[----:B------:R-:W-:Y:S01]  /*1230*/  LOP3.LUT R20, R16, 0x30, R21, 0xf8, !PT ;  /* 0x0000003010147812 */ /* 0x000fe200078ef815 */
[----:B------:R-:W-:Y:S01]  /*1240*/  IMAD R251, R6, 0x2, R225 ;  /* 0x0000000206fb7824 */ /* 0x000fe200078e02e1 */
[----:B------:R-:W-:Y:S01]  /*1250*/  LOP3.LUT R0, R0, 0xc0, RZ, 0xc0, !PT ;  /* 0x000000c000007812 */ /* 0x000fe200078ec0ff */
[----:B------:R-:W-:Y:S01]  /*1260*/  IMAD R226, R4, 0x8, R25 ;  /* 0x0000000804e27824 */ /* 0x000fe200078e0219 */
[----:B------:R-:W-:Y:S01]  /*1270*/  LOP3.LUT R21, R20, 0x8, R3, 0xf8, !PT ;  /* 0x0000000814157812 */ /* 0x000fe200078ef803 */
[----:B------:R-:W-:Y:S01]  /*1280*/  IMAD R225, R4, 0x200, R225 ;  /* 0x0000020004e17824 */ /* 0x000fe200078e02e1 */
[----:B------:R-:W-:Y:S01]  /*1290*/  LOP3.LUT R3, R0, 0x8, R3, 0xf8, !PT ;  /* 0x0000000800037812 */ /* 0x000fe200078ef803 */
[----:B------:R-:W-:Y:S01]  /*12a0*/  IMAD.SHL.U32 R4, R15, 0x10, RZ ;  /* 0x000000100f047824 */ /* 0x000fe200078e00ff */
[----:B------:R-:W-:Y:S01]  /*12b0*/  SHF.R.U32.HI R0, RZ, 0x3, R0 ;  /* 0x00000003ff007819 */ /* 0x000fe20000011600 */
[----:B------:R-:W-:Y:S01]  /*12c0*/  IMAD.SHL.U32 R226, R226, 0x20, RZ ;  /* 0x00000020e2e27824 */ /* 0x000fe200078e00ff */
[----:B------:R-:W-:-:S02]  /*12d0*/  LEA.HI R17, R17, R236, RZ, 0x7 ;  /* 0x000000ec11117211 */ /* 0x000fc400078f38ff */
[----:B------:R-:W-:Y:S02]  /*12e0*/  LOP3.LUT R3, R3, R0, RZ, 0x3c, !PT ;  /* 0x0000000003037212 */ /* 0x000fe400078e3cff */
[----:B------:R-:W-:Y:S02]  /*12f0*/  SEL R0, RZ, 0x2, P5 ;  /* 0x00000002ff007807 */ /* 0x000fe40002800000 */
[----:B------:R-:W-:Y:S01]  /*1300*/  LEA.HI R6, R9, R238, RZ, 0x3 ;  /* 0x000000ee09067211 */ /* 0x000fe200078f18ff */
[----:B------:R-:W-:Y:S01]  /*1310*/  IMAD.U32 R230, R230, 0x20, R3 ;  /* 0x00000020e6e67824 */ /* 0x000fe200078e0003 */
[----:B------:R-:W-:Y:S01]  /*1320*/  IADD3 R12, R12, R0, R241 ;  /* 0x000000000c0c7210 */ /* 0x000fe20007ffe0f1 */
[----:B------:R-:W-:Y:S01]  /*1330*/  IMAD.MOV.U32 R0, RZ, RZ, 0x20 ;  /* 0x00000020ff007424 */ /* 0x000fe200078e00ff */
[----:B------:R-:W-:Y:S01]  /*1340*/  SHF.R.U32.HI R9, RZ, 0x4, R17 ;  /* 0x00000004ff097819 */ /* 0x000fe20000011611 */
[----:B------:R-:W-:Y:S01]  /*1350*/  IMAD.SHL.U32 R230, R230, 0x2, RZ ;  /* 0x00000002e6e67824 */ /* 0x000fe200078e00ff */
[----:B------:R-:W-:Y:S01]  /*1360*/  BAR.SYNC.DEFER_BLOCKING 0x0 ;  /* 0x0000000000007b1d */ /* 0x000fe20000010000 */
[----:B------:R-:W-:-:S02]  /*1370*/  LOP3.LUT R4, R4, 0x10, RZ, 0xc0, !PT ;  /* 0x0000001004047812 */ /* 0x000fc400078ec0ff */
[----:B------:R-:W-:Y:S02]  /*1380*/  SEL R3, R0, 0xffffffe0, !P0 ;  /* 0xffffffe000037807 */ /* 0x000fe40004000000 */
[----:B------:R-:W-:Y:S02]  /*1390*/  LOP3.LUT R9, R4, 0x8, R9, 0xf8, !PT ;  /* 0x0000000804097812 */ /* 0x000fe400078ef809 */
[----:B------:R-:W-:Y:S01]  /*13a0*/  SEL R4, RZ, 0xffffffff, P3 ;  /* 0xffffffffff047807 */ /* 0x000fe20001800000 */
[----:B------:R-:W-:Y:S01]  /*13b0*/  IMAD.IADD R220, R230, 0x1, R3 ;  /* 0x00000001e6dc7824 */ /* 0x000fe200078e0203 */
[----:B------:R-:W-:Y:S02]  /*13c0*/  LOP3.LUT P3, RZ, R12, 0x1, RZ, 0xc0, !PT ;  /* 0x000000010cff7812 */ /* 0x000fe4000786c0ff */
[--C-:B------:R-:W-:Y:S02]  /*13d0*/  SHF.R.S32.HI R19, RZ, 0x1, R14.reuse ;  /* 0x00000001ff137819 */ /* 0x100fe4000001140e */
[----:B------:R-:W-:-:S02]  /*13e0*/  SHF.R.S32.HI R14, RZ, 0x1f, R14 ;  /* 0x0000001fff0e7819 */ /* 0x000fc4000001140e */
[----:B------:R-:W-:Y:S02]  /*13f0*/  SEL R8, RZ, 0x1, P4 ;  /* 0x00000001ff087807 */ /* 0x000fe40002000000 */
[----:B------:R-:W-:Y:S02]  /*1400*/  ISETP.GE.OR P3, PT, R238, c[0x0][0x168], !P3 ;  /* 0x00005a00ee007a0c */ /* 0x000fe40005f66670 */
[----:B------:R-:W-:Y:S02]  /*1410*/  ISETP.GE.AND P4, PT, R235, c[0x0][0x1fc], PT ;  /* 0x00007f00eb007a0c */ /* 0x000fe40003f86270 */
[----:B------:R-:W-:Y:S02]  /*1420*/  LEA.HI R14, R14, R19, RZ, 0x2 ;  /* 0x000000130e0e7211 */ /* 0x000fe400078f10ff */
[----:B------:R-:W-:Y:S01]  /*1430*/  LOP3.LUT R17, R6, 0xfffffff8, RZ, 0xc0, !PT ;  /* 0xfffffff806117812 */ /* 0x000fe200078ec0ff */
[----:B------:R1:W2:Y:S01]  /*1440*/  LDSM.16.M88.4 R168, [R230+0x6080] ;  /* 0x00608000e6a8783b */ /* 0x0002a20000000200 */
[----:B------:R-:W-:-:S02]  /*1450*/  SEL R240, RZ, 0x4, P4 ;  /* 0x00000004fff07807 */ /* 0x000fc40002000000 */
[----:B------:R-:W-:Y:S01]  /*1460*/  LOP3.LUT P4, RZ, R12, 0x2, RZ, 0xc0, !PT ;  /* 0x000000020cff7812 */ /* 0x000fe2000788c0ff */
[----:B------:R1:W3:Y:S01]  /*1470*/  LDSM.16.M88.4 R172, [R230+0x7080] ;  /* 0x00708000e6ac783b */ /* 0x0002e20000000200 */
[----:B------:R-:W-:Y:S01]  /*1480*/  LOP3.LUT R14, R14, 0xfffffffc, RZ, 0xc0, !PT ;  /* 0xfffffffc0e0e7812 */ /* 0x000fe200078ec0ff */
[----:B------:R-:W-:Y:S01]  /*1490*/  IMAD.IADD R6, R238, 0x1, -R17 ;  /* 0x00000001ee067824 */ /* 0x000fe200078e0a11 */
[----:B------:R-:W-:Y:S01]  /*14a0*/  SHF.R.U32.HI R16, RZ, 0x3, R16 ;  /* 0x00000003ff107819 */ /* 0x000fe20000011610 */
[----:B------:R1:W4:Y:S01]  /*14b0*/  LDSM.16.M88.4 R176, [R220+0x6080] ;  /* 0x00608000dcb0783b */ /* 0x0003220000000200 */
[----:B------:R-:W-:Y:S01]  /*14c0*/  SEL R17, RZ, 0xffffffff, P5 ;  /* 0xffffffffff117807 */ /* 0x000fe20002800000 */
[----:B------:R-:W-:Y:S01]  /*14d0*/  IMAD.IADD R14, R19, 0x1, -R14 ;  /* 0x00000001130e7824 */ /* 0x000fe200078e0a0e */
[----:B------:R-:W-:Y:S01]  /*14e0*/  LOP3.LUT P0, RZ, R12, 0x4, RZ, 0xc0, !PT ;  /* 0x000000040cff7812 */ /* 0x000fe2000780c0ff */
[----:B------:R1:W1:Y:S01]  /*14f0*/  LDSM.16.M88.4 R184, [R220+0x7080] ;  /* 0x00708000dcb8783b */ /* 0x0002620000000200 */
[----:B------:R-:W-:Y:S01]  /*1500*/  ISETP.GE.OR P4, PT, R238, c[0x0][0x168], !P4 ;  /* 0x00005a00ee007a0c */ /* 0x000fe20006786670 */
[----:B------:R-:W-:Y:S01]  /*1510*/  IMAD.SHL.U32 R19, R6, 0x40, RZ ;  /* 0x0000004006137824 */ /* 0x000fe200078e00ff */
[----:B------:R-:W-:Y:S01]  /*1520*/  LOP3.LUT R16, R21, R16, RZ, 0x3c, !PT ;  /* 0x0000001015107212 */ /* 0x000fe200078e3cff */
[----:B------:R1:W1:Y:S01]  /*1530*/  LDSM.16.M88.4 R188, [R230+0x8080] ;  /* 0x00808000e6bc783b */ /* 0x0002620000000200 */
[----:B------:R-:W-:Y:S01]  /*1540*/  IMAD.SHL.U32 R21, R4, 0x2, RZ ;  /* 0x0000000204157824 */ /* 0x000fe200078e00ff */
[----:B------:R-:W-:Y:S01]  /*1550*/  ISETP.GE.OR P0, PT, R238, c[0x0][0x168], !P0 ;  /* 0x00005a00ee007a0c */ /* 0x000fe20004706670 */
[----:B------:R-:W-:Y:S01]  /*1560*/  IMAD.SHL.U32 R4, R17, 0x2, RZ ;  /* 0x0000000211047824 */ /* 0x000fe200078e00ff */
[----:B------:R1:W1:Y:S01]  /*1570*/  LDSM.16.M88.4 R192, [R230+0x9080] ;  /* 0x00908000e6c0783b */ /* 0x0002620000000200 */
[----:B------:R-:W-:Y:S01]  /*1580*/  LOP3.LUT R17, R18, 0xffffffe0, RZ, 0xc0, !PT ;  /* 0xffffffe012117812 */ /* 0x000fe200078ec0ff */
[----:B------:R-:W-:Y:S01]  /*1590*/  IMAD.SHL.U32 R12, R2, 0x8, RZ ;  /* 0x00000008020c7824 */ /* 0x000fe200078e00ff */
[----:B------:R-:W-:Y:S01]  /*15a0*/  LOP3.LUT R19, R19, 0x1c0, RZ, 0xc0, !PT ;  /* 0x000001c013137812 */ /* 0x000fe200078ec0ff */
[----:B------:R1:W1:Y:S01]  /*15b0*/  LDSM.16.M88.4 R196, [R220+0x8080] ;  /* 0x00808000dcc4783b */ /* 0x0002620000000200 */
[----:B------:R-:W-:Y:S01]  /*15c0*/  LOP3.LUT R241, R4, 0x2, R241, 0xe2, !PT ;  /* 0x0000000204f17812 */ /* 0x000fe200078ee2f1 */
[----:B------:R-:W-:Y:S01]  /*15d0*/  IMAD.IADD R4, R236, 0x1, -R17 ;  /* 0x00000001ec047824 */ /* 0x000fe200078e0a11 */
[----:B------:R-:W-:Y:S01]  /*15e0*/  LOP3.LUT R12, R12, 0x18, RZ, 0xc0, !PT ;  /* 0x000000180c0c7812 */ /* 0x000fe200078ec0ff */
[----:B------:R1:W1:Y:S01]  /*15f0*/  LDSM.16.M88.4 R200, [R220+0x9080] ;  /* 0x00908000dcc8783b */ /* 0x0002620000000200 */
[----:B------:R-:W-:Y:S01]  /*1600*/  SHF.R.U32.HI R3, RZ, 0x3, R19 ;  /* 0x00000003ff037819 */ /* 0x000fe20000011613 */
[----:B------:R-:W-:Y:S01]  /*1610*/  IMAD R227, R15, 0x200, R16 ;  /* 0x000002000fe37824 */ /* 0x000fe200078e0210 */
[C---:B------:R-:W-:Y:S01]  /*1620*/  LOP3.LUT P5, RZ, R13.reuse, 0x4, RZ, 0xc0, !PT ;  /* 0x000000040dff7812 */ /* 0x040fe200078ac0ff */
[----:B------:R1:W1:Y:S01]  /*1630*/  LDSM.16.M88.4 R204, [R230+0xa080] ;  /* 0x00a08000e6cc783b */ /* 0x0002620000000200 */
[----:B------:R-:W-:Y:S01]  /*1640*/  IMAD.SHL.U32 R15, R13, 0x40, RZ ;  /* 0x000000400d0f7824 */ /* 0x000fe200078e00ff */
[----:B------:R-:W-:-:S02]  /*1650*/  SHF.R.S32.HI R17, RZ, 0x1f, R4 ;  /* 0x0000001fff117819 */ /* 0x000fc40000011404 */
[----:B------:R1:W1:Y:S01]  /*1660*/  LDSM.16.M88.4 R208, [R230+0xb080] ;  /* 0x00b08000e6d0783b */ /* 0x0002620000000200 */
[----:B------:R-:W-:Y:S02]  /*1670*/  LOP3.LUT R18, R3, R19, R12, 0x1e, !PT ;  /* 0x0000001303127212 */ /* 0x000fe400078e1e0c */
[----:B------:R-:W-:Y:S01]  /*1680*/  LOP3.LUT R21, R21, 0x2, R8, 0xe2, !PT ;  /* 0x0000000215157812 */ /* 0x000fe200078ee208 */
[----:B------:R1:W1:Y:S01]  /*1690*/  LDSM.16.M88.4 R212, [R220+0xa080] ;  /* 0x00a08000dcd4783b */ /* 0x0002620000000200 */
[----:B------:R-:W-:Y:S01]  /*16a0*/  LEA.HI R8, R17, R4, RZ, 0x2 ;  /* 0x0000000411087211 */ /* 0x000fe200078f10ff */
[----:B------:R-:W-:Y:S01]  /*16b0*/  IMAD.IADD R251, R251, 0x1, R18 ;  /* 0x00000001fbfb7824 */ /* 0x000fe200078e0212 */
[----:B------:R-:W-:Y:S01]  /*16c0*/  LOP3.LUT R234, R234, 0x8, RZ, 0xc0, !PT ;  /* 0x00000008eaea7812 */ /* 0x000fe200078ec0ff */
[----:B------:R1:W1:Y:S01]  /*16d0*/  LDSM.16.M88.4 R216, [R220+0xb080] ;  /* 0x00b08000dcd8783b */ /* 0x0002620000000200 */
[----:B------:R-:W-:-:S03]  /*16e0*/  SHF.R.S32.HI R242, RZ, 0x2, R8 ;  /* 0x00000002fff27819 */ /* 0x000fc60000011408 */
[----:B------:R-:W-:Y:S01]  /*16f0*/  BAR.SYNC.DEFER_BLOCKING 0x0 ;  /* 0x0000000000007b1d */ /* 0x000fe20000010000 */
[----:B------:R-:W-:Y:S01]  /*1700*/  ISETP.GE.OR P2, PT, R235, c[0x0][0x1fc], P2 ;  /* 0x00007f00eb007a0c */ /* 0x000fe20001746670 */
[----:B------:R-:W-:Y:S01]  /*1710*/  IMAD R242, R5, 0x10, R242 ;  /* 0x0000001005f27824 */ /* 0x000fe200078e02f2 */
[----:B------:R-:W-:Y:S01]  /*1720*/  LOP3.LUT R240, R21, R240, RZ, 0xfc, !PT ;  /* 0x000000f015f07212 */ /* 0x000fe200078efcff */
[----:B------:R-:W-:Y:S01]  /*1730*/  IMAD R5, R5, 0x200, R226 ;  /* 0x0000020005057824 */ /* 0x000fe200078e02e2 */
[----:B------:R-:W-:Y:S01]  /*1740*/  SEL R0, R0, 0xffffffe0, !P5 ;  /* 0xffffffe000007807 */ /* 0x000fe20006800000 */
[----:B------:R-:W-:Y:S01]  /*1750*/  @!PT LDS RZ, [RZ] ;  /* 0x00000000fffff984 */ /* 0x000fe20000000800 */
[----:B------:R-:W-:Y:S01]  /*1760*/  @!PT LDS RZ, [RZ] ;  /* 0x00000000fffff984 */ /* 0x000fe20000000800 */
[----:B------:R-:W-:Y:S01]  /*1770*/  @!PT LDS RZ, [RZ] ;  /* 0x00000000fffff984 */ /* 0x000fe20000000800 */
[----:B------:R1:W-:Y:S01]  /*1780*/  LDGSTS.E.BYPASS.LTC128B.128 [R233+0x6080], [R248.64], !P3 ;  /* 0x06080000f8e97fae */ /* 0x0003e2000d901d52 */
[----:B------:R-:W-:-:S03]  /*1790*/  ISETP.GT.AND P3, PT, R236, 0xf, PT ;  /* 0x0000000fec00780c */ /* 0x000fc60003f64270 */
[----:B------:R1:W-:Y:S01]  /*17a0*/  LDGSTS.E.BYPASS.LTC128B.128 [R233+0x7080], [R248.64+0x40], !P4 ;  /* 0x07080040f8e97fae */ /* 0x0003e2000e101d52 */
[----:B------:R-:W-:Y:S01]  /*17b0*/  LOP3.LUT P4, RZ, R13, 0x2, RZ, 0xc0, !PT ;  /* 0x000000020dff7812 */ /* 0x000fe2000788c0ff */
[C---:B------:R-:W-:Y:S02]  /*17c0*/  IMAD.SHL.U32 R13, R14.reuse, 0x40, RZ ;  /* 0x000000400e0d7824 */ /* 0x040fe400078e00ff */
[----:B------:R1:W-:Y:S01]  /*17d0*/  LDGSTS.E.BYPASS.LTC128B.128 [R233+0x8080], [R248.64+0x80], !P0 ;  /* 0x08080080f8e97fae */ /* 0x0003e2000c101d52 */
[----:B------:R-:W-:Y:S02]  /*17e0*/  LOP3.LUT P0, RZ, R14, 0x2, RZ, 0xc0, !PT ;  /* 0x000000020eff7812 */ /* 0x000fe4000780c0ff */
[----:B------:R-:W-:Y:S02]  /*17f0*/  LOP3.LUT R14, R15, 0x1c0, RZ, 0xc0, !PT ;  /* 0x000001c00f0e7812 */ /* 0x000fe400078ec0ff */
[----:B------:R-:W-:Y:S01]  /*1800*/  LOP3.LUT R13, R13, 0xc0, RZ, 0xc0, !PT ;  /* 0x000000c00d0d7812 */ /* 0x000fe200078ec0ff */
[----:B------:R-:W-:Y:S01]  /*1810*/  @!P3 IMAD.SHL.U32 R3, R236, 0x10, RZ ;  /* 0x00000010ec03b824 */ /* 0x000fe200078e00ff */
[----:B------:R-:W-:-:S02]  /*1820*/  SEL R222, R231, 0xfffffff0, !P4 ;  /* 0xfffffff0e7de7807 */ /* 0x000fc40006000000 */
[----:B------:R-:W-:Y:S02]  /*1830*/  SHF.R.U32.HI R16, RZ, 0x3, R13 ;  /* 0x00000003ff107819 */ /* 0x000fe4000001160d */
[----:B------:R5:W-:Y:S01]  /*1840*/  @!P3 LDGSTS.E.BYPASS.LTC128B.128 [R3+0xf080], [R22.64] ;  /* 0x0f0800001603bfae */ /* 0x000be2000b901d52 */
[----:B------:R-:W-:-:S03]  /*1850*/  SEL R231, R231, 0xfffffff0, !P0 ;  /* 0xfffffff0e7e77807 */ /* 0x000fc60004000000 */
[----:B------:R-:W0:Y:S04]  /*1860*/  LDGDEPBAR ;  /* 0x00000000000079af */ /* 0x000e280000000000 */
[----:B------:R1:W-:Y:S04]  /*1870*/  LDGSTS.E.BYPASS.LTC128B.128 [R233+0xc080], [R246.64], !P6 ;  /* 0x0c080000f6e97fae */ /* 0x0003e8000f101d52 */
[----:B------:R1:W-:Y:S01]  /*1880*/  LDGSTS.E.BYPASS.LTC128B.128 [R233+0xd080], [R246.64+0x40], !P1 ;  /* 0x0d080040f6e97fae */ /* 0x0003e2000c901d52 */
[----:B------:R-:W-:-:S03]  /*1890*/  PLOP3.LUT P1, PT, PT, PT, UP0, 0x80, 0x0 ;  /* 0x000000000000781c */ /* 0x000fc60003f2f008 */
[----:B------:R1:W-:Y:S01]  /*18a0*/  LDGSTS.E.BYPASS.LTC128B.128 [R233+0xe080], [R246.64+0x80], !P2 ;  /* 0x0e080080f6e97fae */ /* 0x0003e2000d101d52 */
[----:B-----5:R-:W-:-:S04]  /*18b0*/  SHF.R.U32.HI R3, RZ, 0x3, R14 ;  /* 0x00000003ff037819 */ /* 0x020fc8000001160e */
[--C-:B------:R-:W-:Y:S02]  /*18c0*/  LOP3.LUT R14, R3, R14, R234.reuse, 0x1e, !PT ;  /* 0x0000000e030e7212 */ /* 0x100fe400078e1eea */
[C---:B------:R-:W-:Y:S02]  /*18d0*/  LOP3.LUT R234, R16.reuse, R13, R234, 0x1e, !PT ;  /* 0x0000000d10ea7212 */ /* 0x040fe400078e1eea */
[C---:B------:R-:W-:Y:S01]  /*18e0*/  LOP3.LUT R3, R16.reuse, R9, R13, 0x1e, !PT ;  /* 0x0000000910037212 */ /* 0x040fe200078e1e0d */
[----:B------:R-:W-:Y:S01]  /*18f0*/  IMAD.IADD R225, R225, 0x1, R14 ;  /* 0x00000001e1e17824 */ /* 0x000fe200078e020e */
[----:B------:R-:W-:Y:S01]  /*1900*/  LOP3.LUT R13, R16, R13, R12, 0x1e, !PT ;  /* 0x0000000d100d7212 */ /* 0x000fe200078e1e0c */
[----:B------:R-:W-:Y:S02]  /*1910*/  IMAD.IADD R234, R5, 0x1, R234 ;  /* 0x0000000105ea7824 */ /* 0x000fe400078e02ea */
[----:B------:R-:W-:Y:S02]  /*1920*/  @!P3 IMAD.SHL.U32 R5, R236, 0x10, RZ ;  /* 0x00000010ec05b824 */ /* 0x000fe400078e00ff */
[----:B------:R-:W-:-:S02]  /*1930*/  IMAD.IADD R232, R226, 0x1, R3 ;  /* 0x00000001e2e87824 */ /* 0x000fc400078e0203 */
[----:B------:R-:W-:Y:S01]  /*1940*/  IMAD.IADD R226, R226, 0x1, R13 ;  /* 0x00000001e2e27824 */ /* 0x000fe200078e020d */
[----:B------:R1:W-:Y:S04]  /*1950*/  @!P3 LDGSTS.E.BYPASS.LTC128B.128 [R5+0xf280], [R10.64] ;  /* 0x0f2800000a05bfae */ /* 0x0003e8000b901d52 */
[----:B------:R-:W0:Y:S04]  /*1960*/  LDGDEPBAR ;  /* 0x00000000000079af */ /* 0x000e280000000000 */
[----:B------:R-:W0:Y:S01]  /*1970*/  LDGDEPBAR ;  /* 0x00000000000079af */ /* 0x000e220000000000 */
[----:B------:R-:W-:Y:S05]  /*1980*/  @!P1 BRA `(.L_x_22) ;  /* 0x0000367000009947 */ /* 0x000fea0003800000 */
[----:B-1234-:R-:W-:Y:S01]  /*1990*/  SHF.R.S32.HI R5, RZ, 0x1f, R2 ;  /* 0x0000001fff057819 */ /* 0x01efe20000011402 */
[----:B------:R-:W-:Y:S01]  /*19a0*/  ULDC.64 UR4, c[0x0][0x238] ;  /* 0x00008e0000047ab9 */ /* 0x000fe20000000a00 */
[--C-:B------:R-:W-:Y:S01]  /*19b0*/  SHF.R.S32.HI R237, RZ, 0x1f, R236.reuse ;  /* 0x0000001fffed7819 */ /* 0x100fe200000114ec */
[----:B------:R-:W-:Y:S01]  /*19c0*/  UIMAD UR4, UR8, UR4, URZ ;  /* 0x00000004080472a4 */ /* 0x000fe2000f8e023f */
[----:B------:R-:W-:Y:S01]  /*19d0*/  LEA.HI R5, R5, R2, RZ, 0x2 ;  /* 0x0000000205057211 */ /* 0x000fe200078f10ff */
[----:B------:R-:W-:Y:S01]  /*19e0*/  IMAD.U32 R11, RZ, RZ, UR10 ;  /* 0x0000000aff0b7e24 */ /* 0x000fe2000f8e00ff */
[----:B------:R-:W-:Y:S01]  /*19f0*/  LOP3.LUT P0, RZ, R6, 0x4, RZ, 0xc0, !PT ;  /* 0x0000000406ff7812 */ /* 0x000fe2000780c0ff */
[----:B------:R-:W-:Y:S01]  /*1a00*/  UIMAD UR10, UR10, UR5, UR4 ;  /* 0x000000050a0a72a4 */ /* 0x000fe2000f8e0204 */
[----:B------:R-:W-:Y:S01]  /*1a10*/  LOP3.LUT R5, R5, 0xfffffffc, RZ, 0xc0, !PT ;  /* 0xfffffffc05057812 */ /* 0x000fe200078ec0ff */
[----:B------:R-:W-:Y:S01]  /*1a20*/  IMAD.WIDE.U32 R10, R11, c[0x0][0x238], R236 ;  /* 0x00008e000b0a7a25 */ /* 0x000fe200078e00ec */
[----:B------:R-:W-:Y:S01]  /*1a30*/  ULDC.64 UR4, c[0x0][0x240] ;  /* 0x0000900000047ab9 */ /* 0x000fe20000000a00 */
[----:B------:R-:W-:Y:S01]  /*1a40*/  LEA R225, R225, 0x13480, 0x1 ;  /* 0x00013480e1e17811 */ /* 0x000fe200078e08ff */
[----:B------:R-:W-:Y:S01]  /*1a50*/  UIADD3 UR7, UR6, 0x3f, URZ ;  /* 0x0000003f06077890 */ /* 0x000fe2000fffe03f */
[----:B------:R-:W-:Y:S01]  /*1a60*/  IMAD.IADD R2, R2, 0x1, -R5 ;  /* 0x0000000102027824 */ /* 0x000fe200078e0a05 */
[----:B------:R-:W-:Y:S01]  /*1a70*/  IADD3 R11, R11, UR10, RZ ;  /* 0x0000000a0b0b7c10 */ /* 0x000fe2000fffe0ff */
[----:B------:R-:W-:Y:S01]  /*1a80*/  IMAD.SHL.U32 R251, R251, 0x2, RZ ;  /* 0x00000002fbfb7824 */ /* 0x000fe200078e00ff */
[----:B------:R-:W-:Y:S01]  /*1a90*/  LOP3.LUT R9, R8, 0xfffffffc, RZ, 0xc0, !PT ;  /* 0xfffffffc08097812 */ /* 0x000fe200078ec0ff */
[----:B------:R-:W-:Y:S01]  /*1aa0*/  IMAD R250, R2, -0x8, R7 ;  /* 0xfffffff802fa7824 */ /* 0x000fe200078e0207 */
[----:B------:R-:W-:Y:S01]  /*1ab0*/  SHF.L.U32 R229, R234, 0x1, RZ ;  /* 0x00000001eae57819 */ /* 0x000fe200000006ff */
[----:B------:R-:W-:Y:S01]  /*1ac0*/  IMAD.U32 R2, RZ, RZ, UR15 ;  /* 0x0000000fff027e24 */ /* 0x000fe2000f8e00ff */
[----:B------:R-:W-:Y:S01]  /*1ad0*/  UIMAD UR4, UR9, UR4, URZ ;  /* 0x00000004090472a4 */ /* 0x000fe2000f8e023f */
[----:B------:R-:W-:Y:S01]  /*1ae0*/  IMAD R224, R222, 0x2, R225 ;  /* 0x00000002dee07824 */ /* 0x000fe200078e02e1 */
[----:B------:R-:W-:Y:S01]  /*1af0*/  USHF.R.S32.HI UR6, URZ, 0x1f, UR7 ;  /* 0x0000001f3f067899 */ /* 0x000fe20008011407 */
[----:B------:R-:W-:Y:S01]  /*1b00*/  IMAD.WIDE.U32 R12, R2, c[0x0][0x240], R10 ;  /* 0x00009000020c7a25 */ /* 0x000fe200078e000a */
[----:B------:R-:W-:Y:S01]  /*1b10*/  IADD3 R228, R229, 0xc080, RZ ;  /* 0x0000c080e5e47810 */ /* 0x000fe20007ffe0ff */
[----:B------:R-:W-:Y:S01]  /*1b20*/  UIMAD UR5, UR15, UR5, UR4 ;  /* 0x000000050f0572a4 */ /* 0x000fe2000f8e0204 */
[C---:B------:R-:W-:Y:S01]  /*1b30*/  IADD3 R3, R251.reuse, 0xf480, RZ ;  /* 0x0000f480fb037810 */ /* 0x040fe20007ffe0ff */
[----:B------:R-:W-:Y:S01]  /*1b40*/  IMAD.IADD R9, R4, 0x1, -R9 ;  /* 0x0000000104097824 */ /* 0x000fe200078e0a09 */
[----:B------:R1:W-:Y:S01]  /*1b50*/  STL.64 [R1], R12 ;  /* 0x0000000c01007387 */ /* 0x0003e20000100a00 */
[----:B------:R-:W-:Y:S01]  /*1b60*/  IMAD R223, R0, 0x2, R225 ;  /* 0x0000000200df7824 */ /* 0x000fe200078e02e1 */
[----:B------:R-:W-:Y:S01]  /*1b70*/  IADD3 R243, R251, 0xf4c0, RZ ;  /* 0x0000f4c0fbf37810 */ /* 0x000fe20007ffe0ff */
[----:B------:R-:W-:Y:S01]  /*1b80*/  ULEA.HI UR6, UR6, UR7, URZ, 0x6 ;  /* 0x0000000706067291 */ /* 0x000fe2000f8f303f */
[----:B------:R-:W-:Y:S01]  /*1b90*/  @P0 IADD3 R243, R3, -0x40, RZ ;  /* 0xffffffc003f30810 */ /* 0x000fe20007ffe0ff */
[----:B------:R-:W-:Y:S01]  /*1ba0*/  IMAD R250, R9, -0x2, R250 ;  /* 0xfffffffe09fa7824 */ /* 0x000fe200078e02fa */
[----:B------:R-:W-:Y:S01]  /*1bb0*/  LEA R226, R226, 0x80, 0x1 ;  /* 0x00000080e2e27811 */ /* 0x000fe200078e08ff */
[----:B------:R-:W-:Y:S01]  /*1bc0*/  IMAD.SHL.U32 R227, R227, 0x2, RZ ;  /* 0x00000002e3e37824 */ /* 0x000fe200078e00ff */
        /* <DEDUP_REMOVED lines=48> */
[----:B------:R-:W-:Y:S01]  /*1ed0*/  IMAD R222, R222, 0x2, R223 ;  /* 0x00000002dede7824 */ /* 0x000fe200078e02df */
[----:B------:R-:W-:Y:S01]  /*1ee0*/  LEA R0, R0, R224, 0x1 ;  /* 0x000000e000007211 */ /* 0x000fe200078e08ff */
[----:B------:R-:W-:Y:S01]  /*1ef0*/  IMAD R228, R231, 0x2, R228 ;  /* 0x00000002e7e47824 */ /* 0x000fe200078e02e4 */
[----:B------:R-:W-:Y:S01]  /*1f00*/  ULDC UR9, c[0x0][0x278] ;  /* 0x00009e0000097ab9 */ /* 0x000fe20000000800 */
[----:B------:R-:W-:Y:S01]  /*1f10*/  IADD3 R252, R13, UR5, RZ ;  /* 0x000000050dfc7c10 */ /* 0x000fe2000fffe0ff */
[----:B------:R-:W-:-:S02]  /*1f20*/  ULDC UR8, c[0x0][0x290] ;  /* 0x0000a40000087ab9 */ /* 0x000fc40000000800 */
[----:B------:R-:W-:Y:S02]  /*1f30*/  UMOV UR4, URZ ;  /* 0x0000003f00047c82 */ /* 0x000fe40008000000 */
[----:B------:R-:W-:Y:S02]  /*1f40*/  UMOV UR16, 0x1 ;  /* 0x0000000100107882 */ /* 0x000fe40000000000 */
[----:B------:R-:W-:Y:S02]  /*1f50*/  UMOV UR11, URZ ;  /* 0x0000003f000b7c82 */ /* 0x000fe40008000000 */
[----:B------:R-:W-:Y:S02]  /*1f60*/  ULDC UR10, c[0x0][0x168] ;  /* 0x00005a00000a7ab9 */ /* 0x000fe40000000800 */
[----:B------:R-:W-:Y:S02]  /*1f70*/  UIMAD UR9, UR15, UR9, URZ ;  /* 0x000000090f0972a4 */ /* 0x000fe4000f8e023f */
[----:B------:R-:W-:-:S02]  /*1f80*/  UIMAD UR8, UR15, UR8, URZ ;  /* 0x000000080f0872a4 */ /* 0x000fc4000f8e023f */
[----:B------:R-:W-:Y:S02]  /*1f90*/  USHF.R.S32.HI UR14, URZ, 0x6, UR6 ;  /* 0x000000063f0e7899 */ /* 0x000fe40008011406 */
[----:B------:R-:W-:-:S03]  /*1fa0*/  ULDC UR5, c[0x0][0x168] ;  /* 0x00005a0000057ab9 */ /* 0x000fc60000000800 */
[----:B-1----:R-:W-:-:S07]  /*1fb0*/  IADD3 R221, R234, R231, RZ ;  /* 0x000000e7eadd7210 */ /* 0x002fce0007ffe0ff */
.L_x_25:
[----:B------:R-:W-:Y:S04]  /*1fc0*/  DEPBAR.LE SB0, 0x1 ;  /* 0x000080400000791a */ /* 0x000fe80000000000 */
[----:B------:R-:W-:Y:S01]  /*1fd0*/  BAR.SYNC.DEFER_BLOCKING 0x0 ;  /* 0x0000000000007b1d */ /* 0x000fe20000010000 */
[----:B------:R-:W-:Y:S01]  /*1fe0*/  MOV R3, UR4 ;  /* 0x0000000400037c02 */ /* 0x000fe20008000f00 */
[----:B------:R-:W-:Y:S01]  /*1ff0*/  IMAD.U32 R48, RZ, RZ, UR4 ;  /* 0x00000004ff307e24 */ /* 0x000fe2000f8e00ff */
[----:B------:R-:W-:Y:S01]  /*2000*/  MOV R183, UR4 ;  /* 0x0000000400b77c02 */ /* 0x000fe20008000f00 */
[----:B------:R-:W-:Y:S02]  /*2010*/  UIADD3 UR20, UR11, 0x1, URZ ;  /* 0x000000010b147890 */ /* 0x000fe4000fffe03f */
[----:B------:R-:W-:Y:S01]  /*2020*/  IMAD R3, R3, 0x1800, R234 ;  /* 0x0000180003037824 */ /* 0x000fe200078e02ea */
[----:B------:R-:W-:Y:S01]  /*2030*/  LEA R181, R183, R242, 0x6 ;  /* 0x000000f2b7b57211 */ /* 0x000fe200078e30ff */
[----:B------:R-:W-:Y:S03]  /*2040*/  UISETP.GE.AND UP0, UPT, UR20, UR14, UPT ;  /* 0x0000000e1400728c */ /* 0x000fe6000bf06270 */
[----:B------:R-:W-:Y:S01]  /*2050*/  SHF.L.U32 R180, R3, 0x1, RZ ;  /* 0x0000000103b47819 */ /* 0x000fe200000006ff */
[----:B------:R-:W-:Y:S02]  /*2060*/  IMAD R3, R48, 0x1800, R231 ;  /* 0x0000180030037824 */ /* 0x000fe400078e02e7 */
[----:B------:R-:W-:Y:S03]  /*2070*/  PLOP3.LUT P0, PT, PT, PT, UP0, 0x80, 0x0 ;  /* 0x000000000000781c */ /* 0x000fe60003f0f008 */
[----:B------:R-:W-:Y:S05]  /*2080*/  IADD3 R3, R234, R3, RZ ;  /* 0x00000003ea037210 */ /* 0x000fea0007ffe0ff */
[----:B------:R-:W-:Y:S01]  /*2090*/  IMAD.SHL.U32 R2, R3, 0x2, RZ ;  /* 0x0000000203027824 */ /* 0x000fe200078e00ff */
[----:B------:R-:W-:Y:S05]  /*20a0*/  LDSM.16.M88.4 R40, [R230+0x80] ;  /* 0x00008000e628783b */ /* 0x000fea0000000200 */
[----:B------:R-:W1:Y:S05]  /*20b0*/  LDSM.16.M88.4 R36, [R180+0x6080] ;  /* 0x00608000b424783b */ /* 0x000e6a0000000200 */
[----:B------:R-:W2:Y:S05]  /*20c0*/  LDSM.16.M88.4 R44, [R180+0x6880] ;  /* 0x00688000b42c783b */ /* 0x000eaa0000000200 */
[----:B------:R-:W3:Y:S05]  /*20d0*/  LDSM.16.M88.4 R48, [R230+0x1080] ;  /* 0x00108000e630783b */ /* 0x000eea0000000200 */
[----:B------:R-:W-:Y:S05]  /*20e0*/  LDSM.16.M88.4 R56, [R220+0x80] ;  /* 0x00008000dc38783b */ /* 0x000fea0000000200 */
[----:B------:R-:W4:Y:S05]  /*20f0*/  LDSM.16.M88.4 R52, [R2+0x6080] ;  /* 0x006080000234783b */ /* 0x000f2a0000000200 */
[----:B------:R-:W5:Y:S05]  /*2100*/  LDSM.16.M88.4 R156, [R2+0x6880] ;  /* 0x00688000029c783b */ /* 0x000f6a0000000200 */
[----:B------:R-:W3:Y:S05]  /*2110*/  LDSM.16.M88.4 R160, [R220+0x1080] ;  /* 0x00108000dca0783b */ /* 0x000eea0000000200 */
[----:B------:R-:W-:Y:S01]  /*2120*/  LDSM.16.M88.4 R164, [R2+0x7880] ;  /* 0x0078800002a4783b */ /* 0x000fe20000000200 */
[-C--:B-1----:R-:W-:Y:S08]  /*2130*/  HMMA.16816.F32.BF16 R4, R36, R40.reuse, RZ ;  /* 0x000000282404723c */ /* 0x082ff000000418ff */
[C---:B--2---:R-:W-:Y:S08]  /*2140*/  HMMA.16816.F32.BF16 R8, R44.reuse, R40, RZ ;  /* 0x000000282c08723c */ /* 0x044ff000000418ff */
[-C--:B------:R-:W-:Y:S08]  /*2150*/  HMMA.16816.F32.BF16 R12, R44, R42.reuse, RZ ;  /* 0x0000002a2c0c723c */ /* 0x080ff000000418ff */
[C---:B------:R-:W-:Y:S01]  /*2160*/  HMMA.16816.F32.BF16 R16, R36.reuse, R42, RZ ;  /* 0x0000002a2410723c */ /* 0x040fe200000418ff */
[----:B------:R-:W-:Y:S07]  /*2170*/  LDSM.16.M88.4 R40, [R230+0x2080] ;  /* 0x00208000e628783b */ /* 0x000fee0000000200 */
[-C--:B---3--:R-:W-:Y:S08]  /*2180*/  HMMA.16816.F32.BF16 R20, R36, R48.reuse, RZ ;  /* 0x000000302414723c */ /* 0x088ff000000418ff */
[C---:B------:R-:W-:Y:S08]  /*2190*/  HMMA.16816.F32.BF16 R24, R44.reuse, R48, RZ ;  /* 0x000000302c18723c */ /* 0x040ff000000418ff */
[-C--:B------:R-:W-:Y:S01]  /*21a0*/  HMMA.16816.F32.BF16 R28, R44, R50.reuse, RZ ;  /* 0x000000322c1c723c */ /* 0x080fe200000418ff */
[----:B------:R-:W-:Y:S07]  /*21b0*/  LDSM.16.M88.4 R44, [R180+0x7880] ;  /* 0x00788000b42c783b */ /* 0x000fee0000000200 */
[----:B------:R-:W-:Y:S01]  /*21c0*/  HMMA.16816.F32.BF16 R32, R36, R50, RZ ;  /* 0x000000322420723c */ /* 0x000fe200000418ff */
[----:B------:R-:W1:Y:S05]  /*21d0*/  LDSM.16.M88.4 R36, [R180+0x7080] ;  /* 0x00708000b424783b */ /* 0x000e6a0000000200 */
[----:B------:R-:W2:Y:S02]  /*21e0*/  LDSM.16.M88.4 R48, [R230+0x3080] ;  /* 0x00308000e630783b */ /* 0x000ea40000000200 */
[-C--:B----4-:R-:W-:Y:S08]  /*21f0*/  HMMA.16816.F32.BF16 R4, R52, R56.reuse, R4 ;  /* 0x000000383404723c */ /* 0x090ff00000041804 */
[C---:B-----5:R-:W-:Y:S07]  /*2200*/  HMMA.16816.F32.BF16 R8, R156.reuse, R56, R8 ;  /* 0x000000389c08723c */ /* 0x060fee0000041808 */
[----:B------:R-:W-:Y:S01]  /*2210*/  MOV R56, UR4 ;  /* 0x0000000400387c02 */ /* 0x000fe20008000f00 */
[-C--:B------:R-:W-:Y:S04]  /*2220*/  HMMA.16816.F32.BF16 R12, R156, R58.reuse, R12 ;  /* 0x0000003a9c0c723c */ /* 0x080fe8000004180c */
[----:B------:R-:W-:Y:S04]  /*2230*/  IMAD R56, R56, 0x1800, R221 ;  /* 0x0000180038387824 */ /* 0x000fe800078e02dd */
[C---:B------:R-:W-:Y:S04]  /*2240*/  HMMA.16816.F32.BF16 R16, R52.reuse, R58, R16 ;  /* 0x0000003a3410723c */ /* 0x040fe80000041810 */
[----:B------:R-:W-:Y:S04]  /*2250*/  IMAD.SHL.U32 R3, R56, 0x2, RZ ;  /* 0x0000000238037824 */ /* 0x000fe800078e00ff */
[-C--:B------:R-:W-:Y:S01]  /*2260*/  HMMA.16816.F32.BF16 R20, R52, R160.reuse, R20 ;  /* 0x000000a03414723c */ /* 0x080fe20000041814 */
[----:B------:R-:W-:Y:S07]  /*2270*/  LDSM.16.M88.4 R56, [R3+0x7080] ;  /* 0x007080000338783b */ /* 0x000fee0000000200 */
[C---:B------:R-:W-:Y:S08]  /*2280*/  HMMA.16816.F32.BF16 R24, R156.reuse, R160, R24 ;  /* 0x000000a09c18723c */ /* 0x040ff00000041818 */
[-C--:B------:R-:W-:Y:S01]  /*2290*/  HMMA.16816.F32.BF16 R28, R156, R162.reuse, R28 ;  /* 0x000000a29c1c723c */ /* 0x080fe2000004181c */
[----:B------:R-:W3:Y:S07]  /*22a0*/  LDSM.16.M88.4 R156, [R220+0x2080] ;  /* 0x00208000dc9c783b */ /* 0x000eee0000000200 */
[----:B------:R-:W-:Y:S01]  /*22b0*/  HMMA.16816.F32.BF16 R32, R52, R162, R32 ;  /* 0x000000a23420723c */ /* 0x000fe20000041820 */
[----:B------:R-:W4:Y:S05]  /*22c0*/  LDSM.16.M88.4 R52, [R220+0x3080] ;  /* 0x00308000dc34783b */ /* 0x000f2a0000000200 */
[----:B------:R-:W-:Y:S02]  /*22d0*/  LDSM.16.M88.4 R160, [R180+0x8880] ;  /* 0x00888000b4a0783b */ /* 0x000fe40000000200 */
[-C--:B-1----:R-:W-:Y:S08]  /*22e0*/  HMMA.16816.F32.BF16 R4, R36, R40.reuse, R4 ;  /* 0x000000282404723c */ /* 0x082ff00000041804 */
[C---:B------:R-:W-:Y:S08]  /*22f0*/  HMMA.16816.F32.BF16 R8, R44.reuse, R40, R8 ;  /* 0x000000282c08723c */ /* 0x040ff00000041808 */
[-C--:B------:R-:W-:Y:S08]  /*2300*/  HMMA.16816.F32.BF16 R12, R44, R42.reuse, R12 ;  /* 0x0000002a2c0c723c */ /* 0x080ff0000004180c */
[C---:B------:R-:W-:Y:S01]  /*2310*/  HMMA.16816.F32.BF16 R16, R36.reuse, R42, R16 ;  /* 0x0000002a2410723c */ /* 0x040fe20000041810 */
[----:B------:R-:W-:Y:S07]  /*2320*/  LDSM.16.M88.4 R40, [R180+0x8080] ;  /* 0x00808000b428783b */ /* 0x000fee0000000200 */
[-C--:B--2---:R-:W-:Y:S08]  /*2330*/  HMMA.16816.F32.BF16 R20, R36, R48.reuse, R20 ;  /* 0x000000302414723c */ /* 0x084ff00000041814 */
[C---:B------:R-:W-:Y:S08]  /*2340*/  HMMA.16816.F32.BF16 R24, R44.reuse, R48, R24 ;  /* 0x000000302c18723c */ /* 0x040ff00000041818 */
[-C--:B------:R-:W-:Y:S01]  /*2350*/  HMMA.16816.F32.BF16 R28, R44, R50.reuse, R28 ;  /* 0x000000322c1c723c */ /* 0x080fe2000004181c */
[----:B------:R-:W1:Y:S07]  /*2360*/  LDSM.16.M88.4 R44, [R230+0x4080] ;  /* 0x00408000e62c783b */ /* 0x000e6e0000000200 */
[----:B------:R-:W-:Y:S01]  /*2370*/  HMMA.16816.F32.BF16 R32, R36, R50, R32 ;  /* 0x000000322420723c */ /* 0x000fe20000041820 */
[----:B------:R-:W2:Y:S05]  /*2380*/  LDSM.16.M88.4 R36, [R230+0x5080] ;  /* 0x00508000e624783b */ /* 0x000eaa0000000200 */
[----:B------:R-:W-:Y:S02]  /*2390*/  LDSM.16.M88.4 R48, [R220+0x4080] ;  /* 0x00408000dc30783b */ /* 0x000fe40000000200 */
[-C--:B---3--:R-:W-:Y:S08]  /*23a0*/  HMMA.16816.F32.BF16 R4, R56, R156.reuse, R4 ;  /* 0x0000009c3804723c */ /* 0x088ff00000041804 */
[C---:B------:R-:W-:Y:S08]  /*23b0*/  HMMA.16816.F32.BF16 R8, R164.reuse, R156, R8 ;  /* 0x0000009ca408723c */ /* 0x040ff00000041808 */
[-C--:B------:R-:W-:Y:S08]  /*23c0*/  HMMA.16816.F32.BF16 R12, R164, R158.reuse, R12 ;  /* 0x0000009ea40c723c */ /* 0x080ff0000004180c */
[C---:B------:R-:W-:Y:S08]  /*23d0*/  HMMA.16816.F32.BF16 R16, R56.reuse, R158, R16 ;  /* 0x0000009e3810723c */ /* 0x040ff00000041810 */
[-C--:B----4-:R-:W-:Y:S08]  /*23e0*/  HMMA.16816.F32.BF16 R20, R56, R52.reuse, R20 ;  /* 0x000000343814723c */ /* 0x090ff00000041814 */
[C---:B------:R-:W-:Y:S08]  /*23f0*/  HMMA.16816.F32.BF16 R24, R164.reuse, R52, R24 ;  /* 0x00000034a418723c */ /* 0x040ff00000041818 */
[-C--:B------:R-:W-:Y:S08]  /*2400*/  HMMA.16816.F32.BF16 R28, R164, R54.reuse, R28 ;  /* 0x00000036a41c723c */ /* 0x080ff0000004181c */
[----:B------:R-:W-:Y:S01]  /*2410*/  HMMA.16816.F32.BF16 R32, R56, R54, R32 ;  /* 0x000000363820723c */ /* 0x000fe20000041820 */
[----:B------:R-:W-:Y:S05]  /*2420*/  LDSM.16.M88.4 R52, [R2+0x8880] ;  /* 0x008880000234783b */ /* 0x000fea0000000200 */
[----:B------:R-:W-:Y:S02]  /*2430*/  LDSM.16.M88.4 R56, [R220+0x5080] ;  /* 0x00508000dc38783b */ /* 0x000fe40000000200 */
[-C--:B-1----:R-:W-:Y:S03]  /*2440*/  HMMA.16816.F32.BF16 R4, R40, R44.reuse, R4 ;  /* 0x0000002c2804723c */ /* 0x082fe60000041804 */
[----:B------:R-:W-:Y:S05]  /*2450*/  LDS R2, [R181.X4+0xf120] ;  /* 0x00f12000b5027984 */ /* 0x000fea0000004800 */
[C---:B------:R-:W-:Y:S08]  /*2460*/  HMMA.16816.F32.BF16 R8, R160.reuse, R44, R8 ;  /* 0x0000002ca008723c */ /* 0x040ff00000041808 */
[-C--:B------:R-:W-:Y:S08]  /*2470*/  HMMA.16816.F32.BF16 R12, R160, R46.reuse, R12 ;  /* 0x0000002ea00c723c */ /* 0x080ff0000004180c */
[C---:B------:R-:W-:Y:S01]  /*2480*/  HMMA.16816.F32.BF16 R16, R40.reuse, R46, R16 ;  /* 0x0000002e2810723c */ /* 0x040fe20000041810 */
[----:B------:R-:W1:Y:S05]  /*2490*/  LDSM.16.M88.4 R44, [R3+0x8080] ;  /* 0x00808000032c783b */ /* 0x000e6a0000000200 */
[----:B------:R3:W4:Y:S02]  /*24a0*/  LDS R3, [R181.X4+0xf100] ;  /* 0x00f10000b5037984 */ /* 0x0007240000004800 */
[-C--:B--2---:R-:W-:Y:S08]  /*24b0*/  HMMA.16816.F32.BF16 R20, R40, R36.reuse, R20 ;  /* 0x000000242814723c */ /* 0x084ff00000041814 */
[C---:B------:R-:W-:Y:S08]  /*24c0*/  HMMA.16816.F32.BF16 R24, R160.reuse, R36, R24 ;  /* 0x00000024a018723c */ /* 0x040ff00000041818 */
[-C--:B------:R-:W-:Y:S08]  /*24d0*/  HMMA.16816.F32.BF16 R28, R160, R38.reuse, R28 ;  /* 0x00000026a01c723c */ /* 0x080ff0000004181c */
[----:B------:R-:W-:Y:S01]  /*24e0*/  HMMA.16816.F32.BF16 R32, R40, R38, R32 ;  /* 0x000000262820723c */ /* 0x000fe20000041820 */
[----:B------:R3:W2:Y:S05]  /*24f0*/  LDS R42, [R181.X4+0xf080] ;  /* 0x00f08000b52a7984 */ /* 0x0006aa0000004800 */
[----:B------:R3:W2:Y:S02]  /*2500*/  LDS R41, [R181.X4+0xf0a0] ;  /* 0x00f0a000b5297984 */ /* 0x0006a40000004800 */
[----:B------:R-:W-:Y:S04]  /*2510*/  DEPBAR.LE SB0, 0x0 ;  /* 0x000080000000791a */ /* 0x000fe80000000000 */
[-C--:B-1----:R-:W-:Y:S01]  /*2520*/  HMMA.16816.F32.BF16 R4, R44, R48.reuse, R4 ;  /* 0x000000302c04723c */ /* 0x082fe20000041804 */
[----:B------:R-:W-:Y:S07]  /*2530*/  BAR.SYNC.DEFER_BLOCKING 0x0 ;  /* 0x0000000000007b1d */ /* 0x000fee0000010000 */
[C---:B------:R-:W-:Y:S08]  /*2540*/  HMMA.16816.F32.BF16 R8, R52.reuse, R48, R8 ;  /* 0x000000303408723c */ /* 0x040ff00000041808 */
[-C--:B------:R-:W-:Y:S08]  /*2550*/  HMMA.16816.F32.BF16 R12, R52, R50.reuse, R12 ;  /* 0x00000032340c723c */ /* 0x080ff0000004180c */
[C---:B------:R-:W-:Y:S01]  /*2560*/  HMMA.16816.F32.BF16 R16, R44.reuse, R50, R16 ;  /* 0x000000322c10723c */ /* 0x040fe20000041810 */
[----:B------:R3:W1:Y:S05]  /*2570*/  LDSM.16.M88.4 R156, [R229+0xc080] ;  /* 0x00c08000e59c783b */ /* 0x00066a0000000200 */
[----:B------:R3:W1:Y:S02]  /*2580*/  LDSM.16.M88.4 R160, [R229+0xc880] ;  /* 0x00c88000e5a0783b */ /* 0x0006640000000200 */
[-C--:B------:R-:W-:Y:S03]  /*2590*/  HMMA.16816.F32.BF16 R20, R44, R56.reuse, R20 ;  /* 0x000000382c14723c */ /* 0x080fe60000041814 */
[----:B------:R3:W1:Y:S05]  /*25a0*/  LDSM.16.M88.4 R164, [R228] ;  /* 0x00000000e4a4783b */ /* 0x00066a0000000200 */
[C---:B------:R-:W-:Y:S01]  /*25b0*/  HMMA.16816.F32.BF16 R24, R52.reuse, R56, R24 ;  /* 0x000000383418723c */ /* 0x040fe20000041818 */
[----:B------:R3:W1:Y:S07]  /*25c0*/  LDSM.16.M88.4 R180, [R228+0x800] ;  /* 0x00080000e4b4783b */ /* 0x00066e0000000200 */
[-C--:B------:R-:W-:Y:S08]  /*25d0*/  HMMA.16816.F32.BF16 R28, R52, R58.reuse, R28 ;  /* 0x0000003a341c723c */ /* 0x080ff0000004181c */
[----:B------:R-:W-:Y:S01]  /*25e0*/  HMMA.16816.F32.BF16 R32, R44, R58, R32 ;  /* 0x0000003a2c20723c */ /* 0x000fe20000041820 */
[----:B------:R-:W-:-:S07]  /*25f0*/  @P0 BRA `(.L_x_23) ;  /* 0x000002b000000947 */ /* 0x000fce0003800000 */
[----:B--2-4-:R-:W-:Y:S01]  /*2600*/  IMAD.U32 R36, RZ, RZ, UR11 ;  /* 0x0000000bff247e24 */ /* 0x014fe2000f8e00ff */
[----:B------:R-:W2:Y:S01]  /*2610*/  @!P3 S2R R37, SR_CTAID.Y ;  /* 0x000000000025b919 */ /* 0x000ea20000002600 */
[C---:B------:R-:W-:Y:S01]  /*2620*/  LOP3.LUT P5, RZ, R241.reuse, 0x1, RZ, 0xc0, !PT ;  /* 0x00000001f1ff7812 */ /* 0x040fe200078ac0ff */
[----:B------:R-:W-:Y:S01]  /*2630*/  ULDC.64 UR6, c[0x0][0x178] ;  /* 0x00005e0000067ab9 */ /* 0x000fe20000000a00 */
[----:B------:R-:W-:Y:S01]  /*2640*/  LOP3.LUT P4, RZ, R241, 0x2, RZ, 0xc0, !PT ;  /* 0x00000002f1ff7812 */ /* 0x000fe2000788c0ff */
[----:B------:R-:W-:Y:S01]  /*2650*/  USHF.R.S32.HI UR17, URZ, 0x1f, UR20 ;  /* 0x0000001f3f117899 */ /* 0x000fe20008011414 */
[----:B------:R-:W-:Y:S01]  /*2660*/  IADD3 R43, R233, 0x6080, RZ ;  /* 0x00006080e92b7810 */ /* 0x000fe20007ffe0ff */
[----:B------:R-:W-:Y:S01]  /*2670*/  UIMAD.WIDE.U32 UR22, UR20, UR6, URZ ;  /* 0x00000006141672a5 */ /* 0x000fe2000f8e003f */
[----:B------:R-:W-:Y:S01]  /*2680*/  @!P3 LEA R36, R36, 0x40, 0x6 ;  /* 0x000000402424b811 */ /* 0x000fe200078e30ff */
[----:B------:R-:W-:Y:S04]  /*2690*/  UIMAD UR17, UR17, UR6, URZ ;  /* 0x00000006111172a4 */ /* 0x000fe8000f8e023f */
[----:B------:R-:W-:Y:S01]  /*26a0*/  IMAD.U32 R40, RZ, RZ, UR22 ;  /* 0x00000016ff287e24 */ /* 0x000fe2000f8e00ff */
[----:B------:R-:W-:Y:S02]  /*26b0*/  UIMAD UR17, UR20, UR7, UR17 ;  /* 0x00000007141172a4 */ /* 0x000fe4000f8e0211 */
[----:B------:R-:W-:Y:S02]  /*26c0*/  UIMAD UR20, UR20, -0x40, UR10 ;  /* 0xffffffc0141478a4 */ /* 0x000fe4000f8e020a */
[----:B------:R-:W-:Y:S04]  /*26d0*/  UIADD3 UR17, UR23, UR17, URZ ;  /* 0x0000001117117290 */ /* 0x000fe8000fffe03f */
[C---:B------:R-:W-:Y:S02]  /*26e0*/  ISETP.GE.OR P5, PT, R238.reuse, UR20, !P5 ;  /* 0x00000014ee007c0c */ /* 0x040fe4000efa6670 */
[C---:B------:R-:W-:Y:S01]  /*26f0*/  ISETP.GE.OR P4, PT, R238.reuse, UR20, !P4 ;  /* 0x00000014ee007c0c */ /* 0x040fe2000e786670 */
[----:B--2---:R-:W-:Y:S01]  /*2700*/  @!P3 IMAD.WIDE.U32 R38, R37, c[0x0][0x270], R244 ;  /* 0x00009c002526ba25 */ /* 0x004fe200078e00f4 */
[----:B------:R-:W-:Y:S02]  /*2710*/  @!P3 SHF.R.S32.HI R44, RZ, 0x1f, R37 ;  /* 0x0000001fff2cb819 */ /* 0x000fe40000011425 */
[----:B------:R-:W-:Y:S02]  /*2720*/  ISETP.LT.AND P2, PT, R238, UR20, PT ;  /* 0x00000014ee007c0c */ /* 0x000fe4000bf41270 */
[----:B------:R-:W-:Y:S01]  /*2730*/  @!P3 IADD3 R45, P0, R38, UR9, RZ ;  /* 0x00000009262dbc10 */ /* 0x000fe2000ff1e0ff */
[----:B------:R-:W-:Y:S01]  /*2740*/  @!P3 IMAD R44, R44, c[0x0][0x270], RZ ;  /* 0x00009c002c2cba24 */ /* 0x000fe200078e02ff */
[----:B------:R-:W-:Y:S01]  /*2750*/  ISETP.GE.OR P2, PT, R235, c[0x0][0x16c], !P2 ;  /* 0x00005b00eb007a0c */ /* 0x000fe20005746670 */
[----:B------:R-:W-:Y:S02]  /*2760*/  IMAD.U32 R38, RZ, RZ, UR16 ;  /* 0x00000010ff267e24 */ /* 0x000fe4000f8e00ff */
[----:B------:R-:W-:Y:S02]  /*2770*/  @!P3 IMAD R44, R37, c[0x0][0x274], R44 ;  /* 0x00009d00252cba24 */ /* 0x000fe400078e022c */
[----:B------:R-:W-:Y:S02]  /*2780*/  IMAD R43, R38, 0x3000, R43 ;  /* 0x00003000262b7824 */ /* 0x000fe400078e022b */
[----:B------:R-:W-:Y:S01]  /*2790*/  IMAD.U32 R37, RZ, RZ, UR16 ;  /* 0x00000010ff257e24 */ /* 0x000fe2000f8e00ff */
[----:B------:R-:W-:Y:S01]  /*27a0*/  @!P3 IADD3.X R44, R39, UR12, R44, P0, !PT ;  /* 0x0000000c272cbc10 */ /* 0x000fe200087fe42c */
[----:B------:R-:W-:Y:S01]  /*27b0*/  IMAD.U32 R39, RZ, RZ, UR22 ;  /* 0x00000016ff277e24 */ /* 0x000fe2000f8e00ff */
[----:B------:R-:W-:Y:S01]  /*27c0*/  @!P3 LEA R46, P0, R45, c[0x0][0x258], 0x2 ;  /* 0x000096002d2eba11 */ /* 0x000fe200078010ff */
[----:B------:R-:W-:Y:S03]  /*27d0*/  @!P3 IMAD R37, R37, 0x40, R244 ;  /* 0x000000402525b824 */ /* 0x000fe600078e02f4 */
[----:B------:R-:W-:Y:S01]  /*27e0*/  LEA R48, P1, R39, R248, 0x7 ;  /* 0x000000f827307211 */ /* 0x000fe200078238ff */
[----:B------:R-:W-:Y:S01]  /*27f0*/  IMAD.U32 R39, RZ, RZ, UR17 ;  /* 0x00000011ff277e24 */ /* 0x000fe2000f8e00ff */
[----:B------:R-:W-:Y:S04]  /*2800*/  @!P3 LEA.HI.X R47, R45, c[0x0][0x25c], R44, 0x2, P0 ;  /* 0x000097002d2fba11 */ /* 0x000fe800000f142c */
[----:B------:R-:W-:Y:S01]  /*2810*/  LEA.HI.X R49, R40, R249, R39, 0x7, P1 ;  /* 0x000000f928317211 */ /* 0x000fe200008f3c27 */
[----:B------:R-:W-:Y:S04]  /*2820*/  @!P3 IMAD.WIDE R46, R36, 0x4, R46 ;  /* 0x00000004242eb825 */ /* 0x000fe800078e022e */
[----:B------:R-:W-:Y:S01]  /*2830*/  @!PT LDS RZ, [RZ] ;  /* 0x00000000fffff984 */ /* 0x000fe20000000800 */
[----:B------:R-:W-:Y:S01]  /*2840*/  @!PT LDS RZ, [RZ] ;  /* 0x00000000fffff984 */ /* 0x000fe20000000800 */
[----:B------:R-:W-:Y:S01]  /*2850*/  @!PT LDS RZ, [RZ] ;  /* 0x00000000fffff984 */ /* 0x000fe20000000800 */
[----:B------:R2:W-:Y:S01]  /*2860*/  LDGSTS.E.BYPASS.LTC128B.128 [R43], [R48.64], !P5 ;  /* 0x00000000302b7fae */ /* 0x0005e2000e901d52 */
[----:B------:R-:W-:Y:S05]  /*2870*/  @!P3 IMAD.SHL.U32 R39, R37, 0x4, RZ ;  /* 0x000000042527b824 */ /* 0x000fea00078e00ff */
[----:B------:R2:W-:Y:S06]  /*2880*/  LDGSTS.E.BYPASS.LTC128B.128 [R43+0x1000], [R48.64+0x40], !P4 ;  /* 0x01000040302b7fae */ /* 0x0005ec000e101d52 */
[----:B------:R2:W-:Y:S06]  /*2890*/  LDGSTS.E.BYPASS.LTC128B.128 [R43+0x2000], [R48.64+0x80], !P2 ;  /* 0x02000080302b7fae */ /* 0x0005ec000d101d52 */
[----:B------:R2:W-:Y:S02]  /*28a0*/  @!P3 LDGSTS.E.BYPASS.LTC128B.128 [R39+0xf080], [R46.64] ;  /* 0x0f0800002e27bfae */ /* 0x0005e4000b901d52 */
.L_x_23:
[-C--:B-12-4-:R-:W-:Y:S01]  /*28b0*/  HMMA.16816.F32.BF16 R36, R156, R168.reuse, RZ ;  /* 0x000000a89c24723c */ /* 0x096fe200000418ff */
[----:B------:R-:W-:Y:S01]  /*28c0*/  STL [R1+0xc], R108 ;  /* 0x00000c6c01007387 */ /* 0x000fe20000100800 */
[----:B------:R-:W-:Y:S01]  /*28d0*/  UIADD3 UR17, UR11, 0x1, URZ ;  /* 0x000000010b117890 */ /* 0x000fe2000fffe03f */
[C---:B------:R-:W-:Y:S02]  /*28e0*/  ISETP.GT.AND P4, PT, R250.reuse, 0x40, PT ;  /* 0x00000040fa00780c */ /* 0x040fe40003f84270 */
[----:B------:R1:W-:Y:S01]  /*28f0*/  STL [R1+0x8], R0 ;  /* 0x0000080001007387 */ /* 0x0003e20000100800 */
[----:B------:R-:W-:Y:S02]  /*2900*/  ISETP.GT.AND P2, PT, R250, 0x41, PT ;  /* 0x00000041fa00780c */ /* 0x000fe40003f44270 */
[----:B------:R-:W-:Y:S01]  /*2910*/  FSEL R47, R24, -INF , P4 ;  /* 0xff800000182f7808 */ /* 0x000fe20002000000 */
[----:B------:R-:W0:Y:S01]  /*2920*/  LDGDEPBAR ;  /* 0x00000000000079af */ /* 0x000e220000000000 */
[C---:B------:R-:W-:Y:S02]  /*2930*/  ISETP.GT.AND P1, PT, R250.reuse, RZ, PT ;  /* 0x000000fffa00720c */ /* 0x040fe40003f24270 */
[----:B------:R-:W-:Y:S02]  /*2940*/  ISETP.GT.AND P0, PT, R250, 0x1, PT ;  /* 0x00000001fa00780c */ /* 0x000fe40003f04270 */
[----:B------:R-:W-:Y:S02]  /*2950*/  FSEL R58, R25, -INF , P2 ;  /* 0xff800000193a7808 */ /* 0x000fe40001000000 */
[----:B------:R-:W-:Y:S02]  /*2960*/  FSEL R57, R26, -INF , P4 ;  /* 0xff8000001a397808 */ /* 0x000fe40002000000 */
[----:B------:R-:W-:Y:S02]  /*2970*/  FSEL R55, R27, -INF , P2 ;  /* 0xff8000001b377808 */ /* 0x000fe40001000000 */
[C---:B------:R-:W-:Y:S02]  /*2980*/  HMMA.16816.F32.BF16 R24, R160.reuse, R168, RZ ;  /* 0x000000a8a018723c */ /* 0x040fe400000418ff */
[----:B------:R-:W-:Y:S02]  /*2990*/  FSEL R44, R8, -INF , P1 ;  /* 0xff800000082c7808 */ /* 0x000fe40000800000 */
[----:B------:R-:W-:Y:S02]  /*29a0*/  FSEL R40, R9, -INF , P0 ;  /* 0xff80000009287808 */ /* 0x000fe40000000000 */
[----:B------:R-:W-:Y:S02]  /*29b0*/  FSEL R45, R10, -INF , P1 ;  /* 0xff8000000a2d7808 */ /* 0x000fe40000800000 */
[C---:B------:R-:W-:Y:S02]  /*29c0*/  ISETP.GT.AND P6, PT, R250.reuse, 0x20, PT ;  /* 0x00000020fa00780c */ /* 0x040fe40003fc4270 */
[----:B------:R-:W-:Y:S02]  /*29d0*/  ISETP.GT.AND P5, PT, R250, 0x21, PT ;  /* 0x00000021fa00780c */ /* 0x000fe40003fa4270 */
[----:B------:R-:W-:Y:S02]  /*29e0*/  FSEL R4, R4, -INF , P1 ;  /* 0xff80000004047808 */ /* 0x000fe40000800000 */
[----:B------:R-:W-:Y:S02]  /*29f0*/  FSEL R5, R5, -INF , P0 ;  /* 0xff80000005057808 */ /* 0x000fe40000000000 */
[----:B------:R-:W-:Y:S01]  /*2a00*/  FSEL R56, R6, -INF , P1 ;  /* 0xff80000006387808 */ /* 0x000fe20000800000 */
[--C-:B------:R-:W-:Y:S01]  /*2a10*/  FFMA.FTZ R4, R4, c[0x0][0x29c], -R42.reuse ;  /* 0x0000a70004047a23 */ /* 0x100fe2000001082a */
[----:B------:R-:W-:Y:S02]  /*2a20*/  FSEL R54, R7, -INF , P0 ;  /* 0xff80000007367808 */ /* 0x000fe40000000000 */
[----:B------:R-:W-:Y:S02]  /*2a30*/  FSEL R49, R11, -INF , P0 ;  /* 0xff8000000b317808 */ /* 0x000fe40000000000 */
[C---:B------:R-:W-:Y:S02]  /*2a40*/  ISETP.GT.AND P0, PT, R250.reuse, 0x61, PT ;  /* 0x00000061fa00780c */ /* 0x040fe40003f04270 */
[----:B------:R-:W-:Y:S02]  /*2a50*/  ISETP.GT.AND P1, PT, R250, 0x60, PT ;  /* 0x00000060fa00780c */ /* 0x000fe40003f24270 */
[----:B------:R-:W-:Y:S02]  /*2a60*/  FSEL R53, R14, -INF , P6 ;  /* 0xff8000000e357808 */ /* 0x000fe40003000000 */
[----:B------:R-:W-:Y:S02]  /*2a70*/  FSEL R14, R28, -INF , P1 ;  /* 0xff8000001c0e7808 */ /* 0x000fe40000800000 */
[----:B------:R-:W-:Y:S02]  /*2a80*/  FSEL R6, R29, -INF , P0 ;  /* 0xff8000001d067808 */ /* 0x000fe40000000000 */
[----:B------:R-:W-:Y:S01]  /*2a90*/  FSEL R48, R30, -INF , P1 ;  /* 0xff8000001e307808 */ /* 0x000fe20000800000 */
[----:B------:R-:W-:Y:S01]  /*2aa0*/  FFMA.FTZ R14, R14, c[0x0][0x29c], -R3 ;  /* 0x0000a7000e0e7a23 */ /* 0x000fe20000010803 */
[----:B------:R-:W-:Y:S02]  /*2ab0*/  FSEL R59, R31, -INF , P0 ;  /* 0xff8000001f3b7808 */ /* 0x000fe40000000000 */
[-C--:B------:R-:W-:Y:S01]  /*2ac0*/  HMMA.16816.F32.BF16 R28, R160, R170.reuse, RZ ;  /* 0x000000aaa01c723c */ /* 0x080fe200000418ff */
[----:B------:R-:W-:Y:S02]  /*2ad0*/  FSEL R43, R18, -INF , P6 ;  /* 0xff800000122b7808 */ /* 0x000fe40003000000 */
[----:B------:R-:W-:Y:S01]  /*2ae0*/  FSEL R46, R19, -INF , P5 ;  /* 0xff800000132e7808 */ /* 0x000fe20002800000 */
[----:B------:R-:W-:Y:S01]  /*2af0*/  MUFU.EX2 R14, R14 ;  /* 0x0000000e000e7308 */ /* 0x000fe20000000800 */
[----:B------:R-:W-:Y:S01]  /*2b00*/  FSEL R9, R20, -INF , P4 ;  /* 0xff80000014097808 */ /* 0x000fe20002000000 */
[--C-:B------:R-:W-:Y:S01]  /*2b10*/  FFMA.FTZ R8, R43, c[0x0][0x29c], -R41.reuse ;  /* 0x0000a7002b087a23 */ /* 0x100fe20000010829 */
[----:B------:R-:W-:Y:S02]  /*2b20*/  FSEL R21, R21, -INF , P2 ;  /* 0xff80000015157808 */ /* 0x000fe40001000000 */
[----:B------:R-:W-:Y:S03]  /*2b30*/  FSEL R18, R35, -INF , P0 ;  /* 0xff80000023127808 */ /* 0x000fe60000000000 */
[----:B------:R-:W-:Y:S01]  /*2b40*/  FSEL R7, R16, -INF , P6 ;  /* 0xff80000010077808 */ /* 0x000fe20003000000 */
[--C-:B-1----:R-:W-:Y:S01]  /*2b50*/  FFMA.FTZ R0, R9, c[0x0][0x29c], -R42.reuse ;  /* 0x0000a70009007a23 */ /* 0x102fe2000001082a */
[----:B------:R-:W-:Y:S01]  /*2b60*/  FSEL R17, R17, -INF , P5 ;  /* 0xff80000011117808 */ /* 0x000fe20002800000 */
[--C-:B------:R-:W-:Y:S01]  /*2b70*/  FFMA.FTZ R108, R21, c[0x0][0x29c], -R42.reuse ;  /* 0x0000a700156c7a23 */ /* 0x100fe2000001082a */
        /* <DEDUP_REMOVED lines=12> */
[----:B------:R-:W-:Y:S01]  /*2c40*/  MOV R56, R4 ;  /* 0x0000000400387202 */ /* 0x000fe20000000f00 */
[--C-:B------:R-:W-:Y:S01]  /*2c50*/  FFMA.FTZ R5, R7, c[0x0][0x29c], -R42.reuse ;  /* 0x0000a70007057a23 */ /* 0x100fe2000001082a */
[----:B------:R-:W-:Y:S01]  /*2c60*/  FSEL R52, R12, -INF , P6 ;  /* 0xff8000000c347808 */ /* 0x000fe20003000000 */
[----:B------:R-:W-:Y:S01]  /*2c70*/  FFMA.FTZ R20, R11, c[0x0][0x29c], -R42 ;  /* 0x0000a7000b147a23 */ /* 0x000fe2000001082a */
[----:B------:R-:W-:Y:S01]  /*2c80*/  FSEL R51, R15, -INF , P5 ;  /* 0xff8000000f337808 */ /* 0x000fe20002800000 */
[--C-:B------:R-:W-:Y:S01]  /*2c90*/  FFMA.FTZ R12, R54, c[0x0][0x29c], -R41.reuse ;  /* 0x0000a700360c7a23 */ /* 0x100fe20000010829 */
[----:B------:R-:W-:Y:S01]  /*2ca0*/  MOV R54, R17 ;  /* 0x0000001100367202 */ /* 0x000fe20000000f00 */
[--C-:B------:R-:W-:Y:S01]  /*2cb0*/  FFMA.FTZ R4, R46, c[0x0][0x29c], -R41.reuse ;  /* 0x0000a7002e047a23 */ /* 0x100fe20000010829 */
[----:B------:R-:W-:Y:S01]  /*2cc0*/  MUFU.EX2 R23, R23 ;  /* 0x0000001700177308 */ /* 0x000fe20000000800 */
[--C-:B------:R-:W-:Y:S01]  /*2cd0*/  FFMA.FTZ R34, R10, c[0x0][0x29c], -R41.reuse ;  /* 0x0000a7000a227a23 */ /* 0x100fe20000010829 */
[----:B------:R-:W-:Y:S01]  /*2ce0*/  PLOP3.LUT P0, PT, PT, PT, UP0, 0x80, 0x0 ;  /* 0x000000000000781c */ /* 0x000fe20003f0f008 */
[----:B------:R-:W-:Y:S02]  /*2cf0*/  FFMA.FTZ R33, R33, c[0x0][0x29c], -R41 ;  /* 0x0000a70021217a23 */ /* 0x000fe40000010829 */
[--C-:B------:R-:W-:Y:S02]  /*2d00*/  FFMA.FTZ R21, R40, c[0x0][0x29c], -R3.reuse ;  /* 0x0000a70028157a23 */ /* 0x100fe40000010803 */
[C---:B------:R-:W-:Y:S02]  /*2d10*/  HMMA.16816.F32.BF16 R40, R156.reuse, R170, RZ ;  /* 0x000000aa9c28723c */ /* 0x040fe400000418ff */
[--C-:B------:R-:W-:Y:S01]  /*2d20*/  FFMA.FTZ R22, R44, c[0x0][0x29c], -R3.reuse ;  /* 0x0000a7002c167a23 */ /* 0x100fe20000010803 */
[----:B------:R-:W-:Y:S01]  /*2d30*/  MUFU.EX2 R4, R4 ;  /* 0x0000000400047308 */ /* 0x000fe20000000800 */
[--C-:B------:R-:W-:Y:S02]  /*2d40*/  FFMA.FTZ R17, R47, c[0x0][0x29c], -R3.reuse ;  /* 0x0000a7002f117a23 */ /* 0x100fe40000010803 */
[--C-:B------:R-:W-:Y:S02]  /*2d50*/  FFMA.FTZ R11, R45, c[0x0][0x29c], -R2.reuse ;  /* 0x0000a7002d0b7a23 */ /* 0x100fe40000010802 */
[-C--:B------:R-:W-:Y:S01]  /*2d60*/  HMMA.16816.F32.BF16 R44, R156, R172.reuse, RZ ;  /* 0x000000ac9c2c723c */ /* 0x080fe200000418ff */
[--C-:B------:R-:W-:Y:S03]  /*2d70*/  FFMA.FTZ R18, R50, c[0x0][0x29c], -R3.reuse ;  /* 0x0000a70032127a23 */ /* 0x100fe60000010803 */
[--C-:B------:R-:W-:Y:S01]  /*2d80*/  FFMA.FTZ R7, R51, c[0x0][0x29c], -R2.reuse ;  /* 0x0000a70033077a23 */ /* 0x100fe20000010802 */
[----:B------:R-:W-:Y:S01]  /*2d90*/  MUFU.EX2 R17, R17 ;  /* 0x0000001100117308 */ /* 0x000fe20000000800 */
[--C-:B------:R-:W-:Y:S02]  /*2da0*/  FFMA.FTZ R19, R52, c[0x0][0x29c], -R3.reuse ;  /* 0x0000a70034137a23 */ /* 0x100fe40000010803 */
[--C-:B------:R-:W-:Y:S01]  /*2db0*/  FFMA.FTZ R15, R58, c[0x0][0x29c], -R3.reuse ;  /* 0x0000a7003a0f7a23 */ /* 0x100fe20000010803 */
[----:B------:R-:W-:Y:S03]  /*2dc0*/  MOV R58, R13 ;  /* 0x0000000d003a7202 */ /* 0x000fe60000000f00 */
[----:B------:R-:W-:Y:S02]  /*2dd0*/  FFMA.FTZ R13, R6, c[0x0][0x29c], -R3 ;  /* 0x0000a700060d7a23 */ /* 0x000fe40000010803 */
[--C-:B------:R-:W-:Y:S01]  /*2de0*/  FFMA.FTZ R3, R48, c[0x0][0x29c], -R2.reuse ;  /* 0x0000a70030037a23 */ /* 0x100fe20000010802 */
[----:B------:R-:W-:Y:S01]  /*2df0*/  MUFU.EX2 R15, R15 ;  /* 0x0000000f000f7308 */ /* 0x000fe20000000800 */
[--C-:B------:R-:W-:Y:S02]  /*2e00*/  FFMA.FTZ R10, R49, c[0x0][0x29c], -R2.reuse ;  /* 0x0000a700310a7a23 */ /* 0x100fe40000010802 */
[C---:B------:R-:W-:Y:S02]  /*2e10*/  HMMA.16816.F32.BF16 R48, R160.reuse, R172, RZ ;  /* 0x000000aca030723c */ /* 0x040fe400000418ff */
[--C-:B------:R-:W-:Y:S02]  /*2e20*/  FFMA.FTZ R9, R53, c[0x0][0x29c], -R2.reuse ;  /* 0x0000a70035097a23 */ /* 0x100fe40000010802 */
[--C-:B------:R-:W-:Y:S01]  /*2e30*/  FFMA.FTZ R6, R57, c[0x0][0x29c], -R2.reuse ;  /* 0x0000a70039067a23 */ /* 0x100fe20000010802 */
[----:B------:R-:W-:Y:S01]  /*2e40*/  MOV R57, R5 ;  /* 0x0000000500397202 */ /* 0x000fe20000000f00 */
[--C-:B------:R-:W-:Y:S01]  /*2e50*/  FFMA.FTZ R5, R55, c[0x0][0x29c], -R2.reuse ;  /* 0x0000a70037057a23 */ /* 0x100fe20000010802 */
[----:B------:R-:W-:Y:S01]  /*2e60*/  MUFU.EX2 R3, R3 ;  /* 0x0000000300037308 */ /* 0x000fe20000000800 */
[----:B------:R-:W-:Y:S01]  /*2e70*/  FFMA.FTZ R2, R59, c[0x0][0x29c], -R2 ;  /* 0x0000a7003b027a23 */ /* 0x000fe20000010802 */
[----:B------:R-:W-:Y:S02]  /*2e80*/  MOV R59, R54 ;  /* 0x00000036003b7202 */ /* 0x000fe40000000f00 */
[-C--:B------:R-:W-:Y:S06]  /*2e90*/  HMMA.16816.F32.BF16 R52, R160, R174.reuse, RZ ;  /* 0x000000aea034723c */ /* 0x080fec00000418ff */
[----:B------:R-:W-:Y:S01]  /*2ea0*/  MUFU.EX2 R33, R33 ;  /* 0x0000002100217308 */ /* 0x000fe20000000800 */
[----:B------:R-:W-:Y:S02]  /*2eb0*/  MOV R160, R59 ;  /* 0x0000003b00a07202 */ /* 0x000fe40000000f00 */
[----:B------:R-:W-:Y:S03]  /*2ec0*/  MOV R161, R57 ;  /* 0x0000003900a17202 */ /* 0x000fe60000000f00 */
[----:B------:R-:W-:Y:S02]  /*2ed0*/  MOV R162, R58 ;  /* 0x0000003a00a27202 */ /* 0x000fe40000000f00 */
[----:B------:R-:W-:Y:S02]  /*2ee0*/  MOV R163, R56 ;  /* 0x0000003800a37202 */ /* 0x000fe40000000f00 */
[----:B------:R-:W-:Y:S01]  /*2ef0*/  HMMA.16816.F32.BF16 R56, R156, R174, RZ ;  /* 0x000000ae9c38723c */ /* 0x000fe200000418ff */
[----:B------:R-:W-:Y:S06]  /*2f00*/  MUFU.EX2 R11, R11 ;  /* 0x0000000b000b7308 */ /* 0x000fec0000000800 */
[----:B------:R-:W-:Y:S01]  /*2f10*/  MOV R158, R108 ;  /* 0x0000006c009e7202 */ /* 0x000fe20000000f00 */
[-C--:B------:R-:W-:Y:S01]  /*2f20*/  HMMA.16816.F32.BF16 R36, R164, R176.reuse, R36 ;  /* 0x000000b0a424723c */ /* 0x080fe20000041824 */
[----:B------:R1:W5:Y:S02]  /*2f30*/  LDL.LU R108, [R1+0xc] ;  /* 0x00000c00016c7983 */ /* 0x0003640000300800 */
[----:B------:R-:W-:Y:S02]  /*2f40*/  MUFU.EX2 R10, R10 ;  /* 0x0000000a000a7308 */ /* 0x000fe40000000800 */
[----:B------:R-:W-:Y:S02]  /*2f50*/  MOV R159, R0 ;  /* 0x00000000009f7202 */ /* 0x000fe40000000f00 */
[----:B------:R1:W5:Y:S01]  /*2f60*/  LDL.LU R0, [R1+0x8] ;  /* 0x0000080001007983 */ /* 0x0003620000300800 */
[C---:B------:R-:W-:Y:S05]  /*2f70*/  HMMA.16816.F32.BF16 R24, R180.reuse, R176, R24 ;  /* 0x000000b0b418723c */ /* 0x040fea0000041818 */
[----:B------:R-:W-:Y:S03]  /*2f80*/  MUFU.EX2 R35, R35 ;  /* 0x0000002300237308 */ /* 0x000fe60000000800 */
[-C--:B------:R-:W-:Y:S07]  /*2f90*/  HMMA.16816.F32.BF16 R28, R180, R178.reuse, R28 ;  /* 0x000000b2b41c723c */ /* 0x080fee000004181c */
[----:B------:R-:W-:Y:S01]  /*2fa0*/  MUFU.EX2 R34, R34 ;  /* 0x0000002200227308 */ /* 0x000fe20000000800 */
[C---:B------:R-:W-:Y:S08]  /*2fb0*/  HMMA.16816.F32.BF16 R40, R164.reuse, R178, R40 ;  /* 0x000000b2a428723c */ /* 0x040ff00000041828 */
[-C--:B------:R-:W-:Y:S01]  /*2fc0*/  HMMA.16816.F32.BF16 R44, R164, R184.reuse, R44 ;  /* 0x000000b8a42c723c */ /* 0x080fe2000004182c */
[----:B------:R-:W-:Y:S07]  /*2fd0*/  MUFU.EX2 R13, R13 ;  /* 0x0000000d000d7308 */ /* 0x000fee0000000800 */
[C---:B------:R-:W-:Y:S03]  /*2fe0*/  HMMA.16816.F32.BF16 R48, R180.reuse, R184, R48 ;  /* 0x000000b8b430723c */ /* 0x040fe60000041830 */
[----:B------:R-:W-:Y:S05]  /*2ff0*/  MUFU.EX2 R22, R22 ;  /* 0x0000001600167308 */ /* 0x000fea0000000800 */
[-C--:B------:R-:W-:Y:S05]  /*3000*/  HMMA.16816.F32.BF16 R52, R180, R186.reuse, R52 ;  /* 0x000000bab434723c */ /* 0x080fea0000041834 */
[----:B------:R-:W-:Y:S02]  /*3010*/  MUFU.EX2 R21, R21 ;  /* 0x0000001500157308 */ /* 0x000fe40000000800 */
[----:B------:R-:W-:Y:S01]  /*3020*/  MOV R183, R158 ;  /* 0x0000009e00b77202 */ /* 0x000fe20000000f00 */
[----:B------:R-:W-:Y:S04]  /*3030*/  HMMA.16816.F32.BF16 R56, R164, R186, R56 ;  /* 0x000000baa438723c */ /* 0x000fe80000041838 */
[----:B------:R-:W-:Y:S02]  /*3040*/  MOV R182, R159 ;  /* 0x0000009f00b67202 */ /* 0x000fe40000000f00 */
[----:B------:R-:W2:Y:S01]  /*3050*/  LDSM.16.M88.4 R156, [R229+0xd080] ;  /* 0x00d08000e59c783b */ /* 0x000ea20000000200 */
[----:B---3--:R-:W-:Y:S01]  /*3060*/  MOV R181, R160 ;  /* 0x000000a000b57202 */ /* 0x008fe20000000f00 */
[----:B------:R-:W-:Y:S01]  /*3070*/  MUFU.EX2 R19, R19 ;  /* 0x0000001300137308 */ /* 0x000fe20000000800 */
[----:B------:R-:W-:Y:S03]  /*3080*/  MOV R180, R161 ;  /* 0x000000a100b47202 */ /* 0x000fe60000000f00 */
[----:B------:R-:W-:Y:S02]  /*3090*/  MOV R167, R162 ;  /* 0x000000a200a77202 */ /* 0x000fe40000000f00 */
[----:B------:R-:W-:Y:S02]  /*30a0*/  MOV R166, R163 ;  /* 0x000000a300a67202 */ /* 0x000fe40000000f00 */
[----:B------:R-:W3:Y:S02]  /*30b0*/  LDSM.16.M88.4 R160, [R229+0xd880] ;  /* 0x00d88000e5a0783b */ /* 0x000ee40000000200 */
[----:B------:R-:W-:Y:S10]  /*30c0*/  MUFU.EX2 R165, R167 ;  /* 0x000000a700a57308 */ /* 0x000ff40000000800 */
[----:B------:R-:W4:Y:S10]  /*30d0*/  MUFU.EX2 R164, R166 ;  /* 0x000000a600a47308 */ /* 0x000f340000000800 */
[----:B------:R-:W-:Y:S01]  /*30e0*/  MUFU.EX2 R166, R180 ;  /* 0x000000b400a67308 */ /* 0x000fe20000000800 */
[-C--:B--2---:R-:W-:Y:S09]  /*30f0*/  HMMA.16816.F32.BF16 R36, R156, R188.reuse, R36 ;  /* 0x000000bc9c24723c */ /* 0x084ff20000041824 */
[----:B------:R-:W2:Y:S01]  /*3100*/  MUFU.EX2 R167, R32 ;  /* 0x0000002000a77308 */ /* 0x000ea20000000800 */
[C---:B---3--:R-:W-:Y:S09]  /*3110*/  HMMA.16816.F32.BF16 R24, R160.reuse, R188, R24 ;  /* 0x000000bca018723c */ /* 0x048ff20000041818 */
[----:B------:R-:W3:Y:S01]  /*3120*/  MUFU.EX2 R180, R20 ;  /* 0x0000001400b47308 */ /* 0x000ee20000000800 */
[-C--:B------:R-:W-:Y:S09]  /*3130*/  HMMA.16816.F32.BF16 R28, R160, R190.reuse, R28 ;  /* 0x000000bea01c723c */ /* 0x080ff2000004181c */
[----:B------:R-:W-:Y:S01]  /*3140*/  MUFU.EX2 R2, R2 ;  /* 0x0000000200027308 */ /* 0x000fe20000000800 */
        /* <DEDUP_REMOVED lines=34> */
[----:B------:R-:W1:Y:S01]  /*3370*/  LDS R160, [R242.X4+0xf280] ;  /* 0x00f28000f2a07984 */ /* 0x000e620000004800 */
[----:B------:R-:W-:Y:S06]  /*3380*/  MUFU.EX2 R161, R181 ;  /* 0x000000b500a17308 */ /* 0x000fec0000000800 */
[----:B------:R-:W-:Y:S04]  /*3390*/  HMMA.16816.F32.BF16 R56, R156, R218, R56 ;  /* 0x000000da9c38723c */ /* 0x000fe80000041838 */
[----:B------:R-:W-:Y:S10]  /*33a0*/  MUFU.EX2 R181, R16 ;  /* 0x0000001000b57308 */ /* 0x000ff40000000800 */
[----:B------:R2:W-:Y:S10]  /*33b0*/  MUFU.EX2 R16, R18 ;  /* 0x0000001200107308 */ /* 0x0005f40000000800 */
[----:B------:R-:W-:Y:S01]  /*33c0*/  MUFU.EX2 R162, R182 ;  /* 0x000000b600a27308 */ /* 0x000fe20000000800 */
[--C-:B-1----:R-:W-:Y:S09]  /*33d0*/  FADD.FTZ R157, R36, -R160.reuse ;  /* 0x800000a0249d7221 */ /* 0x102ff20000010000 */
[----:B------:R-:W1:Y:S01]  /*33e0*/  MUFU.EX2 R182, R12 ;  /* 0x0000000c00b67308 */ /* 0x000e620000000800 */
[--C-:B------:R-:W-:Y:S02]  /*33f0*/  FADD.FTZ R158, R37, -R160.reuse ;  /* 0x800000a0259e7221 */ /* 0x100fe40000010000 */
[----:B----4-:R-:W-:Y:S01]  /*3400*/  FMUL.FTZ R157, R164, R157 ;  /* 0x0000009da49d7220 */ /* 0x010fe20000410000 */
[----:B--2---:R-:W2:Y:S01]  /*3410*/  LDS R18, [R242.X4+0xf2a0] ;  /* 0x00f2a000f2127984 */ /* 0x004ea20000004800 */
[C---:B------:R-:W-:Y:S01]  /*3420*/  F2FP.BF16.PACK_AB R164, R165.reuse, R164 ;  /* 0x000000a4a5a4723e */ /* 0x040fe200000010ff */
[----:B------:R-:W-:Y:S02]  /*3430*/  FMUL.FTZ R158, R165, R158 ;  /* 0x0000009ea59e7220 */ /* 0x000fe40000410000 */
[----:B------:R-:W4:Y:S01]  /*3440*/  LDS R165, [R242.X4+0xf300] ;  /* 0x00f30000f2a57984 */ /* 0x000f220000004800 */
[--C-:B------:R-:W-:Y:S01]  /*3450*/  FADD.FTZ R40, R40, -R160.reuse ;  /* 0x800000a028287221 */ /* 0x100fe20000010000 */
[----:B------:R-:W1:Y:S01]  /*3460*/  MUFU.EX2 R163, R183 ;  /* 0x000000b700a37308 */ /* 0x000e620000000800 */
[--C-:B------:R-:W-:Y:S02]  /*3470*/  FADD.FTZ R41, R41, -R160.reuse ;  /* 0x800000a029297221 */ /* 0x100fe40000010000 */
[--C-:B------:R-:W-:Y:S02]  /*3480*/  FADD.FTZ R44, R44, -R160.reuse ;  /* 0x800000a02c2c7221 */ /* 0x100fe40000010000 */
[--C-:B------:R-:W-:Y:S02]  /*3490*/  FADD.FTZ R45, R45, -R160.reuse ;  /* 0x800000a02d2d7221 */ /* 0x100fe40000010000 */
[--C-:B------:R-:W-:Y:S02]  /*34a0*/  FADD.FTZ R56, R56, -R160.reuse ;  /* 0x800000a038387221 */ /* 0x100fe40000010000 */
[----:B------:R-:W-:Y:S01]  /*34b0*/  FADD.FTZ R57, R57, -R160 ;  /* 0x800000a039397221 */ /* 0x000fe20000010000 */
[----:B------:R-:W2:Y:S01]  /*34c0*/  MUFU.EX2 R183, R8 ;  /* 0x0000000800b77308 */ /* 0x000ea20000000800 */
[----:B------:R-:W-:Y:S01]  /*34d0*/  FMUL.FTZ R56, R167, R56 ;  /* 0x00000038a7387220 */ /* 0x000fe20000410000 */
[C---:B---3--:R-:W-:Y:S01]  /*34e0*/  F2FP.BF16.PACK_AB R167, R180.reuse, R167 ;  /* 0x000000a7b4a7723e */ /* 0x048fe200000010ff */
[----:B------:R-:W-:Y:S01]  /*34f0*/  FMUL.FTZ R57, R180, R57 ;  /* 0x00000039b4397220 */ /* 0x000fe20000410000 */
[----:B-1----:R-:W-:Y:S01]  /*3500*/  F2FP.BF16.PACK_AB R180, R182, R181 ;  /* 0x000000b5b6b4723e */ /* 0x002fe200000010ff */
[----:B------:R-:W-:Y:S02]  /*3510*/  FMUL.FTZ R44, R162, R44 ;  /* 0x0000002ca22c7220 */ /* 0x000fe40000410000 */
[----:B------:R-:W-:Y:S01]  /*3520*/  FMUL.FTZ R40, R166, R40 ;  /* 0x00000028a6287220 */ /* 0x000fe20000410000 */
[C---:B------:R-:W-:Y:S01]  /*3530*/  F2FP.BF16.PACK_AB R166, R161.reuse, R166 ;  /* 0x000000a6a1a6723e */ /* 0x040fe200000010ff */
[----:B------:R-:W-:Y:S01]  /*3540*/  FMUL.FTZ R41, R161, R41 ;  /* 0x00000029a1297220 */ /* 0x000fe20000410000 */
[----:B------:R-:W-:Y:S02]  /*3550*/  F2FP.BF16.PACK_AB R56, R57, R56 ;  /* 0x000000383938723e */ /* 0x000fe400000010ff */
[----:B------:R-:W-:Y:S01]  /*3560*/  F2FP.BF16.PACK_AB R57, R16, R19 ;  /* 0x000000131039723e */ /* 0x000fe200000010ff */
[----:B------:R-:W-:Y:S01]  /*3570*/  FMUL.FTZ R45, R163, R45 ;  /* 0x0000002da32d7220 */ /* 0x000fe20000410000 */
[----:B------:R-:W-:Y:S02]  /*3580*/  F2FP.BF16.PACK_AB R40, R41, R40 ;  /* 0x000000282928723e */ /* 0x000fe400000010ff */
[----:B------:R-:W-:Y:S01]  /*3590*/  MUFU.EX2 R41, R9 ;  /* 0x0000000900297308 */ /* 0x000fe20000000800 */
[----:B------:R-:W-:Y:S02]  /*35a0*/  F2FP.BF16.PACK_AB R162, R163, R162 ;  /* 0x000000a2a3a2723e */ /* 0x000fe400000010ff */
[----:B------:R-:W-:Y:S02]  /*35b0*/  F2FP.BF16.PACK_AB R44, R45, R44 ;  /* 0x0000002c2d2c723e */ /* 0x000fe400000010ff */
[----:B------:R-:W-:Y:S01]  /*35c0*/  F2FP.BF16.PACK_AB R163, R34, R35 ;  /* 0x0000002322a3723e */ /* 0x000fe200000010ff */
[--C-:B--2---:R-:W-:Y:S01]  /*35d0*/  FADD.FTZ R160, R38, -R18.reuse ;  /* 0x8000001226a07221 */ /* 0x104fe20000010000 */
[----:B------:R-:W-:Y:S01]  /*35e0*/  F2FP.BF16.PACK_AB R161, R158, R157 ;  /* 0x0000009d9ea1723e */ /* 0x000fe200000010ff */
[--C-:B------:R-:W-:Y:S02]  /*35f0*/  FADD.FTZ R42, R42, -R18.reuse ;  /* 0x800000122a2a7221 */ /* 0x100fe40000010000 */
[----:B------:R-:W-:Y:S02]  /*3600*/  FMUL.FTZ R160, R181, R160 ;  /* 0x000000a0b5a07220 */ /* 0x000fe40000410000 */
[----:B------:R1:W-:Y:S01]  /*3610*/  MUFU.EX2 R181, R6 ;  /* 0x0000000600b57308 */ /* 0x0003e20000000800 */
[--C-:B------:R-:W-:Y:S02]  /*3620*/  FADD.FTZ R43, R43, -R18.reuse ;  /* 0x800000122b2b7221 */ /* 0x100fe40000010000 */
[--C-:B------:R-:W-:Y:S02]  /*3630*/  FADD.FTZ R45, R39, -R18.reuse ;  /* 0x80000012272d7221 */ /* 0x100fe40000010000 */
[C---:B------:R-:W-:Y:S02]  /*3640*/  FMUL.FTZ R43, R4.reuse, R43 ;  /* 0x0000002b042b7220 */ /* 0x040fe40000410000 */
[----:B------:R-:W-:Y:S01]  /*3650*/  FMUL.FTZ R42, R183, R42 ;  /* 0x0000002ab72a7220 */ /* 0x000fe20000410000 */
[----:B------:R-:W-:Y:S01]  /*3660*/  F2FP.BF16.PACK_AB R183, R4, R183 ;  /* 0x000000b704b7723e */ /* 0x000fe200000010ff */
[----:B------:R-:W-:Y:S02]  /*3670*/  FMUL.FTZ R45, R182, R45 ;  /* 0x0000002db62d7220 */ /* 0x000fe40000410000 */
[----:B------:R-:W2:Y:S01]  /*3680*/  MUFU.EX2 R182, R7 ;  /* 0x0000000700b67308 */ /* 0x000ea20000000800 */
[----:B------:R-:W-:Y:S01]  /*3690*/  F2FP.BF16.PACK_AB R42, R43, R42 ;  /* 0x0000002a2b2a723e */ /* 0x000fe200000010ff */
[--C-:B----4-:R-:W-:Y:S01]  /*36a0*/  FADD.FTZ R48, R48, -R165.reuse ;  /* 0x800000a530307221 */ /* 0x110fe20000010000 */
[----:B------:R-:W3:Y:S01]  /*36b0*/  LDS R43, [R242.X4+0xf320] ;  /* 0x00f32000f22b7984 */ /* 0x000ee20000004800 */
[--C-:B------:R-:W-:Y:S01]  /*36c0*/  FADD.FTZ R49, R49, -R165.reuse ;  /* 0x800000a531317221 */ /* 0x100fe20000010000 */
[----:B------:R-:W-:Y:S01]  /*36d0*/  F2FP.BF16.PACK_AB R160, R45, R160 ;  /* 0x000000a02da0723e */ /* 0x000fe200000010ff */
[----:B------:R-:W-:Y:S01]  /*36e0*/  FMUL.FTZ R48, R17, R48 ;  /* 0x0000003011307220 */ /* 0x000fe20000410000 */
[----:B------:R4:W-:Y:S01]  /*36f0*/  STS [R251+0xf480], R164 ;  /* 0x00f480a4fb007388 */ /* 0x0009e20000000800 */
[----:B------:R-:W-:Y:S02]  /*3700*/  FMUL.FTZ R49, R15, R49 ;  /* 0x000000310f317220 */ /* 0x000fe40000410000 */
[--C-:B------:R-:W-:Y:S01]  /*3710*/  FADD.FTZ R58, R58, -R18.reuse ;  /* 0x800000123a3a7221 */ /* 0x100fe20000010000 */
[----:B------:R-:W-:Y:S01]  /*3720*/  STS [R251+0xf880], R180 ;  /* 0x00f880b4fb007388 */ /* 0x000fe20000000800 */
[--C-:B------:R-:W-:Y:S01]  /*3730*/  FADD.FTZ R59, R59, -R18.reuse ;  /* 0x800000123b3b7221 */ /* 0x100fe20000010000 */
[----:B-1----:R-:W-:Y:S01]  /*3740*/  F2FP.BF16.PACK_AB R6, R49, R48 ;  /* 0x000000303106723e */ /* 0x002fe200000010ff */
[----:B------:R-:W-:Y:S01]  /*3750*/  FMUL.FTZ R58, R33, R58 ;  /* 0x0000003a213a7220 */ /* 0x000fe20000410000 */
[----:B------:R-:W-:Y:S01]  /*3760*/  F2FP.BF16.PACK_AB R48, R10, R11 ;  /* 0x0000000b0a30723e */ /* 0x000fe200000010ff */
[----:B------:R-:W-:Y:S01]  /*3770*/  FMUL.FTZ R59, R23, R59 ;  /* 0x0000003b173b7220 */ /* 0x000fe20000410000 */
[----:B------:R-:W-:Y:S01]  /*3780*/  STS [R243], R166 ;  /* 0x000000a6f3007388 */ /* 0x000fe20000000800 */
[--C-:B------:R-:W-:Y:S02]  /*3790*/  FADD.FTZ R45, R24, -R165.reuse ;  /* 0x800000a5182d7221 */ /* 0x100fe40000010000 */
[--C-:B------:R-:W-:Y:S01]  /*37a0*/  FADD.FTZ R46, R46, -R18.reuse ;  /* 0x800000122e2e7221 */ /* 0x100fe20000010000 */
[----:B------:R-:W-:Y:S01]  /*37b0*/  STS [R243+0x400], R183 ;  /* 0x000400b7f3007388 */ /* 0x000fe20000000800 */
[----:B------:R-:W-:Y:S01]  /*37c0*/  FADD.FTZ R47, R47, -R18 ;  /* 0x800000122f2f7221 */ /* 0x000fe20000010000 */
[----:B------:R-:W4:Y:S01]  /*37d0*/  MUFU.EX2 R24, R5 ;  /* 0x0000000500187308 */ /* 0x000f220000000800 */
[----:B------:R-:W-:Y:S01]  /*37e0*/  F2FP.BF16.PACK_AB R58, R59, R58 ;  /* 0x0000003a3b3a723e */ /* 0x000fe200000010ff */
[----:B------:R1:W-:Y:S01]  /*37f0*/  STS [R251+0x10880], R48 ;  /* 0x01088030fb007388 */ /* 0x0003e20000000800 */
[----:B------:R-:W-:Y:S01]  /*3800*/  FMUL.FTZ R46, R35, R46 ;  /* 0x0000002e232e7220 */ /* 0x000fe20000410000 */
[----:B------:R-:W-:Y:S01]  /*3810*/  F2FP.BF16.PACK_AB R18, R23, R33 ;  /* 0x000000211712723e */ /* 0x000fe200000010ff */
[----:B------:R-:W-:Y:S02]  /*3820*/  FMUL.FTZ R47, R34, R47 ;  /* 0x0000002f222f7220 */ /* 0x000fe40000410000 */
[--C-:B------:R-:W-:Y:S02]  /*3830*/  FADD.FTZ R59, R52, -R165.reuse ;  /* 0x800000a5343b7221 */ /* 0x100fe40000010000 */
[--C-:B------:R-:W-:Y:S01]  /*3840*/  FADD.FTZ R52, R53, -R165.reuse ;  /* 0x800000a535347221 */ /* 0x100fe20000010000 */
[----:B------:R-:W-:Y:S01]  /*3850*/  F2FP.BF16.PACK_AB R46, R47, R46 ;  /* 0x0000002e2f2e723e */ /* 0x000fe200000010ff */
[----:B------:R-:W-:Y:S01]  /*3860*/  FMUL.FTZ R59, R14, R59 ;  /* 0x0000003b0e3b7220 */ /* 0x000fe20000410000 */
[----:B------:R-:W-:Y:S01]  /*3870*/  F2FP.BF16.PACK_AB R47, R21, R22 ;  /* 0x00000016152f723e */ /* 0x000fe200000010ff */
[----:B------:R-:W-:Y:S01]  /*3880*/  FMUL.FTZ R52, R13, R52 ;  /* 0x000000340d347220 */ /* 0x000fe20000410000 */
[----:B------:R-:W-:Y:S01]  /*3890*/  F2FP.BF16.PACK_AB R53, R15, R17 ;  /* 0x000000110f35723e */ /* 0x000fe200000010ff */
[--C-:B------:R-:W-:Y:S02]  /*38a0*/  FADD.FTZ R25, R25, -R165.reuse ;  /* 0x800000a519197221 */ /* 0x100fe40000010000 */
[--C-:B------:R-:W-:Y:S01]  /*38b0*/  FADD.FTZ R28, R28, -R165.reuse ;  /* 0x800000a51c1c7221 */ /* 0x100fe20000010000 */
[----:B------:R-:W-:Y:S01]  /*38c0*/  STS [R251+0x10480], R47 ;  /* 0x0104802ffb007388 */ /* 0x000fe20000000800 */
[----:B------:R-:W-:Y:S01]  /*38d0*/  FADD.FTZ R29, R29, -R165 ;  /* 0x800000a51d1d7221 */ /* 0x000fe20000010000 */
[----:B------:R-:W-:Y:S01]  /*38e0*/  F2FP.BF16.PACK_AB R165, R13, R14 ;  /* 0x0000000e0da5723e */ /* 0x000fe200000010ff */
[--C-:B---3--:R-:W-:Y:S01]  /*38f0*/  FADD.FTZ R26, R26, -R43.reuse ;  /* 0x8000002b1a1a7221 */ /* 0x108fe20000010000 */
[----:B------:R-:W-:Y:S01]  /*3900*/  F2FP.BF16.PACK_AB R14, R52, R59 ;  /* 0x0000003b340e723e */ /* 0x000fe200000010ff */
[----:B------:R-:W-:Y:S01]  /*3910*/  STS [R243+0x1000], R57 ;  /* 0x00100039f3007388 */ /* 0x000fe20000000800 */
[----:B--2---:R-:W-:Y:S01]  /*3920*/  F2FP.BF16.PACK_AB R52, R182, R41 ;  /* 0x00000029b634723e */ /* 0x004fe200000010ff */
[--C-:B------:R-:W-:Y:S01]  /*3930*/  FADD.FTZ R27, R27, -R43.reuse ;  /* 0x8000002b1b1b7221 */ /* 0x100fe20000010000 */
[----:B----4-:R-:W-:Y:S01]  /*3940*/  F2FP.BF16.PACK_AB R164, R24, R181 ;  /* 0x000000b518a4723e */ /* 0x010fe200000010ff */
[----:B------:R-:W-:Y:S01]  /*3950*/  FMUL.FTZ R45, R22, R45 ;  /* 0x0000002d162d7220 */ /* 0x000fe20000410000 */
[----:B-1----:R-:W-:Y:S01]  /*3960*/  F2FP.BF16.PACK_AB R48, R2, R3 ;  /* 0x000000030230723e */ /* 0x002fe200000010ff */
[----:B------:R-:W-:Y:S01]  /*3970*/  STS [R243+0x1400], R52 ;  /* 0x00140034f3007388 */ /* 0x000fe20000000800 */
[----:B------:R-:W-:Y:S02]  /*3980*/  FMUL.FTZ R27, R10, R27 ;  /* 0x0000001b0a1b7220 */ /* 0x000fe40000410000 */
[--C-:B------:R-:W-:Y:S01]  /*3990*/  FADD.FTZ R30, R30, -R43.reuse ;  /* 0x8000002b1e1e7221 */ /* 0x100fe20000010000 */
[----:B------:R-:W-:Y:S01]  /*39a0*/  STS [R251+0x11480], R162 ;  /* 0x011480a2fb007388 */ /* 0x000fe20000000800 */
[--C-:B------:R-:W-:Y:S02]  /*39b0*/  FADD.FTZ R31, R31, -R43.reuse ;  /* 0x8000002b1f1f7221 */ /* 0x100fe40000010000 */
[----:B------:R-:W-:Y:S01]  /*39c0*/  FMUL.FTZ R25, R21, R25 ;  /* 0x0000001915197220 */ /* 0x000fe20000410000 */
[----:B------:R-:W-:Y:S01]  /*39d0*/  STS [R251+0x11880], R163 ;  /* 0x011880a3fb007388 */ /* 0x000fe20000000800 */
[----:B------:R-:W-:Y:S02]  /*39e0*/  FMUL.FTZ R26, R11, R26 ;  /* 0x0000001a0b1a7220 */ /* 0x000fe40000410000 */
[----:B------:R-:W-:Y:S01]  /*39f0*/  FMUL.FTZ R29, R16, R29 ;  /* 0x0000001d101d7220 */ /* 0x000fe20000410000 */
[----:B------:R-:W-:Y:S01]  /*3a00*/  STS [R243+0x2000], R167 ;  /* 0x002000a7f3007388 */ /* 0x000fe20000000800 */
[----:B------:R-:W-:Y:S01]  /*3a10*/  FMUL.FTZ R30, R41, R30 ;  /* 0x0000001e291e7220 */ /* 0x000fe20000410000 */
[----:B------:R-:W-:Y:S01]  /*3a20*/  F2FP.BF16.PACK_AB R25, R25, R45 ;  /* 0x0000002d1919723e */ /* 0x000fe200000010ff */
[----:B------:R-:W-:Y:S01]  /*3a30*/  FMUL.FTZ R31, R182, R31 ;  /* 0x0000001fb61f7220 */ /* 0x000fe20000410000 */
[----:B------:R-:W-:Y:S01]  /*3a40*/  STS [R243+0x2400], R18 ;  /* 0x00240012f3007388 */ /* 0x000fe20000000800 */
[----:B------:R-:W-:Y:S01]  /*3a50*/  FMUL.FTZ R28, R19, R28 ;  /* 0x0000001c131c7220 */ /* 0x000fe20000410000 */
[----:B------:R-:W-:Y:S01]  /*3a60*/  F2FP.BF16.PACK_AB R26, R27, R26 ;  /* 0x0000001a1b1a723e */ /* 0x000fe200000010ff */
[--C-:B------:R-:W-:Y:S01]  /*3a70*/  FADD.FTZ R50, R50, -R43.reuse ;  /* 0x8000002b32327221 */ /* 0x100fe20000010000 */
[----:B------:R-:W-:Y:S01]  /*3a80*/  STS [R251+0x12480], R53 ;  /* 0x01248035fb007388 */ /* 0x000fe20000000800 */
[----:B------:R-:W-:Y:S01]  /*3a90*/  F2FP.BF16.PACK_AB R30, R31, R30 ;  /* 0x0000001e1f1e723e */ /* 0x000fe200000010ff */
[--C-:B------:R-:W-:Y:S01]  /*3aa0*/  FADD.FTZ R51, R51, -R43.reuse ;  /* 0x8000002b33337221 */ /* 0x100fe20000010000 */
[----:B------:R-:W-:Y:S01]  /*3ab0*/  F2FP.BF16.PACK_AB R28, R29, R28 ;  /* 0x0000001c1d1c723e */ /* 0x000fe200000010ff */
[----:B------:R1:W-:Y:S01]  /*3ac0*/  STS [R251+0x12880], R164 ;  /* 0x012880a4fb007388 */ /* 0x0003e20000000800 */
[--C-:B------:R-:W-:Y:S02]  /*3ad0*/  FADD.FTZ R54, R54, -R43.reuse ;  /* 0x8000002b36367221 */ /* 0x100fe40000010000 */
[----:B------:R-:W-:Y:S01]  /*3ae0*/  FADD.FTZ R55, R55, -R43 ;  /* 0x8000002b37377221 */ /* 0x000fe20000010000 */
[----:B------:R-:W-:Y:S01]  /*3af0*/  STS [R243+0x3000], R165 ;  /* 0x003000a5f3007388 */ /* 0x000fe20000000800 */
[----:B------:R-:W-:Y:S02]  /*3b00*/  FMUL.FTZ R50, R181, R50 ;  /* 0x00000032b5327220 */ /* 0x000fe40000410000 */
[----:B------:R-:W-:Y:S01]  /*3b10*/  FMUL.FTZ R51, R24, R51 ;  /* 0x0000003318337220 */ /* 0x000fe20000410000 */
[----:B------:R-:W-:Y:S01]  /*3b20*/  STS [R243+0x3400], R48 ;  /* 0x00340030f3007388 */ /* 0x000fe20000000800 */
[----:B------:R-:W-:Y:S02]  /*3b30*/  FMUL.FTZ R54, R3, R54 ;  /* 0x0000003603367220 */ /* 0x000fe40000410000 */
[----:B------:R-:W-:Y:S01]  /*3b40*/  FMUL.FTZ R55, R2, R55 ;  /* 0x0000003702377220 */ /* 0x000fe20000410000 */
[----:B------:R-:W-:Y:S01]  /*3b50*/  BAR.SYNC.DEFER_BLOCKING 0x0 ;  /* 0x0000000000007b1d */ /* 0x000fe20000010000 */
[----:B------:R-:W-:Y:S03]  /*3b60*/  SHF.L.U32 R2, R232, 0x1, RZ ;  /* 0x00000001e8027819 */ /* 0x000fe600000006ff */
[----:B-1----:R-:W-:Y:S04]  /*3b70*/  F2FP.BF16.PACK_AB R164, R55, R54 ;  /* 0x0000003637a4723e */ /* 0x002fe800000010ff */
        /* <DEDUP_REMOVED lines=28> */
[----:B------:R-:W1:Y:S01]  /*3d40*/  LDSM.16.MT88.4 R160, [R2+0xd480] ;  /* 0x00d4800002a0783b */ /* 0x000e620000004200 */
        /* <DEDUP_REMOVED lines=21> */
[-C--:B------:R-:W-:Y:S08]  /*3ea0*/  HMMA.16816.F32.BF16 R76, R52, R160.reuse, R76 ;  /* 0x000000a0344c723c */ /* 0x080ff0000004184c */
[C---:B------:R-:W-:Y:S08]  /*3eb0*/  HMMA.16816.F32.BF16 R80, R156.reuse, R160, R80 ;  /* 0x000000a09c50723c */ /* 0x040ff00000041850 */
[-C--:B------:R-:W-:Y:S08]  /*3ec0*/  HMMA.16816.F32.BF16 R84, R156, R162.reuse, R84 ;  /* 0x000000a29c54723c */ /* 0x080ff00000041854 */
[C---:B------:R-:W-:Y:S01]  /*3ed0*/  HMMA.16816.F32.BF16 R88, R52.reuse, R162, R88 ;  /* 0x000000a23458723c */ /* 0x040fe20000041858 */
[----:B------:R-:W1:Y:S07]  /*3ee0*/  LDSM.16.MT88.4 R160, [R227+0x12c80] ;  /* 0x012c8000e3a0783b */ /* 0x000e6e0000004200 */
        /* <DEDUP_REMOVED lines=22> */
[----:B------:R2:W1:Y:S07]  /*4050*/  LDSM.16.M88.4 R24, [R225+0x1000] ;  /* 0x00100000e118783b */ /* 0x00046e0000000200 */
[----:B------:R-:W-:Y:S01]  /*4060*/  HMMA.16816.F32.BF16 R104, R40, R58, R104 ;  /* 0x0000003a2868723c */ /* 0x000fe20000041868 */
[----:B------:R2:W1:Y:S06]  /*4070*/  LDSM.16.MT88.2 R58, [R226+0x2400] ;  /* 0x00240000e23a783b */ /* 0x00046c0000004100 */
[----:B------:R2:W1:Y:S01]  /*4080*/  LDSM.16.M88.4 R40, [R225] ;  /* 0x00000000e128783b */ /* 0x0004620000000200 */
[-C--:B------:R-:W-:Y:S07]  /*4090*/  HMMA.16816.F32.BF16 R60, R164, R180.reuse, R60 ;  /* 0x000000b4a43c723c */ /* 0x080fee000004183c */
[----:B------:R2:W1:Y:S01]  /*40a0*/  LDSM.16.M88.4 R52, [R224] ;  /* 0x00000000e034783b */ /* 0x0004620000000200 */
[C---:B------:R-:W-:Y:S07]  /*40b0*/  HMMA.16816.F32.BF16 R64, R160.reuse, R180, R64 ;  /* 0x000000b4a040723c */ /* 0x040fee0000041840 */
        /* <DEDUP_REMOVED lines=13> */
[C---:B-12-4-:R-:W-:Y:S01]  /*4190*/  LOP3.LUT P5, RZ, R240.reuse, 0x1, RZ, 0xc0, !PT ;  /* 0x00000001f0ff7812 */ /* 0x056fe200078ac0ff */
[----:B------:R-:W1:Y:S01]  /*41a0*/  S2R R5, SR_CTAID.Y ;  /* 0x0000000000057919 */ /* 0x000e620000002600 */
[C---:B------:R-:W-:Y:S01]  /*41b0*/  LOP3.LUT P4, RZ, R240.reuse, 0x2, RZ, 0xc0, !PT ;  /* 0x00000002f0ff7812 */ /* 0x040fe2000788c0ff */
[----:B------:R-:W-:Y:S01]  /*41c0*/  ULDC.64 UR6, c[0x0][0x208] ;  /* 0x0000820000067ab9 */ /* 0x000fe20000000a00 */
[----:B------:R-:W-:Y:S01]  /*41d0*/  LOP3.LUT P2, RZ, R240, 0x4, RZ, 0xc0, !PT ;  /* 0x00000004f0ff7812 */ /* 0x000fe2000784c0ff */
[----:B------:R-:W-:Y:S02]  /*41e0*/  USHF.L.U32 UR21, UR17, 0x6, URZ ;  /* 0x0000000611157899 */ /* 0x000fe4000800063f */
[----:B------:R-:W-:Y:S02]  /*41f0*/  UIMAD.WIDE.U32 UR22, UR17, UR6, URZ ;  /* 0x00000006111672a5 */ /* 0x000fe4000f8e003f */
[----:B------:R-:W-:Y:S04]  /*4200*/  USHF.R.S32.HI UR20, URZ, 0x1f, UR17 ;  /* 0x0000001f3f147899 */ /* 0x000fe80008011411 */
[----:B------:R-:W-:Y:S02]  /*4210*/  UIMAD UR20, UR20, UR6, URZ ;  /* 0x00000006141472a4 */ /* 0x000fe4000f8e023f */
[----:B------:R-:W-:Y:S02]  /*4220*/  UIADD3 UR6, -UR21, UR5, URZ ;  /* 0x0000000515067290 */ /* 0x000fe4000fffe13f */
[----:B------:R-:W-:Y:S04]  /*4230*/  UIMAD UR20, UR17, UR7, UR20 ;  /* 0x00000007111472a4 */ /* 0x000fe8000f8e0214 */
[C---:B------:R-:W-:Y:S01]  /*4240*/  ISETP.GE.OR P5, PT, R238.reuse, UR6, !P5 ;  /* 0x00000006ee007c0c */ /* 0x040fe2000efa6670 */
[----:B------:R-:W-:Y:S01]  /*4250*/  UIADD3 UR20, UR23, UR20, URZ ;  /* 0x0000001417147290 */ /* 0x000fe2000fffe03f */
[C---:B------:R-:W-:Y:S02]  /*4260*/  ISETP.GE.OR P4, PT, R238.reuse, UR6, !P4 ;  /* 0x00000006ee007c0c */ /* 0x040fe4000e786670 */
[----:B-1----:R-:W-:Y:S01]  /*4270*/  SHF.R.S32.HI R4, RZ, 0x1f, R5 ;  /* 0x0000001fff047819 */ /* 0x002fe20000011405 */
[C---:B------:R-:W-:Y:S01]  /*4280*/  IMAD.WIDE.U32 R6, R5.reuse, c[0x0][0x288], R244 ;  /* 0x0000a20005067a25 */ /* 0x040fe200078e00f4 */
[----:B------:R-:W-:Y:S03]  /*4290*/  ISETP.GE.OR P2, PT, R238, UR6, !P2 ;  /* 0x00000006ee007c0c */ /* 0x000fe6000d746670 */
[----:B------:R-:W-:Y:S04]  /*42a0*/  IMAD R4, R4, c[0x0][0x288], RZ ;  /* 0x0000a20004047a24 */ /* 0x000fe800078e02ff */
[----:B------:R-:W-:Y:S01]  /*42b0*/  IMAD R4, R5, c[0x0][0x28c], R4 ;  /* 0x0000a30005047a24 */ /* 0x000fe200078e0204 */
[----:B------:R-:W-:Y:S01]  /*42c0*/  IADD3 R5, P0, R6, UR8, RZ ;  /* 0x0000000806057c10 */ /* 0x000fe2000ff1e0ff */
[----:B------:R-:W-:Y:S03]  /*42d0*/  IMAD.U32 R6, RZ, RZ, UR22 ;  /* 0x00000016ff067e24 */ /* 0x000fe6000f8e00ff */
[----:B------:R-:W-:Y:S01]  /*42e0*/  IADD3.X R4, R7, UR13, R4, P0, !PT ;  /* 0x0000000d07047c10 */ /* 0x000fe200087fe404 */
[----:B------:R-:W-:Y:S01]  /*42f0*/  IMAD.U32 R7, RZ, RZ, UR22 ;  /* 0x00000016ff077e24 */ /* 0x000fe2000f8e00ff */
[----:B------:R-:W-:Y:S04]  /*4300*/  LEA R8, P0, R5, c[0x0][0x280], 0x2 ;  /* 0x0000a00005087a11 */ /* 0x000fe800078010ff */
[----:B------:R-:W-:Y:S01]  /*4310*/  LEA R10, P1, R7, R246, 0x7 ;  /* 0x000000f6070a7211 */ /* 0x000fe200078238ff */
[----:B------:R-:W-:Y:S01]  /*4320*/  IMAD.U32 R7, RZ, RZ, UR20 ;  /* 0x00000014ff077e24 */ /* 0x000fe2000f8e00ff */
[----:B------:R-:W-:Y:S01]  /*4330*/  LEA.HI.X R9, R5, c[0x0][0x284], R4, 0x2, P0 ;  /* 0x0000a10005097a11 */ /* 0x000fe200000f1404 */
[----:B------:R-:W-:Y:S02]  /*4340*/  IMAD.U32 R5, RZ, RZ, UR21 ;  /* 0x00000015ff057e24 */ /* 0x000fe4000f8e00ff */
[----:B------:R-:W-:Y:S01]  /*4350*/  IMAD.U32 R4, RZ, RZ, UR21 ;  /* 0x00000015ff047e24 */ /* 0x000fe2000f8e00ff */
[----:B------:R-:W-:Y:S02]  /*4360*/  LEA.HI.X R11, R6, R247, R7, 0x7, P1 ;  /* 0x000000f7060b7211 */ /* 0x000fe400008f3c07 */
[----:B------:R-:W-:Y:S01]  /*4370*/  LEA R8, P0, R5, R8, 0x2 ;  /* 0x0000000805087211 */ /* 0x000fe200078010ff */
[----:B------:R-:W-:Y:S02]  /*4380*/  @!P3 IMAD.SHL.U32 R5, R236, 0x10, RZ ;  /* 0x00000010ec05b824 */ /* 0x000fe400078e00ff */
[----:B------:R-:W-:Y:S01]  /*4390*/  @!PT LDS RZ, [RZ] ;  /* 0x00000000fffff984 */ /* 0x000fe20000000800 */
[----:B------:R-:W-:Y:S01]  /*43a0*/  @!PT LDS RZ, [RZ] ;  /* 0x00000000fffff984 */ /* 0x000fe20000000800 */
[----:B------:R-:W-:Y:S01]  /*43b0*/  @!PT LDS RZ, [RZ] ;  /* 0x00000000fffff984 */ /* 0x000fe20000000800 */
[----:B------:R1:W-:Y:S01]  /*43c0*/  LDGSTS.E.BYPASS.LTC128B.128 [R233+0xc080], [R10.64], !P5 ;  /* 0x0c0800000ae97fae */ /* 0x0003e2000e901d52 */
[----:B------:R-:W-:Y:S04]  /*43d0*/  LEA.HI.X.SX32 R9, R4, R9, 0x2, P0 ;  /* 0x0000000904097211 */ /* 0x000fe800000f16ff */
[----:B------:R1:W-:Y:S05]  /*43e0*/  LDGSTS.E.BYPASS.LTC128B.128 [R233+0xd080], [R10.64+0x40], !P4 ;  /* 0x0d0800400ae97fae */ /* 0x0003ea000e101d52 */
[----:B------:R1:W-:Y:S05]  /*43f0*/  LDGSTS.E.BYPASS.LTC128B.128 [R233+0xe080], [R10.64+0x80], !P2 ;  /* 0x0e0800800ae97fae */ /* 0x0003ea000d101d52 */
[----:B------:R1:W-:Y:S02]  /*4400*/  @!P3 LDGSTS.E.BYPASS.LTC128B.128 [R5+0xf280], [R8.64] ;  /* 0x0f2800000805bfae */ /* 0x0003e4000b901d52 */
.L_x_24:
[-C--:B-12-4-:R-:W-:Y:S01]  /*4410*/  HMMA.16816.F32.BF16 R4, R40, R2.reuse, RZ ;  /* 0x000000022804723c */ /* 0x096fe200000418ff */
[----:B------:R-:W2:Y:S01]  /*4420*/  LDL.64 R160, [R1] ;  /* 0x0000000001a07983 */ /* 0x000ea20000100a00 */
[----:B------:R-:W-:Y:S02]  /*4430*/  UIMAD UR11, UR11, 0x1800, URZ ;  /* 0x000018000b0b78a4 */ /* 0x000fe4000f8e023f */
[----:B------:R-:W-:Y:S01]  /*4440*/  UISETP.GE.AND UP0, UPT, UR17, UR14, UPT ;  /* 0x0000000e1100728c */ /* 0x000fe2000bf06270 */
[----:B------:R-:W-:Y:S01]  /*4450*/  LDSM.16.M88.4 R28, [R223] ;  /* 0x00000000df1c783b */ /* 0x000fe20000000200 */
[----:B------:R-:W-:Y:S02]  /*4460*/  UIADD3 UR7, UR4, 0x1, URZ ;  /* 0x0000000104077890 */ /* 0x000fe4000fffe03f */
[C---:B------:R-:W-:Y:S01]  /*4470*/  HMMA.16816.F32.BF16 R8, R24.reuse, R2, RZ ;  /* 0x000000021808723c */ /* 0x040fe200000418ff */
[----:B------:R-:W1:Y:S01]  /*4480*/  LDSM.16.MT88.2 R2, [R226+0x800] ;  /* 0x00080000e202783b */ /* 0x000e620000004100 */
[----:B------:R-:W-:Y:S02]  /*4490*/  UISETP.GE.AND UP2, UPT, UR4, 0x1, UPT ;  /* 0x000000010400788c */ /* 0x000fe4000bf46270 */
[----:B------:R-:W-:Y:S01]  /*44a0*/  UIADD3 UR6, UR16, 0x1, URZ ;  /* 0x0000000110067890 */ /* 0x000fe2000fffe03f */
[----:B------:R-:W3:Y:S01]  /*44b0*/  LDSM.16.M88.4 R32, [R223+0x1000] ;  /* 0x00100000df20783b */ /* 0x000ee20000000200 */
[----:B------:R-:W-:Y:S02]  /*44c0*/  UISETP.GE.AND UP1, UPT, UR16, 0x1, UPT ;  /* 0x000000011000788c */ /* 0x000fe4000bf26270 */
[-C--:B------:R-:W-:Y:S01]  /*44d0*/  HMMA.16816.F32.BF16 R12, R24, R48.reuse, RZ ;  /* 0x00000030180c723c */ /* 0x080fe200000418ff */
[----:B------:R-:W4:Y:S01]  /*44e0*/  LDSM.16.MT88.2 R36, [R226+0x2800] ;  /* 0x00280000e224783b */ /* 0x000f220000004100 */
[----:B------:R-:W-:Y:S03]  /*44f0*/  USEL UR16, UR6, URZ, !UP1 ;  /* 0x0000003f06107287 */ /* 0x000fe6000c800000 */
[----:B------:R-:W1:Y:S03]  /*4500*/  LDSM.16.MT88.2 R38, [R226+0x4800] ;  /* 0x00480000e226783b */ /* 0x000e660000004100 */
[C---:B------:R-:W-:Y:S01]  /*4510*/  HMMA.16816.F32.BF16 R16, R40.reuse, R48, RZ ;  /* 0x000000302810723c */ /* 0x040fe200000418ff */
[----:B------:R-:W-:Y:S04]  /*4520*/  LDSM.16.MT88.2 R44, [R226+0xc00] ;  /* 0x000c0000e22c783b */ /* 0x000fe80000004100 */
[----:B------:R-:W-:Y:S03]  /*4530*/  LDSM.16.MT88.2 R46, [R226+0x2c00] ;  /* 0x002c0000e22e783b */ /* 0x000fe60000004100 */
[-C--:B------:R-:W-:Y:S01]  /*4540*/  HMMA.16816.F32.BF16 R20, R40, R50.reuse, RZ ;  /* 0x000000322814723c */ /* 0x080fe200000418ff */
[----:B------:R-:W1:Y:S04]  /*4550*/  LDSM.16.M88.4 R40, [R222] ;  /* 0x00000000de28783b */ /* 0x000e680000000200 */
[----:B------:R-:W0:Y:S03]  /*4560*/  LDGDEPBAR ;  /* 0x00000000000079af */ /* 0x000e260000000000 */
[----:B------:R-:W-:Y:S01]  /*4570*/  HMMA.16816.F32.BF16 R24, R24, R50, RZ ;  /* 0x000000321818723c */ /* 0x000fe200000418ff */
[----:B------:R-:W1:Y:S07]  /*4580*/  LDSM.16.M88.4 R48, [R222+0x1000] ;  /* 0x00100000de30783b */ /* 0x000e6e0000000200 */
[-C--:B------:R-:W-:Y:S08]  /*4590*/  HMMA.16816.F32.BF16 R4, R52, R56.reuse, R4 ;  /* 0x000000383404723c */ /* 0x080ff00000041804 */
[C---:B------:R-:W-:Y:S08]  /*45a0*/  HMMA.16816.F32.BF16 R8, R156.reuse, R56, R8 ;  /* 0x000000389c08723c */ /* 0x040ff00000041808 */
[-C--:B------:R-:W-:Y:S08]  /*45b0*/  HMMA.16816.F32.BF16 R12, R156, R58.reuse, R12 ;  /* 0x0000003a9c0c723c */ /* 0x080ff0000004180c */
[C---:B------:R-:W-:Y:S01]  /*45c0*/  HMMA.16816.F32.BF16 R16, R52.reuse, R58, R16 ;  /* 0x0000003a3410723c */ /* 0x040fe20000041810 */
[----:B------:R-:W-:Y:S07]  /*45d0*/  LDSM.16.M88.4 R56, [R225+0x3000] ;  /* 0x00300000e138783b */ /* 0x000fee0000000200 */
[-C--:B------:R-:W-:Y:S01]  /*45e0*/  HMMA.16816.F32.BF16 R20, R52, R180.reuse, R20 ;  /* 0x000000b43414723c */ /* 0x080fe20000041814 */
[----:B------:R-:W-:Y:S07]  /*45f0*/  LDSM.16.M88.4 R52, [R225+0x2000] ;  /* 0x00200000e134783b */ /* 0x000fee0000000200 */
[----:B------:R-:W-:Y:S01]  /*4600*/  HMMA.16816.F32.BF16 R24, R156, R180, R24 ;  /* 0x000000b49c18723c */ /* 0x000fe20000041818 */
[----:B------:R-:W-:Y:S07]  /*4610*/  LDSM.16.MT88.2 R156, [R226+0x3000] ;  /* 0x00300000e29c783b */ /* 0x000fee0000004100 */
[-C--:B-1----:R-:W-:Y:S08]  /*4620*/  HMMA.16816.F32.BF16 R4, R28, R2.reuse, R4 ;  /* 0x000000021c04723c */ /* 0x082ff00000041804 */
[C---:B---3--:R-:W-:Y:S01]  /*4630*/  HMMA.16816.F32.BF16 R8, R32.reuse, R2, R8 ;  /* 0x000000022008723c */ /* 0x048fe20000041808 */
[----:B------:R-:W1:Y:S07]  /*4640*/  LDSM.16.MT88.2 R2, [R226+0x4c00] ;  /* 0x004c0000e202783b */ /* 0x000e6e0000004100 */
[-C--:B----4-:R-:W-:Y:S08]  /*4650*/  HMMA.16816.F32.BF16 R12, R32, R36.reuse, R12 ;  /* 0x00000024200c723c */ /* 0x090ff0000004180c */
[C---:B------:R-:W-:Y:S01]  /*4660*/  HMMA.16816.F32.BF16 R16, R28.reuse, R36, R16 ;  /* 0x000000241c10723c */ /* 0x040fe20000041810 */
[----:B------:R-:W3:Y:S07]  /*4670*/  LDSM.16.MT88.2 R36, [R226+0x1000] ;  /* 0x00100000e224783b */ /* 0x000eee0000004100 */
[-C--:B------:R-:W-:Y:S01]  /*4680*/  HMMA.16816.F32.BF16 R20, R28, R38.reuse, R20 ;  /* 0x000000261c14723c */ /* 0x080fe20000041814 */
[----:B------:R-:W4:Y:S04]  /*4690*/  LDSM.16.MT88.2 R28, [R226+0x5000] ;  /* 0x00500000e21c783b */ /* 0x000f280000004100 */
[----:B------:R-:W-:Y:S03]  /*46a0*/  LDSM.16.MT88.2 R30, [R226+0x1400] ;  /* 0x00140000e21e783b */ /* 0x000fe60000004100 */
[----:B------:R-:W-:Y:S01]  /*46b0*/  HMMA.16816.F32.BF16 R24, R32, R38, R24 ;  /* 0x000000262018723c */ /* 0x000fe20000041818 */
[----:B------:R-:W3:Y:S04]  /*46c0*/  LDSM.16.M88.4 R32, [R224+0x2000] ;  /* 0x00200000e020783b */ /* 0x000ee80000000200 */
[----:B------:R-:W-:Y:S03]  /*46d0*/  LDSM.16.MT88.2 R38, [R226+0x3400] ;  /* 0x00340000e226783b */ /* 0x000fe60000004100 */
[-C--:B------:R-:W-:Y:S08]  /*46e0*/  HMMA.16816.F32.BF16 R4, R40, R44.reuse, R4 ;  /* 0x0000002c2804723c */ /* 0x080ff00000041804 */
[C---:B------:R-:W-:Y:S08]  /*46f0*/  HMMA.16816.F32.BF16 R8, R48.reuse, R44, R8 ;  /* 0x0000002c3008723c */ /* 0x040ff00000041808 */
[-C--:B------:R-:W-:Y:S08]  /*4700*/  HMMA.16816.F32.BF16 R12, R48, R46.reuse, R12 ;  /* 0x0000002e300c723c */ /* 0x080ff0000004180c */
[C---:B------:R-:W-:Y:S01]  /*4710*/  HMMA.16816.F32.BF16 R16, R40.reuse, R46, R16 ;  /* 0x0000002e2810723c */ /* 0x040fe20000041810 */
[----:B------:R-:W4:Y:S07]  /*4720*/  LDSM.16.M88.4 R44, [R224+0x3000] ;  /* 0x00300000e02c783b */ /* 0x000f2e0000000200 */
[-C--:B-1----:R-:W-:Y:S01]  /*4730*/  HMMA.16816.F32.BF16 R20, R40, R2.reuse, R20 ;  /* 0x000000022814723c */ /* 0x082fe20000041814 */
[----:B------:R-:W-:Y:S07]  /*4740*/  LDSM.16.M88.4 R40, [R223+0x2000] ;  /* 0x00200000df28783b */ /* 0x000fee0000000200 */
[----:B------:R-:W-:Y:S01]  /*4750*/  HMMA.16816.F32.BF16 R24, R48, R2, R24 ;  /* 0x000000023018723c */ /* 0x000fe20000041818 */
[----:B------:R-:W1:Y:S04]  /*4760*/  LDSM.16.MT88.2 R2, [R226+0x5400] ;  /* 0x00540000e202783b */ /* 0x000e680000004100 */
[----:B------:R-:W-:Y:S03]  /*4770*/  LDSM.16.M88.4 R48, [R223+0x3000] ;  /* 0x00300000df30783b */ /* 0x000fe60000000200 */
[-C--:B---3--:R-:W-:Y:S08]  /*4780*/  HMMA.16816.F32.BF16 R4, R52, R36.reuse, R4 ;  /* 0x000000243404723c */ /* 0x088ff00000041804 */
[C---:B------:R-:W-:Y:S01]  /*4790*/  HMMA.16816.F32.BF16 R8, R56.reuse, R36, R8 ;  /* 0x000000243808723c */ /* 0x040fe20000041808 */
[----:B------:R-:W3:Y:S07]  /*47a0*/  LDSM.16.MT88.2 R36, [R226+0x1800] ;  /* 0x00180000e224783b */ /* 0x000eee0000004100 */
[-C--:B------:R-:W-:Y:S08]  /*47b0*/  HMMA.16816.F32.BF16 R12, R56, R156.reuse, R12 ;  /* 0x0000009c380c723c */ /* 0x080ff0000004180c */
[C---:B------:R-:W-:Y:S01]  /*47c0*/  HMMA.16816.F32.BF16 R16, R52.reuse, R156, R16 ;  /* 0x0000009c3410723c */ /* 0x040fe20000041810 */
[----:B------:R-:W1:Y:S07]  /*47d0*/  LDSM.16.MT88.2 R156, [R226+0x3800] ;  /* 0x00380000e29c783b */ /* 0x000e6e0000004100 */
[-C--:B----4-:R-:W-:Y:S01]  /*47e0*/  HMMA.16816.F32.BF16 R20, R52, R28.reuse, R20 ;  /* 0x0000001c3414723c */ /* 0x090fe20000041814 */
[----:B-----5:R-:W-:Y:S07]  /*47f0*/  LDSM.16.M88.4 R52, [R0+0x2000] ;  /* 0x002000000034783b */ /* 0x020fee0000000200 */
[----:B------:R-:W-:Y:S01]  /*4800*/  HMMA.16816.F32.BF16 R24, R56, R28, R24 ;  /* 0x0000001c3818723c */ /* 0x000fe20000041818 */
[----:B------:R-:W4:Y:S04]  /*4810*/  LDSM.16.MT88.2 R28, [R226+0x5800] ;  /* 0x00580000e21c783b */ /* 0x000f280000004100 */
[----:B------:R-:W-:Y:S03]  /*4820*/  LDSM.16.M88.4 R56, [R0+0x3000] ;  /* 0x003000000038783b */ /* 0x000fe60000000200 */
[-C--:B------:R-:W-:Y:S08]  /*4830*/  HMMA.16816.F32.BF16 R4, R32, R30.reuse, R4 ;  /* 0x0000001e2004723c */ /* 0x080ff00000041804 */
[C---:B------:R-:W-:Y:S01]  /*4840*/  HMMA.16816.F32.BF16 R8, R44.reuse, R30, R8 ;  /* 0x0000001e2c08723c */ /* 0x040fe20000041808 */
[----:B------:R-:W2:Y:S07]  /*4850*/  LDSM.16.MT88.2 R30, [R226+0x1c00] ;  /* 0x001c0000e21e783b */ /* 0x000eae0000004100 */
[-C--:B------:R-:W-:Y:S08]  /*4860*/  HMMA.16816.F32.BF16 R12, R44, R38.reuse, R12 ;  /* 0x000000262c0c723c */ /* 0x080ff0000004180c */
[C---:B------:R-:W-:Y:S01]  /*4870*/  HMMA.16816.F32.BF16 R16, R32.reuse, R38, R16 ;  /* 0x000000262010723c */ /* 0x040fe20000041810 */
[----:B------:R-:W2:Y:S07]  /*4880*/  LDSM.16.MT88.2 R38, [R226+0x3c00] ;  /* 0x003c0000e226783b */ /* 0x000eae0000004100 */
[-C--:B-1----:R-:W-:Y:S01]  /*4890*/  HMMA.16816.F32.BF16 R20, R32, R2.reuse, R20 ;  /* 0x000000022014723c */ /* 0x082fe20000041814 */
[----:B------:R-:W-:Y:S07]  /*48a0*/  LDSM.16.MT88.4 R32, [R227+0x13c80] ;  /* 0x013c8000e320783b */ /* 0x000fee0000004200 */
[----:B------:R-:W-:Y:S01]  /*48b0*/  HMMA.16816.F32.BF16 R24, R44, R2, R24 ;  /* 0x000000022c18723c */ /* 0x000fe20000041818 */
[----:B------:R-:W1:Y:S07]  /*48c0*/  LDSM.16.MT88.2 R2, [R226+0x5c00] ;  /* 0x005c0000e202783b */ /* 0x000e6e0000004100 */
[-C--:B---3--:R-:W-:Y:S08]  /*48d0*/  HMMA.16816.F32.BF16 R4, R40, R36.reuse, R4 ;  /* 0x000000242804723c */ /* 0x088ff00000041804 */
[C---:B------:R-:W-:Y:S08]  /*48e0*/  HMMA.16816.F32.BF16 R8, R48.reuse, R36, R8 ;  /* 0x000000243008723c */ /* 0x040ff00000041808 */
[-C--:B------:R-:W-:Y:S08]  /*48f0*/  HMMA.16816.F32.BF16 R12, R48, R156.reuse, R12 ;  /* 0x0000009c300c723c */ /* 0x080ff0000004180c */
[C---:B------:R-:W-:Y:S08]  /*4900*/  HMMA.16816.F32.BF16 R16, R40.reuse, R156, R16 ;  /* 0x0000009c2810723c */ /* 0x040ff00000041810 */
[-C--:B----4-:R-:W-:Y:S08]  /*4910*/  HMMA.16816.F32.BF16 R20, R40, R28.reuse, R20 ;  /* 0x0000001c2814723c */ /* 0x090ff00000041814 */
[----:B------:R-:W-:Y:S07]  /*4920*/  HMMA.16816.F32.BF16 R24, R48, R28, R24 ;  /* 0x0000001c3018723c */ /* 0x000fee0000041818 */
[----:B--2---:R-:W-:Y:S01]  /*4930*/  IADD3 R29, P0, R160, UR11, RZ ;  /* 0x0000000ba01d7c10 */ /* 0x004fe2000ff1e0ff */
[-C--:B------:R-:W-:Y:S08]  /*4940*/  HMMA.16816.F32.BF16 R4, R52, R30.reuse, R4 ;  /* 0x0000001e3404723c */ /* 0x080ff00000041804 */
[C---:B------:R-:W-:Y:S07]  /*4950*/  HMMA.16816.F32.BF16 R8, R56.reuse, R30, R8 ;  /* 0x0000001e3808723c */ /* 0x040fee0000041808 */
[----:B------:R-:W-:Y:S01]  /*4960*/  IMAD.U32 R31, RZ, RZ, UR11 ;  /* 0x0000000bff1f7e24 */ /* 0x000fe2000f8e00ff */
[-C--:B------:R-:W-:Y:S01]  /*4970*/  HMMA.16816.F32.BF16 R12, R56, R38.reuse, R12 ;  /* 0x00000026380c723c */ /* 0x080fe2000004180c */
[----:B------:R-:W-:Y:S03]  /*4980*/  UMOV UR11, UR17 ;  /* 0x00000011000b7c82 */ /* 0x000fe60008000000 */
[----:B------:R-:W-:Y:S02]  /*4990*/  LEA.HI.X.SX32 R28, R31, R252, 0x1, P0 ;  /* 0x000000fc1f1c7211 */ /* 0x000fe400000f0eff */
[C---:B------:R-:W-:Y:S02]  /*49a0*/  LEA R44, P0, R29.reuse, c[0x0][0x220], 0x2 ;  /* 0x000088001d2c7a11 */ /* 0x040fe400078010ff */
[C---:B------:R-:W-:Y:S04]  /*49b0*/  HMMA.16816.F32.BF16 R16, R52.reuse, R38, R16 ;  /* 0x000000263410723c */ /* 0x040fe80000041810 */
[----:B------:R-:W-:Y:S02]  /*49c0*/  LEA.HI.X R45, R29, c[0x0][0x224], R28, 0x2, P0 ;  /* 0x000089001d2d7a11 */ /* 0x000fe400000f141c */
[----:B------:R-:W-:Y:S02]  /*49d0*/  PLOP3.LUT P0, PT, PT, PT, UP0, 0x80, 0x0 ;  /* 0x000000000000781c */ /* 0x000fe40003f0f008 */
[-C--:B-1----:R-:W-:Y:S01]  /*49e0*/  HMMA.16816.F32.BF16 R20, R52, R2.reuse, R20 ;  /* 0x000000023414723c */ /* 0x082fe20000041814 */
[----:B------:R-:W-:Y:S04]  /*49f0*/  RED.E.ADD.F32.FTZ.RN.STRONG.GPU [R44.64], R4 ;  /* 0x000000042c00798e */ /* 0x000fe8000c10e792 */
[----:B------:R-:W-:Y:S03]  /*4a00*/  RED.E.ADD.F32.FTZ.RN.STRONG.GPU [R44.64+0x400], R5 ;  /* 0x000400052c00798e */ /* 0x000fe6000c10e792 */
[----:B------:R-:W-:Y:S01]  /*4a10*/  HMMA.16816.F32.BF16 R24, R56, R2, R24 ;  /* 0x000000023818723c */ /* 0x000fe20000041818 */
[----:B------:R-:W-:Y:S04]  /*4a20*/  RED.E.ADD.F32.FTZ.RN.STRONG.GPU [R44.64+0x800], R6 ;  /* 0x000800062c00798e */ /* 0x000fe8000c10e792 */
[----:B------:R-:W-:Y:S02]  /*4a30*/  RED.E.ADD.F32.FTZ.RN.STRONG.GPU [R44.64+0xc00], R7 ;  /* 0x000c00072c00798e */ /* 0x000fe4000c10e792 */
[----:B------:R-:W-:Y:S01]  /*4a40*/  IMAD.U32 R3, RZ, RZ, UR4 ;  /* 0x00000004ff037e24 */ /* 0x000fe2000f8e00ff */
[----:B------:R-:W-:Y:S01]  /*4a50*/  USEL UR4, UR7, URZ, !UP2 ;  /* 0x0000003f07047287 */ /* 0x000fe2000d000000 */
[----:B------:R-:W-:Y:S03]  /*4a60*/  RED.E.ADD.F32.FTZ.RN.STRONG.GPU [R44.64+0x1000], R8 ;  /* 0x001000082c00798e */ /* 0x000fe6000c10e792 */
[----:B------:R-:W-:Y:S01]  /*4a70*/  IMAD R3, R3, 0x1800, R232 ;  /* 0x0000180003037824 */ /* 0x000fe200078e02e8 */
[----:B------:R-:W-:Y:S03]  /*4a80*/  RED.E.ADD.F32.FTZ.RN.STRONG.GPU [R44.64+0x1400], R9 ;  /* 0x001400092c00798e */ /* 0x000fe6000c10e792 */
[----:B------:R-:W-:Y:S01]  /*4a90*/  IMAD.SHL.U32 R2, R3, 0x2, RZ ;  /* 0x0000000203027824 */ /* 0x000fe200078e00ff */
        /* <DEDUP_REMOVED lines=10> */
[----:B------:R-:W-:Y:S04]  /*4b40*/  RED.E.ADD.F32.FTZ.RN.STRONG.GPU [R44.64+0x3c00], R15 ;  /* 0x003c000f2c00798e */ /* 0x000fe8000c10e792 */
[----:B------:R-:W1:Y:S04]  /*4b50*/  LDSM.16.MT88.4 R12, [R2+0x6080] ;  /* 0x00608000020c783b */ /* 0x000e680000004200 */
[----:B------:R-:W2:Y:S04]  /*4b60*/  LDSM.16.MT88.4 R16, [R227+0x15480] ;  /* 0x01548000e310783b */ /* 0x000ea80000004200 */
[----:B------:R-:W-:Y:S04]  /*4b70*/  RED.E.ADD.F32.FTZ.RN.STRONG.GPU [R44.64+0x4000], R20 ;  /* 0x004000142c00798e */ /* 0x000fe8000c10e792 */
[----:B------:R-:W-:Y:S04]  /*4b80*/  RED.E.ADD.F32.FTZ.RN.STRONG.GPU [R44.64+0x4400], R21 ;  /* 0x004400152c00798e */ /* 0x000fe8000c10e792 */
[----:B------:R-:W-:Y:S04]  /*4b90*/  RED.E.ADD.F32.FTZ.RN.STRONG.GPU [R44.64+0x4800], R22 ;  /* 0x004800162c00798e */ /* 0x000fe8000c10e792 */
[----:B------:R-:W-:Y:S04]  /*4ba0*/  RED.E.ADD.F32.FTZ.RN.STRONG.GPU [R44.64+0x4c00], R23 ;  /* 0x004c00172c00798e */ /* 0x000fe8000c10e792 */
[----:B------:R-:W3:Y:S04]  /*4bb0*/  LDSM.16.MT88.4 R20, [R2+0x7080] ;  /* 0x007080000214783b */ /* 0x000ee80000004200 */
[----:B------:R-:W4:Y:S04]  /*4bc0*/  LDSM.16.MT88.4 R28, [R2+0x8080] ;  /* 0x00808000021c783b */ /* 0x000f280000004200 */
[----:B------:R-:W3:Y:S04]  /*4bd0*/  LDSM.16.MT88.4 R36, [R2+0x6480] ;  /* 0x006480000224783b */ /* 0x000ee80000004200 */
[----:B------:R-:W-:Y:S01]  /*4be0*/  LDSM.16.MT88.4 R40, [R2+0x7480] ;  /* 0x007480000228783b */ /* 0x000fe20000004200 */
[-C--:B-1----:R-:W-:Y:S03]  /*4bf0*/  HMMA.16816.F32.BF16 R108, R8, R12.reuse, R108 ;  /* 0x0000000c086c723c */ /* 0x082fe6000004186c */
[----:B------:R-:W-:Y:S04]  /*4c00*/  RED.E.ADD.F32.FTZ.RN.STRONG.GPU [R44.64+0x5000], R24 ;  /* 0x005000182c00798e */ /* 0x000fe8000c10e792 */
[----:B------:R-:W-:Y:S01]  /*4c10*/  RED.E.ADD.F32.FTZ.RN.STRONG.GPU [R44.64+0x5400], R25 ;  /* 0x005400192c00798e */ /* 0x000fe2000c10e792 */
[C---:B--2---:R-:W-:Y:S03]  /*4c20*/  HMMA.16816.F32.BF16 R112, R16.reuse, R12, R112 ;  /* 0x0000000c1070723c */ /* 0x044fe60000041870 */
[----:B------:R-:W-:Y:S04]  /*4c30*/  RED.E.ADD.F32.FTZ.RN.STRONG.GPU [R44.64+0x5800], R26 ;  /* 0x0058001a2c00798e */ /* 0x000fe8000c10e792 */
[----:B------:R-:W-:Y:S01]  /*4c40*/  RED.E.ADD.F32.FTZ.RN.STRONG.GPU [R44.64+0x5c00], R27 ;  /* 0x005c001b2c00798e */ /* 0x000fe2000c10e792 */
[-C--:B------:R-:W-:Y:S03]  /*4c50*/  HMMA.16816.F32.BF16 R116, R16, R14.reuse, R116 ;  /* 0x0000000e1074723c */ /* 0x080fe60000041874 */
[----:B------:R-:W1:Y:S04]  /*4c60*/  LDSM.16.MT88.4 R24, [R227+0x15c80] ;  /* 0x015c8000e318783b */ /* 0x000e680000004200 */
[----:B------:R-:W-:Y:S01]  /*4c70*/  LDSM.16.MT88.4 R44, [R227+0x16c80] ;  /* 0x016c8000e32c783b */ /* 0x000fe20000004200 */
[C---:B------:R-:W-:Y:S03]  /*4c80*/  HMMA.16816.F32.BF16 R120, R8.reuse, R14, R120 ;  /* 0x0000000e0878723c */ /* 0x040fe60000041878 */
[----:B------:R-:W2:Y:S05]  /*4c90*/  LDSM.16.MT88.4 R12, [R2+0x8480] ;  /* 0x00848000020c783b */ /* 0x000eaa0000004200 */
[-C--:B---3--:R-:W-:Y:S08]  /*4ca0*/  HMMA.16816.F32.BF16 R124, R8, R20.reuse, R124 ;  /* 0x00000014087c723c */ /* 0x088ff0000004187c */
[C---:B------:R-:W-:Y:S08]  /*4cb0*/  HMMA.16816.F32.BF16 R128, R16.reuse, R20, R128 ;  /* 0x000000141080723c */ /* 0x040ff00000041880 */
[-C--:B------:R-:W-:Y:S08]  /*4cc0*/  HMMA.16816.F32.BF16 R132, R16, R22.reuse, R132 ;  /* 0x000000161084723c */ /* 0x080ff00000041884 */
[C---:B------:R-:W-:Y:S01]  /*4cd0*/  HMMA.16816.F32.BF16 R136, R8.reuse, R22, R136 ;  /* 0x000000160888723c */ /* 0x040fe20000041888 */
[----:B------:R-:W-:Y:S07]  /*4ce0*/  LDSM.16.MT88.4 R20, [R227+0x16480] ;  /* 0x01648000e314783b */ /* 0x000fee0000004200 */
[-C--:B----4-:R-:W-:Y:S08]  /*4cf0*/  HMMA.16816.F32.BF16 R140, R8, R28.reuse, R140 ;  /* 0x0000001c088c723c */ /* 0x090ff0000004188c */
[C---:B------:R-:W-:Y:S08]  /*4d00*/  HMMA.16816.F32.BF16 R144, R16.reuse, R28, R144 ;  /* 0x0000001c1090723c */ /* 0x040ff00000041890 */
[-C--:B------:R-:W-:Y:S01]  /*4d10*/  HMMA.16816.F32.BF16 R148, R16, R30.reuse, R148 ;  /* 0x0000001e1094723c */ /* 0x080fe20000041894 */
[----:B------:R-:W-:Y:S07]  /*4d20*/  LDSM.16.MT88.4 R16, [R2+0x6880] ;  /* 0x006880000210783b */ /* 0x000fee0000004200 */
[----:B------:R-:W-:Y:S01]  /*4d30*/  HMMA.16816.F32.BF16 R152, R8, R30, R152 ;  /* 0x0000001e0898723c */ /* 0x000fe20000041898 */
[----:B------:R-:W3:Y:S04]  /*4d40*/  LDSM.16.MT88.4 R8, [R227+0x14480] ;  /* 0x01448000e308783b */ /* 0x000ee80000004200 */
[----:B------:R-:W4:Y:S03]  /*4d50*/  LDSM.16.MT88.4 R28, [R2+0x7880] ;  /* 0x00788000021c783b */ /* 0x000f260000004200 */
[-C--:B------:R-:W-:Y:S08]  /*4d60*/  HMMA.16816.F32.BF16 R108, R32, R36.reuse, R108 ;  /* 0x00000024206c723c */ /* 0x080ff0000004186c */
[C---:B-1----:R-:W-:Y:S08]  /*4d70*/  HMMA.16816.F32.BF16 R112, R24.reuse, R36, R112 ;  /* 0x000000241870723c */ /* 0x042ff00000041870 */
[-C--:B------:R-:W-:Y:S08]  /*4d80*/  HMMA.16816.F32.BF16 R116, R24, R38.reuse, R116 ;  /* 0x000000261874723c */ /* 0x080ff00000041874 */
[C---:B------:R-:W-:Y:S01]  /*4d90*/  HMMA.16816.F32.BF16 R120, R32.reuse, R38, R120 ;  /* 0x000000262078723c */ /* 0x040fe20000041878 */
[----:B------:R-:W1:Y:S07]  /*4da0*/  LDSM.16.MT88.4 R36, [R2+0x8880] ;  /* 0x008880000224783b */ /* 0x000e6e0000004200 */
[-C--:B------:R-:W-:Y:S08]  /*4db0*/  HMMA.16816.F32.BF16 R124, R32, R40.reuse, R124 ;  /* 0x00000028207c723c */ /* 0x080ff0000004187c */
[C---:B------:R-:W-:Y:S08]  /*4dc0*/  HMMA.16816.F32.BF16 R128, R24.reuse, R40, R128 ;  /* 0x000000281880723c */ /* 0x040ff00000041880 */
[-C--:B------:R-:W-:Y:S08]  /*4dd0*/  HMMA.16816.F32.BF16 R132, R24, R42.reuse, R132 ;  /* 0x0000002a1884723c */ /* 0x080ff00000041884 */
[C---:B------:R-:W-:Y:S01]  /*4de0*/  HMMA.16816.F32.BF16 R136, R32.reuse, R42, R136 ;  /* 0x0000002a2088723c */ /* 0x040fe20000041888 */
[----:B------:R-:W-:Y:S07]  /*4df0*/  LDSM.16.MT88.4 R40, [R2+0x6c80] ;  /* 0x006c80000228783b */ /* 0x000fee0000004200 */
[-C--:B--2---:R-:W-:Y:S08]  /*4e00*/  HMMA.16816.F32.BF16 R140, R32, R12.reuse, R140 ;  /* 0x0000000c208c723c */ /* 0x084ff0000004188c */
[C---:B------:R-:W-:Y:S08]  /*4e10*/  HMMA.16816.F32.BF16 R144, R24.reuse, R12, R144 ;  /* 0x0000000c1890723c */ /* 0x040ff00000041890 */
[-C--:B------:R-:W-:Y:S01]  /*4e20*/  HMMA.16816.F32.BF16 R148, R24, R14.reuse, R148 ;  /* 0x0000000e1894723c */ /* 0x080fe20000041894 */
[----:B------:R-:W2:Y:S07]  /*4e30*/  LDSM.16.MT88.4 R24, [R227+0x14c80] ;  /* 0x014c8000e318783b */ /* 0x000eae0000004200 */
[----:B------:R-:W-:Y:S01]  /*4e40*/  HMMA.16816.F32.BF16 R152, R32, R14, R152 ;  /* 0x0000000e2098723c */ /* 0x000fe20000041898 */
[----:B------:R-:W1:Y:S04]  /*4e50*/  LDSM.16.MT88.4 R12, [R2+0x7c80] ;  /* 0x007c8000020c783b */ /* 0x000e680000004200 */
[----:B------:R-:W1:Y:S03]  /*4e60*/  LDSM.16.MT88.4 R32, [R2+0x8c80] ;  /* 0x008c80000220783b */ /* 0x000e660000004200 */
[-C--:B---3--:R-:W-:Y:S08]  /*4e70*/  HMMA.16816.F32.BF16 R108, R8, R16.reuse, R108 ;  /* 0x00000010086c723c */ /* 0x088ff0000004186c */
[C---:B------:R-:W-:Y:S08]  /*4e80*/  HMMA.16816.F32.BF16 R112, R20.reuse, R16, R112 ;  /* 0x000000101470723c */ /* 0x040ff00000041870 */
[-C--:B------:R-:W-:Y:S08]  /*4e90*/  HMMA.16816.F32.BF16 R116, R20, R18.reuse, R116 ;  /* 0x000000121474723c */ /* 0x080ff00000041874 */
[C---:B------:R-:W-:Y:S08]  /*4ea0*/  HMMA.16816.F32.BF16 R120, R8.reuse, R18, R120 ;  /* 0x000000120878723c */ /* 0x040ff00000041878 */
[-C--:B----4-:R-:W-:Y:S08]  /*4eb0*/  HMMA.16816.F32.BF16 R124, R8, R28.reuse, R124 ;  /* 0x0000001c087c723c */ /* 0x090ff0000004187c */
[C---:B------:R-:W-:Y:S08]  /*4ec0*/  HMMA.16816.F32.BF16 R128, R20.reuse, R28, R128 ;  /* 0x0000001c1480723c */ /* 0x040ff00000041880 */
[-C--:B------:R-:W-:Y:S08]  /*4ed0*/  HMMA.16816.F32.BF16 R132, R20, R30.reuse, R132 ;  /* 0x0000001e1484723c */ /* 0x080ff00000041884 */
[C---:B------:R-:W-:Y:S08]  /*4ee0*/  HMMA.16816.F32.BF16 R136, R8.reuse, R30, R136 ;  /* 0x0000001e0888723c */ /* 0x040ff00000041888 */
[-C--:B-1----:R-:W-:Y:S08]  /*4ef0*/  HMMA.16816.F32.BF16 R140, R8, R36.reuse, R140 ;  /* 0x00000024088c723c */ /* 0x082ff0000004188c */
[C---:B------:R-:W-:Y:S08]  /*4f00*/  HMMA.16816.F32.BF16 R144, R20.reuse, R36, R144 ;  /* 0x000000241490723c */ /* 0x040ff00000041890 */
[-C--:B------:R-:W-:Y:S08]  /*4f10*/  HMMA.16816.F32.BF16 R148, R20, R38.reuse, R148 ;  /* 0x000000261494723c */ /* 0x080ff00000041894 */
[----:B------:R-:W-:Y:S08]  /*4f20*/  HMMA.16816.F32.BF16 R152, R8, R38, R152 ;  /* 0x000000260898723c */ /* 0x000ff00000041898 */
[-C--:B--2---:R-:W-:Y:S08]  /*4f30*/  HMMA.16816.F32.BF16 R108, R24, R40.reuse, R108 ;  /* 0x00000028186c723c */ /* 0x084ff0000004186c */
[C---:B------:R-:W-:Y:S08]  /*4f40*/  HMMA.16816.F32.BF16 R112, R44.reuse, R40, R112 ;  /* 0x000000282c70723c */ /* 0x040ff00000041870 */
[-C--:B------:R-:W-:Y:S08]  /*4f50*/  HMMA.16816.F32.BF16 R116, R44, R42.reuse, R116 ;  /* 0x0000002a2c74723c */ /* 0x080ff00000041874 */
        /* <DEDUP_REMOVED lines=10> */
.L_x_22:
[----:B--234-:R-:W2:Y:S01]  /*5000*/  S2R R0, SR_CTAID.Y ;  /* 0x0000000000007919 */ /* 0x01cea20000002600 */
[----:B------:R-:W3:Y:S01]  /*5010*/  S2UR UR6, SR_CTAID.X ;  /* 0x00000000000679c3 */ /* 0x000ee20000002500 */
[----:B------:R-:W-:Y:S01]  /*5020*/  MOV R2, 0x1 ;  /* 0x0000000100027802 */ /* 0x000fe20000000f00 */
[----:B------:R-:W-:Y:S01]  /*5030*/  USHF.R.S32.HI UR4, URZ, 0x1f, UR15 ;  /* 0x0000001f3f047899 */ /* 0x000fe2000801140f */
[----:B------:R-:W-:Y:S02]  /*5040*/  BAR.SYNC.DEFER_BLOCKING 0x1, 0x100 ;  /* 0x0044000000007b1d */ /* 0x000fe40000010000 */
[----:B------:R-:W-:-:S13]  /*5050*/  ISETP.NE.AND P1, PT, R2, c[0x0][0x338], PT ;  /* 0x0000ce0002007a0c */ /* 0x000fda0003f25270 */
[----:B--2---:R-:W-:Y:S01]  /*5060*/  @P1 IMAD.HI.U32 R3, R0, c[0x0][0x33c], RZ ;  /* 0x0000cf0000031a27 */ /* 0x004fe200078e00ff */
[----:B---3--:R-:W-:Y:S01]  /*5070*/  UIMAD UR6, UR6, 0x3000, URZ ;  /* 0x00003000060678a4 */ /* 0x008fe2000f8e023f */
[----:B------:R-:W-:Y:S02]  /*5080*/  SHF.R.S32.HI R7, RZ, 0x1f, R0 ;  /* 0x0000001fff077819 */ /* 0x000fe40000011400 */
[----:B------:R-:W-:Y:S01]  /*5090*/  MOV R6, R0 ;  /* 0x0000000000067202 */ /* 0x000fe20000000f00 */
[----:B------:R-:W-:Y:S01]  /*50a0*/  USHF.R.S32.HI UR11, URZ, 0x1f, UR6 ;  /* 0x0000001f3f0b7899 */ /* 0x000fe20008011406 */
[----:B------:R-:W-:Y:S02]  /*50b0*/  @P1 SHF.R.U32.HI R3, RZ, c[0x0][0x340], R3 ;  /* 0x0000d000ff031a19 */ /* 0x000fe40000011603 */
[C---:B------:R-:W-:Y:S01]  /*50c0*/  IADD3 R4, P0, R236.reuse, UR6, RZ ;  /* 0x00000006ec047c10 */ /* 0x040fe2000ff1e0ff */
[----:B------:R-:W-:Y:S01]  /*50d0*/  ULDC.64 UR6, c[0x0][0x330] ;  /* 0x0000cc0000067ab9 */ /* 0x000fe20000000a00 */
[----:B------:R-:W-:Y:S01]  /*50e0*/  @P1 SHF.R.S32.HI R2, RZ, 0x1f, R3 ;  /* 0x0000001fff021819 */ /* 0x000fe20000011403 */
[----:B------:R-:W-:Y:S01]  /*50f0*/  UIMAD UR6, UR4, UR6, URZ ;  /* 0x00000006040672a4 */ /* 0x000fe2000f8e023f */
[----:B-1----:R-:W-:-:S02]  /*5100*/  LEA.HI.X.SX32 R5, R236, UR11, 0x1, P0 ;  /* 0x0000000bec057c11 */ /* 0x002fc400080f0eff */
[----:B------:R-:W-:Y:S01]  /*5110*/  @P1 MOV R7, R2 ;  /* 0x0000000200071202 */ /* 0x000fe20000000f00 */
[----:B------:R-:W-:Y:S01]  /*5120*/  UIMAD UR11, UR15, UR7, UR6 ;  /* 0x000000070f0b72a4 */ /* 0x000fe2000f8e0206 */
[----:B------:R-:W-:Y:S02]  /*5130*/  @P1 MOV R6, R3 ;  /* 0x0000000300061202 */ /* 0x000fe40000000f00 */
[----:B------:R-:W-:Y:S01]  /*5140*/  MOV R2, UR15 ;  /* 0x0000000f00027c02 */ /* 0x000fe20008000f00 */
[C---:B------:R-:W-:Y:S01]  /*5150*/  IMAD R9, R7.reuse, c[0x0][0x328], RZ ;  /* 0x0000ca0007097a24 */ /* 0x040fe200078e02ff */
[----:B------:R-:W-:Y:S01]  /*5160*/  ULDC.64 UR6, c[0x0][0x308] ;  /* 0x0000c20000067ab9 */ /* 0x000fe20000000a00 */
[----:B------:R-:W-:Y:S01]  /*5170*/  IMAD R3, R7, c[0x0][0x300], RZ ;  /* 0x0000c00007037a24 */ /* 0x000fe200078e02ff */
[----:B------:R-:W-:Y:S01]  /*5180*/  UIMAD UR6, UR4, UR6, URZ ;  /* 0x00000006040672a4 */ /* 0x000fe2000f8e023f */
[----:B------:R-:W-:-:S03]  /*5190*/  IMAD.WIDE.U32 R10, R6, c[0x0][0x328], R4 ;  /* 0x0000ca00060a7a25 */ /* 0x000fc600078e0004 */
[----:B------:R-:W-:Y:S01]  /*51a0*/  UIMAD UR6, UR15, UR7, UR6 ;  /* 0x000000070f0672a4 */ /* 0x000fe2000f8e0206 */
[C---:B------:R-:W-:Y:S02]  /*51b0*/  IMAD R0, R6.reuse, c[0x0][0x32c], R9 ;  /* 0x0000cb0006007a24 */ /* 0x040fe400078e0209 */
[----:B------:R-:W-:-:S03]  /*51c0*/  IMAD.WIDE.U32 R4, R6, c[0x0][0x300], R4 ;  /* 0x0000c00006047a25 */ /* 0x000fc600078e0004 */
[----:B------:R-:W-:Y:S01]  /*51d0*/  IADD3 R11, R11, R0, RZ ;  /* 0x000000000b0b7210 */ /* 0x000fe20007ffe0ff */
[----:B------:R-:W-:Y:S01]  /*51e0*/  IMAD R3, R6, c[0x0][0x304], R3 ;  /* 0x0000c10006037a24 */ /* 0x000fe200078e0203 */
[----:B------:R-:W-:-:S04]  /*51f0*/  MOV R0, UR15 ;  /* 0x0000000f00007c02 */ /* 0x000fc80008000f00 */
[----:B------:R-:W-:Y:S01]  /*5200*/  IADD3 R5, R5, R3, RZ ;  /* 0x0000000305057210 */ /* 0x000fe20007ffe0ff */
[----:B------:R-:W-:-:S04]  /*5210*/  IMAD.WIDE.U32 R2, R2, c[0x0][0x330], R10 ;  /* 0x0000cc0002027a25 */ /* 0x000fc800078e000a */
[----:B------:R-:W-:Y:S01]  /*5220*/  IMAD.WIDE.U32 R4, R0, c[0x0][0x308], R4 ;  /* 0x0000c20000047a25 */ /* 0x000fe200078e0004 */
[----:B------:R-:W-:Y:S02]  /*5230*/  IADD3 R3, R3, UR11, RZ ;  /* 0x0000000b03037c10 */ /* 0x000fe4000fffe0ff */
[----:B------:R-:W-:Y:S02]  /*5240*/  LEA R8, P1, R2, c[0x0][0x310], 0x2 ;  /* 0x0000c40002087a11 */ /* 0x000fe400078210ff */
[----:B------:R-:W-:Y:S02]  /*5250*/  LEA R6, P0, R4, c[0x0][0x2e8], 0x2 ;  /* 0x0000ba0004067a11 */ /* 0x000fe400078010ff */
[----:B------:R-:W-:Y:S01]  /*5260*/  LEA.HI.X R9, R2, c[0x0][0x314], R3, 0x2, P1 ;  /* 0x0000c50002097a11 */ /* 0x000fe200008f1403 */
[----:B------:R-:W-:Y:S01]  /*5270*/  FMUL.FTZ R3, R108, c[0x0][0x298] ;  /* 0x0000a6006c037a20 */ /* 0x000fe20000410000 */
[----:B------:R-:W-:-:S03]  /*5280*/  IADD3 R0, R5, UR6, RZ ;  /* 0x0000000605007c10 */ /* 0x000fc6000fffe0ff */
[----:B------:R-:W-:Y:S01]  /*5290*/  RED.E.ADD.F32.FTZ.RN.STRONG.GPU [R8.64], R60 ;  /* 0x0000003c0800798e */ /* 0x000fe2000c10e792 */
[----:B------:R-:W-:-:S03]  /*52a0*/  LEA.HI.X R7, R4, c[0x0][0x2ec], R0, 0x2, P0 ;  /* 0x0000bb0004077a11 */ /* 0x000fc600000f1400 */
        /* <DEDUP_REMOVED lines=39> */
[----:B------:R-:W-:Y:S01]  /*5520*/  RED.E.ADD.F32.FTZ.RN.STRONG.GPU [R8.64+0xa000], R104 ;  /* 0x00a000680800798e */ /* 0x000fe2000c10e792 */
[----:B------:R-:W-:-:S03]  /*5530*/  FMUL.FTZ R109, R109, c[0x0][0x298] ;  /* 0x0000a6006d6d7a20 */ /* 0x000fc60000410000 */
        /* <DEDUP_REMOVED lines=12> */
[----:B------:R1:W-:Y:S01]  /*5600*/  RED.E.ADD.F32.FTZ.RN.STRONG.GPU [R8.64+0xbc00], R103 ;  /* 0x00bc00670800798e */ /* 0x0003e2000c10e792 */
[----:B------:R-:W-:-:S03]  /*5610*/  FMUL.FTZ R15, R120, c[0x0][0x298] ;  /* 0x0000a600780f7a20 */ /* 0x000fc60000410000 */
[----:B------:R-:W-:Y:S01]  /*5620*/  RED.E.ADD.F32.FTZ.RN.STRONG.GPU [R6.64], R3 ;  /* 0x000000030600798e */ /* 0x000fe2000c10e792 */
[----:B------:R-:W-:-:S03]  /*5630*/  FMUL.FTZ R121, R121, c[0x0][0x298] ;  /* 0x0000a60079797a20 */ /* 0x000fc60000410000 */
[----:B------:R-:W-:Y:S01]  /*5640*/  RED.E.ADD.F32.FTZ.RN.STRONG.GPU [R6.64+0x400], R109 ;  /* 0x0004006d0600798e */ /* 0x000fe2000c10e792 */
[----:B------:R-:W-:-:S03]  /*5650*/  FMUL.FTZ R17, R122, c[0x0][0x298] ;  /* 0x0000a6007a117a20 */ /* 0x000fc60000410000 */
[----:B------:R-:W-:Y:S01]  /*5660*/  RED.E.ADD.F32.FTZ.RN.STRONG.GPU [R6.64+0x800], R5 ;  /* 0x000800050600798e */ /* 0x000fe2000c10e792 */
[----:B------:R-:W-:-:S03]  /*5670*/  FMUL.FTZ R123, R123, c[0x0][0x298] ;  /* 0x0000a6007b7b7a20 */ /* 0x000fc60000410000 */
[----:B------:R-:W-:Y:S04]  /*5680*/  RED.E.ADD.F32.FTZ.RN.STRONG.GPU [R6.64+0xc00], R111 ;  /* 0x000c006f0600798e */ /* 0x000fe8000c10e792 */
[----:B------:R-:W-:Y:S01]  /*5690*/  RED.E.ADD.F32.FTZ.RN.STRONG.GPU [R6.64+0x1000], R11 ;  /* 0x0010000b0600798e */ /* 0x000fe2000c10e792 */
[----:B------:R-:W-:-:S03]  /*56a0*/  FMUL.FTZ R117, R117, c[0x0][0x298] ;  /* 0x0000a60075757a20 */ /* 0x000fc60000410000 */
[----:B------:R-:W-:Y:S01]  /*56b0*/  RED.E.ADD.F32.FTZ.RN.STRONG.GPU [R6.64+0x1400], R113 ;  /* 0x001400710600798e */ /* 0x000fe2000c10e792 */
[----:B------:R-:W-:Y:S02]  /*56c0*/  FMUL.FTZ R19, R118, c[0x0][0x298] ;  /* 0x0000a60076137a20 */ /* 0x000fe40000410000 */
[----:B-1----:R-:W-:Y:S01]  /*56d0*/  FMUL.FTZ R9, R116, c[0x0][0x298] ;  /* 0x0000a60074097a20 */ /* 0x002fe20000410000 */
        /* <DEDUP_REMOVED lines=75> */
[----:B------:R-:W-:Y:S05]  /*5b90*/  EXIT ;  /* 0x000000000000794d */ /* 0x000fea0003800000 */
.L_x_26:
        /* <DEDUP_REMOVED lines=14> */
.L_x_1383:


//--------------------- .text._ZN7cutlass13device_kernelIN5flash19enable_sm80_to_sm89INS1_16FlashAttnBwdSm80INS1_25CollectiveMainloopBwdSm80ILi2ELi1EN4cute5tupleIJNS5_1CILi64EEENS7_ILi128EEENS7_ILi96EEEEEENS_10bfloat16_tEfNS_4arch4Sm80ELb0ELb0ELb0ELb0ELb1ELb0ELb0ELb0ELi2ELi2ELi4ELi2ELb1EEENS1_24CollectiveEpilogueBwdGQAISB_fSE_Li256ELb0ELb1EEENS1_19SingleTileSchedulerILb0ELb0ELb0ELi128EEEEEEEEEvNT_6ParamsE --------------------------
	.section	.text._ZN7cutlass13device_kernelIN5flash19enable_sm80_to_sm89INS1_16FlashAttnBwdSm80INS1_25CollectiveMainloopBwdSm80ILi2ELi1EN4cute5tupleIJNS5_1CILi64EEENS7_ILi128EEENS7_ILi96EEEEEENS_10bfloat16_tEfNS_4arch4Sm80ELb0ELb0ELb0ELb0ELb1ELb0ELb0ELb0ELi2ELi2ELi4ELi2ELb1EEENS1_24CollectiveEpilogueBwdGQAISB_fSE_Li256ELb0ELb1EEENS1_19SingleTileSchedulerILb0ELb0ELb0ELi128EEEEEEEEEvNT_6ParamsE,"ax",@progbits
	.sectioninfo	@"SHI_REGISTERS=255"
	.align	128
.text._ZN7cutlass13device_kernelIN5flash19enable_sm80_to_sm89INS1_16FlashAttnBwdSm80INS1_25CollectiveMainloopBwdSm80ILi2ELi1EN4cute5tupleIJNS5_1CILi64EEENS7_ILi128EEENS7_ILi96EEEEEENS_10bfloat16_tEfNS_4arch4Sm80ELb0ELb0ELb0ELb0ELb1ELb0ELb0ELb0ELi2ELi2ELi4ELi2ELb1EEENS1_24CollectiveEpilogueBwdGQAISB_fSE_Li256ELb0ELb1EEENS1_19SingleTileSchedulerILb0ELb0ELb0ELi128EEEEEEEEEvNT_6ParamsE:
        .type           _ZN7cutlass13device_kernelIN5flash19enable_sm80_to_sm89INS1_16FlashAttnBwdSm80INS1_25CollectiveMainloopBwdSm80ILi2ELi1EN4cute5tupleIJNS5_1CILi64EEENS7_ILi128EEENS7_ILi96EEEEEENS_10bfloat16_tEfNS_4arch4Sm80ELb0ELb0ELb0ELb0ELb1ELb0ELb0ELb0ELi2ELi2ELi4ELi2ELb1EEENS1_24CollectiveEpilogueBwdGQAISB_fSE_Li256ELb0ELb1EEENS1_19SingleTileSchedulerILb0ELb0ELb0ELi128EEEEEEEEEvNT_6ParamsE,@function
        .size           _ZN7cutlass13device_kernelIN5flash19enable_sm80_to_sm89INS1_16FlashAttnBwdSm80INS1_25CollectiveMainloopBwdSm80ILi2ELi1EN4cute5tupleIJNS5_1CILi64EEENS7_ILi128EEENS7_ILi96EEEEEENS_10bfloat16_tEfNS_4arch4Sm80ELb0ELb0ELb0ELb0ELb1ELb0ELb0ELb0ELi2ELi2ELi4ELi2ELb1EEENS1_24CollectiveEpilogueBwdGQAISB_fSE_Li256ELb0ELb1EEENS1_19SingleTileSchedulerILb0ELb0ELb0ELi128EEEEEEEEEvNT_6ParamsE,(.L_x_1384 - _ZN7cutlass13device_kernelIN5flash19enable_sm80_to_sm89INS1_16FlashAttnBwdSm80INS1_25CollectiveMainloopBwdSm80ILi2ELi1EN4cute5tupleIJNS5_1CILi64EEENS7_ILi128EEENS7_ILi96EEEEEENS_10bfloat16_tEfNS_4arch4Sm80ELb0ELb0ELb0ELb0ELb1ELb0ELb0ELb0ELi2ELi2ELi4ELi2ELb1EEENS1_24CollectiveEpilogueBwdGQAISB_fSE_Li256ELb0ELb1EEENS1_19SingleTileSchedulerILb0ELb0ELb0ELi128EEEEEEEEEvNT_6ParamsE)
        .other          _ZN7cutlass13device_kernelIN5flash19enable_sm80_to_sm89INS1_16FlashAttnBwdSm80INS1_25CollectiveMainloopBwdSm80ILi2ELi1EN4cute5tupleIJNS5_1CILi64EEENS7_ILi128EEENS7_ILi96EEEEEENS_10bfloat16_tEfNS_4arch4Sm80ELb0ELb0ELb0ELb0ELb1ELb0ELb0ELb0ELi2ELi2ELi4ELi2ELb1EEENS1_24CollectiveEpilogueBwdGQAISB_fSE_Li256ELb0ELb1EEENS1_19SingleTileSchedulerILb0ELb0ELb0ELi128EEEEEEEEEvNT_6ParamsE,@"STO_CUDA_ENTRY STV_DEFAULT"
_ZN7cutlass13device_kernelIN5flash19enable_sm80_to_sm89INS1_16FlashAttnBwdSm80INS1_25CollectiveMainloopBwdSm80ILi2ELi1EN4cute5tupleIJNS5_1CILi64EEENS7_ILi128EEENS7_ILi96EEEEEENS_10bfloat16_tEfNS_4arch4Sm80ELb0ELb0ELb0ELb0ELb1ELb0ELb0ELb0ELi2ELi2ELi4ELi2ELb1EEENS1_24CollectiveEpilogueBwdGQAISB_fSE_Li256ELb0ELb1EEENS1_19SingleTileSchedulerILb0ELb0ELb0ELi128EEEEEEEEEvNT_6ParamsE:
[----:B------:R-:W-:-:S03]  /*0000*/  MOV R1, c[0x0][0x28] ;  /* 0x00000a0000017a02 */ /* 0x000fc60000000f00 */
[----:B------:R-:W1:Y:S01]  /*0010*/  S2UR UR17, SR_CTAID.Z ;  /* 0x00000000001179c3 */ /* 0x000e620000002700 */
[----:B------:R-:W-:Y:S02]  /*0020*/  IADD3 R1, R1, -0x10, RZ ;  /* 0xfffffff001017810 */ /* 0x000fe40007ffe0ff */
[----:B-1----:R-:W-:-:S13]  /*0030*/  ISETP.LE.AND P0, PT, RZ, UR17, PT ;  /* 0x00000011ff007c0c */ /* 0x002fda000bf03270 */
[----:B------:R-:W-:Y:S05]  /*0040*/  @!P0 EXIT ;  /* 0x000000000000894d */ /* 0x000fea0003800000 */
[----:B------:R-:W1:Y:S01]  /*0050*/  S2R R236, SR_TID.X ;  /* 0x0000000000ec7919 */ /* 0x000e620000002100 */
[----:B------:R-:W-:Y:S01]  /*0060*/  IMAD.MOV.U32 R0, RZ, RZ, c[0x0][0x248] ;  /* 0x00009200ff007624 */ /* 0x000fe200078e00ff */
[----:B------:R-:W-:Y:S01]  /*0070*/  USHF.R.S32.HI UR6, URZ, 0x1f, UR17 ;  /* 0x0000001f3f067899 */ /* 0x000fe20008011411 */
[----:B------:R-:W-:Y:S01]  /*0080*/  IMAD.U32 R20, RZ, RZ, UR17 ;  /* 0x00000011ff147e24 */ /* 0x000fe2000f8e00ff */
[----:B------:R-:W2:Y:S01]  /*0090*/  S2R R7, SR_CTAID.Y ;  /* 0x0000000000077919 */ /* 0x000ea20000002600 */
[----:B------:R-:W-:Y:S01]  /*00a0*/  ULDC.64 UR4, c[0x0][0x278] ;  /* 0x00009e0000047ab9 */ /* 0x000fe20000000a00 */
[----:B------:R-:W-:Y:S01]  /*00b0*/  ISETP.NE.AND P0, PT, R0, 0x1, PT ;  /* 0x000000010000780c */ /* 0x000fe20003f05270 */
[----:B------:R-:W-:Y:S01]  /*00c0*/  UIMAD UR15, UR6, UR4, URZ ;  /* 0x00000004060f72a4 */ /* 0x000fe2000f8e023f */
[----:B------:R-:W3:Y:S01]  /*00d0*/  S2R R29, SR_CTAID.X ;  /* 0x00000000001d7919 */ /* 0x000ee20000002500 */
[----:B------:R-:W-:Y:S01]  /*00e0*/  UIMAD.WIDE.U32 UR8, UR17, UR4, URZ ;  /* 0x00000004110872a5 */ /* 0x000fe2000f8e003f */
[----:B------:R-:W-:Y:S01]  /*00f0*/  IMAD.MOV.U32 R220, RZ, RZ, 0x20 ;  /* 0x00000020ffdc7424 */ /* 0x000fe200078e00ff */
[----:B------:R-:W-:Y:S01]  /*0100*/  UIMAD UR15, UR17, UR5, UR15 ;  /* 0x00000005110f72a4 */ /* 0x000fe2000f8e020f */
[----:B------:R-:W-:Y:S01]  /*0110*/  IMAD.MOV.U32 R231, RZ, RZ, 0x10 ;  /* 0x00000010ffe77424 */ /* 0x000fe200078e00ff */
[----:B------:R-:W-:Y:S01]  /*0120*/  ULDC.64 UR12, c[0x0][0x118] ;  /* 0x00004600000c7ab9 */ /* 0x000fe20000000a00 */
[----:B------:R-:W-:Y:S01]  /*0130*/  CS2R R150, SRZ ;  /* 0x0000000000967805 */ /* 0x000fe2000001ff00 */
[----:B------:R-:W-:Y:S01]  /*0140*/  ULDC.64 UR4, c[0x0][0x290] ;  /* 0x0000a40000047ab9 */ /* 0x000fe20000000a00 */
[----:B------:R-:W-:Y:S01]  /*0150*/  CS2R R148, SRZ ;  /* 0x0000000000947805 */ /* 0x000fe2000001ff00 */
[----:B------:R-:W-:Y:S01]  /*0160*/  UIMAD.WIDE.U32 UR10, UR17, UR4, URZ ;  /* 0x00000004110a72a5 */ /* 0x000fe2000f8e003f */
[----:B------:R-:W-:Y:S01]  /*0170*/  CS2R R154, SRZ ;  /* 0x00000000009a7805 */ /* 0x000fe2000001ff00 */
[----:B------:R-:W-:Y:S01]  /*0180*/  UIMAD UR4, UR6, UR4, URZ ;  /* 0x00000004060472a4 */ /* 0x000fe2000f8e023f */
[----:B------:R-:W-:Y:S01]  /*0190*/  CS2R R152, SRZ ;  /* 0x0000000000987805 */ /* 0x000fe2000001ff00 */
[----:B------:R-:W-:Y:S01]  /*01a0*/  UIADD3 UR15, UR9, UR15, URZ ;  /* 0x0000000f090f7290 */ /* 0x000fe2000fffe03f */
[----:B------:R-:W-:Y:S01]  /*01b0*/  CS2R R146, SRZ ;  /* 0x0000000000927805 */ /* 0x000fe2000001ff00 */
[----:B------:R-:W-:Y:S01]  /*01c0*/  UIMAD UR5, UR17, UR5, UR4 ;  /* 0x00000005110572a4 */ /* 0x000fe2000f8e0204 */
[----:B-1----:R-:W-:Y:S01]  /*01d0*/  IMAD.SHL.U32 R244, R236, 0x4, RZ ;  /* 0x00000004ecf47824 */ /* 0x002fe200078e00ff */
[----:B------:R-:W-:Y:S01]  /*01e0*/  SHF.R.S32.HI R17, RZ, 0x1f, R236 ;  /* 0x0000001fff117819 */ /* 0x000fe200000114ec */
[----:B------:R-:W-:Y:S01]  /*01f0*/  ULDC UR9, c[0x0][0x168] ;  /* 0x00005a0000097ab9 */ /* 0x000fe20000000800 */
[----:B------:R-:W-:Y:S01]  /*0200*/  CS2R R144, SRZ ;  /* 0x0000000000907805 */ /* 0x000fe2000001ff00 */
[--C-:B--2---:R-:W-:Y:S01]  /*0210*/  SHF.R.S32.HI R2, RZ, 0x1f, R7.reuse ;  /* 0x0000001fff027819 */ /* 0x104fe20000011407 */
[----:B------:R-:W-:Y:S01]  /*0220*/  @P0 IMAD.HI.U32 R0, R7, c[0x0][0x24c], RZ ;  /* 0x0000930007000a27 */ /* 0x000fe200078e00ff */
[----:B------:R-:W-:Y:S01]  /*0230*/  SHF.R.S32.HI R245, RZ, 0x1f, R244 ;  /* 0x0000001ffff57819 */ /* 0x000fe200000114f4 */
[----:B------:R-:W-:Y:S01]  /*0240*/  UIADD3 UR16, UR11, UR5, URZ ;  /* 0x000000050b107290 */ /* 0x000fe2000fffe03f */
[-C--:B------:R-:W-:Y:S01]  /*0250*/  LEA.HI R15, R17, R236.reuse, RZ, 0x2 ;  /* 0x000000ec110f7211 */ /* 0x080fe200078f10ff */
[----:B------:R-:W-:Y:S01]  /*0260*/  IMAD.MOV.U32 R23, RZ, RZ, R7 ;  /* 0x000000ffff177224 */ /* 0x000fe200078e0007 */
[----:B------:R-:W-:Y:S01]  /*0270*/  @P0 SHF.R.U32.HI R23, RZ, c[0x0][0x250], R0 ;  /* 0x00009400ff170a19 */ /* 0x000fe20000011600 */
[----:B------:R-:W-:Y:S01]  /*0280*/  IMAD.WIDE.U32 R8, R7, c[0x0][0x270], R244 ;  /* 0x00009c0007087a25 */ /* 0x000fe200078e00f4 */
[----:B------:R-:W-:Y:S01]  /*0290*/  LOP3.LUT R251, R15, 0xfffffffc, RZ, 0xc0, !PT ;  /* 0xfffffffc0ffb7812 */ /* 0x000fe200078ec0ff */
[----:B------:R-:W-:Y:S01]  /*02a0*/  ULDC.64 UR4, c[0x0][0x1e8] ;  /* 0x00007a0000047ab9 */ /* 0x000fe20000000a00 */
[----:B------:R-:W-:Y:S01]  /*02b0*/  SHF.R.S32.HI R238, RZ, 0x2, R15 ;  /* 0x00000002ffee7819 */ /* 0x000fe2000001140f */
[----:B------:R-:W-:Y:S01]  /*02c0*/  IMAD R6, R2, c[0x0][0x270], RZ ;  /* 0x00009c0002067a24 */ /* 0x000fe200078e02ff */
[----:B------:R-:W-:Y:S01]  /*02d0*/  IADD3 R12, P1, R8, UR8, RZ ;  /* 0x00000008080c7c10 */ /* 0x000fe2000ff3e0ff */
[----:B------:R-:W-:Y:S01]  /*02e0*/  IMAD.WIDE.U32 R4, R7, c[0x0][0x288], R244 ;  /* 0x0000a20007047a25 */ /* 0x000fe200078e00f4 */
[----:B------:R-:W-:Y:S01]  /*02f0*/  UIMAD UR4, UR6, UR4, URZ ;  /* 0x00000004060472a4 */ /* 0x000fe2000f8e023f */
[----:B------:R-:W-:Y:S01]  /*0300*/  SHF.R.S32.HI R239, RZ, 0x1f, R238 ;  /* 0x0000001fffef7819 */ /* 0x000fe200000114ee */
[----:B------:R-:W-:Y:S01]  /*0310*/  UISETP.GE.AND UP0, UPT, UR9, 0x1, UPT ;  /* 0x000000010900788c */ /* 0x000fe2000bf06270 */
[----:B------:R-:W-:Y:S01]  /*0320*/  IMAD R0, R2, c[0x0][0x288], RZ ;  /* 0x0000a20002007a24 */ /* 0x000fe200078e02ff */
[----:B------:R-:W-:Y:S01]  /*0330*/  IADD3 R8, P0, R4, UR10, RZ ;  /* 0x0000000a04087c10 */ /* 0x000fe2000ff1e0ff */
[----:B------:R-:W-:Y:S01]  /*0340*/  IMAD.IADD R251, R236, 0x1, -R251 ;  /* 0x00000001ecfb7824 */ /* 0x000fe200078e0afb */
[-C--:B------:R-:W-:Y:S01]  /*0350*/  LEA.HI R4, R17, R236.reuse, RZ, 0x4 ;  /* 0x000000ec11047211 */ /* 0x080fe200078f20ff */
[C---:B------:R-:W-:Y:S01]  /*0360*/  IMAD R11, R7.reuse, c[0x0][0x274], R6 ;  /* 0x00009d00070b7a24 */ /* 0x040fe200078e0206 */
[----:B------:R-:W-:Y:S01]  /*0370*/  SHF.R.S32.HI R6, RZ, 0x1f, R23 ;  /* 0x0000001fff067819 */ /* 0x000fe20000011417 */
[----:B------:R-:W-:Y:S01]  /*0380*/  IMAD R3, R7, c[0x0][0x28c], R0 ;  /* 0x0000a30007037a24 */ /* 0x000fe200078e0200 */
[----:B------:R-:W-:Y:S01]  /*0390*/  SHF.R.S32.HI R10, RZ, 0x4, R4 ;  /* 0x00000004ff0a7819 */ /* 0x000fe20000011404 */
[----:B------:R-:W-:Y:S01]  /*03a0*/  IMAD.SHL.U32 R18, R251, 0x8, RZ ;  /* 0x00000008fb127824 */ /* 0x000fe200078e00ff */
[----:B------:R-:W-:Y:S01]  /*03b0*/  IADD3.X R11, R9, UR15, R11, P1, !PT ;  /* 0x0000000f090b7c10 */ /* 0x000fe20008ffe40b */
[----:B------:R-:W-:Y:S01]  /*03c0*/  IMAD.MOV.U32 R0, RZ, RZ, -0x80 ;  /* 0xffffff80ff007424 */ /* 0x000fe200078e00ff */
[----:B------:R-:W-:Y:S01]  /*03d0*/  LEA.HI R9, R17, R236, RZ, 0x3 ;  /* 0x000000ec11097211 */ /* 0x000fe200078f18ff */
[----:B------:R-:W-:Y:S01]  /*03e0*/  UIMAD UR7, UR17, UR5, UR4 ;  /* 0x00000005110772a4 */ /* 0x000fe2000f8e0204 */
[----:B------:R-:W-:Y:S01]  /*03f0*/  IADD3.X R3, R5, UR16, R3, P0, !PT ;  /* 0x0000001005037c10 */ /* 0x000fe200087fe403 */
[----:B---3--:R-:W-:Y:S01]  /*0400*/  IMAD R5, R29, R0, c[0x0][0x198] ;  /* 0x000066001d057624 */ /* 0x008fe200078e0200 */
[----:B------:R-:W-:Y:S01]  /*0410*/  SHF.R.S32.HI R19, RZ, 0x1f, R18 ;  /* 0x0000001fff137819 */ /* 0x000fe20000011412 */
[----:B------:R-:W-:Y:S01]  /*0420*/  IMAD R0, R6, c[0x0][0x1e0], RZ ;  /* 0x0000780006007a24 */ /* 0x000fe200078e02ff */
[----:B------:R-:W-:Y:S01]  /*0430*/  LEA.HI R13, R4, R10, RZ, 0x1 ;  /* 0x0000000a040d7211 */ /* 0x000fe200078f08ff */
[----:B------:R-:W-:Y:S01]  /*0440*/  IMAD.SHL.U32 R21, R9, 0x8, RZ ;  /* 0x0000000809157824 */ /* 0x000fe200078e00ff */
[----:B------:R-:W-:Y:S01]  /*0450*/  ULDC.64 UR4, c[0x0][0x1b8] ;  /* 0x00006e0000047ab9 */ /* 0x000fe20000000a00 */
[----:B------:R-:W-:Y:S01]  /*0460*/  IMAD R6, R6, c[0x0][0x1b0], RZ ;  /* 0x00006c0006067a24 */ /* 0x000fe200078e02ff */
[----:B------:R-:W-:Y:S01]  /*0470*/  LOP3.LUT R13, R13, 0xfffffffe, RZ, 0xc0, !PT ;  /* 0xfffffffe0d0d7812 */ /* 0x000fe200078ec0ff */
[----:B------:R-:W-:Y:S01]  /*0480*/  IMAD R0, R23, c[0x0][0x1e4], R0 ;  /* 0x0000790017007a24 */ /* 0x000fe200078e0200 */
[----:B------:R-:W-:Y:S01]  /*0490*/  LOP3.LUT R21, R21, 0xc0, RZ, 0xc0, !PT ;  /* 0x000000c015157812 */ /* 0x000fe200078ec0ff */
[----:B------:R-:W-:Y:S01]  /*04a0*/  IMAD.WIDE.U32 R24, R23, c[0x0][0x1e0], R18 ;  /* 0x0000780017187a25 */ /* 0x000fe200078e0012 */
[----:B------:R-:W-:Y:S01]  /*04b0*/  UIMAD UR4, UR6, UR4, URZ ;  /* 0x00000004060472a4 */ /* 0x000fe2000f8e023f */
[----:B------:R-:W-:Y:S01]  /*04c0*/  LEA.HI R31, R15, R238, RZ, 0x1 ;  /* 0x000000ee0f1f7211 */ /* 0x000fe200078f08ff */
[----:B------:R-:W-:Y:S01]  /*04d0*/  CS2R R142, SRZ ;  /* 0x00000000008e7805 */ /* 0x000fe2000001ff00 */
[----:B------:R-:W-:Y:S01]  /*04e0*/  IMAD R6, R23, c[0x0][0x1b4], R6 ;  /* 0x00006d0017067a24 */ /* 0x000fe200078e0206 */
[----:B------:R-:W-:Y:S01]  /*04f0*/  UIMAD UR4, UR17, UR5, UR4 ;  /* 0x00000005110472a4 */ /* 0x000fe2000f8e0204 */
[----:B------:R-:W-:Y:S01]  /*0500*/  IMAD.IADD R25, R25, 0x1, R0 ;  /* 0x0000000119197824 */ /* 0x000fe200078e0200 */
[----:B------:R-:W-:Y:S01]  /*0510*/  LOP3.LUT R31, R31, 0x7fffffe, RZ, 0xc0, !PT ;  /* 0x07fffffe1f1f7812 */ /* 0x000fe200078ec0ff */
[----:B------:R-:W-:Y:S01]  /*0520*/  IMAD.WIDE.U32 R22, R23, c[0x0][0x1b0], R18 ;  /* 0x00006c0017167a25 */ /* 0x000fe200078e0012 */
[----:B------:R-:W-:Y:S01]  /*0530*/  LEA.HI R16, R17, R236, RZ, 0x5 ;  /* 0x000000ec11107211 */ /* 0x000fe200078f28ff */
[----:B------:R-:W-:Y:S01]  /*0540*/  CS2R R140, SRZ ;  /* 0x00000000008c7805 */ /* 0x000fe2000001ff00 */
[C---:B------:R-:W-:Y:S01]  /*0550*/  IADD3 R235, R18.reuse, 0x40, RZ ;  /* 0x0000004012eb7810 */ /* 0x040fe20007ffe0ff */
[----:B------:R-:W-:Y:S01]  /*0560*/  IMAD.U32 R0, RZ, RZ, UR17 ;  /* 0x00000011ff007e24 */ /* 0x000fe2000f8e00ff */
[----:B------:R-:W-:Y:S01]  /*0570*/  ISETP.GE.AND P2, PT, R18, c[0x0][0x1cc], PT ;  /* 0x0000730012007a0c */ /* 0x000fe20003f46270 */
[----:B------:R-:W-:Y:S01]  /*0580*/  IMAD.IADD R13, R10, 0x1, -R13 ;  /* 0x000000010a0d7824 */ /* 0x000fe200078e0a0d */
[----:B------:R-:W-:Y:S01]  /*0590*/  SHF.R.U32.HI R10, RZ, 0x3, R21 ;  /* 0x00000003ff0a7819 */ /* 0x000fe20000011615 */
[----:B------:R-:W-:Y:S01]  /*05a0*/  IMAD.IADD R23, R23, 0x1, R6 ;  /* 0x0000000117177824 */ /* 0x000fe200078e0206 */
[----:B------:R-:W-:Y:S01]  /*05b0*/  LOP3.LUT R21, R21, 0x18, R18, 0xf8, !PT ;  /* 0x0000001815157812 */ /* 0x000fe200078ef812 */
[----:B------:R-:W-:Y:S01]  /*05c0*/  IMAD.WIDE.U32 R32, R0, c[0x0][0x1e8], R24 ;  /* 0x00007a0000207a25 */ /* 0x000fe200078e0018 */
[----:B------:R-:W-:Y:S01]  /*05d0*/  SHF.R.S32.HI R15, RZ, 0x1f, R15 ;  /* 0x0000001fff0f7819 */ /* 0x000fe2000001140f */
[----:B------:R-:W-:Y:S01]  /*05e0*/  CS2R R134, SRZ ;  /* 0x0000000000867805 */ /* 0x000fe2000001ff00 */
[----:B------:R-:W-:Y:S01]  /*05f0*/  LOP3.LUT R10, R21, R10, RZ, 0x3c, !PT ;  /* 0x0000000a150a7212 */ /* 0x000fe200078e3cff */
[----:B------:R-:W-:Y:S01]  /*0600*/  IMAD.WIDE R28, R29, 0x80, R238 ;  /* 0x000000801d1c7825 */ /* 0x000fe200078e02ee */
[----:B------:R-:W-:Y:S01]  /*0610*/  IADD3 R33, R33, UR7, RZ ;  /* 0x0000000721217c10 */ /* 0x000fe2000fffe0ff */
[----:B------:R-:W-:Y:S01]  /*0620*/  CS2R R132, SRZ ;  /* 0x0000000000847805 */ /* 0x000fe2000001ff00 */
[----:B------:R-:W-:Y:S01]  /*0630*/  LEA.HI R15, R15, R238, RZ, 0x3 ;  /* 0x000000ee0f0f7211 */ /* 0x000fe200078f18ff */
[----:B------:R-:W-:Y:S01]  /*0640*/  IMAD.WIDE.U32 R20, R20, c[0x0][0x1b8], R22 ;  /* 0x00006e0014147a25 */ /* 0x000fe200078e0016 */
[----:B------:R-:W-:Y:S01]  /*0650*/  SHF.R.S32.HI R23, RZ, 0x5, R16 ;  /* 0x00000005ff177819 */ /* 0x000fe20000011410 */
[----:B------:R-:W-:Y:S01]  /*0660*/  CS2R R138, SRZ ;  /* 0x00000000008a7805 */ /* 0x000fe2000001ff00 */
[----:B------:R-:W-:Y:S01]  /*0670*/  LOP3.LUT R15, R15, 0xfffffff8, RZ, 0xc0, !PT ;  /* 0xfffffff80f0f7812 */ /* 0x000fe200078ec0ff */
[----:B------:R-:W-:Y:S01]  /*0680*/  IMAD R25, R29, c[0x0][0x1d8], RZ ;  /* 0x000076001d197a24 */ /* 0x000fe200078e02ff */
[----:B------:R-:W-:Y:S01]  /*0690*/  IADD3 R21, R21, UR4, RZ ;  /* 0x0000000415157c10 */ /* 0x000fe2000fffe0ff */
[----:B------:R-:W-:Y:S01]  /*06a0*/  IMAD R0, R29, c[0x0][0x1a8], RZ ;  /* 0x00006a001d007a24 */ /* 0x000fe200078e02ff */
[----:B------:R-:W-:Y:S01]  /*06b0*/  ULDC.64 UR4, c[0x0][0x188] ;  /* 0x0000620000047ab9 */ /* 0x000fe20000000a00 */
[C---:B------:R-:W-:Y:S01]  /*06c0*/  IMAD R6, R28.reuse, c[0x0][0x1dc], R25 ;  /* 0x000077001c067a24 */ /* 0x040fe200078e0219 */
[----:B------:R-:W-:Y:S01]  /*06d0*/  UIMAD UR4, UR6, UR4, URZ ;  /* 0x00000004060472a4 */ /* 0x000fe2000f8e023f */
[C---:B------:R-:W-:Y:S01]  /*06e0*/  IMAD.WIDE.U32 R24, R28.reuse, c[0x0][0x1d8], R32 ;  /* 0x000076001c187a25 */ /* 0x040fe200078e0020 */
[----:B------:R-:W-:Y:S01]  /*06f0*/  CS2R R136, SRZ ;  /* 0x0000000000887805 */ /* 0x000fe2000001ff00 */
[----:B------:R-:W-:Y:S01]  /*0700*/  CS2R R130, SRZ ;  /* 0x0000000000827805 */ /* 0x000fe2000001ff00 */
[----:B------:R-:W-:Y:S01]  /*0710*/  UIMAD UR4, UR17, UR5, UR4 ;  /* 0x00000005110472a4 */ /* 0x000fe2000f8e0204 */
[----:B------:R-:W-:Y:S01]  /*0720*/  IMAD R0, R28, c[0x0][0x1ac], R0 ;  /* 0x00006b001c007a24 */ /* 0x000fe200078e0200 */
[----:B------:R-:W-:Y:S01]  /*0730*/  LEA R30, P0, R24, c[0x0][0x1c0], 0x1 ;  /* 0x00007000181e7a11 */ /* 0x000fe200078008ff */
[----:B------:R-:W-:Y:S01]  /*0740*/  IMAD.IADD R6, R25, 0x1, R6 ;  /* 0x0000000119067824 */ /* 0x000fe200078e0206 */
[----:B------:R-:W-:Y:S01]  /*0750*/  CS2R R128, SRZ ;  /* 0x0000000000807805 */ /* 0x000fe2000001ff00 */
[----:B------:R-:W-:Y:S01]  /*0760*/  IMAD.WIDE.U32 R20, R28, c[0x0][0x1a8], R20 ;  /* 0x00006a001c147a25 */ /* 0x000fe200078e0014 */
[----:B------:R-:W-:Y:S01]  /*0770*/  CS2R R126, SRZ ;  /* 0x00000000007e7805 */ /* 0x000fe2000001ff00 */
[----:B------:R-:W-:Y:S01]  /*0780*/  CS2R R124, SRZ ;  /* 0x00000000007c7805 */ /* 0x000fe2000001ff00 */
[----:B------:R-:W-:Y:S01]  /*0790*/  CS2R R118, SRZ ;  /* 0x0000000000767805 */ /* 0x000fe2000001ff00 */
[----:B------:R-:W-:Y:S01]  /*07a0*/  IMAD.MOV.U32 R25, RZ, RZ, c[0x0][0x1d8] ;  /* 0x00007600ff197624 */ /* 0x000fe200078e00ff */
[----:B------:R-:W-:Y:S01]  /*07b0*/  CS2R R116, SRZ ;  /* 0x0000000000747805 */ /* 0x000fe2000001ff00 */
[----:B------:R-:W-:Y:S01]  /*07c0*/  IMAD.IADD R14, R238, 0x1, -R31 ;  /* 0x00000001ee0e7824 */ /* 0x000fe200078e0a1f */
[----:B------:R-:W-:Y:S01]  /*07d0*/  LEA.HI.X R31, R24, c[0x0][0x1c4], R6, 0x1, P0 ;  /* 0x00007100181f7a11 */ /* 0x000fe200000f0c06 */
[----:B------:R-:W-:Y:S01]  /*07e0*/  IMAD.IADD R0, R21, 0x1, R0 ;  /* 0x0000000115007824 */ /* 0x000fe200078e0200 */
[----:B------:R-:W-:Y:S01]  /*07f0*/  LEA R26, P0, R20, c[0x0][0x190], 0x1 ;  /* 0x00006400141a7a11 */ /* 0x000fe200078008ff */
[----:B------:R-:W-:Y:S01]  /*0800*/  IMAD R27, R239, c[0x0][0x178], RZ ;  /* 0x00005e00ef1b7a24 */ /* 0x000fe200078e02ff */
[----:B------:R-:W-:Y:S01]  /*0810*/  LEA R28, P1, R25, R30, 0x7 ;  /* 0x0000001e191c7211 */ /* 0x000fe200078238ff */
[----:B------:R-:W-:Y:S01]  /*0820*/  IMAD.MOV.U32 R21, RZ, RZ, c[0x0][0x1dc] ;  /* 0x00007700ff157624 */ /* 0x000fe200078e00ff */
[----:B------:R-:W-:Y:S01]  /*0830*/  CS2R R122, SRZ ;  /* 0x00000000007a7805 */ /* 0x000fe2000001ff00 */
[----:B------:R-:W-:Y:S01]  /*0840*/  IMAD R32, R238, c[0x0][0x17c], R27 ;  /* 0x00005f00ee207a24 */ /* 0x000fe200078e021b */
[----:B------:R-:W-:Y:S01]  /*0850*/  LEA.HI.X R27, R20, c[0x0][0x194], R0, 0x1, P0 ;  /* 0x00006500141b7a11 */ /* 0x000fe200000f0c00 */
[----:B------:R-:W-:Y:S01]  /*0860*/  IMAD R233, R23, 0x8, R14 ;  /* 0x0000000817e97824 */ /* 0x000fe200078e020e */
[----:B------:R-:W-:Y:S01]  /*0870*/  LEA.HI.X R29, R25, R31, R21, 0x7, P1 ;  /* 0x0000001f191d7211 */ /* 0x000fe200008f3c15 */
[----:B------:R-:W-:Y:S01]  /*0880*/  IMAD.MOV.U32 R21, RZ, RZ, c[0x0][0x1a8] ;  /* 0x00006a00ff157624 */ /* 0x000fe200078e00ff */
[----:B------:R-:W-:Y:S01]  /*0890*/  IADD3 R0, R18, 0x20, RZ ;  /* 0x0000002012007810 */ /* 0x000fe20007ffe0ff */
[----:B------:R-:W-:Y:S01]  /*08a0*/  IMAD.IADD R6, R5, 0x1, -R238 ;  /* 0x0000000105067824 */ /* 0x000fe200078e0aee */
[----:B------:R-:W-:Y:S01]  /*08b0*/  ISETP.GE.AND P0, PT, R235, c[0x0][0x1cc], PT ;  /* 0x00007300eb007a0c */ /* 0x000fe20003f06270 */
[----:B------:R-:W-:Y:S01]  /*08c0*/  IMAD.U32 R233, R233, 0x20, R10 ;  /* 0x00000020e9e97824 */ /* 0x000fe200078e000a */
[----:B------:R-:W-:Y:S01]  /*08d0*/  ISETP.GE.AND P1, PT, R0, c[0x0][0x1cc], PT ;  /* 0x0000730000007a0c */ /* 0x000fe20003f26270 */
[----:B------:R-:W-:Y:S01]  /*08e0*/  IMAD.MOV.U32 R10, RZ, RZ, c[0x0][0x1ac] ;  /* 0x00006b00ff0a7624 */ /* 0x000fe200078e00ff */
[----:B------:R-:W-:Y:S01]  /*08f0*/  LEA R24, P3, R21, R26, 0x7 ;  /* 0x0000001a15187211 */ /* 0x000fe200078638ff */
[----:B------:R-:W-:Y:S01]  /*0900*/  IMAD.WIDE.U32 R34, R238, c[0x0][0x178], R18 ;  /* 0x00005e00ee227a25 */ /* 0x000fe200078e0012 */
[C---:B------:R-:W-:Y:S01]  /*0910*/  ISETP.LT.OR P5, PT, R6.reuse, 0x1, P2 ;  /* 0x000000010600780c */ /* 0x040fe200017a1670 */
[----:B------:R-:W-:Y:S01]  /*0920*/  CS2R R120, SRZ ;  /* 0x0000000000787805 */ /* 0x000fe2000001ff00 */
[C---:B------:R-:W-:Y:S01]  /*0930*/  ISETP.LT.OR P4, PT, R6.reuse, 0x1, P1 ;  /* 0x000000010600780c */ /* 0x040fe20000f81670 */
[----:B------:R-:W-:Y:S01]  /*0940*/  IMAD.IADD R33, R35, 0x1, R32 ;  /* 0x0000000123217824 */ /* 0x000fe200078e0220 */
[----:B------:R-:W-:Y:S01]  /*0950*/  LEA.HI.X R25, R21, R27, R10, 0x7, P3 ;  /* 0x0000001b15197211 */ /* 0x000fe200018f3c0a */
[----:B------:R-:W-:Y:S01]  /*0960*/  IMAD.MOV.U32 R32, RZ, RZ, R34 ;  /* 0x000000ffff207224 */ /* 0x000fe200078e0022 */
[----:B------:R-:W-:Y:S01]  /*0970*/  ISETP.LT.OR P3, PT, R6, 0x1, P0 ;  /* 0x000000010600780c */ /* 0x000fe20000761670 */
[----:B------:R-:W-:Y:S01]  /*0980*/  IMAD R14, R2, c[0x0][0x180], RZ ;  /* 0x00006000020e7a24 */ /* 0x000fe200078e02ff */
[C---:B------:R-:W-:Y:S01]  /*0990*/  ISETP.LT.OR P2, PT, R6.reuse, 0x41, P2 ;  /* 0x000000410600780c */ /* 0x040fe20001741670 */
[----:B------:R-:W-:Y:S01]  /*09a0*/  IMAD.SHL.U32 R233, R233, 0x2, RZ ;  /* 0x00000002e9e97824 */ /* 0x000fe200078e00ff */
[C---:B------:R-:W-:Y:S01]  /*09b0*/  ISETP.LT.OR P1, PT, R6.reuse, 0x41, P1 ;  /* 0x000000410600780c */ /* 0x040fe20000f21670 */
[C---:B------:R-:W-:Y:S01]  /*09c0*/  IMAD R14, R7.reuse, c[0x0][0x184], R14 ;  /* 0x00006100070e7a24 */ /* 0x040fe200078e020e */
[----:B------:R-:W-:Y:S01]  /*09d0*/  ISETP.LT.OR P0, PT, R6, 0x41, P0 ;  /* 0x000000410600780c */ /* 0x000fe20000701670 */
[----:B------:R-:W-:Y:S01]  /*09e0*/  IMAD.WIDE.U32 R32, R7, c[0x0][0x180], R32 ;  /* 0x0000600007207a25 */ /* 0x000fe200078e0020 */
[----:B------:R1:W-:Y:S01]  /*09f0*/  LDGSTS.E.BYPASS.LTC128B.128 [R233+0x6080], [R30.64], !P5 ;  /* 0x060800001ee97fae */ /* 0x0003e2000e901d4c */
[----:B------:R-:W-:Y:S01]  /*0a00*/  ISETP.GE.AND P5, PT, R0, c[0x0][0x19c], PT ;  /* 0x0000670000007a0c */ /* 0x000fe20003fa6270 */
[----:B------:R-:W-:Y:S01]  /*0a10*/  CS2R R114, SRZ ;  /* 0x0000000000727805 */ /* 0x000fe2000001ff00 */
[----:B------:R-:W-:Y:S01]  /*0a20*/  IMAD.IADD R33, R33, 0x1, R14 ;  /* 0x0000000121217824 */ /* 0x000fe200078e020e */
[----:B------:R1:W-:Y:S01]  /*0a30*/  LDGSTS.E.BYPASS.LTC128B.128 [R233+0x8080], [R30.64+0x40], !P4 ;  /* 0x080800401ee97fae */ /* 0x0003e2000e101d4c */
[----:B------:R-:W-:Y:S01]  /*0a40*/  IMAD.U32 R10, RZ, RZ, UR17 ;  /* 0x00000011ff0a7e24 */ /* 0x000fe2000f8e00ff */
[----:B------:R-:W-:Y:S01]  /*0a50*/  ISETP.GE.AND P4, PT, R18, c[0x0][0x19c], PT ;  /* 0x0000670012007a0c */ /* 0x000fe20003f86270 */
[----:B------:R-:W-:Y:S01]  /*0a60*/  IMAD R21, R239, c[0x0][0x208], RZ ;  /* 0x00008200ef157a24 */ /* 0x000fe200078e02ff */
[----:B------:R1:W-:Y:S01]  /*0a70*/  LDGSTS.E.BYPASS.LTC128B.128 [R233+0xa080], [R30.64+0x80], !P3 ;  /* 0x0a0800801ee97fae */ /* 0x0003e2000d901d4c */
[----:B------:R-:W-:Y:S01]  /*0a80*/  ISETP.GE.AND P3, PT, R235, c[0x0][0x19c], PT ;  /* 0x00006700eb007a0c */ /* 0x000fe20003f66270 */
[----:B------:R-:W-:Y:S01]  /*0a90*/  IMAD.WIDE.U32 R32, R10, c[0x0][0x188], R32 ;  /* 0x000062000a207a25 */ /* 0x000fe200078e0020 */
[C---:B------:R-:W-:Y:S01]  /*0aa0*/  ISETP.LT.OR P6, PT, R6.reuse, 0x1, P4 ;  /* 0x000000010600780c */ /* 0x040fe200027c1670 */
[----:B------:R2:W-:Y:S01]  /*0ab0*/  LDGSTS.E.BYPASS.LTC128B.128 [R233+0x7080], [R28.64], !P2 ;  /* 0x070800001ce97fae */ /* 0x0005e2000d101d4c */
[----:B------:R-:W-:Y:S01]  /*0ac0*/  ISETP.LT.OR P2, PT, R6, 0x1, P5 ;  /* 0x000000010600780c */ /* 0x000fe20002f41670 */
[----:B------:R-:W-:Y:S01]  /*0ad0*/  IMAD R21, R238, c[0x0][0x20c], R21 ;  /* 0x00008300ee157a24 */ /* 0x000fe200078e0215 */
[----:B------:R-:W-:Y:S01]  /*0ae0*/  IADD3 R10, R33, UR4, RZ ;  /* 0x00000004210a7c10 */ /* 0x000fe2000fffe0ff */
[----:B------:R2:W-:Y:S01]  /*0af0*/  LDGSTS.E.BYPASS.LTC128B.128 [R233+0x9080], [R28.64+0x40], !P1 ;  /* 0x090800401ce97fae */ /* 0x0005e2000c901d4c */
[C---:B------:R-:W-:Y:S01]  /*0b00*/  ISETP.LT.OR P1, PT, R6.reuse, 0x1, P3 ;  /* 0x000000010600780c */ /* 0x040fe20001f21670 */
[----:B------:R-:W-:Y:S01]  /*0b10*/  ULDC.64 UR4, c[0x0][0x218] ;  /* 0x0000860000047ab9 */ /* 0x000fe20000000a00 */
[----:B------:R-:W-:Y:S01]  /*0b20*/  ISETP.LT.OR P4, PT, R6, 0x41, P4 ;  /* 0x000000410600780c */ /* 0x000fe20002781670 */
[----:B------:R2:W-:Y:S01]  /*0b30*/  LDGSTS.E.BYPASS.LTC128B.128 [R233+0xb080], [R28.64+0x80], !P0 ;  /* 0x0b0800801ce97fae */ /* 0x0005e2000c101d4c */
[----:B------:R-:W-:Y:S01]  /*0b40*/  LEA R248, P0, R32, c[0x0][0x160], 0x1 ;  /* 0x0000580020f87a11 */ /* 0x000fe200078008ff */
[----:B------:R-:W-:Y:S01]  /*0b50*/  UIMAD UR4, UR6, UR4, URZ ;  /* 0x00000004060472a4 */ /* 0x000fe2000f8e023f */
[----:B------:R-:W-:Y:S01]  /*0b60*/  ISETP.LT.OR P5, PT, R6, 0x41, P5 ;  /* 0x000000410600780c */ /* 0x000fe20002fa1670 */
[----:B------:R-:W0:Y:S01]  /*0b70*/  LDGDEPBAR ;  /* 0x00000000000079af */ /* 0x000e220000000000 */
[----:B------:R-:W-:Y:S01]  /*0b80*/  LEA.HI.X R249, R32, c[0x0][0x164], R10, 0x1, P0 ;  /* 0x0000590020f97a11 */ /* 0x000fe200000f0c0a */
[----:B------:R-:W-:Y:S01]  /*0b90*/  IMAD R10, R2, c[0x0][0x210], RZ ;  /* 0x00008400020a7a24 */ /* 0x000fe200078e02ff */
[----:B------:R-:W-:Y:S01]  /*0ba0*/  ISETP.LT.OR P3, PT, R6, 0x41, P3 ;  /* 0x000000410600780c */ /* 0x000fe20001f61670 */
[----:B------:R3:W-:Y:S01]  /*0bb0*/  LDGSTS.E.BYPASS.LTC128B.128 [R233+0x80], [R26.64], !P6 ;  /* 0x000800001ae97fae */ /* 0x0007e2000f101d4c */
[----:B------:R-:W-:Y:S01]  /*0bc0*/  IMAD.U32 R6, RZ, RZ, UR17 ;  /* 0x00000011ff067e24 */ /* 0x000fe2000f8e00ff */
[----:B------:R-:W-:Y:S01]  /*0bd0*/  UIMAD UR4, UR17, UR5, UR4 ;  /* 0x00000005110472a4 */ /* 0x000fe2000f8e0204 */
[----:B------:R-:W-:Y:S01]  /*0be0*/  IMAD R10, R7, c[0x0][0x214], R10 ;  /* 0x00008500070a7a24 */ /* 0x000fe200078e020a */
[----:B------:R3:W-:Y:S01]  /*0bf0*/  LDGSTS.E.BYPASS.LTC128B.128 [R233+0x2080], [R26.64+0x40], !P2 ;  /* 0x020800401ae97fae */ /* 0x0007e2000d101d4c */
[----:B------:R-:W-:Y:S01]  /*0c00*/  ISETP.GE.AND P0, PT, R18, c[0x0][0x16c], PT ;  /* 0x00005b0012007a0c */ /* 0x000fe20003f06270 */
[----:B------:R-:W-:Y:S01]  /*0c10*/  IMAD.SHL.U32 R234, R13, 0x8, RZ ;  /* 0x000000080dea7824 */ /* 0x000fe200078e00ff */
[C---:B------:R-:W-:Y:S01]  /*0c20*/  ISETP.GE.AND P2, PT, R238.reuse, c[0x0][0x168], PT ;  /* 0x00005a00ee007a0c */ /* 0x040fe20003f46270 */
[----:B-1----:R-:W-:Y:S01]  /*0c30*/  IMAD.WIDE.U32 R30, R238, c[0x0][0x208], R18 ;  /* 0x00008200ee1e7a25 */ /* 0x002fe200078e0012 */
[----:B------:R3:W-:Y:S01]  /*0c40*/  LDGSTS.E.BYPASS.LTC128B.128 [R233+0x4080], [R26.64+0x80], !P1 ;  /* 0x040800801ae97fae */ /* 0x0007e2000c901d4c */
[----:B------:R-:W-:Y:S01]  /*0c50*/  LOP3.LUT R19, R9, 0xfffffff8, RZ, 0xc0, !PT ;  /* 0xfffffff809137812 */ /* 0x000fe200078ec0ff */
[----:B------:R-:W-:Y:S01]  /*0c60*/  CS2R R112, SRZ ;  /* 0x0000000000707805 */ /* 0x000fe2000001ff00 */
[----:B------:R-:W-:Y:S01]  /*0c70*/  IMAD.IADD R21, R31, 0x1, R21 ;  /* 0x000000011f157824 */ /* 0x000fe200078e0215 */
[----:B------:R-:W-:Y:S01]  /*0c80*/  SEL R241, RZ, 0x1, P0 ;  /* 0x00000001fff17807 */ /* 0x000fe20000000000 */
[----:B------:R-:W-:Y:S01]  /*0c90*/  IMAD.MOV.U32 R20, RZ, RZ, R30 ;  /* 0x000000ffff147224 */ /* 0x000fe200078e001e */
[----:B------:R1:W-:Y:S01]  /*0ca0*/  LDGSTS.E.BYPASS.LTC128B.128 [R233+0x1080], [R24.64], !P4 ;  /* 0x0108000018e97fae */ /* 0x0003e2000e101d4c */
[----:B------:R-:W-:Y:S01]  /*0cb0*/  IMAD.IADD R228, R236, 0x1, -R19 ;  /* 0x00000001ece47824 */ /* 0x000fe200078e0a13 */
[----:B------:R-:W-:Y:S01]  /*0cc0*/  ISETP.GE.AND P4, PT, R18, c[0x0][0x1fc], PT ;  /* 0x00007f0012007a0c */ /* 0x000fe20003f86270 */
[----:B------:R-:W-:Y:S01]  /*0cd0*/  CS2R R110, SRZ ;  /* 0x00000000006e7805 */ /* 0x000fe2000001ff00 */
[----:B--2---:R-:W-:Y:S01]  /*0ce0*/  IMAD.WIDE.U32 R28, R7, c[0x0][0x210], R20 ;  /* 0x00008400071c7a25 */ /* 0x004fe200078e0014 */
[----:B------:R-:W-:Y:S01]  /*0cf0*/  LEA R20, P1, R12, c[0x0][0x258], 0x2 ;  /* 0x000096000c147a11 */ /* 0x000fe200078210ff */
[----:B------:R1:W-:Y:S01]  /*0d00*/  LDGSTS.E.BYPASS.LTC128B.128 [R233+0x3080], [R24.64+0x40], !P5 ;  /* 0x0308004018e97fae */ /* 0x0003e2000e901d4c */
[----:B------:R-:W-:Y:S01]  /*0d10*/  ISETP.GE.OR P6, PT, R18, c[0x0][0x1fc], P2 ;  /* 0x00007f0012007a0c */ /* 0x000fe200017c6670 */
[----:B------:R-:W-:Y:S01]  /*0d20*/  IMAD.IADD R29, R29, 0x1, R10 ;  /* 0x000000011d1d7824 */ /* 0x000fe200078e020a */
[----:B------:R-:W-:Y:S01]  /*0d30*/  LEA.HI.X R21, R12, c[0x0][0x25c], R11, 0x2, P1 ;  /* 0x000097000c157a11 */ /* 0x000fe200008f140b */
[----:B------:R1:W-:Y:S01]  /*0d40*/  LDGSTS.E.BYPASS.LTC128B.128 [R233+0x5080], [R24.64+0x80], !P3 ;  /* 0x0508008018e97fae */ /* 0x0003e2000d901d4c */
[----:B------:R-:W-:Y:S01]  /*0d50*/  LEA.HI R12, R16, R23, RZ, 0x1 ;  /* 0x00000017100c7211 */ /* 0x000fe200078f08ff */
[----:B------:R-:W-:Y:S01]  /*0d60*/  IMAD.WIDE.U32 R10, R6, c[0x0][0x218], R28 ;  /* 0x00008600060a7a25 */ /* 0x000fe200078e001c */
[----:B------:R-:W-:Y:S01]  /*0d70*/  ISETP.GE.AND P5, PT, R0, c[0x0][0x16c], PT ;  /* 0x00005b0000007a0c */ /* 0x000fe20003fa6270 */
[----:B------:R-:W0:Y:S01]  /*0d80*/  LDGDEPBAR ;  /* 0x00000000000079af */ /* 0x000e220000000000 */
[----:B------:R-:W-:Y:S01]  /*0d90*/  LOP3.LUT R12, R12, 0xfffffffe, RZ, 0xc0, !PT ;  /* 0xfffffffe0c0c7812 */ /* 0x000fe200078ec0ff */
[----:B------:R-:W-:Y:S01]  /*0da0*/  CS2R R108, SRZ ;  /* 0x00000000006c7805 */ /* 0x000fe2000001ff00 */
[----:B------:R-:W-:Y:S01]  /*0db0*/  IADD3 R6, R11, UR4, RZ ;  /* 0x000000040b067c10 */ /* 0x000fe2000fffe0ff */
[----:B------:R-:W-:Y:S01]  /*0dc0*/  CS2R R102, SRZ ;  /* 0x0000000000667805 */ /* 0x000fe2000001ff00 */
[----:B------:R-:W-:Y:S01]  /*0dd0*/  LOP3.LUT R11, R4, 0xfffffff0, RZ, 0xc0, !PT ;  /* 0xfffffff0040b7812 */ /* 0x000fe200078ec0ff */
[C---:B------:R-:W-:Y:S01]  /*0de0*/  IMAD.IADD R12, R23.reuse, 0x1, -R12 ;  /* 0x00000001170c7824 */ /* 0x040fe200078e0a0c */
[----:B------:R-:W-:Y:S01]  /*0df0*/  LEA R246, P0, R10, c[0x0][0x1f0], 0x1 ;  /* 0x00007c000af67a11 */ /* 0x000fe200078008ff */
[----:B------:R-:W-:Y:S01]  /*0e00*/  IMAD.SHL.U32 R23, R23, 0x10, RZ ;  /* 0x0000001017177824 */ /* 0x000fe200078e00ff */
[----:B------:R-:W-:Y:S01]  /*0e10*/  ISETP.GE.AND P3, PT, R0, c[0x0][0x1fc], PT ;  /* 0x00007f0000007a0c */ /* 0x000fe20003f66270 */
[----:B------:R-:W-:Y:S01]  /*0e20*/  IMAD.IADD R4, R236, 0x1, -R11 ;  /* 0x00000001ec047824 */ /* 0x000fe200078e0a0b */
[----:B------:R-:W-:Y:S01]  /*0e30*/  LEA.HI.X R247, R10, c[0x0][0x1f4], R6, 0x1, P0 ;  /* 0x00007d000af77a11 */ /* 0x000fe200000f0c06 */
[----:B------:R-:W-:Y:S01]  /*0e40*/  IMAD.SHL.U32 R226, R12, 0x400, RZ ;  /* 0x000004000ce27824 */ /* 0x000fe200078e00ff */
[----:B------:R-:W-:Y:S01]  /*0e50*/  LEA.HI R6, R228, R228, RZ, 0x1 ;  /* 0x000000e4e4067211 */ /* 0x000fe200078f08ff */
[----:B------:R-:W-:Y:S01]  /*0e60*/  CS2R R100, SRZ ;  /* 0x0000000000647805 */ /* 0x000fe2000001ff00 */
[----:B------:R-:W-:Y:S01]  /*0e70*/  LEA R10, P0, R8, c[0x0][0x280], 0x2 ;  /* 0x0000a000080a7a11 */ /* 0x000fe200078010ff */
[----:B------:R-:W-:Y:S01]  /*0e80*/  IMAD R251, R251, 0x2, R226 ;  /* 0x00000002fbfb7824 */ /* 0x000fe200078e02e2 */
[-C--:B------:R-:W-:Y:S01]  /*0e90*/  LEA.HI R14, R4, R4.reuse, RZ, 0x1 ;  /* 0x00000004040e7211 */ /* 0x080fe200078f08ff */
[----:B------:R-:W-:Y:S01]  /*0ea0*/  CS2R R106, SRZ ;  /* 0x00000000006a7805 */ /* 0x000fe2000001ff00 */
[----:B---3--:R-:W-:Y:S01]  /*0eb0*/  LOP3.LUT R27, R6, 0x7fffffe, RZ, 0xc0, !PT ;  /* 0x07fffffe061b7812 */ /* 0x008fe200078ec0ff */
[----:B------:R-:W-:Y:S01]  /*0ec0*/  CS2R R104, SRZ ;  /* 0x0000000000687805 */ /* 0x000fe2000001ff00 */
[----:B------:R-:W-:Y:S01]  /*0ed0*/  LEA.HI.X R11, R8, c[0x0][0x284], R3, 0x2, P0 ;  /* 0x0000a100080b7a11 */ /* 0x000fe200000f1403 */
[----:B------:R-:W-:Y:S01]  /*0ee0*/  CS2R R98, SRZ ;  /* 0x0000000000627805 */ /* 0x000fe2000001ff00 */
[----:B-1----:R-:W-:Y:S01]  /*0ef0*/  SHF.R.S32.HI R25, RZ, 0x1f, R4 ;  /* 0x0000001fff197819 */ /* 0x002fe20000011404 */
[----:B------:R-:W-:Y:S01]  /*0f00*/  IMAD.IADD R27, R228, 0x1, -R27 ;  /* 0x00000001e41b7824 */ /* 0x000fe200078e0a1b */
[----:B------:R-:W-:Y:S01]  /*0f10*/  LOP3.LUT R19, R14, 0x7fffffe, RZ, 0xc0, !PT ;  /* 0x07fffffe0e137812 */ /* 0x000fe200078ec0ff */
[----:B------:R-:W-:Y:S01]  /*0f20*/  IMAD.SHL.U32 R228, R228, 0x40, RZ ;  /* 0x00000040e4e47824 */ /* 0x000fe200078e00ff */
[----:B------:R-:W-:Y:S01]  /*0f30*/  LEA.HI R25, R25, R4, RZ, 0x3 ;  /* 0x0000000419197211 */ /* 0x000fe200078f18ff */
[----:B------:R-:W-:-:S04]  /*0f40*/  DEPBAR.LE SB0, 0x1 ;  /* 0x000080400000791a */ /* 0x000fc80000000000 */
[----:B------:R-:W-:Y:S01]  /*0f50*/  LOP3.LUT R3, R25, 0xfffffff8, RZ, 0xc0, !PT ;  /* 0xfffffff819037812 */ /* 0x000fe200078ec0ff */
[C---:B------:R-:W-:Y:S01]  /*0f60*/  IMAD.IADD R18, R4.reuse, 0x1, -R19 ;  /* 0x0000000104127824 */ /* 0x040fe200078e0a13 */
[----:B------:R-:W-:Y:S01]  /*0f70*/  ISETP.GE.AND P0, PT, R235, c[0x0][0x16c], PT ;  /* 0x00005b00eb007a0c */ /* 0x000fe20003f06270 */
[----:B------:R-:W-:Y:S01]  /*0f80*/  CS2R R96, SRZ ;  /* 0x0000000000607805 */ /* 0x000fe2000001ff00 */
[----:B------:R-:W-:Y:S01]  /*0f90*/  SHF.R.S32.HI R6, RZ, 0x1, R6 ;  /* 0x00000001ff067819 */ /* 0x000fe20000011406 */
[----:B------:R-:W-:Y:S01]  /*0fa0*/  IMAD.IADD R3, R4, 0x1, -R3 ;  /* 0x0000000104037824 */ /* 0x000fe200078e0a03 */
[----:B------:R-:W-:Y:S01]  /*0fb0*/  SEL R4, RZ, 0x4, P0 ;  /* 0x00000004ff047807 */ /* 0x000fe20000000000 */
[----:B------:R-:W-:Y:S01]  /*0fc0*/  CS2R R94, SRZ ;  /* 0x00000000005e7805 */ /* 0x000fe2000001ff00 */
[--C-:B------:R-:W-:Y:S01]  /*0fd0*/  SHF.R.S32.HI R19, RZ, 0x1, R14.reuse ;  /* 0x00000001ff137819 */ /* 0x100fe2000001140e */
[----:B------:R-:W-:Y:S01]  /*0fe0*/  CS2R R92, SRZ ;  /* 0x00000000005c7805 */ /* 0x000fe2000001ff00 */
[C---:B------:R-:W-:Y:S01]  /*0ff0*/  LOP3.LUT P0, RZ, R6.reuse, 0x2, RZ, 0xc0, !PT ;  /* 0x0000000206ff7812 */ /* 0x040fe2000780c0ff */
[----:B------:R-:W-:Y:S01]  /*1000*/  IMAD.SHL.U32 R6, R6, 0x40, RZ ;  /* 0x0000004006067824 */ /* 0x000fe200078e00ff */
[----:B------:R-:W-:Y:S01]  /*1010*/  LOP3.LUT R228, R228, 0x1c0, RZ, 0xc0, !PT ;  /* 0x000001c0e4e47812 */ /* 0x000fe200078ec0ff */
[----:B------:R-:W-:Y:S01]  /*1020*/  CS2R R86, SRZ ;  /* 0x0000000000567805 */ /* 0x000fe2000001ff00 */
[----:B------:R-:W-:Y:S01]  /*1030*/  SHF.R.S32.HI R14, RZ, 0x1f, R14 ;  /* 0x0000001fff0e7819 */ /* 0x000fe2000001140e */
[----:B------:R-:W-:Y:S01]  /*1040*/  CS2R R84, SRZ ;  /* 0x0000000000547805 */ /* 0x000fe2000001ff00 */
[----:B------:R-:W-:Y:S01]  /*1050*/  ISETP.GE.OR P1, PT, R0, c[0x0][0x1fc], P2 ;  /* 0x00007f0000007a0c */ /* 0x000fe20001726670 */
[----:B------:R-:W-:Y:S01]  /*1060*/  CS2R R90, SRZ ;  /* 0x00000000005a7805 */ /* 0x000fe2000001ff00 */
[----:B------:R-:W-:Y:S01]  /*1070*/  LEA.HI R0, R17, R236, RZ, 0x6 ;  /* 0x000000ec11007211 */ /* 0x000fe200078f30ff */
[----:B------:R-:W-:Y:S01]  /*1080*/  CS2R R88, SRZ ;  /* 0x0000000000587805 */ /* 0x000fe2000001ff00 */
[----:B------:R-:W-:Y:S01]  /*1090*/  LOP3.LUT R22, R228, 0x30, R23, 0xf8, !PT ;  /* 0x00000030e4167812 */ /* 0x000fe200078ef817 */
[----:B------:R-:W-:Y:S01]  /*10a0*/  CS2R R82, SRZ ;  /* 0x0000000000527805 */ /* 0x000fe2000001ff00 */
[----:B------:R-:W-:Y:S01]  /*10b0*/  LEA.HI R14, R14, R19, RZ, 0x2 ;  /* 0x000000130e0e7211 */ /* 0x000fe200078f10ff */
[----:B------:R-:W-:Y:S01]  /*10c0*/  CS2R R80, SRZ ;  /* 0x0000000000507805 */ /* 0x000fe2000001ff00 */
[----:B------:R-:W-:Y:S01]  /*10d0*/  LOP3.LUT R6, R6, 0xc0, RZ, 0xc0, !PT ;  /* 0x000000c006067812 */ /* 0x000fe200078ec0ff */
[----:B------:R-:W-:Y:S01]  /*10e0*/  CS2R R78, SRZ ;  /* 0x00000000004e7805 */ /* 0x000fe2000001ff00 */
[----:B------:R-:W-:Y:S01]  /*10f0*/  SHF.R.S32.HI R0, RZ, 0x6, R0 ;  /* 0x00000006ff007819 */ /* 0x000fe20000011400 */
[----:B------:R-:W-:Y:S01]  /*1100*/  CS2R R76, SRZ ;  /* 0x00000000004c7805 */ /* 0x000fe2000001ff00 */
[--C-:B------:R-:W-:Y:S01]  /*1110*/  LOP3.LUT R23, R22, 0x8, R9.reuse, 0xf8, !PT ;  /* 0x0000000816177812 */ /* 0x100fe200078ef809 */
[----:B------:R-:W-:Y:S01]  /*1120*/  CS2R R70, SRZ ;  /* 0x0000000000467805 */ /* 0x000fe2000001ff00 */
[----:B------:R-:W-:Y:S01]  /*1130*/  LOP3.LUT R14, R14, 0xfffffffc, RZ, 0xc0, !PT ;  /* 0xfffffffc0e0e7812 */ /* 0x000fe200078ec0ff */
[----:B------:R-:W-:Y:S01]  /*1140*/  IMAD R230, R13, 0x4, R0 ;  /* 0x000000040de67824 */ /* 0x000fe200078e0200 */
[----:B------:R-:W-:Y:S01]  /*1150*/  LOP3.LUT R9, R6, 0x8, R9, 0xf8, !PT ;  /* 0x0000000806097812 */ /* 0x000fe200078ef809 */
[----:B------:R-:W-:Y:S01]  /*1160*/  CS2R R68, SRZ ;  /* 0x0000000000447805 */ /* 0x000fe2000001ff00 */
[----:B------:R-:W-:Y:S01]  /*1170*/  SHF.R.U32.HI R6, RZ, 0x3, R6 ;  /* 0x00000003ff067819 */ /* 0x000fe20000011606 */
[----:B------:R-:W-:Y:S01]  /*1180*/  IMAD.IADD R14, R19, 0x1, -R14 ;  /* 0x00000001130e7824 */ /* 0x000fe200078e0a0e */
[----:B------:R-:W-:Y:S01]  /*1190*/  SEL R221, R220, 0xffffffe0, !P0 ;  /* 0xffffffe0dcdd7807 */ /* 0x000fe20004000000 */
[----:B------:R-:W-:Y:S01]  /*11a0*/  IMAD R230, R230, 0x8, R27 ;  /* 0x00000008e6e67824 */ /* 0x000fe200078e021b */
[----:B------:R-:W-:Y:S01]  /*11b0*/  LOP3.LUT R19, R9, R6, RZ, 0x3c, !PT ;  /* 0x0000000609137212 */ /* 0x000fe200078e3cff */
[----:B------:R-:W-:Y:S01]  /*11c0*/  IMAD.IADD R6, R238, 0x1, -R15 ;  /* 0x00000001ee067824 */ /* 0x000fe200078e0a0f */
[----:B------:R-:W-:Y:S01]  /*11d0*/  SEL R9, RZ, 0x2, P5 ;  /* 0x00000002ff097807 */ /* 0x000fe20002800000 */
[----:B------:R-:W-:Y:S01]  /*11e0*/  CS2R R74, SRZ ;  /* 0x00000000004a7805 */ /* 0x000fe2000001ff00 */
[----:B------:R-:W-:Y:S01]  /*11f0*/  SHF.R.S32.HI R25, RZ, 0x3, R25 ;  /* 0x00000003ff197819 */ /* 0x000fe20000011419 */
[----:B------:R-:W-:Y:S01]  /*1200*/  IMAD.U32 R230, R230, 0x20, R19 ;  /* 0x00000020e6e67824 */ /* 0x000fe200078e0013 */
[----:B------:R-:W-:Y:S01]  /*1210*/  IADD3 R9, R4, R9, R241 ;  /* 0x0000000904097210 */ /* 0x000fe20007ffe0f1 */
[----:B------:R-:W-:Y:S01]  /*1220*/  CS2R R72, SRZ ;  /* 0x0000000000487805 */ /* 0x000fe2000001ff00 */
[----:B------:R-:W-:Y:S01]  /*1230*/  SEL R4, RZ, 0xffffffff, P3 ;  /* 0xffffffffff047807 */ /* 0x000fe20001800000 */
[----:B------:R-:W-:Y:S01]  /*1240*/  IMAD.SHL.U32 R230, R230, 0x2, RZ ;  /* 0x00000002e6e67824 */ /* 0x000fe200078e00ff */
[----:B------:R-:W-:Y:S01]  /*1250*/  BAR.SYNC.DEFER_BLOCKING 0x0 ;  /* 0x0000000000007b1d */ /* 0x000fe20000010000 */
[----:B------:R-:W-:Y:S01]  /*1260*/  LOP3.LUT P3, RZ, R9, 0x1, RZ, 0xc0, !PT ;  /* 0x0000000109ff7812 */ /* 0x000fe2000786c0ff */
[----:B------:R-:W-:Y:S01]  /*1270*/  IMAD R227, R25, 0x8, R18 ;  /* 0x0000000819e37824 */ /* 0x000fe200078e0212 */
[----:B------:R-:W-:Y:S01]  /*1280*/  LEA.HI R17, R17, R236, RZ, 0x7 ;  /* 0x000000ec11117211 */ /* 0x000fe200078f38ff */
[----:B------:R-:W-:Y:S01]  /*1290*/  IMAD.IADD R221, R230, 0x1, R221 ;  /* 0x00000001e6dd7824 */ /* 0x000fe200078e02dd */
[----:B------:R-:W-:Y:S01]  /*12a0*/  ISETP.GE.OR P3, PT, R238, c[0x0][0x168], !P3 ;  /* 0x00005a00ee007a0c */ /* 0x000fe20005f66670 */
[----:B------:R-:W-:Y:S01]  /*12b0*/  IMAD.SHL.U32 R18, R13, 0x10, RZ ;  /* 0x000000100d127824 */ /* 0x000fe200078e00ff */
[----:B------:R-:W-:Y:S01]  /*12c0*/  SHF.R.U32.HI R17, RZ, 0x4, R17 ;  /* 0x00000004ff117819 */ /* 0x000fe20000011611 */
[----:B------:R-:W-:Y:S01]  /*12d0*/  IMAD.SHL.U32 R19, R4, 0x2, RZ ;  /* 0x0000000204137824 */ /* 0x000fe200078e00ff */
[----:B------:R-:W-:Y:S01]  /*12e0*/  SEL R8, RZ, 0x1, P4 ;  /* 0x00000001ff087807 */ /* 0x000fe20002000000 */
[----:B------:R-:W-:Y:S01]  /*12f0*/  IMAD.SHL.U32 R227, R227, 0x20, RZ ;  /* 0x00000020e3e37824 */ /* 0x000fe200078e00ff */
[----:B------:R-:W-:Y:S01]  /*1300*/  LOP3.LUT R18, R18, 0x10, RZ, 0xc0, !PT ;  /* 0x0000001012127812 */ /* 0x000fe200078ec0ff */
[----:B------:R-:W-:Y:S01]  /*1310*/  IMAD R226, R25, 0x200, R226 ;  /* 0x0000020019e27824 */ /* 0x000fe200078e02e2 */
[----:B------:R-:W-:Y:S01]  /*1320*/  ISETP.GE.AND P4, PT, R235, c[0x0][0x1fc], PT ;  /* 0x00007f00eb007a0c */ /* 0x000fe20003f86270 */
[----:B------:R-:W-:Y:S01]  /*1330*/  CS2R R66, SRZ ;  /* 0x0000000000427805 */ /* 0x000fe2000001ff00 */
[----:B------:R-:W-:Y:S01]  /*1340*/  SEL R15, RZ, 0xffffffff, P5 ;  /* 0xffffffffff0f7807 */ /* 0x000fe20002800000 */
[----:B------:R-:W-:Y:S01]  /*1350*/  CS2R R64, SRZ ;  /* 0x0000000000407805 */ /* 0x000fe2000001ff00 */
[----:B------:R-:W-:Y:S01]  /*1360*/  LOP3.LUT R232, R18, 0x8, R17, 0xf8, !PT ;  /* 0x0000000812e87812 */ /* 0x000fe200078ef811 */
[----:B------:R-:W-:Y:S01]  /*1370*/  IMAD.SHL.U32 R18, R6, 0x40, RZ ;  /* 0x0000004006127824 */ /* 0x000fe200078e00ff */
[----:B------:R-:W-:Y:S01]  /*1380*/  SEL R240, RZ, 0x4, P4 ;  /* 0x00000004fff07807 */ /* 0x000fe20002000000 */
[----:B------:R-:W-:Y:S01]  /*1390*/  IMAD.SHL.U32 R4, R15, 0x2, RZ ;  /* 0x000000020f047824 */ /* 0x000fe200078e00ff */
[C---:B------:R-:W-:Y:S01]  /*13a0*/  LOP3.LUT P4, RZ, R9.reuse, 0x2, RZ, 0xc0, !PT ;  /* 0x0000000209ff7812 */ /* 0x040fe2000788c0ff */
[----:B------:R-:W-:Y:S01]  /*13b0*/  CS2R R62, SRZ ;  /* 0x00000000003e7805 */ /* 0x000fe2000001ff00 */
[----:B------:R-:W-:Y:S01]  /*13c0*/  LOP3.LUT P0, RZ, R9, 0x4, RZ, 0xc0, !PT ;  /* 0x0000000409ff7812 */ /* 0x000fe2000780c0ff */
[----:B------:R1:W2:Y:S01]  /*13d0*/  LDSM.16.M88.4 R168, [R230+0x6080] ;  /* 0x00608000e6a8783b */ /* 0x0002a20000000200 */
[----:B------:R-:W-:Y:S01]  /*13e0*/  SHF.R.U32.HI R228, RZ, 0x3, R228 ;  /* 0x00000003ffe47819 */ /* 0x000fe200000116e4 */
[----:B------:R-:W-:Y:S01]  /*13f0*/  IMAD.SHL.U32 R9, R0, 0x8, RZ ;  /* 0x0000000800097824 */ /* 0x000fe200078e00ff */
[----:B------:R-:W-:Y:S01]  /*1400*/  LOP3.LUT R15, R16, 0xffffffe0, RZ, 0xc0, !PT ;  /* 0xffffffe0100f7812 */ /* 0x000fe200078ec0ff */
[----:B------:R1:W3:Y:S01]  /*1410*/  LDSM.16.M88.4 R172, [R230+0x7080] ;  /* 0x00708000e6ac783b */ /* 0x0002e20000000200 */
[----:B------:R-:W-:Y:S01]  /*1420*/  LOP3.LUT R18, R18, 0x1c0, RZ, 0xc0, !PT ;  /* 0x000001c012127812 */ /* 0x000fe200078ec0ff */
[----:B------:R-:W-:Y:S01]  /*1430*/  IMAD.SHL.U32 R16, R3, 0x40, RZ ;  /* 0x0000004003107824 */ /* 0x000fe200078e00ff */
[C---:B------:R-:W-:Y:S01]  /*1440*/  ISETP.GE.OR P4, PT, R238.reuse, c[0x0][0x168], !P4 ;  /* 0x00005a00ee007a0c */ /* 0x040fe20006786670 */
[----:B------:R1:W4:Y:S01]  /*1450*/  LDSM.16.M88.4 R176, [R221+0x6080] ;  /* 0x00608000ddb0783b */ /* 0x0003220000000200 */
[----:B------:R-:W-:Y:S01]  /*1460*/  ISETP.GE.OR P0, PT, R238, c[0x0][0x168], !P0 ;  /* 0x00005a00ee007a0c */ /* 0x000fe20004706670 */
[----:B------:R-:W-:Y:S01]  /*1470*/  CS2R R60, SRZ ;  /* 0x00000000003c7805 */ /* 0x000fe2000001ff00 */
[----:B------:R-:W-:Y:S01]  /*1480*/  LOP3.LUT R228, R23, R228, RZ, 0x3c, !PT ;  /* 0x000000e417e47212 */ /* 0x000fe200078e3cff */
[----:B------:R1:W1:Y:S01]  /*1490*/  LDSM.16.M88.4 R184, [R221+0x7080] ;  /* 0x00708000ddb8783b */ /* 0x0002620000000200 */
[----:B------:R-:W-:Y:S01]  /*14a0*/  LOP3.LUT R241, R4, 0x2, R241, 0xe2, !PT ;  /* 0x0000000204f17812 */ /* 0x000fe200078ee2f1 */
[----:B------:R-:W-:Y:S01]  /*14b0*/  IMAD.IADD R4, R236, 0x1, -R15 ;  /* 0x00000001ec047824 */ /* 0x000fe200078e0a0f */
[----:B------:R-:W-:Y:S01]  /*14c0*/  LOP3.LUT R9, R9, 0x18, RZ, 0xc0, !PT ;  /* 0x0000001809097812 */ /* 0x000fe200078ec0ff */
[----:B------:R1:W1:Y:S01]  /*14d0*/  LDSM.16.M88.4 R188, [R230+0x8080] ;  /* 0x00808000e6bc783b */ /* 0x0002620000000200 */
[----:B------:R-:W-:Y:S01]  /*14e0*/  SHF.R.U32.HI R17, RZ, 0x3, R18 ;  /* 0x00000003ff117819 */ /* 0x000fe20000011612 */
[----:B------:R-:W-:Y:S01]  /*14f0*/  IMAD R228, R13, 0x200, R228 ;  /* 0x000002000de47824 */ /* 0x000fe200078e02e4 */
[----:B------:R-:W-:Y:S01]  /*1500*/  LOP3.LUT R19, R19, 0x2, R8, 0xe2, !PT ;  /* 0x0000000213137812 */ /* 0x000fe200078ee208 */
[----:B------:R1:W1:Y:S01]  /*1510*/  LDSM.16.M88.4 R192, [R230+0x9080] ;  /* 0x00908000e6c0783b */ /* 0x0002620000000200 */
[----:B------:R-:W-:Y:S01]  /*1520*/  LOP3.LUT R18, R17, R18, R9, 0x1e, !PT ;  /* 0x0000001211127212 */ /* 0x000fe200078e1e09 */
[----:B------:R-:W-:Y:S01]  /*1530*/  IMAD.SHL.U32 R13, R14, 0x40, RZ ;  /* 0x000000400e0d7824 */ /* 0x000fe200078e00ff */
[----:B------:R-:W-:Y:S01]  /*1540*/  SHF.R.S32.HI R17, RZ, 0x1f, R4 ;  /* 0x0000001fff117819 */ /* 0x000fe20000011404 */
[----:B------:R1:W1:Y:S01]  /*1550*/  LDSM.16.M88.4 R196, [R221+0x8080] ;  /* 0x00808000ddc4783b */ /* 0x0002620000000200 */
[----:B------:R-:W-:Y:S01]  /*1560*/  LOP3.LUT R16, R16, 0x1c0, RZ, 0xc0, !PT ;  /* 0x000001c010107812 */ /* 0x000fe200078ec0ff */
[----:B------:R-:W-:Y:S01]  /*1570*/  IMAD.IADD R251, R251, 0x1, R18 ;  /* 0x00000001fbfb7824 */ /* 0x000fe200078e0212 */
[----:B------:R-:W-:Y:S01]  /*1580*/  LEA.HI R8, R17, R4, RZ, 0x2 ;  /* 0x0000000411087211 */ /* 0x000fe200078f10ff */
[----:B------:R1:W1:Y:S01]  /*1590*/  LDSM.16.M88.4 R200, [R221+0x9080] ;  /* 0x00908000ddc8783b */ /* 0x0002620000000200 */
[----:B------:R-:W-:-:S02]  /*15a0*/  LOP3.LUT R13, R13, 0xc0, RZ, 0xc0, !PT ;  /* 0x000000c00d0d7812 */ /* 0x000fc400078ec0ff */
[----:B------:R-:W-:Y:S01]  /*15b0*/  LOP3.LUT P5, RZ, R3, 0x4, RZ, 0xc0, !PT ;  /* 0x0000000403ff7812 */ /* 0x000fe200078ac0ff */
[----:B------:R1:W1:Y:S01]  /*15c0*/  LDSM.16.M88.4 R204, [R230+0xa080] ;  /* 0x00a08000e6cc783b */ /* 0x0002620000000200 */
[----:B------:R-:W-:Y:S02]  /*15d0*/  LOP3.LUT R234, R234, 0x8, RZ, 0xc0, !PT ;  /* 0x00000008eaea7812 */ /* 0x000fe400078ec0ff */
[----:B------:R-:W-:Y:S01]  /*15e0*/  ISETP.GE.OR P2, PT, R235, c[0x0][0x1fc], P2 ;  /* 0x00007f00eb007a0c */ /* 0x000fe20001746670 */
[----:B------:R1:W1:Y:S01]  /*15f0*/  LDSM.16.M88.4 R208, [R230+0xb080] ;  /* 0x00b08000e6d0783b */ /* 0x0002620000000200 */
[----:B------:R-:W-:Y:S02]  /*1600*/  LOP3.LUT R240, R19, R240, RZ, 0xfc, !PT ;  /* 0x000000f013f07212 */ /* 0x000fe400078efcff */
[----:B------:R-:W-:Y:S01]  /*1610*/  SEL R220, R220, 0xffffffe0, !P5 ;  /* 0xffffffe0dcdc7807 */ /* 0x000fe20006800000 */
[----:B------:R1:W1:Y:S04]  /*1620*/  LDSM.16.M88.4 R212, [R221+0xa080] ;  /* 0x00a08000ddd4783b */ /* 0x0002680000000200 */
[----:B------:R1:W1:Y:S04]  /*1630*/  LDSM.16.M88.4 R216, [R221+0xb080] ;  /* 0x00b08000ddd8783b */ /* 0x0002680000000200 */
[----:B------:R-:W-:Y:S06]  /*1640*/  BAR.SYNC.DEFER_BLOCKING 0x0 ;  /* 0x0000000000007b1d */ /* 0x000fec0000010000 */
[----:B------:R-:W-:Y:S01]  /*1650*/  @!PT LDS RZ, [RZ] ;  /* 0x00000000fffff984 */ /* 0x000fe20000000800 */
[----:B------:R-:W-:Y:S01]  /*1660*/  @!PT LDS RZ, [RZ] ;  /* 0x00000000fffff984 */ /* 0x000fe20000000800 */
[----:B------:R-:W-:Y:S01]  /*1670*/  @!PT LDS RZ, [RZ] ;  /* 0x00000000fffff984 */ /* 0x000fe20000000800 */
[----:B------:R1:W-:Y:S01]  /*1680*/  LDGSTS.E.BYPASS.LTC128B.128 [R233+0x6080], [R248.64], !P3 ;  /* 0x06080000f8e97fae */ /* 0x0003e2000d901d4c */
[----:B------:R-:W-:-:S03]  /*1690*/  ISETP.GT.AND P3, PT, R236, 0xf, PT ;  /* 0x0000000fec00780c */ /* 0x000fc60003f64270 */
[----:B------:R1:W-:Y:S01]  /*16a0*/  LDGSTS.E.BYPASS.LTC128B.128 [R233+0x7080], [R248.64+0x40], !P4 ;  /* 0x07080040f8e97fae */ /* 0x0003e2000e101d4c */
[----:B------:R-:W-:Y:S02]  /*16b0*/  LOP3.LUT P4, RZ, R3, 0x2, RZ, 0xc0, !PT ;  /* 0x0000000203ff7812 */ /* 0x000fe4000788c0ff */
[----:B------:R-:W-:Y:S01]  /*16c0*/  SHF.R.S32.HI R3, RZ, 0x2, R8 ;  /* 0x00000002ff037819 */ /* 0x000fe20000011408 */
[----:B------:R1:W-:Y:S01]  /*16d0*/  LDGSTS.E.BYPASS.LTC128B.128 [R233+0x8080], [R248.64+0x80], !P0 ;  /* 0x08080080f8e97fae */ /* 0x0003e2000c101d4c */
[----:B------:R-:W-:Y:S02]  /*16e0*/  LOP3.LUT P0, RZ, R14, 0x2, RZ, 0xc0, !PT ;  /* 0x000000020eff7812 */ /* 0x000fe4000780c0ff */
[----:B------:R-:W-:Y:S01]  /*16f0*/  SHF.R.U32.HI R14, RZ, 0x3, R13 ;  /* 0x00000003ff0e7819 */ /* 0x000fe2000001160d */
[----:B------:R-:W-:Y:S01]  /*1700*/  IMAD R242, R12, 0x10, R3 ;  /* 0x000000100cf27824 */ /* 0x000fe200078e0203 */
[C---:B------:R-:W-:Y:S01]  /*1710*/  SEL R223, R231.reuse, 0xfffffff0, !P4 ;  /* 0xfffffff0e7df7807 */ /* 0x040fe20006000000 */
[----:B------:R-:W-:Y:S01]  /*1720*/  @!P3 IMAD.SHL.U32 R15, R236, 0x10, RZ ;  /* 0x00000010ec0fb824 */ /* 0x000fe200078e00ff */
[----:B------:R-:W-:Y:S01]  /*1730*/  LOP3.LUT R232, R14, R232, R13, 0x1e, !PT ;  /* 0x000000e80ee87212 */ /* 0x000fe200078e1e0d */
[----:B------:R-:W-:Y:S01]  /*1740*/  IMAD R3, R12, 0x200, R227 ;  /* 0x000002000c037824 */ /* 0x000fe200078e02e3 */
[----:B------:R-:W-:-:S02]  /*1750*/  SEL R231, R231, 0xfffffff0, !P0 ;  /* 0xfffffff0e7e77807 */ /* 0x000fc40004000000 */
[----:B------:R5:W-:Y:S01]  /*1760*/  @!P3 LDGSTS.E.BYPASS.LTC128B.128 [R15+0xf080], [R20.64] ;  /* 0x0f080000140fbfae */ /* 0x000be2000b901d4c */
[----:B------:R-:W-:-:S03]  /*1770*/  IMAD.IADD R232, R227, 0x1, R232 ;  /* 0x00000001e3e87824 */ /* 0x000fc600078e02e8 */
[----:B------:R-:W0:Y:S04]  /*1780*/  LDGDEPBAR ;  /* 0x00000000000079af */ /* 0x000e280000000000 */
[----:B------:R1:W-:Y:S04]  /*1790*/  LDGSTS.E.BYPASS.LTC128B.128 [R233+0xc080], [R246.64], !P6 ;  /* 0x0c080000f6e97fae */ /* 0x0003e8000f101d4c */
[----:B------:R1:W-:Y:S01]  /*17a0*/  LDGSTS.E.BYPASS.LTC128B.128 [R233+0xd080], [R246.64+0x40], !P1 ;  /* 0x0d080040f6e97fae */ /* 0x0003e2000c901d4c */
[----:B------:R-:W-:-:S03]  /*17b0*/  PLOP3.LUT P1, PT, PT, PT, UP0, 0x80, 0x0 ;  /* 0x000000000000781c */ /* 0x000fc60003f2f008 */
[----:B------:R1:W-:Y:S01]  /*17c0*/  LDGSTS.E.BYPASS.LTC128B.128 [R233+0xe080], [R246.64+0x80], !P2 ;  /* 0x0e080080f6e97fae */ /* 0x0003e2000d101d4c */
[----:B-----5:R-:W-:-:S04]  /*17d0*/  SHF.R.U32.HI R15, RZ, 0x3, R16 ;  /* 0x00000003ff0f7819 */ /* 0x020fc80000011610 */
[--C-:B------:R-:W-:Y:S02]  /*17e0*/  LOP3.LUT R15, R15, R16, R234.reuse, 0x1e, !PT ;  /* 0x000000100f0f7212 */ /* 0x100fe400078e1eea */
[CC--:B------:R-:W-:Y:S02]  /*17f0*/  LOP3.LUT R234, R14.reuse, R13.reuse, R234, 0x1e, !PT ;  /* 0x0000000d0eea7212 */ /* 0x0c0fe400078e1eea */
[----:B------:R-:W-:Y:S01]  /*1800*/  LOP3.LUT R14, R14, R13, R9, 0x1e, !PT ;  /* 0x0000000d0e0e7212 */ /* 0x000fe200078e1e09 */
[----:B------:R-:W-:Y:S02]  /*1810*/  IMAD.IADD R226, R226, 0x1, R15 ;  /* 0x00000001e2e27824 */ /* 0x000fe400078e020f */
[----:B------:R-:W-:Y:S02]  /*1820*/  IMAD.IADD R234, R3, 0x1, R234 ;  /* 0x0000000103ea7824 */ /* 0x000fe400078e02ea */
[----:B------:R-:W-:Y:S02]  /*1830*/  @!P3 IMAD.SHL.U32 R3, R236, 0x10, RZ ;  /* 0x00000010ec03b824 */ /* 0x000fe400078e00ff */
[----:B------:R-:W-:-:S03]  /*1840*/  IMAD.IADD R227, R227, 0x1, R14 ;  /* 0x00000001e3e37824 */ /* 0x000fc600078e020e */
[----:B------:R1:W-:Y:S04]  /*1850*/  @!P3 LDGSTS.E.BYPASS.LTC128B.128 [R3+0xf280], [R10.64] ;  /* 0x0f2800000a03bfae */ /* 0x0003e8000b901d4c */
[----:B------:R-:W0:Y:S04]  /*1860*/  LDGDEPBAR ;  /* 0x00000000000079af */ /* 0x000e280000000000 */
[----:B------:R-:W0:Y:S01]  /*1870*/  LDGDEPBAR ;  /* 0x00000000000079af */ /* 0x000e220000000000 */
[----:B------:R-:W-:Y:S05]  /*1880*/  @!P1 BRA `(.L_x_27) ;  /* 0x0000366000009947 */ /* 0x000fea0003800000 */
[----:B-1234-:R-:W-:Y:S01]  /*1890*/  SHF.R.S32.HI R3, RZ, 0x1f, R0 ;  /* 0x0000001fff037819 */ /* 0x01efe20000011400 */
[----:B------:R-:W-:Y:S01]  /*18a0*/  IMAD R2, R2, c[0x0][0x238], RZ ;  /* 0x00008e0002027a24 */ /* 0x000fe200078e02ff */
[----:B------:R-:W-:Y:S01]  /*18b0*/  SHF.R.S32.HI R237, RZ, 0x1f, R236 ;  /* 0x0000001fffed7819 */ /* 0x000fe200000114ec */
[----:B------:R-:W-:Y:S01]  /*18c0*/  ULDC.64 UR4, c[0x0][0x240] ;  /* 0x0000900000047ab9 */ /* 0x000fe20000000a00 */
[----:B------:R-:W-:Y:S01]  /*18d0*/  LEA.HI R3, R3, R0, RZ, 0x2 ;  /* 0x0000000003037211 */ /* 0x000fe200078f10ff */
[C---:B------:R-:W-:Y:S01]  /*18e0*/  IMAD R2, R7.reuse, c[0x0][0x23c], R2 ;  /* 0x00008f0007027a24 */ /* 0x040fe200078e0202 */
[----:B------:R-:W-:Y:S01]  /*18f0*/  LOP3.LUT P0, RZ, R6, 0x4, RZ, 0xc0, !PT ;  /* 0x0000000406ff7812 */ /* 0x000fe2000780c0ff */
[----:B------:R-:W-:Y:S01]  /*1900*/  IMAD.WIDE.U32 R10, R7, c[0x0][0x238], R236 ;  /* 0x00008e00070a7a25 */ /* 0x000fe200078e00ec */
[----:B------:R-:W-:Y:S01]  /*1910*/  LOP3.LUT R9, R3, 0xfffffffc, RZ, 0xc0, !PT ;  /* 0xfffffffc03097812 */ /* 0x000fe200078ec0ff */
[----:B------:R-:W-:Y:S01]  /*1920*/  UIADD3 UR9, UR9, 0x3f, URZ ;  /* 0x0000003f09097890 */ /* 0x000fe2000fffe03f */
[----:B------:R-:W-:Y:S01]  /*1930*/  LEA R226, R226, 0x13480, 0x1 ;  /* 0x00013480e2e27811 */ /* 0x000fe200078e08ff */
[----:B------:R-:W-:Y:S01]  /*1940*/  IMAD.IADD R11, R11, 0x1, R2 ;  /* 0x000000010b0b7824 */ /* 0x000fe200078e0202 */
[----:B------:R-:W-:Y:S01]  /*1950*/  LOP3.LUT R7, R8, 0xfffffffc, RZ, 0xc0, !PT ;  /* 0xfffffffc08077812 */ /* 0x000fe200078ec0ff */
[----:B------:R-:W-:Y:S01]  /*1960*/  IMAD.IADD R0, R0, 0x1, -R9 ;  /* 0x0000000100007824 */ /* 0x000fe200078e0a09 */
[----:B------:R-:W-:Y:S01]  /*1970*/  UIMAD UR4, UR6, UR4, URZ ;  /* 0x00000004060472a4 */ /* 0x000fe2000f8e023f */
[----:B------:R-:W-:Y:S01]  /*1980*/  IMAD.SHL.U32 R251, R251, 0x2, RZ ;  /* 0x00000002fbfb7824 */ /* 0x000fe200078e00ff */
[----:B------:R-:W-:Y:S01]  /*1990*/  IADD3 R7, R4, -R7, RZ ;  /* 0x8000000704077210 */ /* 0x000fe20007ffe0ff */
[----:B------:R-:W-:Y:S01]  /*19a0*/  IMAD R250, R0, -0x8, R5 ;  /* 0xfffffff800fa7824 */ /* 0x000fe200078e0205 */
[----:B------:R-:W-:Y:S01]  /*19b0*/  USHF.R.S32.HI UR8, URZ, 0x1f, UR9 ;  /* 0x0000001f3f087899 */ /* 0x000fe20008011409 */
[----:B------:R-:W-:Y:S01]  /*19c0*/  IMAD.U32 R0, RZ, RZ, UR17 ;  /* 0x00000011ff007e24 */ /* 0x000fe2000f8e00ff */
[----:B------:R-:W-:Y:S01]  /*19d0*/  LEA R224, R220, R226, 0x1 ;  /* 0x000000e2dce07211 */ /* 0x000fe200078e08ff */
[----:B------:R-:W-:Y:S01]  /*19e0*/  IMAD R225, R223, 0x2, R226 ;  /* 0x00000002dfe17824 */ /* 0x000fe200078e02e2 */
[C---:B------:R-:W-:Y:S01]  /*19f0*/  IADD3 R3, R251.reuse, 0xf480, RZ ;  /* 0x0000f480fb037810 */ /* 0x040fe20007ffe0ff */
[----:B------:R-:W-:Y:S01]  /*1a00*/  IMAD.WIDE.U32 R12, R0, c[0x0][0x240], R10 ;  /* 0x00009000000c7a25 */ /* 0x000fe200078e000a */
[----:B------:R-:W-:Y:S01]  /*1a10*/  UIMAD UR5, UR17, UR5, UR4 ;  /* 0x00000005110572a4 */ /* 0x000fe2000f8e0204 */
[----:B------:R-:W-:Y:S01]  /*1a20*/  IADD3 R243, R251, 0xf4c0, RZ ;  /* 0x0000f4c0fbf37810 */ /* 0x000fe20007ffe0ff */
[----:B------:R-:W-:Y:S01]  /*1a30*/  ULEA.HI UR8, UR8, UR9, URZ, 0x6 ;  /* 0x0000000908087291 */ /* 0x000fe2000f8f303f */
[----:B------:R-:W-:Y:S01]  /*1a40*/  IMAD.SHL.U32 R0, R234, 0x2, RZ ;  /* 0x00000002ea007824 */ /* 0x000fe200078e00ff */
[----:B------:R1:W-:Y:S01]  /*1a50*/  STL.64 [R1], R12 ;  /* 0x0000000c01007387 */ /* 0x0003e20000100a00 */
[----:B------:R-:W-:Y:S01]  /*1a60*/  @P0 IADD3 R243, R3, -0x40, RZ ;  /* 0xffffffc003f30810 */ /* 0x000fe20007ffe0ff */
[----:B------:R-:W-:Y:S01]  /*1a70*/  IMAD R250, R7, -0x2, R250 ;  /* 0xfffffffe07fa7824 */ /* 0x000fe200078e02fa */
[----:B------:R-:W-:Y:S01]  /*1a80*/  SHF.L.U32 R228, R228, 0x1, RZ ;  /* 0x00000001e4e47819 */ /* 0x000fe200000006ff */
[----:B------:R-:W-:Y:S01]  /*1a90*/  ULDC UR10, c[0x0][0x278] ;  /* 0x00009e00000a7ab9 */ /* 0x000fe20000000800 */
[----:B------:R-:W-:Y:S01]  /*1aa0*/  IADD3 R0, R0, 0xc080, RZ ;  /* 0x0000c08000007810 */ /* 0x000fe20007ffe0ff */
[----:B------:R-:W-:Y:S01]  /*1ab0*/  ULDC UR7, c[0x0][0x290] ;  /* 0x0000a40000077ab9 */ /* 0x000fe20000000800 */
[----:B------:R-:W-:Y:S01]  /*1ac0*/  LEA R227, R227, 0x80, 0x1 ;  /* 0x00000080e3e37811 */ /* 0x000fe200078e08ff */
[----:B------:R-:W-:Y:S01]  /*1ad0*/  CS2R R154, SRZ ;  /* 0x00000000009a7805 */ /* 0x000fe2000001ff00 */
[----:B------:R-:W-:Y:S01]  /*1ae0*/  CS2R R152, SRZ ;  /* 0x0000000000987805 */ /* 0x000fe2000001ff00 */
[----:B------:R-:W-:Y:S01]  /*1af0*/  IMAD R229, R231, 0x2, R0 ;  /* 0x00000002e7e57824 */ /* 0x000fe200078e0200 */
        /* <DEDUP_REMOVED lines=48> */
[C---:B------:R-:W-:Y:S01]  /*1e00*/  IMAD.IADD R222, R234.reuse, 0x1, R231 ;  /* 0x00000001eade7824 */ /* 0x040fe200078e02e7 */
[----:B------:R-:W-:Y:S01]  /*1e10*/  SHF.L.U32 R0, R234, 0x1, RZ ;  /* 0x00000001ea007819 */ /* 0x000fe200000006ff */
[----:B------:R-:W-:Y:S01]  /*1e20*/  UIMAD UR10, UR17, UR10, URZ ;  /* 0x0000000a110a72a4 */ /* 0x000fe2000f8e023f */
[----:B------:R-:W-:Y:S01]  /*1e30*/  IADD3 R252, R13, UR5, RZ ;  /* 0x000000050dfc7c10 */ /* 0x000fe2000fffe0ff */
[----:B------:R-:W-:-:S02]  /*1e40*/  UIMAD UR7, UR17, UR7, URZ ;  /* 0x00000007110772a4 */ /* 0x000fc4000f8e023f */
[----:B------:R-:W-:Y:S02]  /*1e50*/  UMOV UR4, URZ ;  /* 0x0000003f00047c82 */ /* 0x000fe40008000000 */
[----:B------:R-:W-:Y:S02]  /*1e60*/  UMOV UR18, 0x1 ;  /* 0x0000000100127882 */ /* 0x000fe40000000000 */
[----:B------:R-:W-:Y:S02]  /*1e70*/  UMOV UR14, URZ ;  /* 0x0000003f000e7c82 */ /* 0x000fe40008000000 */
[----:B------:R-:W-:Y:S02]  /*1e80*/  ULDC UR11, c[0x0][0x168] ;  /* 0x00005a00000b7ab9 */ /* 0x000fe40000000800 */
[----:B------:R-:W-:Y:S02]  /*1e90*/  USHF.R.S32.HI UR17, URZ, 0x6, UR8 ;  /* 0x000000063f117899 */ /* 0x000fe40008011408 */
[----:B-1----:R-:W-:-:S02]  /*1ea0*/  ULDC UR5, c[0x0][0x168] ;  /* 0x00005a0000057ab9 */ /* 0x002fc40000000800 */
.L_x_30:
        /* <DEDUP_REMOVED lines=143> */
.L_x_28:
        /* <DEDUP_REMOVED lines=438> */
.L_x_29:
        /* <DEDUP_REMOVED lines=62> */
[----:B------:R-:W-:Y:S07]  /*46e0*/  LDSM.16.M88.4 R52, [R220+0x2000] ;  /* 0x00200000dc34783b */ /* 0x000fee0000000200 */
        /* <DEDUP_REMOVED lines=63> */
[-C--:B-1---5:R-:W-:Y:S03]  /*4ae0*/  HMMA.16816.F32.BF16 R108, R8, R12.reuse, R108 ;  /* 0x0000000c086c723c */ /* 0x0a2fe6000004186c */
        /* <DEDUP_REMOVED lines=64> */
.L_x_27:
[----:B--234-:R-:W2:Y:S01]  /*4ef0*/  S2UR UR11, SR_CTAID.Y ;  /* 0x00000000000b79c3 */ /* 0x01cea20000002600 */
[----:B------:R-:W-:Y:S01]  /*4f00*/  UMOV UR4, 0x1 ;  /* 0x0000000100047882 */ /* 0x000fe20000000000 */
[----:B------:R-:W-:Y:S01]  /*4f10*/  ISETP.NE.AND P1, PT, R236, RZ, PT ;  /* 0x000000ffec00720c */ /* 0x000fe20003f25270 */
[----:B------:R-:W-:Y:S01]  /*4f20*/  ULDC.64 UR16, c[0x0][0x338] ;  /* 0x0000ce0000107ab9 */ /* 0x000fe20000000a00 */
[----:B------:R-:W-:Y:S01]  /*4f30*/  BSSY B0, `(.L_x_31) ;  /* 0x0000056000007945 */ /* 0x000fe20003800000 */
[----:B------:R-:W-:Y:S01]  /*4f40*/  UISETP.NE.AND UP0, UPT, UR4, UR16, UPT ;  /* 0x000000100400728c */ /* 0x000fe2000bf05270 */
[----:B------:R-:W-:Y:S01]  /*4f50*/  FMUL.FTZ R108, R108, c[0x0][0x298] ;  /* 0x0000a6006c6c7a20 */ /* 0x000fe20000410000 */
[----:B------:R-:W-:Y:S01]  /*4f60*/  ULDC UR9, c[0x0][0x340] ;  /* 0x0000d00000097ab9 */ /* 0x000fe20000000800 */
[----:B------:R-:W3:Y:S01]  /*4f70*/  S2UR UR8, SR_CTAID.X ;  /* 0x00000000000879c3 */ /* 0x000ee20000002500 */
[----:B------:R-:W-:Y:S01]  /*4f80*/  ULDC UR4, c[0x0][0x358] ;  /* 0x0000d60000047ab9 */ /* 0x000fe20000000800 */
[----:B------:R-:W-:Y:S01]  /*4f90*/  FMUL.FTZ R109, R109, c[0x0][0x298] ;  /* 0x0000a6006d6d7a20 */ /* 0x000fe20000410000 */
[----:B------:R-:W-:Y:S01]  /*4fa0*/  ULDC UR5, c[0x0][0x2f4] ;  /* 0x0000bd0000057ab9 */ /* 0x000fe20000000800 */
[----:B------:R-:W-:-:S02]  /*4fb0*/  FMUL.FTZ R110, R110, c[0x0][0x298] ;  /* 0x0000a6006e6e7a20 */ /* 0x000fc40000410000 */
[----:B------:R-:W-:Y:S02]  /*4fc0*/  FMUL.FTZ R111, R111, c[0x0][0x298] ;  /* 0x0000a6006f6f7a20 */ /* 0x000fe40000410000 */
[----:B------:R-:W4:Y:S01]  /*4fd0*/  S2UR UR7, SR_CTAID.Z ;  /* 0x00000000000779c3 */ /* 0x000f220000002700 */
[----:B------:R-:W-:Y:S02]  /*4fe0*/  FMUL.FTZ R112, R112, c[0x0][0x298] ;  /* 0x0000a60070707a20 */ /* 0x000fe40000410000 */
[----:B------:R-:W-:Y:S02]  /*4ff0*/  FMUL.FTZ R113, R113, c[0x0][0x298] ;  /* 0x0000a60071717a20 */ /* 0x000fe40000410000 */
[----:B------:R-:W-:Y:S02]  /*5000*/  FMUL.FTZ R114, R114, c[0x0][0x298] ;  /* 0x0000a60072727a20 */ /* 0x000fe40000410000 */
[----:B------:R-:W-:Y:S01]  /*5010*/  FMUL.FTZ R115, R115, c[0x0][0x298] ;  /* 0x0000a60073737a20 */ /* 0x000fe20000410000 */
[----:B--2---:R-:W-:Y:S01]  /*5020*/  UIMAD.WIDE.U32 UR18, UR11, UR17, URZ ;  /* 0x000000110b1272a5 */ /* 0x004fe2000f8e003f */
[----:B------:R-:W-:Y:S01]  /*5030*/  FMUL.FTZ R120, R120, c[0x0][0x298] ;  /* 0x0000a60078787a20 */ /* 0x000fe20000410000 */
[----:B------:R-:W-:Y:S01]  /*5040*/  USHF.R.S32.HI UR15, URZ, 0x1f, UR11 ;  /* 0x0000001f3f0f7899 */ /* 0x000fe2000801140b */
[----:B------:R-:W-:Y:S01]  /*5050*/  FMUL.FTZ R121, R121, c[0x0][0x298] ;  /* 0x0000a60079797a20 */ /* 0x000fe20000410000 */
[----:B------:R-:W-:Y:S01]  /*5060*/  UMOV UR17, UR11 ;  /* 0x0000000b00117c82 */ /* 0x000fe20008000000 */
[----:B------:R-:W-:Y:S01]  /*5070*/  FMUL.FTZ R122, R122, c[0x0][0x298] ;  /* 0x0000a6007a7a7a20 */ /* 0x000fe20000410000 */
[----:B------:R-:W-:Y:S01]  /*5080*/  @UP0 USHF.R.U32.HI UR17, URZ, UR9, UR19 ;  /* 0x000000093f110299 */ /* 0x000fe20008011613 */
[----:B------:R-:W-:Y:S01]  /*5090*/  FMUL.FTZ R123, R123, c[0x0][0x298] ;  /* 0x0000a6007b7b7a20 */ /* 0x000fe20000410000 */
[----:B---3--:R-:W-:Y:S01]  /*50a0*/  UIMAD UR9, UR8, UR4, URZ ;  /* 0x00000004080972a4 */ /* 0x008fe2000f8e023f */
[----:B------:R-:W-:Y:S01]  /*50b0*/  FMUL.FTZ R116, R116, c[0x0][0x298] ;  /* 0x0000a60074747a20 */ /* 0x000fe20000410000 */
[----:B------:R-:W-:Y:S01]  /*50c0*/  @UP0 USHF.R.S32.HI UR4, URZ, 0x1f, UR17 ;  /* 0x0000001f3f040899 */ /* 0x000fe20008011411 */
[----:B------:R-:W-:Y:S01]  /*50d0*/  FMUL.FTZ R117, R117, c[0x0][0x298] ;  /* 0x0000a60075757a20 */ /* 0x000fe20000410000 */
[----:B------:R-:W-:Y:S01]  /*50e0*/  UMOV UR14, UR11 ;  /* 0x0000000b000e7c82 */ /* 0x000fe20008000000 */
[----:B------:R-:W-:Y:S01]  /*50f0*/  FMUL.FTZ R118, R118, c[0x0][0x298] ;  /* 0x0000a60076767a20 */ /* 0x000fe20000410000 */
[----:B------:R-:W-:Y:S01]  /*5100*/  @UP0 UMOV UR14, UR17 ;  /* 0x00000011000e0c82 */ /* 0x000fe20008000000 */
[----:B------:R-:W-:Y:S01]  /*5110*/  FMUL.FTZ R119, R119, c[0x0][0x298] ;  /* 0x0000a60077777a20 */ /* 0x000fe20000410000 */
[----:B----4-:R-:W-:Y:S01]  /*5120*/  UIMAD UR10, UR7, UR5, URZ ;  /* 0x00000005070a72a4 */ /* 0x010fe2000f8e023f */
[----:B------:R-:W-:Y:S01]  /*5130*/  FMUL.FTZ R124, R124, c[0x0][0x298] ;  /* 0x0000a6007c7c7a20 */ /* 0x000fe20000410000 */
[----:B------:R-:W-:Y:S01]  /*5140*/  UIMAD UR5, UR9, UR5, URZ ;  /* 0x00000005090572a4 */ /* 0x000fe2000f8e023f */
[----:B------:R-:W-:Y:S01]  /*5150*/  FMUL.FTZ R125, R125, c[0x0][0x298] ;  /* 0x0000a6007d7d7a20 */ /* 0x000fe20000410000 */
[----:B------:R-:W-:Y:S01]  /*5160*/  USHF.R.S32.HI UR18, URZ, 0x1f, UR10 ;  /* 0x0000001f3f127899 */ /* 0x000fe2000801140a */
[----:B------:R-:W-:Y:S01]  /*5170*/  FMUL.FTZ R126, R126, c[0x0][0x298] ;  /* 0x0000a6007e7e7a20 */ /* 0x000fe20000410000 */
[----:B------:R-:W-:Y:S01]  /*5180*/  @UP0 UMOV UR15, UR4 ;  /* 0x00000004000f0c82 */ /* 0x000fe20008000000 */
[----:B------:R-:W-:Y:S01]  /*5190*/  FMUL.FTZ R127, R127, c[0x0][0x298] ;  /* 0x0000a6007f7f7a20 */ /* 0x000fe20000410000 */
[----:B------:R-:W-:Y:S01]  /*51a0*/  USHF.R.S32.HI UR9, URZ, 0x1f, UR5 ;  /* 0x0000001f3f097899 */ /* 0x000fe20008011405 */
[----:B------:R-:W-:Y:S01]  /*51b0*/  FMUL.FTZ R128, R128, c[0x0][0x298] ;  /* 0x0000a60080807a20 */ /* 0x000fe20000410000 */
[----:B------:R-:W-:Y:S01]  /*51c0*/  UIADD3 UR10, UP1, UP0, UR5, UR14, UR10 ;  /* 0x0000000e050a7290 */ /* 0x000fe2000f83e00a */
[----:B------:R-:W-:Y:S01]  /*51d0*/  FMUL.FTZ R129, R129, c[0x0][0x298] ;  /* 0x0000a60081817a20 */ /* 0x000fe20000410000 */
[----:B------:R-:W-:Y:S01]  /*51e0*/  UIADD3 UR17, -UR17, URZ, URZ ;  /* 0x0000003f11117290 */ /* 0x000fe2000fffe13f */
[----:B------:R-:W-:Y:S01]  /*51f0*/  FMUL.FTZ R130, R130, c[0x0][0x298] ;  /* 0x0000a60082827a20 */ /* 0x000fe20000410000 */
[----:B------:R-:W-:Y:S01]  /*5200*/  UIADD3.X UR18, UR9, UR15, UR18, UP1, UP0 ;  /* 0x0000000f09127290 */ /* 0x000fe20008fe0412 */
[----:B------:R-:W-:Y:S01]  /*5210*/  FMUL.FTZ R131, R131, c[0x0][0x298] ;  /* 0x0000a60083837a20 */ /* 0x000fe20000410000 */
[----:B------:R-:W-:Y:S01]  /*5220*/  USHF.L.U32 UR9, UR10, 0x2, URZ ;  /* 0x000000020a097899 */ /* 0x000fe2000800063f */
[----:B------:R-:W-:Y:S01]  /*5230*/  FMUL.FTZ R136, R136, c[0x0][0x298] ;  /* 0x0000a60088887a20 */ /* 0x000fe20000410000 */
[----:B------:R-:W-:Y:S01]  /*5240*/  ULDC.64 UR4, c[0x0][0x350] ;  /* 0x0000d40000047ab9 */ /* 0x000fe20000000a00 */
[----:B------:R-:W-:Y:S01]  /*5250*/  FMUL.FTZ R137, R137, c[0x0][0x298] ;  /* 0x0000a60089897a20 */ /* 0x000fe20000410000 */
[----:B------:R-:W-:Y:S01]  /*5260*/  USHF.L.U64.HI UR10, UR10, 0x2, UR18 ;  /* 0x000000020a0a7899 */ /* 0x000fe20008010212 */
[----:B------:R-:W-:Y:S01]  /*5270*/  FMUL.FTZ R138, R138, c[0x0][0x298] ;  /* 0x0000a6008a8a7a20 */ /* 0x000fe20000410000 */
[----:B------:R-:W-:Y:S01]  /*5280*/  UIADD3 UR4, UP0, UR9, UR4, URZ ;  /* 0x0000000409047290 */ /* 0x000fe2000ff1e03f */
[----:B------:R-:W-:Y:S01]  /*5290*/  FMUL.FTZ R139, R139, c[0x0][0x298] ;  /* 0x0000a6008b8b7a20 */ /* 0x000fe20000410000 */
[----:B------:R-:W-:Y:S01]  /*52a0*/  UIMAD UR11, UR17, UR16, UR11 ;  /* 0x00000010110b72a4 */ /* 0x000fe2000f8e020b */
[----:B------:R-:W-:Y:S01]  /*52b0*/  FMUL.FTZ R132, R132, c[0x0][0x298] ;  /* 0x0000a60084847a20 */ /* 0x000fe20000410000 */
[----:B------:R-:W-:Y:S01]  /*52c0*/  UIADD3.X UR5, UR10, UR5, URZ, UP0, !UPT ;  /* 0x000000050a057290 */ /* 0x000fe200087fe43f */
[----:B------:R-:W-:Y:S01]  /*52d0*/  FMUL.FTZ R133, R133, c[0x0][0x298] ;  /* 0x0000a60085857a20 */ /* 0x000fe20000410000 */
[----:B------:R-:W-:Y:S01]  /*52e0*/  MOV R2, UR4 ;  /* 0x0000000400027c02 */ /* 0x000fe20008000f00 */
[----:B------:R-:W-:-:S02]  /*52f0*/  FMUL.FTZ R134, R134, c[0x0][0x298] ;  /* 0x0000a60086867a20 */ /* 0x000fc40000410000 */
[----:B------:R-:W-:Y:S01]  /*5300*/  FMUL.FTZ R135, R135, c[0x0][0x298] ;  /* 0x0000a60087877a20 */ /* 0x000fe20000410000 */
[----:B-1----:R-:W-:Y:S01]  /*5310*/  MOV R3, UR5 ;  /* 0x0000000500037c02 */ /* 0x002fe20008000f00 */
[----:B------:R-:W-:Y:S02]  /*5320*/  FMUL.FTZ R140, R140, c[0x0][0x298] ;  /* 0x0000a6008c8c7a20 */ /* 0x000fe40000410000 */
[----:B------:R-:W-:Y:S02]  /*5330*/  FMUL.FTZ R141, R141, c[0x0][0x298] ;  /* 0x0000a6008d8d7a20 */ /* 0x000fe40000410000 */
[----:B------:R-:W-:Y:S02]  /*5340*/  FMUL.FTZ R142, R142, c[0x0][0x298] ;  /* 0x0000a6008e8e7a20 */ /* 0x000fe40000410000 */
[----:B------:R-:W-:Y:S02]  /*5350*/  FMUL.FTZ R143, R143, c[0x0][0x298] ;  /* 0x0000a6008f8f7a20 */ /* 0x000fe40000410000 */
[----:B------:R-:W-:-:S02]  /*5360*/  FMUL.FTZ R144, R144, c[0x0][0x298] ;  /* 0x0000a60090907a20 */ /* 0x000fc40000410000 */
[----:B------:R-:W-:Y:S02]  /*5370*/  FMUL.FTZ R145, R145, c[0x0][0x298] ;  /* 0x0000a60091917a20 */ /* 0x000fe40000410000 */
        /* <DEDUP_REMOVED lines=9> */
[----:B------:R-:W-:Y:S01]  /*5410*/  FMUL.FTZ R151, R151, c[0x0][0x298] ;  /* 0x0000a60097977a20 */ /* 0x000fe20000410000 */
[----:B------:R-:W-:Y:S06]  /*5420*/  BAR.SYNC.DEFER_BLOCKING 0x1, 0x100 ;  /* 0x0044000000007b1d */ /* 0x000fec0000010000 */
[----:B------:R-:W-:Y:S05]  /*5430*/  @P1 BRA `(.L_x_32) ;  /* 0x0000005000001947 */ /* 0x000fea0003800000 */
.L_x_33:
[----:B------:R-:W2:Y:S01]  /*5440*/  LDG.E.STRONG.GPU R0, [R2.64] ;  /* 0x0000000c02007981 */ /* 0x000ea2000c1ef900 */
[----:B------:R-:W-:Y:S01]  /*5450*/  YIELD ;  /* 0x0000000000007946 */ /* 0x000fe20003800000 */
[----:B--2---:R-:W-:Y:S01]  /*5460*/  ISETP.NE.AND P0, PT, R0, UR11, PT ;  /* 0x0000000b00007c0c */ /* 0x004fe2000bf05270 */
[----:B------:R-:W-:-:S12]  /*5470*/  CCTL.IVALL ;  /* 0x00000000ff00798f */ /* 0x000fd80002000000 */
[----:B------:R-:W-:Y:S05]  /*5480*/  @P0 BRA `(.L_x_33) ;  /* 0xffffffb000000947 */ /* 0x000fea000383ffff */
.L_x_32:
[----:B------:R-:W-:Y:S05]  /*5490*/  BSYNC B0 ;  /* 0x0000000000007941 */ /* 0x000fea0003800000 */
.L_x_31:
[----:B------:R-:W-:Y:S01]  /*54a0*/  MOV R5, 0xffffffff ;  /* 0xffffffff00057802 */ /* 0x000fe20000000f00 */
[----:B------:R-:W-:Y:S05]  /*54b0*/  BRA.CONV ~URZ, `(.L_x_34) ;  /* 0x000000237f007947 */ /* 0x000fea000b800000 */
[----:B------:R-:W-:Y:S02]  /*54c0*/  MOV R4, 0x54e0 ;  /* 0x000054e000047802 */ /* 0x000fe40000000f00 */
[----:B------:R-:W-:Y:S05]  /*54d0*/  CALL.REL.NOINC `($__internal_0_$__cuda_sm70_warpsync) ;  /* 0x00000b2000007944 */ /* 0x000fea0003c00000 */
.L_x_34:
[----:B------:R-:W-:Y:S01]  /*54e0*/  UIMAD UR4, UR8, 0x3000, URZ ;  /* 0x00003000080478a4 */ /* 0x000fe2000f8e023f */
[----:B------:R-:W1:Y:S01]  /*54f0*/  S2R R0, SR_CTAID.Z ;  /* 0x0000000000007919 */ /* 0x000e620000002700 */
[----:B------:R-:W-:Y:S01]  /*5500*/  IMAD.U32 R8, RZ, RZ, UR14 ;  /* 0x0000000eff087e24 */ /* 0x000fe2000f8e00ff */
[----:B------:R-:W-:-:S06]  /*5510*/  NOP ;  /* 0x0000000000007918 */ /* 0x000fcc0000000000 */
[----:B------:R-:W-:Y:S01]  /*5520*/  USHF.R.S32.HI UR16, URZ, 0x1f, UR4 ;  /* 0x0000001f3f107899 */ /* 0x000fe20008011404 */
[C---:B------:R-:W-:Y:S01]  /*5530*/  IADD3 R6, P0, R236.reuse, UR4, RZ ;  /* 0x00000004ec067c10 */ /* 0x040fe2000ff1e0ff */
[----:B------:R-:W-:Y:S01]  /*5540*/  IMAD.U32 R9, RZ, RZ, UR15 ;  /* 0x0000000fff097e24 */ /* 0x000fe2000f8e00ff */
[----:B------:R-:W-:Y:S02]  /*5550*/  ULDC.64 UR4, c[0x0][0x328] ;  /* 0x0000ca0000047ab9 */ /* 0x000fe40000000a00 */
[----:B------:R-:W-:Y:S01]  /*5560*/  UIMAD UR4, UR15, UR4, URZ ;  /* 0x000000040f0472a4 */ /* 0x000fe2000f8e023f */
[----:B------:R-:W-:-:S03]  /*5570*/  LEA.HI.X.SX32 R7, R236, UR16, 0x1, P0 ;  /* 0x00000010ec077c11 */ /* 0x000fc600080f0eff */
[----:B------:R-:W-:Y:S02]  /*5580*/  UIMAD UR16, UR14, UR5, UR4 ;  /* 0x000000050e1072a4 */ /* 0x000fe4000f8e0204 */
[----:B------:R-:W-:Y:S01]  /*5590*/  IMAD.WIDE.U32 R8, R8, c[0x0][0x328], R6 ;  /* 0x0000ca0008087a25 */ /* 0x000fe200078e0006 */
[----:B------:R-:W-:Y:S02]  /*55a0*/  ULDC.64 UR4, c[0x0][0x330] ;  /* 0x0000cc0000047ab9 */ /* 0x000fe40000000a00 */
[----:B------:R-:W-:Y:S02]  /*55b0*/  UIMAD UR4, UR6, UR4, URZ ;  /* 0x00000004060472a4 */ /* 0x000fe4000f8e023f */
[----:B------:R-:W-:Y:S02]  /*55c0*/  IADD3 R9, R9, UR16, RZ ;  /* 0x0000001009097c10 */ /* 0x000fe4000fffe0ff */
[----:B------:R-:W-:-:S03]  /*55d0*/  UIMAD UR4, UR7, UR5, UR4 ;  /* 0x00000005070472a4 */ /* 0x000fc6000f8e0204 */
[----:B-1----:R-:W-:-:S05]  /*55e0*/  IMAD.WIDE.U32 R8, R0, c[0x0][0x330], R8 ;  /* 0x0000cc0000087a25 */ /* 0x002fca00078e0008 */
[----:B------:R-:W-:Y:S02]  /*55f0*/  IADD3 R4, R9, UR4, RZ ;  /* 0x0000000409047c10 */ /* 0x000fe4000fffe0ff */
[----:B------:R-:W-:-:S04]  /*5600*/  LEA R10, P0, R8, c[0x0][0x310], 0x2 ;  /* 0x0000c400080a7a11 */ /* 0x000fc800078010ff */
[----:B------:R-:W-:-:S05]  /*5610*/  LEA.HI.X R11, R8, c[0x0][0x314], R4, 0x2, P0 ;  /* 0x0000c500080b7a11 */ /* 0x000fca00000f1404 */
[----:B------:R1:W-:Y:S04]  /*5620*/  RED.E.ADD.F32.FTZ.RN.STRONG.GPU [R10.64], R60 ;  /* 0x0000003c0a00798e */ /* 0x0003e8000c10e78c */
[----:B------:R1:W-:Y:S04]  /*5630*/  RED.E.ADD.F32.FTZ.RN.STRONG.GPU [R10.64+0x400], R61 ;  /* 0x0004003d0a00798e */ /* 0x0003e8000c10e78c */
        /* <DEDUP_REMOVED lines=45> */
[----:B------:R1:W-:Y:S01]  /*5910*/  RED.E.ADD.F32.FTZ.RN.STRONG.GPU [R10.64+0xbc00], R103 ;  /* 0x00bc00670a00798e */ /* 0x0003e2000c10e78c */
[----:B------:R-:W-:Y:S05]  /*5920*/  BRA.CONV ~URZ, `(.L_x_35) ;  /* 0x000000237f007947 */ /* 0x000fea000b800000 */
[----:B------:R-:W-:Y:S02]  /*5930*/  MOV R4, 0x5950 ;  /* 0x0000595000047802 */ /* 0x000fe40000000f00 */
[----:B-1----:R-:W-:Y:S05]  /*5940*/  CALL.REL.NOINC `($__internal_0_$__cuda_sm70_warpsync) ;  /* 0x000006b000007944 */ /* 0x002fea0003c00000 */
.L_x_35:
[----:B------:R-:W-:-:S06]  /*5950*/  NOP ;  /* 0x0000000000007918 */ /* 0x000fcc0000000000 */
[----:B------:R-:W-:Y:S01]  /*5960*/  BSSY B0, `(.L_x_36) ;  /* 0x000000b000007945 */ /* 0x000fe20003800000 */
[----:B------:R-:W-:Y:S05]  /*5970*/  @P1 BRA `(.L_x_37) ;  /* 0x0000009000001947 */ /* 0x000fea0003800000 */
[----:B------:R-:W-:Y:S01]  /*5980*/  @!PT LDS RZ, [RZ] ;  /* 0x00000000fffff984 */ /* 0x000fe20000000800 */
[----:B------:R-:W-:Y:S01]  /*5990*/  @!PT LDS RZ, [RZ] ;  /* 0x00000000fffff984 */ /* 0x000fe20000000800 */
[----:B------:R-:W-:Y:S01]  /*59a0*/  @!PT LDS RZ, [RZ] ;  /* 0x00000000fffff984 */ /* 0x000fe20000000800 */
[----:B------:R-:W-:Y:S01]  /*59b0*/  @!PT LDS RZ, [RZ] ;  /* 0x00000000fffff984 */ /* 0x000fe20000000800 */
[----:B------:R-:W-:Y:S06]  /*59c0*/  MEMBAR.ALL.GPU ;  /* 0x0000000000007992 */ /* 0x000fec000000a000 */
[----:B------:R-:W-:Y:S01]  /*59d0*/  MOV R9, 0x1 ;  /* 0x0000000100097802 */ /* 0x000fe20000000f00 */
[----:B------:R-:W-:-:S00]  /*59e0*/  ERRBAR ;  /* 0x00000000000079ab */ /* 0x000fc00000000000 */
[----:B012345:R-:W-:-:S05]  /*59f0*/  CCTL.IVALL ;  /* 0x00000000ff00798f */ /* 0x03ffca0002000000 */
[----:B------:R2:W-:Y:S02]  /*5a00*/  RED.E.ADD.S32.STRONG.GPU [R2.64], R9 ;  /* 0x000000090200798e */ /* 0x0005e4000c10e38c */
.L_x_37:
[----:B------:R-:W-:Y:S05]  /*5a10*/  BSYNC B0 ;  /* 0x0000000000007941 */ /* 0x000fea0003800000 */
.L_x_36:
[----:B------:R-:W-:Y:S01]  /*5a20*/  ULDC.64 UR4, c[0x0][0x348] ;  /* 0x0000d20000047ab9 */ /* 0x000fe20000000a00 */
[----:B------:R-:W-:Y:S01]  /*5a30*/  BSSY B0, `(.L_x_38) ;  /* 0x000000b000007945 */ /* 0x000fe20003800000 */
[----:B------:R-:W-:-:S04]  /*5a40*/  UIADD3 UR4, UP0, UR9, UR4, URZ ;  /* 0x0000000409047290 */ /* 0x000fc8000ff1e03f */
[----:B------:R-:W-:Y:S02]  /*5a50*/  UIADD3.X UR5, UR10, UR5, URZ, UP0, !UPT ;  /* 0x000000050a057290 */ /* 0x000fe400087fe43f */
[----:B--2---:R-:W-:-:S04]  /*5a60*/  MOV R2, UR4 ;  /* 0x0000000400027c02 */ /* 0x004fc80008000f00 */
[----:B------:R-:W-:Y:S01]  /*5a70*/  MOV R3, UR5 ;  /* 0x0000000500037c02 */ /* 0x000fe20008000f00 */
[----:B------:R-:W-:Y:S05]  /*5a80*/  @P1 BRA `(.L_x_39) ;  /* 0x0000005000001947 */ /* 0x000fea0003800000 */
.L_x_40:
[----:B------:R-:W2:Y:S01]  /*5a90*/  LDG.E.STRONG.GPU R4, [R2.64] ;  /* 0x0000000c02047981 */ /* 0x000ea2000c1ef900 */
[----:B------:R-:W-:Y:S01]  /*5aa0*/  YIELD ;  /* 0x0000000000007946 */ /* 0x000fe20003800000 */
[----:B--2---:R-:W-:Y:S01]  /*5ab0*/  ISETP.NE.AND P0, PT, R4, UR11, PT ;  /* 0x0000000b04007c0c */ /* 0x004fe2000bf05270 */
[----:B------:R-:W-:-:S12]  /*5ac0*/  CCTL.IVALL ;  /* 0x00000000ff00798f */ /* 0x000fd80002000000 */
[----:B------:R-:W-:Y:S05]  /*5ad0*/  @P0 BRA `(.L_x_40) ;  /* 0xffffffb000000947 */ /* 0x000fea000383ffff */
.L_x_39:
[----:B------:R-:W-:Y:S05]  /*5ae0*/  BSYNC B0 ;  /* 0x0000000000007941 */ /* 0x000fea0003800000 */
.L_x_38:
[----:B------:R-:W-:Y:S05]  /*5af0*/  BRA.CONV ~URZ, `(.L_x_41) ;  /* 0x000000237f007947 */ /* 0x000fea000b800000 */
[----:B------:R-:W-:Y:S02]  /*5b00*/  MOV R4, 0x5b20 ;  /* 0x00005b2000047802 */ /* 0x000fe40000000f00 */
[----:B-1----:R-:W-:Y:S05]  /*5b10*/  CALL.REL.NOINC `($__internal_0_$__cuda_sm70_warpsync) ;  /* 0x000004e000007944 */ /* 0x002fea0003c00000 */
.L_x_41:
[----:B------:R-:W-:Y:S01]  /*5b20*/  ULDC.64 UR4, c[0x0][0x300] ;  /* 0x0000c00000047ab9 */ /* 0x000fe20000000a00 */
[----:B------:R-:W-:Y:S01]  /*5b30*/  IMAD.U32 R8, RZ, RZ, UR14 ;  /* 0x0000000eff087e24 */ /* 0x000fe2000f8e00ff */
[----:B------:R-:W-:Y:S01]  /*5b40*/  UIMAD UR4, UR15, UR4, URZ ;  /* 0x000000040f0472a4 */ /* 0x000fe2000f8e023f */
[----:B------:R-:W-:Y:S02]  /*5b50*/  IMAD.U32 R9, RZ, RZ, UR15 ;  /* 0x0000000fff097e24 */ /* 0x000fe4000f8e00ff */
[----:B------:R-:W-:Y:S01]  /*5b60*/  IMAD.WIDE.U32 R6, R8, c[0x0][0x300], R6 ;  /* 0x0000c00008067a25 */ /* 0x000fe200078e0006 */
[----:B------:R-:W-:-:S03]  /*5b70*/  UIMAD UR16, UR14, UR5, UR4 ;  /* 0x000000050e1072a4 */ /* 0x000fc6000f8e0204 */
[----:B------:R-:W-:Y:S02]  /*5b80*/  ULDC.64 UR4, c[0x0][0x308] ;  /* 0x0000c20000047ab9 */ /* 0x000fe40000000a00 */
[----:B------:R-:W-:Y:S01]  /*5b90*/  UIMAD UR4, UR6, UR4, URZ ;  /* 0x00000004060472a4 */ /* 0x000fe2000f8e023f */
[----:B------:R-:W-:-:S03]  /*5ba0*/  IADD3 R7, R7, UR16, RZ ;  /* 0x0000001007077c10 */ /* 0x000fc6000fffe0ff */
[----:B------:R-:W-:Y:S02]  /*5bb0*/  UIMAD UR4, UR7, UR5, UR4 ;  /* 0x00000005070472a4 */ /* 0x000fe4000f8e0204 */
[----:B------:R-:W-:-:S05]  /*5bc0*/  IMAD.WIDE.U32 R6, R0, c[0x0][0x308], R6 ;  /* 0x0000c20000067a25 */ /* 0x000fca00078e0006 */
[----:B------:R-:W-:Y:S02]  /*5bd0*/  IADD3 R0, R7, UR4, RZ ;  /* 0x0000000407007c10 */ /* 0x000fe4000fffe0ff */
[----:B------:R-:W-:-:S04]  /*5be0*/  LEA R8, P0, R6, c[0x0][0x2e8], 0x2 ;  /* 0x0000ba0006087a11 */ /* 0x000fc800078010ff */
[----:B------:R-:W-:Y:S01]  /*5bf0*/  LEA.HI.X R9, R6, c[0x0][0x2ec], R0, 0x2, P0 ;  /* 0x0000bb0006097a11 */ /* 0x000fe200000f1400 */
[----:B------:R-:W-:-:S06]  /*5c00*/  NOP ;  /* 0x0000000000007918 */ /* 0x000fcc0000000000 */
        /* <DEDUP_REMOVED lines=50> */
[----:B-12---:R-:W-:Y:S05]  /*5f30*/  CALL.REL.NOINC `($__internal_0_$__cuda_sm70_warpsync) ;  /* 0x000000c000007944 */ /* 0x006fea0003c00000 */
.L_x_42:
[----:B------:R-:W-:-:S06]  /*5f40*/  NOP ;  /* 0x0000000000007918 */ /* 0x000fcc0000000000 */
[----:B------:R-:W-:Y:S05]  /*5f50*/  @P1 EXIT ;  /* 0x000000000000194d */ /* 0x000fea0003800000 */
        /* <DEDUP_REMOVED lines=8> */
[----:B------:R-:W-:Y:S01]  /*5fe0*/  RED.E.ADD.S32.STRONG.GPU [R2.64], R5 ;  /* 0x000000050200798e */ /* 0x000fe2000c10e38c */
[----:B------:R-:W-:Y:S05]  /*5ff0*/  EXIT ;  /* 0x000000000000794d */ /* 0x000fea0003800000 */
        .weak           $__internal_0_$__cuda_sm70_warpsync
        .type           $__internal_0_$__cuda_sm70_warpsync,@function
        .size           $__internal_0_$__cuda_sm70_warpsync,(.L_x_1384 - $__internal_0_$__cuda_sm70_warpsync)
$__internal_0_$__cuda_sm70_warpsync:
[----:B------:R-:W-:Y:S01]  /*6000*/  MOV R8, R4 ;  /* 0x0000000400087202 */ /* 0x000fe20000000f00 */
[----:B------:R-:W-:Y:S04]  /*6010*/  WARPSYNC R5 ;  /* 0x0000000500007348 */ /* 0x000fe80003800000 */
[----:B------:R-:W-:-:S04]  /*6020*/  MOV R9, 0x0 ;  /* 0x0000000000097802 */ /* 0x000fc80000000f00 */
[----:B------:R-:W-:Y:S05]  /*6030*/  RET.REL.NODEC R8 `(_ZN7cutlass13device_kernelIN5flash19enable_sm80_to_sm89INS1_16FlashAttnBwdSm80INS1_25CollectiveMainloopBwdSm80ILi2ELi1EN4cute5tupleIJNS5_1CILi64EEENS7_ILi128EEENS7_ILi96EEEEEENS_10bfloat16_tEfNS_4arch4Sm80ELb0ELb0ELb0ELb0ELb1ELb0ELb0ELb0ELi2ELi2ELi4ELi2ELb1EEENS1_24CollectiveEpilogueBwdGQAISB_fSE_Li256ELb0ELb1EEENS1_19SingleTileSchedulerILb0ELb0ELb0ELi128EEEEEEEEEvNT_6ParamsE) ;  /* 0xffff9fc008007950 */ /* 0x000fea0003c3ffff */
.L_x_43:
        /* <DEDUP_REMOVED lines=12> */
.L_x_1384:


//--------------------- .text._ZN7cutlass13device_kernelIN5flash19enable_sm80_to_sm89INS1_16FlashAttnBwdSm80INS1_25CollectiveMainloopBwdSm80ILi2ELi1EN4cute5tupleIJNS5_1CILi64EEENS7_ILi128EEENS7_ILi96EEEEEENS_10bfloat16_tEfNS_4arch4Sm80ELb0ELb0ELb0ELb1ELb0ELb0ELb0ELb0ELi2ELi2ELi4ELi2ELb1EEENS1_21CollectiveEpilogueBwdISB_SC_SE_Li256ELb1ELb0ELi2EEENS1_19SingleTileSchedulerILb1ELb0ELb0ELi128EEEEEEEEEvNT_6ParamsE --------------------------
	.section	.text._ZN7cutlass13device_kernelIN5flash19enable_sm80_to_sm89INS1_16FlashAttnBwdSm80INS1_25CollectiveMainloopBwdSm80ILi2ELi1EN4cute5tupleIJNS5_1CILi64EEENS7_ILi128EEENS7_ILi96EEEEEENS_10bfloat16_tEfNS_4arch4Sm80ELb0ELb0ELb0ELb1ELb0ELb0ELb0ELb0ELi2ELi2ELi4ELi2ELb1EEENS1_21CollectiveEpilogueBwdISB_SC_SE_Li256ELb1ELb0ELi2EEENS1_19SingleTileSchedulerILb1ELb0ELb0ELi128EEEEEEEEEvNT_6ParamsE,"ax",@progbits
	.sectioninfo	@"SHI_REGISTERS=255"
	.align	128
.text._ZN7cutlass13device_kernelIN5flash19enable_sm80_to_sm89INS1_16FlashAttnBwdSm80INS1_25CollectiveMainloopBwdSm80ILi2ELi1EN4cute5tupleIJNS5_1CILi64EEENS7_ILi128EEENS7_ILi96EEEEEENS_10bfloat16_tEfNS_4arch4Sm80ELb0ELb0ELb0ELb1ELb0ELb0ELb0ELb0ELi2ELi2ELi4ELi2ELb1EEENS1_21CollectiveEpilogueBwdISB_SC_SE_Li256ELb1ELb0ELi2EEENS1_19SingleTileSchedulerILb1ELb0ELb0ELi128EEEEEEEEEvNT_6ParamsE:
        .type           _ZN7cutlass13device_kernelIN5flash19enable_sm80_to_sm89INS1_16FlashAttnBwdSm80INS1_25CollectiveMainloopBwdSm80ILi2ELi1EN4cute5tupleIJNS5_1CILi64EEENS7_ILi128EEENS7_ILi96EEEEEENS_10bfloat16_tEfNS_4arch4Sm80ELb0ELb0ELb0ELb1ELb0ELb0ELb0ELb0ELi2ELi2ELi4ELi2ELb1EEENS1_21CollectiveEpilogueBwdISB_SC_SE_Li256ELb1ELb0ELi2EEENS1_19SingleTileSchedulerILb1ELb0ELb0ELi128EEEEEEEEEvNT_6ParamsE,@function
        .size           _ZN7cutlass13device_kernelIN5flash19enable_sm80_to_sm89INS1_16FlashAttnBwdSm80INS1_25CollectiveMainloopBwdSm80ILi2ELi1EN4cute5tupleIJNS5_1CILi64EEENS7_ILi128EEENS7_ILi96EEEEEENS_10bfloat16_tEfNS_4arch4Sm80ELb0ELb0ELb0ELb1ELb0ELb0ELb0ELb0ELi2ELi2ELi4ELi2ELb1EEENS1_21CollectiveEpilogueBwdISB_SC_SE_Li256ELb1ELb0ELi2EEENS1_19SingleTileSchedulerILb1ELb0ELb0ELi128EEEEEEEEEvNT_6ParamsE,(.L_x_1386 - _ZN7cutlass13device_kernelIN5flash19enable_sm80_to_sm89INS1_16FlashAttnBwdSm80INS1_25CollectiveMainloopBwdSm80ILi2ELi1EN4cute5tupleIJNS5_1CILi64EEENS7_ILi128EEENS7_ILi96EEEEEENS_10bfloat16_tEfNS_4arch4Sm80ELb0ELb0ELb0ELb1ELb0ELb0ELb0ELb0ELi2ELi2ELi4ELi2ELb1EEENS1_21CollectiveEpilogueBwdISB_SC_SE_Li256ELb1ELb0ELi2EEENS1_19SingleTileSchedulerILb1ELb0ELb0ELi128EEEEEEEEEvNT_6ParamsE)
        .other          _ZN7cutlass13device_kernelIN5flash19enable_sm80_to_sm89INS1_16FlashAttnBwdSm80INS1_25CollectiveMainloopBwdSm80ILi2ELi1EN4cute5tupleIJNS5_1CILi64EEENS7_ILi128EEENS7_ILi96EEEEEENS_10bfloat16_tEfNS_4arch4Sm80ELb0ELb0ELb0ELb1ELb0ELb0ELb0ELb0ELi2ELi2ELi4ELi2ELb1EEENS1_21CollectiveEpilogueBwdISB_SC_SE_Li256ELb1ELb0ELi2EEENS1_19SingleTileSchedulerILb1ELb0ELb0ELi128EEEEEEEEEvNT_6ParamsE,@"STO_CUDA_ENTRY STV_DEFAULT"
_ZN7cutlass13device_kernelIN5flash19enable_sm80_to_sm89INS1_16FlashAttnBwdSm80INS1_25CollectiveMainloopBwdSm80ILi2ELi1EN4cute5tupleIJNS5_1CILi64EEENS7_ILi128EEENS7_ILi96EEEEEENS_10bfloat16_tEfNS_4arch4Sm80ELb0ELb0ELb0ELb1ELb0ELb0ELb0ELb0ELi2ELi2ELi4ELi2ELb1EEENS1_21CollectiveEpilogueBwdISB_SC_SE_Li256ELb1ELb0ELi2EEENS1_19SingleTileSchedulerILb1ELb0ELb0ELi128EEEEEEEEEvNT_6ParamsE:
[----:B------:R-:W-:Y:S02]  /*0000*/  MOV R1, c[0x0][0x28] ;  /* 0x00000a0000017a02 */ /* 0x000fe40000000f00 */
[----:B------:R-:W1:Y:S01]  /*0010*/  S2R R235, SR_TID.X ;  /* 0x0000000000eb7919 */ /* 0x000e620000002100 */
[----:B------:R-:W-:Y:S01]  /*0020*/  IMAD.MOV.U32 R10, RZ, RZ, 0x4 ;  /* 0x00000004ff0a7424 */ /* 0x000fe200078e00ff */
[----:B------:R-:W-:Y:S01]  /*0030*/  ULDC.64 UR12, c[0x0][0x118] ;  /* 0x00004600000c7ab9 */ /* 0x000fe20000000a00 */
[----:B------:R-:W-:Y:S01]  /*0040*/  IADD3 R1, R1, -0x10, RZ ;  /* 0xfffffff001017810 */ /* 0x000fe20007ffe0ff */
[----:B------:R-:W2:Y:S04]  /*0050*/  S2R R241, SR_CTAID.Z ;  /* 0x0000000000f17919 */ /* 0x000ea80000002700 */
[----:B------:R-:W3:Y:S04]  /*0060*/  S2R R2, SR_CTAID.X ;  /* 0x0000000000027919 */ /* 0x000ee80000002500 */
[----:B------:R-:W4:Y:S01]  /*0070*/  S2R R0, SR_CTAID.Y ;  /* 0x0000000000007919 */ /* 0x000f220000002600 */
[----:B-1----:R-:W-:Y:S01]  /*0080*/  SHF.R.U32.HI R3, RZ, 0x5, R235 ;  /* 0x00000005ff037819 */ /* 0x002fe200000116eb */
[----:B--2---:R-:W-:-:S05]  /*0090*/  IMAD.WIDE R4, R241, R10, c[0x0][0x3c0] ;  /* 0x0000f000f1047625 */ /* 0x004fca00078e020a */
[----:B------:R-:W1:Y:S02]  /*00a0*/  SHFL.IDX PT, R3, R3, RZ, 0x1f ;  /* 0x00001fff03037589 */ /* 0x000e6400000e0000 */
[----:B-1----:R-:W-:-:S13]  /*00b0*/  ISETP.NE.AND P0, PT, R3, RZ, PT ;  /* 0x000000ff0300720c */ /* 0x002fda0003f05270 */
[----:B------:R-:W-:Y:S05]  /*00c0*/  @!P0 BRA `(.L_x_44) ;  /* 0x0000012000008947 */ /* 0x000fea0003800000 */
[----:B---34-:R-:W-:-:S04]  /*00d0*/  ISETP.NE.U32.AND P0, PT, RZ, c[0x0][0x3c0], PT ;  /* 0x0000f000ff007a0c */ /* 0x018fc80003f05070 */
[----:B------:R-:W-:-:S13]  /*00e0*/  ISETP.NE.AND.EX P0, PT, RZ, c[0x0][0x3c4], PT, P0 ;  /* 0x0000f100ff007a0c */ /* 0x000fda0003f05300 */
[----:B------:R-:W-:Y:S05]  /*00f0*/  @!P0 BRA `(.L_x_45) ;  /* 0x0000002000008947 */ /* 0x000fea0003800000 */
[----:B------:R1:W5:Y:S01]  /*0100*/  LDG.E R4, [R4.64] ;  /* 0x0000000c04047981 */ /* 0x000362000c1e1900 */
[----:B------:R-:W-:Y:S05]  /*0110*/  BRA `(.L_x_46) ;  /* 0x0000009000007947 */ /* 0x000fea0003800000 */
.L_x_45:
[----:B------:R-:W-:-:S04]  /*0120*/  ISETP.NE.U32.AND P0, PT, RZ, c[0x0][0x3b8], PT ;  /* 0x0000ee00ff007a0c */ /* 0x000fc80003f05070 */
[----:B------:R-:W-:-:S13]  /*0130*/  ISETP.NE.AND.EX P0, PT, RZ, c[0x0][0x3bc], PT, P0 ;  /* 0x0000ef00ff007a0c */ /* 0x000fda0003f05300 */
[----:B------:R-:W-:Y:S05]  /*0140*/  @!P0 BRA `(.L_x_47) ;  /* 0x0000005000008947 */ /* 0x000fea0003800000 */
[----:B------:R-:W-:-:S05]  /*0150*/  IMAD.WIDE R6, R241, R10, c[0x0][0x3b8] ;  /* 0x0000ee00f1067625 */ /* 0x000fca00078e020a */
[----:B------:R-:W2:Y:S04]  /*0160*/  LDG.E R4, [R6.64] ;  /* 0x0000000c06047981 */ /* 0x000ea8000c1e1900 */
[----:B------:R-:W2:Y:S02]  /*0170*/  LDG.E R3, [R6.64+0x4] ;  /* 0x0000040c06037981 */ /* 0x000ea4000c1e1900 */
[----:B--2---:R-:W-:Y:S01]  /*0180*/  IADD3 R4, -R4, R3, RZ ;  /* 0x0000000304047210 */ /* 0x004fe20007ffe1ff */
[----:B------:R-:W-:Y:S05]  /*0190*/  BRA `(.L_x_46) ;  /* 0x0000001000007947 */ /* 0x000fea0003800000 */
.L_x_47:
[----:B------:R-:W-:Y:S02]  /*01a0*/  MOV R4, c[0x0][0x3a4] ;  /* 0x0000e90000047a02 */ /* 0x000fe40000000f00 */
.L_x_46:
[----:B------:R-:W-:-:S05]  /*01b0*/  IMAD.SHL.U32 R3, R2, 0x80, RZ ;  /* 0x0000008002037824 */ /* 0x000fca00078e00ff */
[----:B-----5:R-:W-:-:S04]  /*01c0*/  ISETP.GE.AND P0, PT, R3, R4, PT ;  /* 0x000000040300720c */ /* 0x020fc80003f06270 */
[----:B------:R-:W-:Y:S01]  /*01d0*/  SEL R241, R241, 0xffffffff, !P0 ;  /* 0xfffffffff1f17807 */ /* 0x000fe20004000000 */
[----:B------:R-:W-:Y:S05]  /*01e0*/  BRA `(.L_x_48) ;  /* 0x0000011000007947 */ /* 0x000fea0003800000 */
.L_x_44:
[----:B---34-:R-:W-:-:S04]  /*01f0*/  ISETP.NE.U32.AND P0, PT, RZ, c[0x0][0x3c0], PT ;  /* 0x0000f000ff007a0c */ /* 0x018fc80003f05070 */
[----:B------:R-:W-:-:S13]  /*0200*/  ISETP.NE.AND.EX P0, PT, RZ, c[0x0][0x3c4], PT, P0 ;  /* 0x0000f100ff007a0c */ /* 0x000fda0003f05300 */
[----:B------:R-:W-:Y:S05]  /*0210*/  @!P0 BRA `(.L_x_49) ;  /* 0x0000002000008947 */ /* 0x000fea0003800000 */
[----:B------:R1:W5:Y:S01]  /*0220*/  LDG.E R4, [R4.64] ;  /* 0x0000000c04047981 */ /* 0x000362000c1e1900 */
[----:B------:R-:W-:Y:S05]  /*0230*/  BRA `(.L_x_50) ;  /* 0x0000009000007947 */ /* 0x000fea0003800000 */
.L_x_49:
        /* <DEDUP_REMOVED lines=8> */
.L_x_51:
[----:B------:R-:W-:Y:S02]  /*02c0*/  MOV R4, c[0x0][0x3a4] ;  /* 0x0000e90000047a02 */ /* 0x000fe40000000f00 */
.L_x_50:
[----:B------:R-:W-:-:S05]  /*02d0*/  IMAD.SHL.U32 R3, R2, 0x80, RZ ;  /* 0x0000008002037824 */ /* 0x000fca00078e00ff */
[----:B-----5:R-:W-:-:S04]  /*02e0*/  ISETP.GE.AND P0, PT, R3, R4, PT ;  /* 0x000000040300720c */ /* 0x020fc80003f06270 */
[----:B------:R-:W-:-:S04]  /*02f0*/  SEL R241, R241, 0xffffffff, !P0 ;  /* 0xfffffffff1f17807 */ /* 0x000fc80004000000 */
.L_x_48:
[----:B------:R-:W-:-:S13]  /*0300*/  ISETP.GE.AND P0, PT, R241, RZ, PT ;  /* 0x000000fff100720c */ /* 0x000fda0003f06270 */
[----:B------:R-:W-:Y:S05]  /*0310*/  @!P0 EXIT ;  /* 0x000000000000894d */ /* 0x000fea0003800000 */
[----:B------:R-:W-:Y:S01]  /*0320*/  ISETP.NE.U32.AND P4, PT, RZ, c[0x0][0x2c8], PT ;  /* 0x0000b200ff007a0c */ /* 0x000fe20003f85070 */
[----:B------:R-:W-:Y:S01]  /*0330*/  IMAD.WIDE R14, R241, R10, c[0x0][0x2c8] ;  /* 0x0000b200f10e7625 */ /* 0x000fe200078e020a */
[----:B------:R-:W-:Y:S02]  /*0340*/  ISETP.NE.U32.AND P0, PT, RZ, c[0x0][0x2d8], PT ;  /* 0x0000b600ff007a0c */ /* 0x000fe40003f05070 */
[----:B------:R-:W-:Y:S02]  /*0350*/  ISETP.NE.AND.EX P4, PT, RZ, c[0x0][0x2cc], PT, P4 ;  /* 0x0000b300ff007a0c */ /* 0x000fe40003f85340 */
[----:B------:R-:W-:Y:S02]  /*0360*/  ISETP.NE.AND.EX P0, PT, RZ, c[0x0][0x2dc], PT, P0 ;  /* 0x0000b700ff007a0c */ /* 0x000fe40003f05300 */
[----:B------:R-:W-:-:S04]  /*0370*/  ISETP.NE.U32.AND P3, PT, RZ, c[0x0][0x2d0], PT ;  /* 0x0000b400ff007a0c */ /* 0x000fc80003f65070 */
[----:B------:R-:W-:-:S05]  /*0380*/  ISETP.NE.AND.EX P3, PT, RZ, c[0x0][0x2d4], PT, P3 ;  /* 0x0000b500ff007a0c */ /* 0x000fca0003f65330 */
[----:B------:R-:W2:Y:S02]  /*0390*/  @P4 LDG.E R4, [R14.64] ;  /* 0x0000000c0e044981 */ /* 0x000ea4000c1e1900 */
[----:B------:R-:W-:-:S04]  /*03a0*/  @P0 IMAD.WIDE R6, R241, R10, c[0x0][0x2d8] ;  /* 0x0000b600f1060625 */ /* 0x000fc800078e020a */
[----:B------:R-:W-:Y:S02]  /*03b0*/  IMAD.MOV.U32 R3, RZ, RZ, RZ ;  /* 0x000000ffff037224 */ /* 0x000fe400078e00ff */
[----:B------:R3:W4:Y:S01]  /*03c0*/  @P0 LDG.E R6, [R6.64] ;  /* 0x0000000c06060981 */ /* 0x000722000c1e1900 */
[----:B-1----:R-:W-:Y:S02]  /*03d0*/  IMAD.MOV.U32 R5, RZ, RZ, RZ ;  /* 0x000000ffff057224 */ /* 0x002fe400078e00ff */
[C---:B------:R-:W-:Y:S01]  /*03e0*/  IMAD.WIDE R12, R241.reuse, R10, c[0x0][0x2d0] ;  /* 0x0000b400f10c7625 */ /* 0x040fe200078e020a */
[----:B------:R1:W5:Y:S04]  /*03f0*/  @P4 LDG.E R3, [R14.64] ;  /* 0x0000000c0e034981 */ /* 0x000368000c1e1900 */
[----:B------:R1:W5:Y:S01]  /*0400*/  @P3 LDG.E R5, [R12.64] ;  /* 0x0000000c0c053981 */ /* 0x000362000c1e1900 */
[----:B------:R-:W-:Y:S01]  /*0410*/  ULDC UR10, c[0x0][0x168] ;  /* 0x00005a00000a7ab9 */ /* 0x000fe20000000800 */
[----:B--2---:R-:W-:-:S05]  /*0420*/  @P4 IMAD R4, R241, 0x40, R4 ;  /* 0x00000040f1044824 */ /* 0x004fca00078e0204 */
[----:B---3--:R-:W-:-:S04]  /*0430*/  @P4 SHF.R.S32.HI R7, RZ, 0x1f, R4 ;  /* 0x0000001fff074819 */ /* 0x008fc80000011404 */
[----:B------:R-:W-:Y:S01]  /*0440*/  @P4 LEA.HI R7, R7, R4, RZ, 0x6 ;  /* 0x0000000407074211 */ /* 0x000fe200078f30ff */
[----:B----4-:R1:W2:Y:S01]  /*0450*/  @P0 R2UR UR10, R6 ;  /* 0x00000000060a03c2 */ /* 0x0102a200000e0000 */
[----:B------:R-:W-:Y:S02]  /*0460*/  IMAD.MOV.U32 R4, RZ, RZ, RZ ;  /* 0x000000ffff047224 */ /* 0x000fe400078e00ff */
[----:B------:R-:W-:Y:S01]  /*0470*/  @P4 LOP3.LUT R4, R7, 0xffffffc0, RZ, 0xc0, !PT ;  /* 0xffffffc007044812 */ /* 0x000fe200078ec0ff */
[----:B------:R-:W-:Y:S01]  /*0480*/  IMAD.MOV.U32 R7, RZ, RZ, c[0x0][0x198] ;  /* 0x00006600ff077624 */ /* 0x000fe200078e00ff */
[----:B-12---:R-:W-:Y:S05]  /*0490*/  @P0 BRA `(.L_x_52) ;  /* 0x0000006000000947 */ /* 0x006fea0003800000 */
[----:B------:R-:W-:Y:S05]  /*04a0*/  @!P4 BRA `(.L_x_52) ;  /* 0x000000500000c947 */ /* 0x000fea0003800000 */
[----:B------:R-:W2:Y:S04]  /*04b0*/  LDG.E R8, [R14.64] ;  /* 0x0000000c0e087981 */ /* 0x000ea8000c1e1900 */
[----:B------:R-:W3:Y:S01]  /*04c0*/  LDG.E R6, [R14.64+0x4] ;  /* 0x0000040c0e067981 */ /* 0x000ee2000c1e1900 */
[----:B--2---:R-:W1:Y:S08]  /*04d0*/  R2UR UR10, R8 ;  /* 0x00000000080a73c2 */ /* 0x004e7000000e0000 */
[----:B---3--:R-:W1:Y:S02]  /*04e0*/  R2UR UR4, R6 ;  /* 0x00000000060473c2 */ /* 0x008e6400000e0000 */
[----:B-1----:R-:W-:-:S06]  /*04f0*/  UIADD3 UR10, -UR10, UR4, URZ ;  /* 0x000000040a0a7290 */ /* 0x002fcc000fffe13f */
.L_x_52:
[----:B------:R-:W-:-:S04]  /*0500*/  ISETP.NE.U32.AND P0, PT, RZ, c[0x0][0x2e0], PT ;  /* 0x0000b800ff007a0c */ /* 0x000fc80003f05070 */
[----:B------:R-:W-:-:S13]  /*0510*/  ISETP.NE.AND.EX P0, PT, RZ, c[0x0][0x2e4], PT, P0 ;  /* 0x0000b900ff007a0c */ /* 0x000fda0003f05300 */
[----:B------:R-:W-:Y:S05]  /*0520*/  @!P0 BRA `(.L_x_53) ;  /* 0x0000003000008947 */ /* 0x000fea0003800000 */
[----:B------:R-:W-:-:S05]  /*0530*/  IMAD.WIDE R10, R241, R10, c[0x0][0x2e0] ;  /* 0x0000b800f10a7625 */ /* 0x000fca00078e020a */
[----:B------:R1:W5:Y:S01]  /*0540*/  LDG.E R7, [R10.64] ;  /* 0x0000000c0a077981 */ /* 0x000362000c1e1900 */
[----:B------:R-:W-:Y:S05]  /*0550*/  BRA `(.L_x_54) ;  /* 0x0000004000007947 */ /* 0x000fea0003800000 */
.L_x_53:
[----:B------:R-:W-:Y:S05]  /*0560*/  @!P3 BRA `(.L_x_54) ;  /* 0x000000300000b947 */ /* 0x000fea0003800000 */
[----:B------:R-:W2:Y:S04]  /*0570*/  LDG.E R7, [R12.64] ;  /* 0x0000000c0c077981 */ /* 0x000ea8000c1e1900 */
[----:B------:R-:W2:Y:S02]  /*0580*/  LDG.E R6, [R12.64+0x4] ;  /* 0x0000040c0c067981 */ /* 0x000ea4000c1e1900 */
[----:B--2---:R-:W-:Y:S02]  /*0590*/  IADD3 R7, -R7, R6, RZ ;  /* 0x0000000607077210 */ /* 0x004fe40007ffe1ff */
.L_x_54:
[----:B------:R-:W-:Y:S01]  /*05a0*/  UISETP.GE.AND UP0, UPT, UR10, 0x1, UPT ;  /* 0x000000010a00788c */ /* 0x000fe2000bf06270 */
[----:B------:R-:W-:Y:S01]  /*05b0*/  PLOP3.LUT P1, PT, PT, PT, PT, 0x80, 0x0 ;  /* 0x000000000000781c */ /* 0x000fe20003f2f070 */
[----:B------:R-:W-:Y:S01]  /*05c0*/  CS2R R150, SRZ ;  /* 0x0000000000967805 */ /* 0x000fe2000001ff00 */
[----:B------:R-:W-:Y:S01]  /*05d0*/  CS2R R148, SRZ ;  /* 0x0000000000947805 */ /* 0x000fe2000001ff00 */
[----:B------:R-:W-:Y:S01]  /*05e0*/  CS2R R154, SRZ ;  /* 0x00000000009a7805 */ /* 0x000fe2000001ff00 */
[----:B------:R-:W-:Y:S01]  /*05f0*/  CS2R R152, SRZ ;  /* 0x0000000000987805 */ /* 0x000fe2000001ff00 */
[----:B------:R-:W-:Y:S01]  /*0600*/  PLOP3.LUT P0, PT, PT, PT, UP0, 0x80, 0x0 ;  /* 0x000000000000781c */ /* 0x000fe20003f0f008 */
        /* <DEDUP_REMOVED lines=44> */
[----:B------:R-:W-:Y:S05]  /*08d0*/  @!P0 BRA `(.L_x_55) ;  /* 0x00004cf000008947 */ /* 0x000fea0003800000 */
[----:B------:R-:W-:Y:S01]  /*08e0*/  IMAD.MOV.U32 R6, RZ, RZ, c[0x0][0x248] ;  /* 0x00009200ff067624 */ /* 0x000fe200078e00ff */
[--C-:B------:R-:W-:Y:S01]  /*08f0*/  SHF.R.S32.HI R8, RZ, 0x1f, R235.reuse ;  /* 0x0000001fff087819 */ /* 0x100fe200000114eb */
[----:B-1----:R-:W-:Y:S01]  /*0900*/  IMAD R11, R4, 0x60, RZ ;  /* 0x00000060040b7824 */ /* 0x002fe200078e02ff */
[----:B------:R-:W-:Y:S01]  /*0910*/  SHF.R.S32.HI R9, RZ, 0x1f, R4 ;  /* 0x0000001fff097819 */ /* 0x000fe20000011404 */
[----:B------:R-:W-:Y:S01]  /*0920*/  IMAD.SHL.U32 R10, R235, 0x4, RZ ;  /* 0x00000004eb0a7824 */ /* 0x000fe200078e00ff */
[----:B------:R-:W-:Y:S01]  /*0930*/  ISETP.NE.AND P2, PT, R6, 0x1, PT ;  /* 0x000000010600780c */ /* 0x000fe20003f45270 */
[--C-:B------:R-:W-:Y:S01]  /*0940*/  IMAD.MOV.U32 R19, RZ, RZ, R0.reuse ;  /* 0x000000ffff137224 */ /* 0x100fe200078e0000 */
[----:B------:R-:W-:Y:S01]  /*0950*/  SHF.R.S32.HI R6, RZ, 0x1f, R235 ;  /* 0x0000001fff067819 */ /* 0x000fe200000114eb */
[----:B-----5:R-:W-:Y:S01]  /*0960*/  IMAD R7, R2, -0x80, R7 ;  /* 0xffffff8002077824 */ /* 0x020fe200078e0207 */
[CC--:B------:R-:W-:Y:S01]  /*0970*/  IADD3 R16, P0, R11.reuse, R235.reuse, RZ ;  /* 0x000000eb0b107210 */ /* 0x0c0fe20007f1e0ff */
[----:B------:R-:W-:Y:S01]  /*0980*/  IMAD.MOV.U32 R220, RZ, RZ, 0x20 ;  /* 0x00000020ffdc7424 */ /* 0x000fe200078e00ff */
[----:B------:R-:W-:Y:S01]  /*0990*/  LEA.HI R15, R8, R235, RZ, 0x2 ;  /* 0x000000eb080f7211 */ /* 0x000fe200078f10ff */
[----:B------:R-:W-:Y:S01]  /*09a0*/  IMAD.MOV.U32 R231, RZ, RZ, 0x10 ;  /* 0x00000010ffe77424 */ /* 0x000fe200078e00ff */
[----:B------:R-:W-:Y:S01]  /*09b0*/  IADD3 R20, P1, R10, R4, RZ ;  /* 0x000000040a147210 */ /* 0x000fe20007f3e0ff */
[----:B------:R-:W-:Y:S01]  /*09c0*/  UIADD3 UR6, UR10, 0x3f, URZ ;  /* 0x0000003f0a067890 */ /* 0x000fe2000fffe03f */
[----:B------:R-:W-:Y:S01]  /*09d0*/  LEA.HI.X.SX32 R17, R11, R6, 0x1, P0 ;  /* 0x000000060b117211 */ /* 0x000fe200000f0eff */
[----:B------:R-:W-:Y:S01]  /*09e0*/  CS2R R154, SRZ ;  /* 0x00000000009a7805 */ /* 0x000fe2000001ff00 */
[----:B------:R-:W-:Y:S01]  /*09f0*/  SHF.R.S32.HI R240, RZ, 0x2, R15 ;  /* 0x00000002fff07819 */ /* 0x000fe2000001140f */
[----:B------:R-:W-:Y:S01]  /*0a00*/  @P2 IMAD.HI.U32 R6, R0, c[0x0][0x24c], RZ ;  /* 0x0000930000062a27 */ /* 0x000fe200078e00ff */
[----:B------:R-:W-:Y:S01]  /*0a10*/  LEA.HI.X.SX32 R21, R10, R9, 0x1, P1 ;  /* 0x000000090a157211 */ /* 0x000fe200008f0eff */
[----:B------:R-:W-:Y:S01]  /*0a20*/  USHF.R.S32.HI UR5, URZ, 0x1f, UR6 ;  /* 0x0000001f3f057899 */ /* 0x000fe20008011406 */
[----:B------:R-:W-:Y:S01]  /*0a30*/  SHF.R.S32.HI R4, RZ, 0x1f, R0 ;  /* 0x0000001fff047819 */ /* 0x000fe20000011400 */
[----:B------:R-:W-:Y:S01]  /*0a40*/  CS2R R152, SRZ ;  /* 0x0000000000987805 */ /* 0x000fe2000001ff00 */
[----:B------:R-:W-:Y:S01]  /*0a50*/  SHF.R.S32.HI R10, RZ, 0x1f, R240 ;  /* 0x0000001fff0a7819 */ /* 0x000fe200000114f0 */
[----:B------:R-:W-:Y:S01]  /*0a60*/  IMAD.WIDE.U32 R22, R0, c[0x0][0x270], R20 ;  /* 0x00009c0000167a25 */ /* 0x000fe200078e0014 */
[C---:B------:R-:W-:Y:S01]  /*0a70*/  IADD3 R34, P0, R240.reuse, R5, RZ ;  /* 0x00000005f0227210 */ /* 0x040fe20007f1e0ff */
[----:B------:R-:W-:Y:S01]  /*0a80*/  ULEA.HI UR5, UR5, UR6, URZ, 0x6 ;  /* 0x0000000605057291 */ /* 0x000fe2000f8f303f */
[----:B------:R-:W-:Y:S01]  /*0a90*/  IADD3 R29, P1, R240, R3, RZ ;  /* 0x00000003f01d7210 */ /* 0x000fe20007f3e0ff */
[----:B------:R-:W-:Y:S01]  /*0aa0*/  IMAD R11, R4, c[0x0][0x288], RZ ;  /* 0x0000a200040b7a24 */ /* 0x000fe200078e02ff */
[----:B------:R-:W-:Y:S01]  /*0ab0*/  @P2 SHF.R.U32.HI R19, RZ, c[0x0][0x250], R6 ;  /* 0x00009400ff132a19 */ /* 0x000fe20000011606 */
[----:B------:R-:W-:Y:S01]  /*0ac0*/  IMAD.WIDE.U32 R20, R0, c[0x0][0x288], R20 ;  /* 0x0000a20000147a25 */ /* 0x000fe200078e0014 */
[-C--:B------:R-:W-:Y:S01]  /*0ad0*/  LEA.HI R6, R8, R235.reuse, RZ, 0x4 ;  /* 0x000000eb08067211 */ /* 0x080fe200078f20ff */
[----:B------:R-:W-:Y:S01]  /*0ae0*/  CS2R R150, SRZ ;  /* 0x0000000000967805 */ /* 0x000fe2000001ff00 */
[-C--:B------:R-:W-:Y:S01]  /*0af0*/  LEA.HI.X.SX32 R35, R5, R10.reuse, 0x1, P0 ;  /* 0x0000000a05237211 */ /* 0x080fe200000f0eff */
[----:B------:R-:W-:Y:S01]  /*0b00*/  IMAD R5, R4, c[0x0][0x270], RZ ;  /* 0x00009c0004057a24 */ /* 0x000fe200078e02ff */
[----:B------:R-:W-:Y:S01]  /*0b10*/  LEA.HI.X.SX32 R3, R3, R10, 0x1, P1 ;  /* 0x0000000a03037211 */ /* 0x000fe200008f0eff */
[C---:B------:R-:W-:Y:S01]  /*0b20*/  IMAD R36, R0.reuse, c[0x0][0x28c], R11 ;  /* 0x0000a30000247a24 */ /* 0x040fe200078e020b */
[----:B------:R-:W-:Y:S01]  /*0b30*/  SHF.R.S32.HI R10, RZ, 0x4, R6 ;  /* 0x00000004ff0a7819 */ /* 0x000fe20000011406 */
[----:B------:R-:W-:Y:S01]  /*0b40*/  IMAD R38, R0, c[0x0][0x274], R5 ;  /* 0x00009d0000267a24 */ /* 0x000fe200078e0205 */
[-C--:B------:R-:W-:Y:S01]  /*0b50*/  LEA.HI R9, R8, R235.reuse, RZ, 0x3 ;  /* 0x000000eb08097211 */ /* 0x080fe200078f18ff */
[----:B------:R-:W-:Y:S01]  /*0b60*/  IMAD.WIDE R34, R2, 0x80, R34 ;  /* 0x0000008002227825 */ /* 0x000fe200078e0222 */
[----:B------:R-:W-:Y:S01]  /*0b70*/  LOP3.LUT R12, R15, 0xfffffffc, RZ, 0xc0, !PT ;  /* 0xfffffffc0f0c7812 */ /* 0x000fe200078ec0ff */
[----:B------:R-:W-:Y:S01]  /*0b80*/  CS2R R148, SRZ ;  /* 0x0000000000947805 */ /* 0x000fe2000001ff00 */
[----:B------:R-:W-:Y:S01]  /*0b90*/  LEA.HI R5, R6, R10, RZ, 0x1 ;  /* 0x0000000a06057211 */ /* 0x000fe200078f08ff */
[----:B------:R-:W-:Y:S01]  /*0ba0*/  IMAD.SHL.U32 R13, R9, 0x8, RZ ;  /* 0x00000008090d7824 */ /* 0x000fe200078e00ff */
[----:B------:R-:W-:Y:S01]  /*0bb0*/  SHF.R.S32.HI R2, RZ, 0x1f, R19 ;  /* 0x0000001fff027819 */ /* 0x000fe20000011413 */
[----:B------:R-:W-:Y:S01]  /*0bc0*/  IMAD.IADD R11, R235, 0x1, -R12 ;  /* 0x00000001eb0b7824 */ /* 0x000fe200078e0a0c */
[----:B------:R-:W-:Y:S01]  /*0bd0*/  LOP3.LUT R5, R5, 0xfffffffe, RZ, 0xc0, !PT ;  /* 0xfffffffe05057812 */ /* 0x000fe200078ec0ff */
[----:B------:R-:W-:Y:S01]  /*0be0*/  IMAD R18, R3, c[0x0][0x178], RZ ;  /* 0x00005e0003127a24 */ /* 0x000fe200078e02ff */
[----:B------:R-:W-:Y:S01]  /*0bf0*/  LOP3.LUT R13, R13, 0xc0, RZ, 0xc0, !PT ;  /* 0x000000c00d0d7812 */ /* 0x000fe200078ec0ff */
[----:B------:R-:W-:Y:S01]  /*0c00*/  IMAD.SHL.U32 R12, R11, 0x8, RZ ;  /* 0x000000080b0c7824 */ /* 0x000fe200078e00ff */
[----:B------:R-:W-:Y:S01]  /*0c10*/  LEA.HI R237, R15, R240, RZ, 0x1 ;  /* 0x000000f00fed7211 */ /* 0x000fe200078f08ff */
[----:B------:R-:W-:Y:S01]  /*0c20*/  IMAD.IADD R5, R10, 0x1, -R5 ;  /* 0x000000010a057824 */ /* 0x000fe200078e0a05 */
[----:B------:R-:W-:Y:S01]  /*0c30*/  SHF.R.U32.HI R26, RZ, 0x3, R13 ;  /* 0x00000003ff1a7819 */ /* 0x000fe2000001160d */
[----:B------:R-:W-:Y:S01]  /*0c40*/  IMAD R10, R2, c[0x0][0x1e0], RZ ;  /* 0x00007800020a7a24 */ /* 0x000fe200078e02ff */
[----:B------:R-:W-:Y:S01]  /*0c50*/  LOP3.LUT R13, R13, 0x18, R12, 0xf8, !PT ;  /* 0x000000180d0d7812 */ /* 0x000fe200078ef80c */
[----:B------:R-:W-:Y:S01]  /*0c60*/  IMAD R14, R3, c[0x0][0x208], RZ ;  /* 0x00008200030e7a24 */ /* 0x000fe200078e02ff */
[-C--:B------:R-:W-:Y:S01]  /*0c70*/  LEA.HI R3, R8, R235.reuse, RZ, 0x5 ;  /* 0x000000eb08037211 */ /* 0x080fe200078f28ff */
[----:B------:R-:W-:Y:S01]  /*0c80*/  IMAD R2, R2, c[0x0][0x1b0], RZ ;  /* 0x00006c0002027a24 */ /* 0x000fe200078e02ff */
[----:B------:R-:W-:Y:S01]  /*0c90*/  LOP3.LUT R237, R237, 0x7fffffe, RZ, 0xc0, !PT ;  /* 0x07fffffeeded7812 */ /* 0x000fe200078ec0ff */
[----:B------:R-:W-:Y:S01]  /*0ca0*/  IMAD.IADD R39, R23, 0x1, R38 ;  /* 0x0000000117277824 */ /* 0x000fe200078e0226 */
[----:B------:R-:W-:Y:S01]  /*0cb0*/  LOP3.LUT R26, R13, R26, RZ, 0x3c, !PT ;  /* 0x0000001a0d1a7212 */ /* 0x000fe200078e3cff */
[----:B------:R-:W-:Y:S01]  /*0cc0*/  IMAD.IADD R37, R21, 0x1, R36 ;  /* 0x0000000115257824 */ /* 0x000fe200078e0224 */
[----:B------:R-:W-:Y:S01]  /*0cd0*/  SHF.R.S32.HI R21, RZ, 0x1f, R241 ;  /* 0x0000001fff157819 */ /* 0x000fe200000114f1 */
[C---:B------:R-:W-:Y:S01]  /*0ce0*/  IMAD R23, R19.reuse, c[0x0][0x1b4], R2 ;  /* 0x00006d0013177a24 */ /* 0x040fe200078e0202 */
[----:B------:R-:W-:Y:S01]  /*0cf0*/  SHF.R.S32.HI R2, RZ, 0x5, R3 ;  /* 0x00000005ff027819 */ /* 0x000fe20000011403 */
[----:B------:R-:W-:Y:S01]  /*0d00*/  IMAD.IADD R237, R240, 0x1, -R237 ;  /* 0x00000001f0ed7824 */ /* 0x000fe200078e0aed */
[----:B------:R-:W-:Y:S01]  /*0d10*/  SHF.R.S32.HI R13, RZ, 0x1f, R12 ;  /* 0x0000001fff0d7819 */ /* 0x000fe2000001140c */
[----:B------:R-:W-:Y:S01]  /*0d20*/  IMAD R27, R19, c[0x0][0x1e4], R10 ;  /* 0x00007900131b7a24 */ /* 0x000fe200078e020a */
[C---:B------:R-:W-:Y:S01]  /*0d30*/  SEL R10, R21.reuse, RZ, !P4 ;  /* 0x000000ff150a7207 */ /* 0x040fe20006000000 */
[----:B------:R-:W-:Y:S01]  /*0d40*/  IMAD R237, R2, 0x8, R237 ;  /* 0x0000000802ed7824 */ /* 0x000fe200078e02ed */
[----:B------:R-:W-:Y:S01]  /*0d50*/  SEL R21, R21, RZ, !P3 ;  /* 0x000000ff15157207 */ /* 0x000fe20005800000 */
[----:B------:R-:W-:Y:S01]  /*0d60*/  IMAD.WIDE.U32 R40, R19, c[0x0][0x1e0], R12 ;  /* 0x0000780013287a25 */ /* 0x000fe200078e000c */
[C---:B------:R-:W-:Y:S01]  /*0d70*/  SEL R242, R241.reuse, RZ, !P4 ;  /* 0x000000fff1f27207 */ /* 0x040fe20006000000 */
[----:B------:R-:W-:Y:S01]  /*0d80*/  CS2R R146, SRZ ;  /* 0x0000000000927805 */ /* 0x000fe2000001ff00 */
[C---:B------:R-:W-:Y:S01]  /*0d90*/  IADD3 R239, R12.reuse, 0x40, RZ ;  /* 0x000000400cef7810 */ /* 0x040fe20007ffe0ff */
[----:B------:R-:W-:Y:S01]  /*0da0*/  IMAD.MOV.U32 R38, RZ, RZ, R22 ;  /* 0x000000ffff267224 */ /* 0x000fe200078e0016 */
[----:B------:R-:W-:Y:S01]  /*0db0*/  SEL R22, R241, RZ, !P3 ;  /* 0x000000fff1167207 */ /* 0x000fe20005800000 */
[C---:B------:R-:W-:Y:S01]  /*0dc0*/  IMAD R18, R29.reuse, c[0x0][0x17c], R18 ;  /* 0x00005f001d127a24 */ /* 0x040fe200078e0212 */
[----:B------:R-:W-:Y:S01]  /*0dd0*/  ISETP.GE.AND P3, PT, R12, c[0x0][0x1cc], PT ;  /* 0x000073000c007a0c */ /* 0x000fe20003f66270 */
[C---:B------:R-:W-:Y:S01]  /*0de0*/  IMAD R14, R29.reuse, c[0x0][0x20c], R14 ;  /* 0x000083001d0e7a24 */ /* 0x040fe200078e020e */
[----:B------:R-:W-:Y:S01]  /*0df0*/  LOP3.LUT R6, R6, 0xfffffff0, RZ, 0xc0, !PT ;  /* 0xfffffff006067812 */ /* 0x000fe200078ec0ff */
[C-C-:B------:R-:W-:Y:S01]  /*0e00*/  IMAD.WIDE.U32 R30, R29.reuse, c[0x0][0x178], R12.reuse ;  /* 0x00005e001d1e7a25 */ /* 0x140fe200078e000c */
[----:B------:R-:W-:Y:S01]  /*0e10*/  LEA.HI R232, R8, R235, RZ, 0x7 ;  /* 0x000000eb08e87211 */ /* 0x000fe200078f38ff */
[----:B------:R-:W-:Y:S01]  /*0e20*/  CS2R R144, SRZ ;  /* 0x0000000000907805 */ /* 0x000fe2000001ff00 */
[----:B------:R-:W-:Y:S01]  /*0e30*/  CS2R R142, SRZ ;  /* 0x00000000008e7805 */ /* 0x000fe2000001ff00 */
[----:B------:R-:W-:Y:S01]  /*0e40*/  IMAD.WIDE.U32 R28, R29, c[0x0][0x208], R12 ;  /* 0x000082001d1c7a25 */ /* 0x000fe200078e000c */
[----:B------:R-:W-:Y:S01]  /*0e50*/  SHF.R.U32.HI R232, RZ, 0x4, R232 ;  /* 0x00000004ffe87819 */ /* 0x000fe200000116e8 */
[----:B------:R-:W-:Y:S01]  /*0e60*/  CS2R R140, SRZ ;  /* 0x00000000008c7805 */ /* 0x000fe2000001ff00 */
[----:B------:R-:W-:Y:S01]  /*0e70*/  CS2R R138, SRZ ;  /* 0x00000000008a7805 */ /* 0x000fe2000001ff00 */
[----:B------:R-:W-:Y:S01]  /*0e80*/  IMAD.WIDE.U32 R24, R19, c[0x0][0x1b0], R12 ;  /* 0x00006c0013187a25 */ /* 0x000fe200078e000c */
[----:B------:R-:W-:Y:S01]  /*0e90*/  CS2R R136, SRZ ;  /* 0x0000000000887805 */ /* 0x000fe2000001ff00 */
[----:B------:R-:W-:Y:S01]  /*0ea0*/  CS2R R134, SRZ ;  /* 0x0000000000867805 */ /* 0x000fe2000001ff00 */
[----:B------:R-:W-:Y:S01]  /*0eb0*/  CS2R R132, SRZ ;  /* 0x0000000000847805 */ /* 0x000fe2000001ff00 */
[----:B------:R-:W-:Y:S01]  /*0ec0*/  IMAD.U32 R237, R237, 0x20, R26 ;  /* 0x00000020eded7824 */ /* 0x000fe200078e001a */
[----:B------:R-:W-:Y:S01]  /*0ed0*/  CS2R R130, SRZ ;  /* 0x0000000000827805 */ /* 0x000fe2000001ff00 */
[C---:B------:R-:W-:Y:S01]  /*0ee0*/  IMAD R19, R10.reuse, c[0x0][0x278], RZ ;  /* 0x00009e000a137a24 */ /* 0x040fe200078e02ff */
[----:B------:R-:W-:Y:S01]  /*0ef0*/  CS2R R128, SRZ ;  /* 0x0000000000807805 */ /* 0x000fe2000001ff00 */
[----:B------:R-:W-:Y:S01]  /*0f00*/  IMAD R13, R21, c[0x0][0x1e8], RZ ;  /* 0x00007a00150d7a24 */ /* 0x000fe200078e02ff */
[----:B------:R-:W-:Y:S01]  /*0f10*/  CS2R R126, SRZ ;  /* 0x00000000007e7805 */ /* 0x000fe2000001ff00 */
[----:B------:R-:W-:Y:S01]  /*0f20*/  IMAD.IADD R27, R41, 0x1, R27 ;  /* 0x00000001291b7824 */ /* 0x000fe200078e021b */
[----:B------:R-:W-:Y:S01]  /*0f30*/  CS2R R124, SRZ ;  /* 0x00000000007c7805 */ /* 0x000fe2000001ff00 */
[----:B------:R-:W-:Y:S01]  /*0f40*/  IMAD.MOV.U32 R26, RZ, RZ, R40 ;  /* 0x000000ffff1a7224 */ /* 0x000fe200078e0028 */
[----:B------:R-:W-:Y:S01]  /*0f50*/  CS2R R122, SRZ ;  /* 0x00000000007a7805 */ /* 0x000fe2000001ff00 */
[----:B------:R-:W-:Y:S01]  /*0f60*/  IMAD.MOV.U32 R36, RZ, RZ, R20 ;  /* 0x000000ffff247224 */ /* 0x000fe200078e0014 */
[----:B------:R-:W-:Y:S01]  /*0f70*/  CS2R R120, SRZ ;  /* 0x0000000000787805 */ /* 0x000fe2000001ff00 */
[----:B------:R-:W-:Y:S01]  /*0f80*/  IMAD R33, R10, c[0x0][0x290], RZ ;  /* 0x0000a4000a217a24 */ /* 0x000fe200078e02ff */
[----:B------:R-:W-:Y:S01]  /*0f90*/  CS2R R118, SRZ ;  /* 0x0000000000767805 */ /* 0x000fe2000001ff00 */
[C---:B------:R-:W-:Y:S01]  /*0fa0*/  IMAD R19, R242.reuse, c[0x0][0x27c], R19 ;  /* 0x00009f00f2137a24 */ /* 0x040fe200078e0213 */
        /* <DEDUP_REMOVED lines=11> */
[C---:B------:R-:W-:Y:S01]  /*1060*/  IMAD R20, R242.reuse, c[0x0][0x294], R33 ;  /* 0x0000a500f2147a24 */ /* 0x040fe200078e0221 */
[----:B------:R-:W-:Y:S01]  /*1070*/  CS2R R102, SRZ ;  /* 0x0000000000667805 */ /* 0x000fe2000001ff00 */
[----:B------:R-:W-:Y:S01]  /*1080*/  IMAD.WIDE.U32 R36, R242, c[0x0][0x290], R36 ;  /* 0x0000a400f2247a25 */ /* 0x000fe200078e0024 */
[----:B------:R-:W-:Y:S01]  /*1090*/  CS2R R100, SRZ ;  /* 0x0000000000647805 */ /* 0x000fe2000001ff00 */
[----:B------:R-:W-:Y:S01]  /*10a0*/  CS2R R98, SRZ ;  /* 0x0000000000627805 */ /* 0x000fe2000001ff00 */
[----:B------:R-:W-:Y:S01]  /*10b0*/  CS2R R96, SRZ ;  /* 0x0000000000607805 */ /* 0x000fe2000001ff00 */
[----:B------:R-:W-:Y:S01]  /*10c0*/  IMAD.IADD R19, R39, 0x1, R19 ;  /* 0x0000000127137824 */ /* 0x000fe200078e0213 */
[----:B------:R-:W-:Y:S01]  /*10d0*/  LEA R246, P0, R36, c[0x0][0x280], 0x2 ;  /* 0x0000a00024f67a11 */ /* 0x000fe200078010ff */
[----:B------:R-:W-:Y:S01]  /*10e0*/  IMAD.IADD R27, R27, 0x1, R13 ;  /* 0x000000011b1b7824 */ /* 0x000fe200078e020d */
[----:B------:R-:W-:Y:S01]  /*10f0*/  CS2R R94, SRZ ;  /* 0x00000000005e7805 */ /* 0x000fe2000001ff00 */
[----:B------:R-:W-:Y:S01]  /*1100*/  IMAD R13, R35, c[0x0][0x1d8], RZ ;  /* 0x00007600230d7a24 */ /* 0x000fe200078e02ff */
[----:B------:R-:W-:Y:S01]  /*1110*/  LEA.HI.X R251, R38, c[0x0][0x25c], R19, 0x2, P1 ;  /* 0x0000970026fb7a11 */ /* 0x000fe200008f1413 */
[----:B------:R-:W-:Y:S01]  /*1120*/  IMAD.IADD R25, R25, 0x1, R23 ;  /* 0x0000000119197824 */ /* 0x000fe200078e0217 */
[----:B------:R-:W-:Y:S01]  /*1130*/  CS2R R92, SRZ ;  /* 0x00000000005c7805 */ /* 0x000fe2000001ff00 */
[----:B------:R-:W-:Y:S01]  /*1140*/  IMAD R21, R21, c[0x0][0x1b8], RZ ;  /* 0x00006e0015157a24 */ /* 0x000fe200078e02ff */
[----:B------:R-:W-:Y:S01]  /*1150*/  CS2R R90, SRZ ;  /* 0x00000000005a7805 */ /* 0x000fe2000001ff00 */
[----:B------:R-:W-:Y:S01]  /*1160*/  IMAD.IADD R20, R37, 0x1, R20 ;  /* 0x0000000125147824 */ /* 0x000fe200078e0214 */
[----:B------:R-:W-:Y:S01]  /*1170*/  CS2R R88, SRZ ;  /* 0x0000000000587805 */ /* 0x000fe2000001ff00 */
[C---:B------:R-:W-:Y:S01]  /*1180*/  IMAD R13, R34.reuse, c[0x0][0x1dc], R13 ;  /* 0x00007700220d7a24 */ /* 0x040fe200078e020d */
[----:B------:R-:W-:Y:S01]  /*1190*/  CS2R R86, SRZ ;  /* 0x0000000000567805 */ /* 0x000fe2000001ff00 */
[----:B------:R-:W-:Y:S01]  /*11a0*/  IMAD.WIDE.U32 R32, R34, c[0x0][0x1d8], R26 ;  /* 0x0000760022207a25 */ /* 0x000fe200078e001a */
[----:B------:R-:W-:Y:S01]  /*11b0*/  LEA.HI.X R247, R36, c[0x0][0x284], R20, 0x2, P0 ;  /* 0x0000a10024f77a11 */ /* 0x000fe200000f1414 */
        /* <DEDUP_REMOVED lines=8> */
[----:B------:R-:W-:Y:S01]  /*1240*/  IMAD R19, R35, c[0x0][0x1a8], RZ ;  /* 0x00006a0023137a24 */ /* 0x000fe200078e02ff */
[----:B------:R-:W-:Y:S01]  /*1250*/  CS2R R74, SRZ ;  /* 0x00000000004a7805 */ /* 0x000fe2000001ff00 */
[----:B------:R-:W-:Y:S01]  /*1260*/  IMAD.IADD R37, R29, 0x1, R14 ;  /* 0x000000011d257824 */ /* 0x000fe200078e020e */
[----:B------:R-:W-:Y:S01]  /*1270*/  CS2R R72, SRZ ;  /* 0x0000000000487805 */ /* 0x000fe2000001ff00 */
[----:B------:R-:W-:Y:S01]  /*1280*/  IMAD.IADD R13, R33, 0x1, R13 ;  /* 0x00000001210d7824 */ /* 0x000fe200078e020d */
[----:B------:R-:W-:Y:S01]  /*1290*/  CS2R R70, SRZ ;  /* 0x0000000000467805 */ /* 0x000fe2000001ff00 */
[----:B------:R-:W-:Y:S01]  /*12a0*/  IMAD.IADD R25, R25, 0x1, R21 ;  /* 0x0000000119197824 */ /* 0x000fe200078e0215 */
[----:B------:R-:W-:Y:S01]  /*12b0*/  CS2R R68, SRZ ;  /* 0x0000000000447805 */ /* 0x000fe2000001ff00 */
[----:B------:R-:W-:Y:S01]  /*12c0*/  IMAD R14, R34, c[0x0][0x1ac], R19 ;  /* 0x00006b00220e7a24 */ /* 0x000fe200078e0213 */
[----:B------:R-:W-:Y:S01]  /*12d0*/  LEA.HI.X R27, R32, c[0x0][0x1c4], R13, 0x1, P0 ;  /* 0x00007100201b7a11 */ /* 0x000fe200000f0c0d */
[----:B------:R-:W-:Y:S01]  /*12e0*/  IMAD R19, R4, c[0x0][0x210], RZ ;  /* 0x0000840004137a24 */ /* 0x000fe200078e02ff */
[----:B------:R-:W-:Y:S01]  /*12f0*/  CS2R R66, SRZ ;  /* 0x0000000000427805 */ /* 0x000fe2000001ff00 */
[----:B------:R-:W-:Y:S01]  /*1300*/  IMAD.MOV.U32 R21, RZ, RZ, c[0x0][0x1d8] ;  /* 0x00007600ff157624 */ /* 0x000fe200078e00ff */
[----:B------:R-:W-:Y:S01]  /*1310*/  CS2R R64, SRZ ;  /* 0x0000000000407805 */ /* 0x000fe2000001ff00 */
[----:B------:R-:W-:Y:S01]  /*1320*/  IMAD.MOV.U32 R36, RZ, RZ, R28 ;  /* 0x000000ffff247224 */ /* 0x000fe200078e001c */
[----:B------:R-:W-:Y:S01]  /*1330*/  CS2R R62, SRZ ;  /* 0x00000000003e7805 */ /* 0x000fe2000001ff00 */
[----:B------:R-:W-:Y:S01]  /*1340*/  IMAD.WIDE.U32 R38, R34, c[0x0][0x1a8], R24 ;  /* 0x00006a0022267a25 */ /* 0x000fe200078e0018 */
[----:B------:R-:W-:Y:S01]  /*1350*/  LEA R32, P1, R21, R26, 0x7 ;  /* 0x0000001a15207211 */ /* 0x000fe200078238ff */
[----:B------:R-:W-:Y:S01]  /*1360*/  CS2R R60, SRZ ;  /* 0x00000000003c7805 */ /* 0x000fe2000001ff00 */
[----:B------:R-:W-:Y:S01]  /*1370*/  USHF.R.S32.HI UR8, URZ, 0x6, UR5 ;  /* 0x000000063f087899 */ /* 0x000fe20008011405 */
[----:B------:R-:W-:Y:S01]  /*1380*/  IMAD.IADD R23, R31, 0x1, R18 ;  /* 0x000000011f177824 */ /* 0x000fe200078e0212 */
[----:B------:R-:W-:Y:S01]  /*1390*/  LEA R24, P0, R38, c[0x0][0x190], 0x1 ;  /* 0x0000640026187a11 */ /* 0x000fe200078008ff */
[C---:B------:R-:W-:Y:S01]  /*13a0*/  IMAD R25, R4.reuse, c[0x0][0x180], RZ ;  /* 0x0000600004197a24 */ /* 0x040fe200078e02ff */
[----:B------:R-:W-:Y:S01]  /*13b0*/  UMOV UR4, URZ ;  /* 0x0000003f00047c82 */ /* 0x000fe20008000000 */
[----:B------:R-:W-:Y:S01]  /*13c0*/  IMAD R13, R4, c[0x0][0x238], RZ ;  /* 0x00008e00040d7a24 */ /* 0x000fe200078e02ff */
[----:B------:R-:W-:Y:S01]  /*13d0*/  UMOV UR9, 0x1 ;  /* 0x0000000100097882 */ /* 0x000fe20000000000 */
[----:B------:R-:W-:Y:S01]  /*13e0*/  IMAD R28, R0, c[0x0][0x214], R19 ;  /* 0x00008500001c7a24 */ /* 0x000fe200078e0213 */
[----:B------:R-:W-:Y:S01]  /*13f0*/  UMOV UR5, URZ ;  /* 0x0000003f00057c82 */ /* 0x000fe20008000000 */
[----:B------:R-:W-:-:S02]  /*1400*/  IMAD.MOV.U32 R4, RZ, RZ, c[0x0][0x1dc] ;  /* 0x00007700ff047624 */ /* 0x000fc400078e00ff */
[----:B------:R-:W-:Y:S01]  /*1410*/  IMAD.WIDE.U32 R18, R0, c[0x0][0x238], R16 ;  /* 0x00008e0000127a25 */ /* 0x000fe200078e0010 */
[----:B------:R-:W-:Y:S02]  /*1420*/  IADD3 R16, R12, 0x20, RZ ;  /* 0x000000200c107810 */ /* 0x000fe40007ffe0ff */
[----:B------:R-:W-:Y:S01]  /*1430*/  LEA.HI.X R33, R21, R27, R4, 0x7, P1 ;  /* 0x0000001b15217211 */ /* 0x000fe200008f3c04 */
[----:B------:R-:W-:Y:S01]  /*1440*/  IMAD.MOV.U32 R22, RZ, RZ, R30 ;  /* 0x000000ffff167224 */ /* 0x000fe200078e001e */
[----:B------:R-:W-:Y:S01]  /*1450*/  ISETP.GE.AND P2, PT, R16, c[0x0][0x1cc], PT ;  /* 0x0000730010007a0c */ /* 0x000fe20003f46270 */
[----:B------:R-:W-:Y:S01]  /*1460*/  IMAD.IADD R17, R7, 0x1, -R240 ;  /* 0x0000000107117824 */ /* 0x000fe200078e0af0 */
[----:B------:R-:W-:Y:S01]  /*1470*/  ISETP.GE.AND P1, PT, R239, c[0x0][0x1cc], PT ;  /* 0x00007300ef007a0c */ /* 0x000fe20003f26270 */
[----:B------:R-:W-:Y:S02]  /*1480*/  IMAD.IADD R14, R39, 0x1, R14 ;  /* 0x00000001270e7824 */ /* 0x000fe400078e020e */
[----:B------:R-:W-:Y:S01]  /*1490*/  IMAD.WIDE.U32 R34, R0, c[0x0][0x180], R22 ;  /* 0x0000600000227a25 */ /* 0x000fe200078e0016 */
[----:B------:R-:W-:-:S02]  /*14a0*/  ISETP.LT.OR P6, PT, R17, 0x1, P3 ;  /* 0x000000011100780c */ /* 0x000fc40001fc1670 */
[C---:B------:R-:W-:Y:S01]  /*14b0*/  ISETP.LT.OR P5, PT, R17.reuse, 0x1, P2 ;  /* 0x000000011100780c */ /* 0x040fe200017a1670 */
[----:B------:R-:W-:Y:S01]  /*14c0*/  IMAD.MOV.U32 R23, RZ, RZ, c[0x0][0x1a8] ;  /* 0x00006a00ff177624 */ /* 0x000fe200078e00ff */
[----:B------:R-:W-:Y:S01]  /*14d0*/  ISETP.LT.OR P4, PT, R17, 0x1, P1 ;  /* 0x000000011100780c */ /* 0x000fe20000f81670 */
[----:B------:R-:W-:Y:S01]  /*14e0*/  IMAD R30, R0, c[0x0][0x184], R25 ;  /* 0x00006100001e7a24 */ /* 0x000fe200078e0219 */
[----:B------:R-:W-:Y:S01]  /*14f0*/  LEA.HI.X R25, R38, c[0x0][0x194], R14, 0x1, P0 ;  /* 0x0000650026197a11 */ /* 0x000fe200000f0c0e */
[----:B------:R-:W-:Y:S01]  /*1500*/  IMAD.MOV.U32 R21, RZ, RZ, c[0x0][0x1ac] ;  /* 0x00006b00ff157624 */ /* 0x000fe200078e00ff */
[----:B------:R-:W-:Y:S01]  /*1510*/  LEA R22, P0, R23, R24, 0x7 ;  /* 0x0000001817167211 */ /* 0x000fe200078038ff */
[----:B------:R-:W-:Y:S01]  /*1520*/  IMAD.SHL.U32 R237, R237, 0x2, RZ ;  /* 0x00000002eded7824 */ /* 0x000fe200078e00ff */
[----:B------:R-:W-:Y:S01]  /*1530*/  ISETP.LT.OR P3, PT, R17, 0x41, P3 ;  /* 0x000000411100780c */ /* 0x000fe20001f61670 */
[C---:B------:R-:W-:Y:S01]  /*1540*/  IMAD R13, R0.reuse, c[0x0][0x23c], R13 ;  /* 0x00008f00000d7a24 */ /* 0x040fe200078e020d */
[----:B------:R-:W-:Y:S01]  /*1550*/  LEA.HI.X R23, R23, R25, R21, 0x7, P0 ;  /* 0x0000001917177211 */ /* 0x000fe200000f3c15 */
[----:B------:R-:W-:Y:S01]  /*1560*/  IMAD.WIDE.U32 R36, R0, c[0x0][0x210], R36 ;  /* 0x0000840000247a25 */ /* 0x000fe200078e0024 */
[----:B------:R-:W-:Y:S01]  /*1570*/  SHF.R.S32.HI R21, RZ, 0x1f, R15 ;  /* 0x0000001fff157819 */ /* 0x000fe2000001140f */
[----:B------:R-:W-:Y:S01]  /*1580*/  @!PT LDS RZ, [RZ] ;  /* 0x00000000fffff984 */ /* 0x000fe20000000800 */
[----:B------:R-:W-:Y:S01]  /*1590*/  @!PT LDS RZ, [RZ] ;  /* 0x00000000fffff984 */ /* 0x000fe20000000800 */
[----:B------:R-:W-:Y:S01]  /*15a0*/  @!PT LDS RZ, [RZ] ;  /* 0x00000000fffff984 */ /* 0x000fe20000000800 */
[----:B------:R1:W-:Y:S01]  /*15b0*/  LDGSTS.E.BYPASS.LTC128B.128 [R237+0x6080], [R26.64], !P6 ;  /* 0x060800001aed7fae */ /* 0x0003e2000f101d4c */
[C---:B------:R-:W-:Y:S01]  /*15c0*/  ISETP.LT.OR P2, PT, R17.reuse, 0x41, P2 ;  /* 0x000000411100780c */ /* 0x040fe20001741670 */
[----:B------:R-:W-:Y:S01]  /*15d0*/  IMAD R15, R10, c[0x0][0x188], RZ ;  /* 0x000062000a0f7a24 */ /* 0x000fe200078e02ff */
[----:B------:R-:W-:Y:S01]  /*15e0*/  ISETP.LT.OR P1, PT, R17, 0x41, P1 ;  /* 0x000000411100780c */ /* 0x000fe20000f21670 */
[----:B------:R1:W-:Y:S01]  /*15f0*/  LDGSTS.E.BYPASS.LTC128B.128 [R237+0x8080], [R26.64+0x40], !P5 ;  /* 0x080800401aed7fae */ /* 0x0003e2000e901d4c */
[----:B------:R-:W-:Y:S01]  /*1600*/  LEA.HI R0, R21, R240, RZ, 0x3 ;  /* 0x000000f015007211 */ /* 0x000fe200078f18ff */
[----:B------:R-:W-:Y:S01]  /*1610*/  IMAD R20, R242, c[0x0][0x18c], R15 ;  /* 0x00006300f2147a24 */ /* 0x000fe200078e020f */
[----:B------:R-:W-:Y:S01]  /*1620*/  LEA.HI R14, R8, R235, RZ, 0x6 ;  /* 0x000000eb080e7211 */ /* 0x000fe200078f30ff */
[----:B------:R1:W-:Y:S01]  /*1630*/  LDGSTS.E.BYPASS.LTC128B.128 [R237+0xa080], [R26.64+0x80], !P4 ;  /* 0x0a0800801aed7fae */ /* 0x0003e2000e101d4c */
[----:B------:R-:W-:Y:S01]  /*1640*/  LEA.HI R15, R3, R2, RZ, 0x1 ;  /* 0x00000002030f7211 */ /* 0x000fe200078f08ff */
[----:B------:R-:W-:Y:S01]  /*1650*/  IMAD.IADD R31, R35, 0x1, R30 ;  /* 0x00000001231f7824 */ /* 0x000fe200078e021e */
[----:B------:R-:W-:Y:S01]  /*1660*/  SHF.R.S32.HI R14, RZ, 0x6, R14 ;  /* 0x00000006ff0e7819 */ /* 0x000fe2000001140e */
[----:B------:R2:W-:Y:S01]  /*1670*/  LDGSTS.E.BYPASS.LTC128B.128 [R237+0x7080], [R32.64], !P3 ;  /* 0x0708000020ed7fae */ /* 0x0005e2000d901d4c */
[----:B------:R-:W-:Y:S01]  /*1680*/  ISETP.GE.AND P3, PT, R12, c[0x0][0x19c], PT ;  /* 0x000067000c007a0c */ /* 0x000fe20003f66270 */
[----:B------:R-:W-:Y:S01]  /*1690*/  IMAD.MOV.U32 R30, RZ, RZ, R34 ;  /* 0x000000ffff1e7224 */ /* 0x000fe200078e0022 */
[----:B------:R-:W-:Y:S01]  /*16a0*/  LOP3.LUT R15, R15, 0xfffffffe, RZ, 0xc0, !PT ;  /* 0xfffffffe0f0f7812 */ /* 0x000fe200078ec0ff */
[----:B------:R2:W-:Y:S01]  /*16b0*/  LDGSTS.E.BYPASS.LTC128B.128 [R237+0x9080], [R32.64+0x40], !P2 ;  /* 0x0908004020ed7fae */ /* 0x0005e2000d101d4c */
[----:B------:R-:W-:Y:S01]  /*16c0*/  ISETP.GE.AND P6, PT, R16, c[0x0][0x19c], PT ;  /* 0x0000670010007a0c */ /* 0x000fe20003fc6270 */
[----:B------:R-:W-:Y:S01]  /*16d0*/  IMAD.WIDE.U32 R30, R242, c[0x0][0x188], R30 ;  /* 0x00006200f21e7a25 */ /* 0x000fe200078e001e */
[----:B------:R-:W-:Y:S01]  /*16e0*/  ISETP.GE.AND P5, PT, R239, c[0x0][0x19c], PT ;  /* 0x00006700ef007a0c */ /* 0x000fe20003fa6270 */
[----:B------:R2:W-:Y:S01]  /*16f0*/  LDGSTS.E.BYPASS.LTC128B.128 [R237+0xb080], [R32.64+0x80], !P1 ;  /* 0x0b08008020ed7fae */ /* 0x0005e2000c901d4c */
[----:B------:R-:W-:Y:S01]  /*1700*/  ISETP.LT.OR P1, PT, R17, 0x1, P3 ;  /* 0x000000011100780c */ /* 0x000fe20001f21670 */
[----:B------:R-:W-:Y:S01]  /*1710*/  IMAD.IADD R4, R2, 0x1, -R15 ;  /* 0x0000000102047824 */ /* 0x000fe200078e0a0f */
[----:B------:R-:W-:Y:S01]  /*1720*/  LEA R44, P0, R30, c[0x0][0x160], 0x1 ;  /* 0x000058001e2c7a11 */ /* 0x000fe200078008ff */
[----:B------:R-:W-:Y:S01]  /*1730*/  IMAD.IADD R20, R31, 0x1, R20 ;  /* 0x000000011f147824 */ /* 0x000fe200078e0214 */
[----:B------:R-:W0:Y:S01]  /*1740*/  LDGDEPBAR ;  /* 0x00000000000079af */ /* 0x000e220000000000 */
[----:B------:R-:W-:Y:S01]  /*1750*/  IMAD.SHL.U32 R226, R4, 0x400, RZ ;  /* 0x0000040004e27824 */ /* 0x000fe200078e00ff */
[----:B------:R-:W-:Y:S01]  /*1760*/  ISETP.LT.OR P4, PT, R17, 0x1, P6 ;  /* 0x000000011100780c */ /* 0x000fe20003781670 */
[----:B------:R-:W-:Y:S01]  /*1770*/  IMAD.IADD R29, R37, 0x1, R28 ;  /* 0x00000001251d7824 */ /* 0x000fe200078e021c */
[----:B------:R-:W-:Y:S01]  /*1780*/  LEA.HI.X R45, R30, c[0x0][0x164], R20, 0x1, P0 ;  /* 0x000059001e2d7a11 */ /* 0x000fe200000f0c14 */
[----:B------:R-:W-:Y:S01]  /*1790*/  IMAD.MOV.U32 R28, RZ, RZ, R36 ;  /* 0x000000ffff1c7224 */ /* 0x000fe200078e0024 */
[C---:B------:R-:W-:Y:S01]  /*17a0*/  ISETP.LT.OR P3, PT, R17.reuse, 0x41, P3 ;  /* 0x000000411100780c */ /* 0x040fe20001f61670 */
[----:B------:R-:W-:Y:S01]  /*17b0*/  IMAD R21, R10, c[0x0][0x218], RZ ;  /* 0x000086000a157a24 */ /* 0x000fe200078e02ff */
[C---:B------:R-:W-:Y:S01]  /*17c0*/  ISETP.LT.OR P6, PT, R17.reuse, 0x41, P6 ;  /* 0x000000411100780c */ /* 0x040fe200037c1670 */
[----:B------:R2:W-:Y:S01]  /*17d0*/  LDGSTS.E.BYPASS.LTC128B.128 [R237+0x80], [R24.64], !P1 ;  /* 0x0008000018ed7fae */ /* 0x0005e2000c901d4c */
[----:B-1----:R-:W-:Y:S01]  /*17e0*/  LOP3.LUT R27, R0, 0xfffffff8, RZ, 0xc0, !PT ;  /* 0xfffffff8001b7812 */ /* 0x002fe200078ec0ff */
[----:B------:R-:W-:Y:S01]  /*17f0*/  IMAD.SHL.U32 R0, R14, 0x8, RZ ;  /* 0x000000080e007824 */ /* 0x000fe200078e00ff */
[----:B------:R-:W-:Y:S01]  /*1800*/  ISETP.LT.OR P1, PT, R17, 0x1, P5 ;  /* 0x000000011100780c */ /* 0x000fe20002f21670 */
[----:B------:R-:W-:Y:S01]  /*1810*/  IMAD R20, R11, 0x2, R226 ;  /* 0x000000020b147824 */ /* 0x000fe200078e02e2 */
[----:B------:R-:W-:Y:S01]  /*1820*/  ISETP.LT.OR P5, PT, R17, 0x41, P5 ;  /* 0x000000411100780c */ /* 0x000fe20002fa1670 */
[----:B------:R-:W-:Y:S01]  /*1830*/  IMAD.IADD R26, R240, 0x1, -R27 ;  /* 0x00000001f01a7824 */ /* 0x000fe200078e0a1b */
[----:B------:R-:W-:Y:S01]  /*1840*/  LOP3.LUT R0, R0, 0x18, RZ, 0xc0, !PT ;  /* 0x0000001800007812 */ /* 0x000fe200078ec0ff */
[C---:B------:R-:W-:Y:S01]  /*1850*/  IMAD R21, R242.reuse, c[0x0][0x21c], R21 ;  /* 0x00008700f2157a24 */ /* 0x040fe200078e0215 */
[----:B------:R2:W-:Y:S01]  /*1860*/  LDGSTS.E.BYPASS.LTC128B.128 [R237+0x2080], [R24.64+0x40], !P4 ;  /* 0x0208004018ed7fae */ /* 0x0005e2000e101d4c */
[----:B------:R-:W-:Y:S01]  /*1870*/  IMAD.WIDE.U32 R28, R242, c[0x0][0x218], R28 ;  /* 0x00008600f21c7a25 */ /* 0x000fe200078e001c */
[----:B------:R-:W-:-:S02]  /*1880*/  LOP3.LUT P2, RZ, R26, 0x4, RZ, 0xc0, !PT ;  /* 0x000000041aff7812 */ /* 0x000fc4000784c0ff */
[----:B------:R-:W-:Y:S01]  /*1890*/  ISETP.GE.AND P4, PT, R12, c[0x0][0x1fc], PT ;  /* 0x00007f000c007a0c */ /* 0x000fe20003f86270 */
[----:B------:R-:W-:Y:S01]  /*18a0*/  IMAD.SHL.U32 R26, R26, 0x40, RZ ;  /* 0x000000401a1a7824 */ /* 0x000fe200078e00ff */
[----:B------:R-:W-:Y:S01]  /*18b0*/  LEA R42, P0, R28, c[0x0][0x1f0], 0x1 ;  /* 0x00007c001c2a7a11 */ /* 0x000fe200078008ff */
[----:B------:R-:W-:Y:S01]  /*18c0*/  IMAD.IADD R19, R19, 0x1, R13 ;  /* 0x0000000113137824 */ /* 0x000fe200078e020d */
[----:B------:R-:W-:Y:S01]  /*18d0*/  SHF.R.S32.HI R13, RZ, 0x1f, R14 ;  /* 0x0000001fff0d7819 */ /* 0x000fe2000001140e */
[----:B------:R-:W-:Y:S01]  /*18e0*/  IMAD.IADD R11, R29, 0x1, R21 ;  /* 0x000000011d0b7824 */ /* 0x000fe200078e0215 */
[----:B------:R-:W-:Y:S01]  /*18f0*/  LOP3.LUT R26, R26, 0x1c0, RZ, 0xc0, !PT ;  /* 0x000001c01a1a7812 */ /* 0x000fe200078ec0ff */
[----:B------:R2:W-:Y:S01]  /*1900*/  LDGSTS.E.BYPASS.LTC128B.128 [R237+0x4080], [R24.64+0x80], !P1 ;  /* 0x0408008018ed7fae */ /* 0x0005e2000c901d4c */
[----:B------:R-:W-:Y:S01]  /*1910*/  LEA.HI R13, R13, R14, RZ, 0x2 ;  /* 0x0000000e0d0d7211 */ /* 0x000fe200078f10ff */
[----:B------:R-:W-:Y:S01]  /*1920*/  IMAD.IADD R6, R235, 0x1, -R6 ;  /* 0x00000001eb067824 */ /* 0x000fe200078e0a06 */
[----:B------:R-:W-:Y:S01]  /*1930*/  SHF.R.U32.HI R15, RZ, 0x3, R26 ;  /* 0x00000003ff0f7819 */ /* 0x000fe2000001161a */
[----:B------:R2:W-:Y:S01]  /*1940*/  LDGSTS.E.BYPASS.LTC128B.128 [R237+0x1080], [R22.64], !P3 ;  /* 0x0108000016ed7fae */ /* 0x0005e2000d901d4c */
[----:B------:R-:W-:Y:S01]  /*1950*/  ISETP.LT.AND P1, PT, R240, UR10, PT ;  /* 0x0000000af0007c0c */ /* 0x000fe2000bf21270 */
[----:B------:R-:W-:Y:S01]  /*1960*/  IMAD R249, R10, c[0x0][0x240], RZ ;  /* 0x000090000af97a24 */ /* 0x000fe200078e02ff */
[----:B------:R-:W-:Y:S01]  /*1970*/  LOP3.LUT R15, R15, R26, R0, 0x1e, !PT ;  /* 0x0000001a0f0f7212 */ /* 0x000fe200078e1e00 */
[----:B------:R2:W-:Y:S01]  /*1980*/  LDGSTS.E.BYPASS.LTC128B.128 [R237+0x3080], [R22.64+0x40], !P6 ;  /* 0x0308004016ed7fae */ /* 0x0005e2000f101d4c */
[----:B------:R-:W-:Y:S01]  /*1990*/  LEA.HI.X R43, R28, c[0x0][0x1f4], R11, 0x1, P0 ;  /* 0x00007d001c2b7a11 */ /* 0x000fe200000f0c0b */
[----:B------:R-:W-:Y:S01]  /*19a0*/  IMAD R249, R242, c[0x0][0x244], R249 ;  /* 0x00009100f2f97a24 */ /* 0x000fe200078e02f9 */
[----:B------:R-:W-:Y:S01]  /*19b0*/  LOP3.LUT R13, R13, 0xfffffffc, RZ, 0xc0, !PT ;  /* 0xfffffffc0d0d7812 */ /* 0x000fe200078ec0ff */
[----:B------:R-:W-:Y:S01]  /*19c0*/  IMAD.IADD R15, R20, 0x1, R15 ;  /* 0x00000001140f7824 */ /* 0x000fe200078e020f */
[C---:B------:R-:W-:Y:S01]  /*19d0*/  ISETP.GE.AND P0, PT, R12.reuse, c[0x0][0x16c], PT ;  /* 0x00005b000c007a0c */ /* 0x040fe20003f06270 */
[----:B------:R2:W-:Y:S01]  /*19e0*/  LDGSTS.E.BYPASS.LTC128B.128 [R237+0x5080], [R22.64+0x80], !P5 ;  /* 0x0508008016ed7fae */ /* 0x0005e2000e901d4c */
[----:B------:R-:W-:Y:S01]  /*19f0*/  ISETP.GE.OR P3, PT, R12, c[0x0][0x1fc], !P1 ;  /* 0x00007f000c007a0c */ /* 0x000fe20004f66670 */
[----:B------:R-:W-:Y:S01]  /*1a00*/  IMAD.SHL.U32 R238, R15, 0x2, RZ ;  /* 0x000000020fee7824 */ /* 0x000fe200078e00ff */
[----:B------:R-:W-:Y:S01]  /*1a10*/  LOP3.LUT R12, R9, 0xfffffff8, RZ, 0xc0, !PT ;  /* 0xfffffff8090c7812 */ /* 0x000fe200078ec0ff */
[----:B------:R-:W-:Y:S01]  /*1a20*/  IMAD.WIDE.U32 R242, R242, c[0x0][0x240], R18 ;  /* 0x00009000f2f27a25 */ /* 0x000fe200078e0012 */
[----:B------:R-:W-:Y:S01]  /*1a30*/  ISETP.GE.AND P5, PT, R16, c[0x0][0x16c], PT ;  /* 0x00005b0010007a0c */ /* 0x000fe20003fa6270 */
[----:B------:R-:W0:Y:S01]  /*1a40*/  LDGDEPBAR ;  /* 0x00000000000079af */ /* 0x000e220000000000 */
[C---:B------:R-:W-:Y:S01]  /*1a50*/  IADD3 R11, R238.reuse, 0xf480, RZ ;  /* 0x0000f480ee0b7810 */ /* 0x040fe20007ffe0ff */
[----:B------:R-:W-:Y:S01]  /*1a60*/  IMAD.SHL.U32 R234, R5, 0x8, RZ ;  /* 0x0000000805ea7824 */ /* 0x000fe200078e00ff */
[----:B------:R-:W-:Y:S01]  /*1a70*/  IADD3 R236, R238, 0xf4c0, RZ ;  /* 0x0000f4c0eeec7810 */ /* 0x000fe20007ffe0ff */
[----:B------:R2:W-:Y:S01]  /*1a80*/  STL.64 [R1+0x8], R44 ;  /* 0x0000082c01007387 */ /* 0x0005e20000100a00 */
[----:B------:R-:W-:Y:S01]  /*1a90*/  @P2 IADD3 R236, R11, -0x40, RZ ;  /* 0xffffffc00bec2810 */ /* 0x000fe20007ffe0ff */
[----:B------:R-:W-:Y:S01]  /*1aa0*/  IMAD.IADD R11, R235, 0x1, -R12 ;  /* 0x00000001eb0b7824 */ /* 0x000fe200078e0a0c */
[C---:B------:R-:W-:Y:S01]  /*1ab0*/  ISETP.GE.AND P2, PT, R16.reuse, c[0x0][0x1fc], PT ;  /* 0x00007f0010007a0c */ /* 0x040fe20003f46270 */
[----:B------:R2:W-:Y:S01]  /*1ac0*/  STL.64 [R1], R42 ;  /* 0x0000002a01007387 */ /* 0x0005e20000100a00 */
[----:B------:R-:W-:Y:S01]  /*1ad0*/  ISETP.GE.OR P6, PT, R16, c[0x0][0x1fc], !P1 ;  /* 0x00007f0010007a0c */ /* 0x000fe20004fc6670 */
[----:B------:R-:W-:Y:S01]  /*1ae0*/  IMAD.IADD R16, R14, 0x1, -R13 ;  /* 0x000000010e107824 */ /* 0x000fe200078e0a0d */
[----:B------:R-:W-:Y:S01]  /*1af0*/  SHF.R.S32.HI R15, RZ, 0x1f, R6 ;  /* 0x0000001fff0f7819 */ /* 0x000fe20000011406 */
[----:B------:R-:W-:Y:S01]  /*1b00*/  IMAD.IADD R249, R243, 0x1, R249 ;  /* 0x00000001f3f97824 */ /* 0x000fe200078e02f9 */
[-C--:B------:R-:W-:Y:S01]  /*1b10*/  LEA.HI R13, R6, R6.reuse, RZ, 0x1 ;  /* 0x00000006060d7211 */ /* 0x080fe200078f08ff */
[----:B------:R-:W-:Y:S01]  /*1b20*/  IMAD R233, R16, -0x8, R7 ;  /* 0xfffffff810e97824 */ /* 0x000fe200078e0207 */
[----:B------:R-:W-:Y:S01]  /*1b30*/  LOP3.LUT R12, R3, 0xffffffe0, RZ, 0xc0, !PT ;  /* 0xffffffe0030c7812 */ /* 0x000fe200078ec0ff */
[----:B------:R-:W-:Y:S01]  /*1b40*/  IMAD R3, R5, 0x4, R14 ;  /* 0x0000000405037824 */ /* 0x000fe200078e020e */
[----:B------:R-:W-:Y:S01]  /*1b50*/  LEA.HI R15, R15, R6, RZ, 0x3 ;  /* 0x000000060f0f7211 */ /* 0x000fe200078f18ff */
[----:B------:R-:W-:Y:S01]  /*1b60*/  IMAD.SHL.U32 R14, R11, 0x40, RZ ;  /* 0x000000400b0e7824 */ /* 0x000fe200078e00ff */
[----:B------:R-:W-:Y:S01]  /*1b70*/  LOP3.LUT R19, R13, 0x7fffffe, RZ, 0xc0, !PT ;  /* 0x07fffffe0d137812 */ /* 0x000fe200078ec0ff */
[----:B------:R-:W-:Y:S01]  /*1b80*/  IMAD.SHL.U32 R7, R2, 0x10, RZ ;  /* 0x0000001002077824 */ /* 0x000fe200078e00ff */
[----:B------:R-:W-:Y:S01]  /*1b90*/  LOP3.LUT R17, R15, 0xfffffff8, RZ, 0xc0, !PT ;  /* 0xfffffff80f117812 */ /* 0x000fe200078ec0ff */
[----:B------:R-:W-:Y:S01]  /*1ba0*/  IMAD.IADD R12, R235, 0x1, -R12 ;  /* 0x00000001eb0c7824 */ /* 0x000fe200078e0a0c */
[----:B------:R-:W-:Y:S01]  /*1bb0*/  SHF.R.S32.HI R15, RZ, 0x3, R15 ;  /* 0x00000003ff0f7819 */ /* 0x000fe2000001140f */
[----:B------:R-:W-:Y:S01]  /*1bc0*/  IMAD.IADD R16, R6, 0x1, -R19 ;  /* 0x0000000106107824 */ /* 0x000fe200078e0a13 */
[----:B------:R-:W-:Y:S01]  /*1bd0*/  LOP3.LUT R14, R14, 0x1c0, RZ, 0xc0, !PT ;  /* 0x000001c00e0e7812 */ /* 0x000fe200078ec0ff */
[----:B------:R-:W-:-:S04]  /*1be0*/  DEPBAR.LE SB0, 0x1 ;  /* 0x000080400000791a */ /* 0x000fc80000000000 */
[----:B------:R-:W-:Y:S01]  /*1bf0*/  IMAD R227, R15, 0x8, R16 ;  /* 0x000000080fe37824 */ /* 0x000fe200078e0210 */
[----:B------:R-:W-:Y:S01]  /*1c00*/  LOP3.LUT R16, R14, 0x30, R7, 0xf8, !PT ;  /* 0x000000300e107812 */ /* 0x000fe200078ef807 */
[----:B------:R-:W-:Y:S01]  /*1c10*/  IMAD.IADD R6, R6, 0x1, -R17 ;  /* 0x0000000106067824 */ /* 0x000fe200078e0a11 */
[----:B------:R-:W-:Y:S01]  /*1c20*/  LEA.HI R10, R11, R11, RZ, 0x1 ;  /* 0x0000000b0b0a7211 */ /* 0x000fe200078f08ff */
[----:B------:R-:W-:Y:S01]  /*1c30*/  IMAD.SHL.U32 R227, R227, 0x20, RZ ;  /* 0x00000020e3e37824 */ /* 0x000fe200078e00ff */
[----:B------:R-:W-:Y:S01]  /*1c40*/  SHF.R.U32.HI R228, RZ, 0x3, R14 ;  /* 0x00000003ffe47819 */ /* 0x000fe2000001160e */
[----:B------:R-:W-:Y:S01]  /*1c50*/  IMAD R226, R15, 0x200, R226 ;  /* 0x000002000fe27824 */ /* 0x000fe200078e02e2 */
[----:B------:R-:W-:Y:S02]  /*1c60*/  SEL R244, RZ, 0x1, P0 ;  /* 0x00000001fff47807 */ /* 0x000fe40000000000 */
[----:B------:R-:W-:Y:S02]  /*1c70*/  LOP3.LUT R7, R16, 0x8, R9, 0xf8, !PT ;  /* 0x0000000810077812 */ /* 0x000fe400078ef809 */
[----:B------:R-:W-:Y:S01]  /*1c80*/  LOP3.LUT R230, R10, 0x7fffffe, RZ, 0xc0, !PT ;  /* 0x07fffffe0ae67812 */ /* 0x000fe200078ec0ff */
[----:B------:R-:W-:Y:S01]  /*1c90*/  BAR.SYNC.DEFER_BLOCKING 0x0 ;  /* 0x0000000000007b1d */ /* 0x000fe20000010000 */
[----:B------:R-:W-:-:S02]  /*1ca0*/  ISETP.GE.AND P0, PT, R239, c[0x0][0x16c], PT ;  /* 0x00005b00ef007a0c */ /* 0x000fc40003f06270 */
[----:B------:R-:W-:Y:S01]  /*1cb0*/  SHF.R.S32.HI R10, RZ, 0x1, R10 ;  /* 0x00000001ff0a7819 */ /* 0x000fe2000001140a */
[----:B------:R-:W-:Y:S01]  /*1cc0*/  IMAD.IADD R230, R11, 0x1, -R230 ;  /* 0x000000010be67824 */ /* 0x000fe200078e0ae6 */
[----:B------:R-:W-:Y:S02]  /*1cd0*/  LOP3.LUT R228, R7, R228, RZ, 0x3c, !PT ;  /* 0x000000e407e47212 */ /* 0x000fe400078e3cff */
[----:B------:R-:W-:Y:S01]  /*1ce0*/  SEL R7, RZ, 0x4, P0 ;  /* 0x00000004ff077807 */ /* 0x000fe20000000000 */
[----:B------:R-:W-:Y:S01]  /*1cf0*/  IMAD R230, R3, 0x8, R230 ;  /* 0x0000000803e67824 */ /* 0x000fe200078e02e6 */
[C---:B------:R-:W-:Y:S01]  /*1d00*/  LOP3.LUT P0, RZ, R10.reuse, 0x2, RZ, 0xc0, !PT ;  /* 0x000000020aff7812 */ /* 0x040fe2000780c0ff */
[----:B------:R-:W-:Y:S01]  /*1d10*/  IMAD.SHL.U32 R10, R10, 0x40, RZ ;  /* 0x000000400a0a7824 */ /* 0x000fe200078e00ff */
[----:B------:R-:W-:Y:S01]  /*1d20*/  SHF.R.S32.HI R2, RZ, 0x1, R13 ;  /* 0x00000001ff027819 */ /* 0x000fe2000001140d */
[----:B------:R-:W-:Y:S01]  /*1d30*/  IMAD R228, R5, 0x200, R228 ;  /* 0x0000020005e47824 */ /* 0x000fe200078e02e4 */
[----:B------:R-:W-:-:S02]  /*1d40*/  SEL R221, R220, 0xffffffe0, !P0 ;  /* 0xffffffe0dcdd7807 */ /* 0x000fc40004000000 */
[----:B------:R-:W-:Y:S01]  /*1d50*/  LOP3.LUT R8, R10, 0xc0, RZ, 0xc0, !PT ;  /* 0x000000c00a087812 */ /* 0x000fe200078ec0ff */
[----:B------:R-:W-:Y:S01]  /*1d60*/  IMAD.SHL.U32 R228, R228, 0x2, RZ ;  /* 0x00000002e4e47824 */ /* 0x000fe200078e00ff */
[----:B------:R-:W-:Y:S02]  /*1d70*/  SEL R10, RZ, 0x2, P5 ;  /* 0x00000002ff0a7807 */ /* 0x000fe40002800000 */
[----:B------:R-:W-:Y:S02]  /*1d80*/  LOP3.LUT R9, R8, 0x8, R9, 0xf8, !PT ;  /* 0x0000000808097812 */ /* 0x000fe400078ef809 */
[----:B------:R-:W-:Y:S02]  /*1d90*/  SHF.R.U32.HI R8, RZ, 0x3, R8 ;  /* 0x00000003ff087819 */ /* 0x000fe40000011608 */
[----:B------:R-:W-:Y:S02]  /*1da0*/  IADD3 R7, R7, R10, R244 ;  /* 0x0000000a07077210 */ /* 0x000fe40007ffe0f4 */
[----:B------:R-:W-:-:S02]  /*1db0*/  LOP3.LUT R9, R9, R8, RZ, 0x3c, !PT ;  /* 0x0000000809097212 */ /* 0x000fc400078e3cff */
[C---:B------:R-:W-:Y:S02]  /*1dc0*/  LOP3.LUT P0, RZ, R7.reuse, 0x1, RZ, 0xc0, !PT ;  /* 0x0000000107ff7812 */ /* 0x040fe4000780c0ff */
[----:B------:R-:W-:Y:S01]  /*1dd0*/  SEL R8, RZ, 0xffffffff, P5 ;  /* 0xffffffffff087807 */ /* 0x000fe20002800000 */
[----:B------:R-:W-:Y:S01]  /*1de0*/  IMAD.U32 R230, R230, 0x20, R9 ;  /* 0x00000020e6e67824 */ /* 0x000fe200078e0009 */
[----:B------:R-:W-:Y:S02]  /*1df0*/  ISETP.GE.OR P0, PT, R240, UR10, !P0 ;  /* 0x0000000af0007c0c */ /* 0x000fe4000c706670 */
[----:B------:R-:W-:Y:S01]  /*1e00*/  LOP3.LUT P5, RZ, R7, 0x2, RZ, 0xc0, !PT ;  /* 0x0000000207ff7812 */ /* 0x000fe200078ac0ff */
[----:B------:R-:W-:Y:S01]  /*1e10*/  IMAD.SHL.U32 R230, R230, 0x2, RZ ;  /* 0x00000002e6e67824 */ /* 0x000fe200078e00ff */
[----:B------:R-:W-:Y:S01]  /*1e20*/  SHF.R.S32.HI R13, RZ, 0x1f, R13 ;  /* 0x0000001fff0d7819 */ /* 0x000fe2000001140d */
[----:B------:R-:W-:Y:S01]  /*1e30*/  IMAD.SHL.U32 R9, R8, 0x2, RZ ;  /* 0x0000000208097824 */ /* 0x000fe200078e00ff */
[----:B------:R-:W-:Y:S01]  /*1e40*/  ISETP.GE.OR P5, PT, R240, UR10, !P5 ;  /* 0x0000000af0007c0c */ /* 0x000fe2000efa6670 */
[----:B------:R-:W-:Y:S01]  /*1e50*/  IMAD.IADD R221, R230, 0x1, R221 ;  /* 0x00000001e6dd7824 */ /* 0x000fe200078e02dd */
[----:B------:R2:W1:Y:S01]  /*1e60*/  LDSM.16.M88.4 R168, [R230+0x6080] ;  /* 0x00608000e6a8783b */ /* 0x0004620000000200 */
[----:B------:R-:W-:-:S02]  /*1e70*/  LEA.HI R13, R13, R2, RZ, 0x2 ;  /* 0x000000020d0d7211 */ /* 0x000fc400078f10ff */
[----:B------:R-:W-:Y:S01]  /*1e80*/  SHF.R.S32.HI R3, RZ, 0x1f, R12 ;  /* 0x0000001fff037819 */ /* 0x000fe2000001140c */
[----:B------:R2:W3:Y:S01]  /*1e90*/  LDSM.16.M88.4 R172, [R230+0x7080] ;  /* 0x00708000e6ac783b */ /* 0x0004e20000000200 */
[----:B------:R-:W-:Y:S02]  /*1ea0*/  LOP3.LUT R13, R13, 0xfffffffc, RZ, 0xc0, !PT ;  /* 0xfffffffc0d0d7812 */ /* 0x000fe400078ec0ff */
[----:B------:R-:W-:Y:S01]  /*1eb0*/  SEL R8, RZ, 0x1, P4 ;  /* 0x00000001ff087807 */ /* 0x000fe20002000000 */
[----:B------:R2:W4:Y:S01]  /*1ec0*/  LDSM.16.M88.4 R176, [R221+0x6080] ;  /* 0x00608000ddb0783b */ /* 0x0005220000000200 */
[----:B------:R-:W-:Y:S01]  /*1ed0*/  LEA.HI R3, R3, R12, RZ, 0x2 ;  /* 0x0000000c03037211 */ /* 0x000fe200078f10ff */
[----:B------:R-:W-:Y:S01]  /*1ee0*/  IMAD.IADD R2, R2, 0x1, -R13 ;  /* 0x0000000102027824 */ /* 0x000fe200078e0a0d */
[----:B------:R-:W-:Y:S01]  /*1ef0*/  ISETP.GE.AND P4, PT, R239, c[0x0][0x1fc], PT ;  /* 0x00007f00ef007a0c */ /* 0x000fe20003f86270 */
[----:B------:R2:W1:Y:S01]  /*1f00*/  LDSM.16.M88.4 R184, [R221+0x7080] ;  /* 0x00708000ddb8783b */ /* 0x0004620000000200 */
[----:B------:R-:W-:-:S02]  /*1f10*/  LOP3.LUT R11, R3, 0xfffffffc, RZ, 0xc0, !PT ;  /* 0xfffffffc030b7812 */ /* 0x000fc400078ec0ff */
[----:B------:R-:W-:Y:S01]  /*1f20*/  LOP3.LUT R244, R9, 0x2, R244, 0xe2, !PT ;  /* 0x0000000209f47812 */ /* 0x000fe200078ee2f4 */
[----:B------:R2:W1:Y:S01]  /*1f30*/  LDSM.16.M88.4 R188, [R230+0x8080] ;  /* 0x00808000e6bc783b */ /* 0x0004620000000200 */
[----:B------:R-:W-:Y:S01]  /*1f40*/  SEL R245, RZ, 0x4, P4 ;  /* 0x00000004fff57807 */ /* 0x000fe20002000000 */
[----:B------:R-:W-:Y:S01]  /*1f50*/  IMAD.IADD R12, R12, 0x1, -R11 ;  /* 0x000000010c0c7824 */ /* 0x000fe200078e0a0b */
[----:B------:R-:W-:Y:S01]  /*1f60*/  LOP3.LUT P4, RZ, R6, 0x2, RZ, 0xc0, !PT ;  /* 0x0000000206ff7812 */ /* 0x000fe2000788c0ff */
[----:B------:R2:W1:Y:S01]  /*1f70*/  LDSM.16.M88.4 R192, [R230+0x9080] ;  /* 0x00908000e6c0783b */ /* 0x0004620000000200 */
[----:B------:R-:W-:Y:S01]  /*1f80*/  IMAD.SHL.U32 R11, R5, 0x10, RZ ;  /* 0x00000010050b7824 */ /* 0x000fe200078e00ff */
[----:B------:R-:W-:Y:S01]  /*1f90*/  LOP3.LUT R234, R234, 0x8, RZ, 0xc0, !PT ;  /* 0x00000008eaea7812 */ /* 0x000fe200078ec0ff */
[----:B------:R-:W-:Y:S01]  /*1fa0*/  IMAD R233, R12, -0x2, R233 ;  /* 0xfffffffe0ce97824 */ /* 0x000fe200078e02e9 */
[----:B------:R2:W1:Y:S01]  /*1fb0*/  LDSM.16.M88.4 R196, [R221+0x8080] ;  /* 0x00808000ddc4783b */ /* 0x0004620000000200 */
[----:B------:R-:W-:-:S02]  /*1fc0*/  SHF.R.S32.HI R3, RZ, 0x2, R3 ;  /* 0x00000002ff037819 */ /* 0x000fc40000011403 */
[----:B------:R-:W-:Y:S01]  /*1fd0*/  ISETP.GE.OR P1, PT, R239, c[0x0][0x1fc], !P1 ;  /* 0x00007f00ef007a0c */ /* 0x000fe20004f26670 */
[----:B------:R2:W1:Y:S01]  /*1fe0*/  LDSM.16.M88.4 R200, [R221+0x9080] ;  /* 0x00908000ddc8783b */ /* 0x0004620000000200 */
[----:B------:R-:W-:Y:S01]  /*1ff0*/  LOP3.LUT R11, R11, 0x10, RZ, 0xc0, !PT ;  /* 0x000000100b0b7812 */ /* 0x000fe200078ec0ff */
[C---:B------:R-:W-:Y:S01]  /*2000*/  IMAD R248, R4.reuse, 0x10, R3 ;  /* 0x0000001004f87824 */ /* 0x040fe200078e0203 */
[----:B------:R-:W-:Y:S01]  /*2010*/  SEL R223, R231, 0xfffffff0, !P4 ;  /* 0xfffffff0e7df7807 */ /* 0x000fe20006000000 */
[----:B------:R2:W1:Y:S01]  /*2020*/  LDSM.16.M88.4 R204, [R230+0xa080] ;  /* 0x00a08000e6cc783b */ /* 0x0004620000000200 */
[----:B------:R-:W-:Y:S01]  /*2030*/  IMAD R3, R4, 0x200, R227 ;  /* 0x0000020004037824 */ /* 0x000fe200078e02e3 */
[----:B------:R-:W-:Y:S02]  /*2040*/  LOP3.LUT R232, R11, 0x8, R232, 0xf8, !PT ;  /* 0x000000080be87812 */ /* 0x000fe400078ef8e8 */
[----:B------:R2:W1:Y:S04]  /*2050*/  LDSM.16.M88.4 R208, [R230+0xb080] ;  /* 0x00b08000e6d0783b */ /* 0x0004680000000200 */
[----:B------:R2:W1:Y:S04]  /*2060*/  LDSM.16.M88.4 R212, [R221+0xa080] ;  /* 0x00a08000ddd4783b */ /* 0x0004680000000200 */
[----:B------:R2:W1:Y:S04]  /*2070*/  LDSM.16.M88.4 R216, [R221+0xb080] ;  /* 0x00b08000ddd8783b */ /* 0x0004680000000200 */
[----:B------:R-:W-:Y:S06]  /*2080*/  BAR.SYNC.DEFER_BLOCKING 0x0 ;  /* 0x0000000000007b1d */ /* 0x000fec0000010000 */
[----:B------:R-:W-:Y:S01]  /*2090*/  @!PT LDS RZ, [RZ] ;  /* 0x00000000fffff984 */ /* 0x000fe20000000800 */
[----:B------:R-:W-:Y:S01]  /*20a0*/  @!PT LDS RZ, [RZ] ;  /* 0x00000000fffff984 */ /* 0x000fe20000000800 */
[----:B------:R-:W-:Y:S01]  /*20b0*/  @!PT LDS RZ, [RZ] ;  /* 0x00000000fffff984 */ /* 0x000fe20000000800 */
[----:B------:R2:W-:Y:S01]  /*20c0*/  LDGSTS.E.BYPASS.LTC128B.128 [R237+0x6080], [R44.64], !P0 ;  /* 0x060800002ced7fae */ /* 0x0005e2000c101d4c */
[----:B------:R-:W-:-:S02]  /*20d0*/  LOP3.LUT P0, RZ, R7, 0x4, RZ, 0xc0, !PT ;  /* 0x0000000407ff7812 */ /* 0x000fc4000780c0ff */
[----:B------:R-:W-:Y:S01]  /*20e0*/  SEL R7, RZ, 0xffffffff, P2 ;  /* 0xffffffffff077807 */ /* 0x000fe20001000000 */
[----:B------:R2:W-:Y:S01]  /*20f0*/  LDGSTS.E.BYPASS.LTC128B.128 [R237+0x7080], [R44.64+0x40], !P5 ;  /* 0x070800402ced7fae */ /* 0x0005e2000e901d4c */
[----:B------:R-:W-:Y:S02]  /*2100*/  ISETP.GE.OR P0, PT, R240, UR10, !P0 ;  /* 0x0000000af0007c0c */ /* 0x000fe4000c706670 */
[----:B------:R-:W-:Y:S01]  /*2110*/  ISETP.GT.AND P2, PT, R235, 0xf, PT ;  /* 0x0000000feb00780c */ /* 0x000fe20003f44270 */
[----:B------:R-:W-:Y:S01]  /*2120*/  IMAD.SHL.U32 R7, R7, 0x2, RZ ;  /* 0x0000000207077824 */ /* 0x000fe200078e00ff */
[C---:B------:R-:W-:Y:S01]  /*2130*/  LOP3.LUT P5, RZ, R6.reuse, 0x4, RZ, 0xc0, !PT ;  /* 0x0000000406ff7812 */ /* 0x040fe200078ac0ff */
[----:B------:R-:W-:-:S03]  /*2140*/  IMAD.SHL.U32 R6, R6, 0x40, RZ ;  /* 0x0000004006067824 */ /* 0x000fc600078e00ff */
[----:B------:R-:W-:Y:S02]  /*2150*/  LOP3.LUT R8, R7, 0x2, R8, 0xe2, !PT ;  /* 0x0000000207087812 */ /* 0x000fe400078ee208 */
[----:B------:R-:W-:Y:S02]  /*2160*/  LOP3.LUT R5, R6, 0x1c0, RZ, 0xc0, !PT ;  /* 0x000001c006057812 */ /* 0x000fe400078ec0ff */
[----:B------:R-:W-:Y:S01]  /*2170*/  SEL R220, R220, 0xffffffe0, !P5 ;  /* 0xffffffe0dcdc7807 */ /* 0x000fe20006800000 */
[----:B------:R2:W-:Y:S01]  /*2180*/  LDGSTS.E.BYPASS.LTC128B.128 [R237+0x8080], [R44.64+0x80], !P0 ;  /* 0x080800802ced7fae */ /* 0x0005e2000c101d4c */
[C---:B------:R-:W-:Y:S01]  /*2190*/  LOP3.LUT P0, RZ, R2.reuse, 0x2, RZ, 0xc0, !PT ;  /* 0x0000000202ff7812 */ /* 0x040fe2000780c0ff */
[----:B------:R-:W-:Y:S01]  /*21a0*/  @!P2 IMAD.SHL.U32 R9, R235, 0x10, RZ ;  /* 0x00000010eb09a824 */ /* 0x000fe200078e00ff */
[----:B------:R-:W-:Y:S01]  /*21b0*/  SHF.R.U32.HI R6, RZ, 0x3, R5 ;  /* 0x00000003ff067819 */ /* 0x000fe20000011605 */
[----:B------:R-:W-:Y:S01]  /*21c0*/  IMAD.SHL.U32 R2, R2, 0x40, RZ ;  /* 0x0000004002027824 */ /* 0x000fe200078e00ff */
[----:B------:R-:W-:-:S02]  /*21d0*/  SEL R231, R231, 0xfffffff0, !P0 ;  /* 0xfffffff0e7e77807 */ /* 0x000fc40004000000 */
[----:B------:R2:W-:Y:S01]  /*21e0*/  @!P2 LDGSTS.E.BYPASS.LTC128B.128 [R9+0xf080], [R250.64] ;  /* 0x0f080000fa09afae */ /* 0x0005e2000b901d4c */
[----:B------:R-:W-:Y:S02]  /*21f0*/  LOP3.LUT R5, R6, R5, R234, 0x1e, !PT ;  /* 0x0000000506057212 */ /* 0x000fe400078e1eea */
[----:B------:R-:W-:Y:S01]  /*2200*/  LOP3.LUT R2, R2, 0xc0, RZ, 0xc0, !PT ;  /* 0x000000c002027812 */ /* 0x000fe200078ec0ff */
[----:B------:R-:W0:Y:S01]  /*2210*/  LDGDEPBAR ;  /* 0x00000000000079af */ /* 0x000e220000000000 */
[----:B------:R-:W-:Y:S01]  /*2220*/  LOP3.LUT R245, R8, R245, RZ, 0xfc, !PT ;  /* 0x000000f508f57212 */ /* 0x000fe200078efcff */
[----:B------:R-:W-:Y:S01]  /*2230*/  IMAD.IADD R226, R226, 0x1, R5 ;  /* 0x00000001e2e27824 */ /* 0x000fe200078e0205 */
[----:B------:R-:W-:Y:S01]  /*2240*/  SHF.R.U32.HI R7, RZ, 0x3, R2 ;  /* 0x00000003ff077819 */ /* 0x000fe20000011602 */
[----:B------:R2:W-:Y:S01]  /*2250*/  LDGSTS.E.BYPASS.LTC128B.128 [R237+0xc080], [R42.64], !P3 ;  /* 0x0c0800002aed7fae */ /* 0x0005e2000d901d4c */
[----:B------:R-:W-:Y:S02]  /*2260*/  ISETP.GE.AND P3, PT, R235, 0x10, PT ;  /* 0x00000010eb00780c */ /* 0x000fe40003f66270 */
[C---:B------:R-:W-:Y:S01]  /*2270*/  LOP3.LUT R234, R7.reuse, R2, R234, 0x1e, !PT ;  /* 0x0000000207ea7212 */ /* 0x040fe200078e1eea */
[----:B------:R2:W-:Y:S01]  /*2280*/  LDGSTS.E.BYPASS.LTC128B.128 [R237+0xd080], [R42.64+0x40], !P6 ;  /* 0x0d0800402aed7fae */ /* 0x0005e2000f101d4c */
[----:B------:R-:W-:-:S02]  /*2290*/  LOP3.LUT R232, R7, R232, R2, 0x1e, !PT ;  /* 0x000000e807e87212 */ /* 0x000fc400078e1e02 */
[----:B------:R-:W-:Y:S01]  /*22a0*/  LOP3.LUT R0, R7, R2, R0, 0x1e, !PT ;  /* 0x0000000207007212 */ /* 0x000fe200078e1e00 */
[----:B------:R-:W-:Y:S01]  /*22b0*/  IMAD.IADD R234, R3, 0x1, R234 ;  /* 0x0000000103ea7824 */ /* 0x000fe200078e02ea */
[----:B------:R2:W-:Y:S01]  /*22c0*/  LDGSTS.E.BYPASS.LTC128B.128 [R237+0xe080], [R42.64+0x80], !P1 ;  /* 0x0e0800802aed7fae */ /* 0x0005e2000c901d4c */
[C---:B------:R-:W-:Y:S01]  /*22d0*/  IMAD.IADD R232, R227.reuse, 0x1, R232 ;  /* 0x00000001e3e87824 */ /* 0x040fe200078e02e8 */
[----:B------:R-:W-:Y:S01]  /*22e0*/  LEA R226, R226, 0x13480, 0x1 ;  /* 0x00013480e2e27811 */ /* 0x000fe200078e08ff */
[----:B------:R-:W-:Y:S02]  /*22f0*/  IMAD.IADD R227, R227, 0x1, R0 ;  /* 0x00000001e3e37824 */ /* 0x000fe400078e0200 */
[----:B------:R-:W-:Y:S02]  /*2300*/  @!P3 IMAD.SHL.U32 R3, R235, 0x10, RZ ;  /* 0x00000010eb03b824 */ /* 0x000fe400078e00ff */
[----:B------:R-:W-:Y:S01]  /*2310*/  IMAD.SHL.U32 R0, R234, 0x2, RZ ;  /* 0x00000002ea007824 */ /* 0x000fe200078e00ff */
[----:B------:R-:W-:Y:S01]  /*2320*/  LEA R227, R227, 0x80, 0x1 ;  /* 0x00000080e3e37811 */ /* 0x000fe200078e08ff */
[--C-:B------:R-:W-:Y:S01]  /*2330*/  IMAD R224, R220, 0x2, R226.reuse ;  /* 0x00000002dce07824 */ /* 0x100fe200078e02e2 */
[----:B------:R2:W-:Y:S01]  /*2340*/  @!P3 LDGSTS.E.BYPASS.LTC128B.128 [R3+0xf280], [R246.64] ;  /* 0x0f280000f603bfae */ /* 0x0005e2000b901d4c */
[C---:B------:R-:W-:Y:S01]  /*2350*/  IMAD R225, R223.reuse, 0x2, R226 ;  /* 0x00000002dfe17824 */ /* 0x040fe200078e02e2 */
[----:B------:R-:W-:Y:S01]  /*2360*/  IADD3 R0, R0, 0xc080, RZ ;  /* 0x0000c08000007810 */ /* 0x000fe20007ffe0ff */
[----:B------:R-:W-:Y:S01]  /*2370*/  IMAD R223, R223, 0x2, R224 ;  /* 0x00000002dfdf7824 */ /* 0x000fe200078e02e0 */
[----:B------:R-:W0:Y:S01]  /*2380*/  LDGDEPBAR ;  /* 0x00000000000079af */ /* 0x000e220000000000 */
[----:B------:R-:W-:-:S02]  /*2390*/  IMAD R220, R220, 0x2, R225 ;  /* 0x00000002dcdc7824 */ /* 0x000fc400078e02e1 */
[----:B------:R-:W-:Y:S01]  /*23a0*/  IMAD R229, R231, 0x2, R0 ;  /* 0x00000002e7e57824 */ /* 0x000fe200078e0200 */
[----:B------:R-:W0:Y:S01]  /*23b0*/  LDGDEPBAR ;  /* 0x00000000000079af */ /* 0x000e220000000000 */
[C---:B------:R-:W-:Y:S02]  /*23c0*/  IMAD.SHL.U32 R0, R234.reuse, 0x2, RZ ;  /* 0x00000002ea007824 */ /* 0x040fe400078e00ff */
[----:B-1-34-:R-:W-:Y:S02]  /*23d0*/  IMAD.IADD R222, R234, 0x1, R231 ;  /* 0x00000001eade7824 */ /* 0x01afe400078e02e7 */
.L_x_58:
[----:B------:R-:W-:Y:S04]  /*23e0*/  DEPBAR.LE SB0, 0x1 ;  /* 0x000080400000791a */ /* 0x000fe80000000000 */
[----:B------:R-:W-:Y:S01]  /*23f0*/  BAR.SYNC.DEFER_BLOCKING 0x0 ;  /* 0x0000000000007b1d */ /* 0x000fe20000010000 */
[----:B--2---:R-:W-:Y:S01]  /*2400*/  MOV R3, UR4 ;  /* 0x0000000400037c02 */ /* 0x004fe20008000f00 */
        /* <DEDUP_REMOVED lines=20> */
[-C--:B-1----:R-:W-:Y:S04]  /*2550*/  HMMA.16816.F32.BF16 R4, R36, R40.reuse, RZ ;  /* 0x000000282404723c */ /* 0x082fe800000418ff */
[----:B------:R-:W-:Y:S04]  /*2560*/  LDS R252, [R181.X4+0xf100] ;  /* 0x00f10000b5fc7984 */ /* 0x000fe80000004800 */
        /* <DEDUP_REMOVED lines=17> */
[----:B------:R-:W-:Y:S02]  /*2680*/  IMAD.SHL.U32 R3, R57, 0x2, RZ ;  /* 0x0000000239037824 */ /* 0x000fe400078e00ff */
[----:B------:R-:W-:Y:S02]  /*2690*/  LDSM.16.M88.4 R56, [R221+0x2080] ;  /* 0x00208000dd38783b */ /* 0x000fe40000000200 */
[-C--:B------:R-:W-:Y:S08]  /*26a0*/  HMMA.16816.F32.BF16 R20, R52, R160.reuse, R20 ;  /* 0x000000a03414723c */ /* 0x080ff00000041814 */
[C---:B------:R-:W-:Y:S08]  /*26b0*/  HMMA.16816.F32.BF16 R24, R156.reuse, R160, R24 ;  /* 0x000000a09c18723c */ /* 0x040ff00000041818 */
[-C--:B------:R-:W-:Y:S01]  /*26c0*/  HMMA.16816.F32.BF16 R28, R156, R162.reuse, R28 ;  /* 0x000000a29c1c723c */ /* 0x080fe2000004181c */
[----:B------:R-:W-:Y:S07]  /*26d0*/  LDSM.16.M88.4 R156, [R2+0x7880] ;  /* 0x00788000029c783b */ /* 0x000fee0000000200 */
[----:B------:R-:W-:Y:S01]  /*26e0*/  HMMA.16816.F32.BF16 R32, R52, R162, R32 ;  /* 0x000000a23420723c */ /* 0x000fe20000041820 */
[----:B------:R-:W3:Y:S05]  /*26f0*/  LDSM.16.M88.4 R52, [R3+0x7080] ;  /* 0x007080000334783b */ /* 0x000eea0000000200 */
[----:B------:R-:W4:Y:S02]  /*2700*/  LDSM.16.M88.4 R160, [R221+0x3080] ;  /* 0x00308000dda0783b */ /* 0x000f240000000200 */
        /* <DEDUP_REMOVED lines=15> */
[C---:B------:R-:W-:Y:S01]  /*2800*/  HMMA.16816.F32.BF16 R16, R52.reuse, R58, R16 ;  /* 0x0000003a3410723c */ /* 0x040fe20000041810 */
[----:B------:R-:W-:Y:S07]  /*2810*/  LDSM.16.M88.4 R56, [R221+0x5080] ;  /* 0x00508000dd38783b */ /* 0x000fee0000000200 */
[-C--:B----4-:R-:W-:Y:S08]  /*2820*/  HMMA.16816.F32.BF16 R20, R52, R160.reuse, R20 ;  /* 0x000000a03414723c */ /* 0x090ff00000041814 */
[C---:B------:R-:W-:Y:S08]  /*2830*/  HMMA.16816.F32.BF16 R24, R156.reuse, R160, R24 ;  /* 0x000000a09c18723c */ /* 0x040ff00000041818 */
[-C--:B------:R-:W-:Y:S08]  /*2840*/  HMMA.16816.F32.BF16 R28, R156, R162.reuse, R28 ;  /* 0x000000a29c1c723c */ /* 0x080ff0000004181c */
[----:B------:R-:W-:Y:S01]  /*2850*/  HMMA.16816.F32.BF16 R32, R52, R162, R32 ;  /* 0x000000a23420723c */ /* 0x000fe20000041820 */
[----:B------:R-:W-:Y:S05]  /*2860*/  LDSM.16.M88.4 R52, [R2+0x8880] ;  /* 0x008880000234783b */ /* 0x000fea0000000200 */
[----:B------:R-:W-:Y:S02]  /*2870*/  LDS R2, [R181.X4+0xf120] ;  /* 0x00f12000b5027984 */ /* 0x000fe40000004800 */
[-C--:B-1----:R-:W-:Y:S08]  /*2880*/  HMMA.16816.F32.BF16 R4, R40, R44.reuse, R4 ;  /* 0x0000002c2804723c */ /* 0x082ff00000041804 */
[C---:B------:R-:W-:Y:S08]  /*2890*/  HMMA.16816.F32.BF16 R8, R164.reuse, R44, R8 ;  /* 0x0000002ca408723c */ /* 0x040ff00000041808 */
[-C--:B------:R-:W-:Y:S08]  /*28a0*/  HMMA.16816.F32.BF16 R12, R164, R46.reuse, R12 ;  /* 0x0000002ea40c723c */ /* 0x080ff0000004180c */
[C---:B------:R-:W-:Y:S01]  /*28b0*/  HMMA.16816.F32.BF16 R16, R40.reuse, R46, R16 ;  /* 0x0000002e2810723c */ /* 0x040fe20000041810 */
[----:B------:R-:W1:Y:S07]  /*28c0*/  LDSM.16.M88.4 R44, [R3+0x8080] ;  /* 0x00808000032c783b */ /* 0x000e6e0000000200 */
[-C--:B--2---:R-:W-:Y:S08]  /*28d0*/  HMMA.16816.F32.BF16 R20, R40, R36.reuse, R20 ;  /* 0x000000242814723c */ /* 0x084ff00000041814 */
[C---:B------:R-:W-:Y:S08]  /*28e0*/  HMMA.16816.F32.BF16 R24, R164.reuse, R36, R24 ;  /* 0x00000024a418723c */ /* 0x040ff00000041818 */
[-C--:B------:R-:W-:Y:S08]  /*28f0*/  HMMA.16816.F32.BF16 R28, R164, R38.reuse, R28 ;  /* 0x00000026a41c723c */ /* 0x080ff0000004181c */
[----:B------:R-:W-:Y:S01]  /*2900*/  HMMA.16816.F32.BF16 R32, R40, R38, R32 ;  /* 0x000000262820723c */ /* 0x000fe20000041820 */
[----:B------:R2:W3:Y:S05]  /*2910*/  LDS R42, [R181.X4+0xf080] ;  /* 0x00f08000b52a7984 */ /* 0x0004ea0000004800 */
[----:B------:R2:W4:Y:S02]  /*2920*/  LDS R41, [R181.X4+0xf0a0] ;  /* 0x00f0a000b5297984 */ /* 0x0005240000004800 */
        /* <DEDUP_REMOVED lines=15> */
[C---:B---34-:R-:W-:Y:S01]  /*2a20*/  LOP3.LUT P4, RZ, R244.reuse, 0x1, RZ, 0xc0, !PT ;  /* 0x00000001f4ff7812 */ /* 0x058fe2000788c0ff */
[----:B------:R-:W3:Y:S01]  /*2a30*/  LDL.64 R48, [R1+0x8] ;  /* 0x0000080001307983 */ /* 0x000ee20000100a00 */
[----:B------:R-:W-:Y:S01]  /*2a40*/  LOP3.LUT P3, RZ, R244, 0x2, RZ, 0xc0, !PT ;  /* 0x00000002f4ff7812 */ /* 0x000fe2000786c0ff */
[----:B------:R-:W-:Y:S01]  /*2a50*/  USHF.R.S32.HI UR11, URZ, 0x1f, UR15 ;  /* 0x0000001f3f0b7899 */ /* 0x000fe2000801140f */
[----:B------:R-:W-:Y:S01]  /*2a60*/  IADD3 R44, R237, 0x6080, RZ ;  /* 0x00006080ed2c7810 */ /* 0x000fe20007ffe0ff */
[----:B------:R-:W-:Y:S01]  /*2a70*/  IMAD.U32 R37, RZ, RZ, UR9 ;  /* 0x00000009ff257e24 */ /* 0x000fe2000f8e00ff */
[----:B------:R-:W-:Y:S01]  /*2a80*/  ULDC.64 UR6, c[0x0][0x178] ;  /* 0x00005e0000067ab9 */ /* 0x000fe20000000a00 */
[----:B------:R-:W-:Y:S01]  /*2a90*/  IMAD.U32 R36, RZ, RZ, UR5 ;  /* 0x00000005ff247e24 */ /* 0x000fe2000f8e00ff */
[----:B------:R-:W-:Y:S01]  /*2aa0*/  UIMAD UR11, UR11, UR6, URZ ;  /* 0x000000060b0b72a4 */ /* 0x000fe2000f8e023f */
[----:B------:R-:W-:Y:S01]  /*2ab0*/  IMAD R44, R37, 0x3000, R44 ;  /* 0x00003000252c7824 */ /* 0x000fe200078e022c */
[----:B------:R-:W-:Y:S01]  /*2ac0*/  UIMAD.WIDE.U32 UR16, UR15, UR6, URZ ;  /* 0x000000060f1072a5 */ /* 0x000fe2000f8e003f */
[----:B------:R-:W-:Y:S01]  /*2ad0*/  IMAD.SHL.U32 R40, R235, 0x4, RZ ;  /* 0x00000004eb287824 */ /* 0x000fe200078e00ff */
[----:B------:R-:W-:Y:S01]  /*2ae0*/  @!P2 LEA R43, R36, 0x40, 0x6 ;  /* 0x00000040242ba811 */ /* 0x000fe200078e30ff */
[----:B------:R-:W-:Y:S01]  /*2af0*/  UIMAD UR11, UR15, UR7, UR11 ;  /* 0x000000070f0b72a4 */ /* 0x000fe2000f8e020b */
[----:B------:R-:W-:Y:S01]  /*2b00*/  IMAD.U32 R3, RZ, RZ, UR9 ;  /* 0x00000009ff037e24 */ /* 0x000fe2000f8e00ff */
[----:B------:R-:W-:Y:S01]  /*2b10*/  UIMAD UR14, UR15, -0x40, UR10 ;  /* 0xffffffc00f0e78a4 */ /* 0x000fe2000f8e020a */
[----:B------:R-:W-:Y:S01]  /*2b20*/  MOV R38, UR16 ;  /* 0x0000001000267c02 */ /* 0x000fe20008000f00 */
[----:B------:R-:W-:Y:S01]  /*2b30*/  UIADD3 UR11, UR17, UR11, URZ ;  /* 0x0000000b110b7290 */ /* 0x000fe2000fffe03f */
[----:B------:R-:W-:Y:S01]  /*2b40*/  IMAD.U32 R39, RZ, RZ, UR16 ;  /* 0x00000010ff277e24 */ /* 0x000fe2000f8e00ff */
[----:B------:R-:W-:Y:S02]  /*2b50*/  @!P2 LEA R3, R3, R40, 0x6 ;  /* 0x000000280303a211 */ /* 0x000fe400078e30ff */
[C---:B------:R-:W-:Y:S02]  /*2b60*/  ISETP.GE.OR P4, PT, R240.reuse, UR14, !P4 ;  /* 0x0000000ef0007c0c */ /* 0x040fe4000e786670 */
[C---:B------:R-:W-:Y:S01]  /*2b70*/  ISETP.GE.OR P3, PT, R240.reuse, UR14, !P3 ;  /* 0x0000000ef0007c0c */ /* 0x040fe2000df66670 */
[----:B------:R-:W-:Y:S01]  /*2b80*/  @!P2 IMAD.SHL.U32 R36, R3, 0x4, RZ ;  /* 0x000000040324a824 */ /* 0x000fe200078e00ff */
[----:B------:R-:W-:Y:S04]  /*2b90*/  ISETP.LT.AND P1, PT, R240, UR14, PT ;  /* 0x0000000ef0007c0c */ /* 0x000fe8000bf21270 */
[----:B------:R-:W-:Y:S02]  /*2ba0*/  ISETP.GE.OR P1, PT, R239, c[0x0][0x16c], !P1 ;  /* 0x00005b00ef007a0c */ /* 0x000fe40004f26670 */
[----:B---3--:R-:W-:Y:S01]  /*2bb0*/  LEA R46, P0, R38, R48, 0x7 ;  /* 0x00000030262e7211 */ /* 0x008fe200078038ff */
[----:B------:R-:W-:Y:S05]  /*2bc0*/  IMAD.U32 R38, RZ, RZ, UR11 ;  /* 0x0000000bff267e24 */ /* 0x000fea000f8e00ff */
[----:B------:R-:W-:Y:S01]  /*2bd0*/  LEA.HI.X R47, R39, R49, R38, 0x7, P0 ;  /* 0x00000031272f7211 */ /* 0x000fe200000f3c26 */
[----:B------:R-:W-:Y:S04]  /*2be0*/  @!P2 IMAD.WIDE R48, R43, 0x4, R250 ;  /* 0x000000042b30a825 */ /* 0x000fe800078e02fa */
[----:B------:R-:W-:Y:S01]  /*2bf0*/  @!PT LDS RZ, [RZ] ;  /* 0x00000000fffff984 */ /* 0x000fe20000000800 */
[----:B------:R-:W-:Y:S01]  /*2c00*/  @!PT LDS RZ, [RZ] ;  /* 0x00000000fffff984 */ /* 0x000fe20000000800 */
[----:B------:R-:W-:Y:S01]  /*2c10*/  @!PT LDS RZ, [RZ] ;  /* 0x00000000fffff984 */ /* 0x000fe20000000800 */
[----:B------:R3:W-:Y:S04]  /*2c20*/  LDGSTS.E.BYPASS.LTC128B.128 [R44], [R46.64], !P4 ;  /* 0x000000002e2c7fae */ /* 0x0007e8000e101d4c */
[----:B------:R3:W-:Y:S04]  /*2c30*/  LDGSTS.E.BYPASS.LTC128B.128 [R44+0x1000], [R46.64+0x40], !P3 ;  /* 0x010000402e2c7fae */ /* 0x0007e8000d901d4c */
[----:B------:R3:W-:Y:S04]  /*2c40*/  LDGSTS.E.BYPASS.LTC128B.128 [R44+0x2000], [R46.64+0x80], !P1 ;  /* 0x020000802e2c7fae */ /* 0x0007e8000c901d4c */
[----:B------:R3:W-:Y:S02]  /*2c50*/  @!P2 LDGSTS.E.BYPASS.LTC128B.128 [R36+0xf080], [R48.64] ;  /* 0x0f0800003024afae */ /* 0x0007e4000b901d4c */
.L_x_56:
[-C--:B-1-34-:R-:W-:Y:S01]  /*2c60*/  HMMA.16816.F32.BF16 R36, R156, R168.reuse, RZ ;  /* 0x000000a89c24723c */ /* 0x09afe200000418ff */
[----:B------:R-:W0:Y:S01]  /*2c70*/  LDGDEPBAR ;  /* 0x00000000000079af */ /* 0x000e220000000000 */
[----:B------:R-:W-:Y:S01]  /*2c80*/  UIADD3 UR11, UR5, 0x1, URZ ;  /* 0x00000001050b7890 */ /* 0x000fe2000fffe03f */
[C---:B------:R-:W-:Y:S02]  /*2c90*/  ISETP.GT.AND P4, PT, R233.reuse, 0x40, PT ;  /* 0x00000040e900780c */ /* 0x040fe40003f84270 */
[C---:B------:R-:W-:Y:S02]  /*2ca0*/  ISETP.GT.AND P3, PT, R233.reuse, 0x41, PT ;  /* 0x00000041e900780c */ /* 0x040fe40003f64270 */
[C---:B------:R-:W-:Y:S02]  /*2cb0*/  ISETP.GT.AND P1, PT, R233.reuse, RZ, PT ;  /* 0x000000ffe900720c */ /* 0x040fe40003f24270 */
[C---:B------:R-:W-:Y:S02]  /*2cc0*/  ISETP.GT.AND P0, PT, R233.reuse, 0x1, PT ;  /* 0x00000001e900780c */ /* 0x040fe40003f04270 */
[----:B------:R-:W-:Y:S02]  /*2cd0*/  ISETP.GT.AND P5, PT, R233, 0x21, PT ;  /* 0x00000021e900780c */ /* 0x000fe40003fa4270 */
[----:B------:R-:W-:Y:S02]  /*2ce0*/  FSEL R54, R24, -INF , P4 ;  /* 0xff80000018367808 */ /* 0x000fe40002000000 */
[----:B------:R-:W-:Y:S02]  /*2cf0*/  FSEL R52, R25, -INF , P3 ;  /* 0xff80000019347808 */ /* 0x000fe40001800000 */
[----:B------:R-:W-:Y:S02]  /*2d00*/  FSEL R55, R26, -INF , P4 ;  /* 0xff8000001a377808 */ /* 0x000fe40002000000 */
[----:B------:R-:W-:Y:S02]  /*2d10*/  FSEL R53, R27, -INF , P3 ;  /* 0xff8000001b357808 */ /* 0x000fe40001800000 */
[C---:B------:R-:W-:Y:S02]  /*2d20*/  HMMA.16816.F32.BF16 R24, R160.reuse, R168, RZ ;  /* 0x000000a8a018723c */ /* 0x040fe400000418ff */
[----:B------:R-:W-:Y:S02]  /*2d30*/  FSEL R47, R8, -INF , P1 ;  /* 0xff800000082f7808 */ /* 0x000fe40000800000 */
[----:B------:R-:W-:Y:S02]  /*2d40*/  FSEL R43, R9, -INF , P0 ;  /* 0xff800000092b7808 */ /* 0x000fe40000000000 */
[----:B------:R-:W-:Y:S02]  /*2d50*/  FSEL R45, R10, -INF , P1 ;  /* 0xff8000000a2d7808 */ /* 0x000fe40000800000 */
[----:B------:R-:W-:Y:S02]  /*2d60*/  FSEL R4, R4, -INF , P1 ;  /* 0xff80000004047808 */ /* 0x000fe40000800000 */
[----:B------:R-:W-:Y:S02]  /*2d70*/  ISETP.GT.AND P6, PT, R233, 0x20, PT ;  /* 0x00000020e900780c */ /* 0x000fe40003fc4270 */
[----:B------:R-:W-:Y:S02]  /*2d80*/  FSEL R5, R5, -INF , P0 ;  /* 0xff80000005057808 */ /* 0x000fe40000000000 */
[----:B------:R-:W-:Y:S02]  /*2d90*/  FSEL R50, R6, -INF , P1 ;  /* 0xff80000006327808 */ /* 0x000fe40000800000 */
[----:B------:R-:W-:Y:S01]  /*2da0*/  FSEL R48, R7, -INF , P0 ;  /* 0xff80000007307808 */ /* 0x000fe20000000000 */
[----:B------:R-:W-:Y:S01]  /*2db0*/  FFMA.FTZ R5, R5, c[0x0][0x29c], -R42 ;  /* 0x0000a70005057a23 */ /* 0x000fe2000001082a */
[----:B------:R-:W-:Y:S02]  /*2dc0*/  ISETP.GT.AND P1, PT, R233, 0x60, PT ;  /* 0x00000060e900780c */ /* 0x000fe40003f24270 */
[----:B------:R-:W-:Y:S01]  /*2dd0*/  FSEL R3, R11, -INF , P0 ;  /* 0xff8000000b037808 */ /* 0x000fe20000000000 */
[--C-:B------:R-:W-:Y:S01]  /*2de0*/  FFMA.FTZ R8, R48, c[0x0][0x29c], -R41.reuse ;  /* 0x0000a70030087a23 */ /* 0x100fe20000010829 */
        /* <DEDUP_REMOVED lines=8> */
[----:B------:R-:W-:Y:S01]  /*2e70*/  FSEL R40, R19, -INF , P5 ;  /* 0xff80000013287808 */ /* 0x000fe20002800000 */
[--C-:B------:R-:W-:Y:S01]  /*2e80*/  FFMA.FTZ R19, R4, c[0x0][0x29c], -R42.reuse ;  /* 0x0000a70004137a23 */ /* 0x100fe2000001082a */
[----:B------:R-:W-:Y:S01]  /*2e90*/  FSEL R7, R16, -INF , P6 ;  /* 0xff80000010077808 */ /* 0x000fe20003000000 */
[----:B------:R-:W-:Y:S01]  /*2ea0*/  MUFU.EX2 R13, R13 ;  /* 0x0000000d000d7308 */ /* 0x000fe20000000800 */
[----:B------:R-:W-:Y:S02]  /*2eb0*/  FSEL R17, R17, -INF , P5 ;  /* 0xff80000011117808 */ /* 0x000fe40002800000 */
[----:B------:R-:W-:Y:S01]  /*2ec0*/  FSEL R56, R18, -INF , P6 ;  /* 0xff80000012387808 */ /* 0x000fe20003000000 */
[--C-:B------:R-:W-:Y:S01]  /*2ed0*/  FFMA.FTZ R7, R7, c[0x0][0x29c], -R42.reuse ;  /* 0x0000a70007077a23 */ /* 0x100fe2000001082a */
[----:B------:R-:W-:Y:S03]  /*2ee0*/  FSEL R18, R34, -INF , P1 ;  /* 0xff80000022127808 */ /* 0x000fe60000800000 */
        /* <DEDUP_REMOVED lines=15> */
[----:B------:R-:W-:Y:S01]  /*2fe0*/  FFMA.FTZ R16, R33, c[0x0][0x29c], -R42 ;  /* 0x0000a70021107a23 */ /* 0x000fe2000001082a */
[----:B------:R-:W-:Y:S01]  /*2ff0*/  MOV R56, R19 ;  /* 0x0000001300387202 */ /* 0x000fe20000000f00 */
[--C-:B------:R-:W-:Y:S01]  /*3000*/  FFMA.FTZ R12, R50, c[0x0][0x29c], -R41.reuse ;  /* 0x0000a700320c7a23 */ /* 0x100fe20000010829 */
[----:B------:R-:W-:Y:S01]  /*3010*/  MOV R50, R17 ;  /* 0x0000001100327202 */ /* 0x000fe20000000f00 */
[--C-:B------:R-:W-:Y:S01]  /*3020*/  FFMA.FTZ R35, R40, c[0x0][0x29c], -R41.reuse ;  /* 0x0000a70028237a23 */ /* 0x100fe20000010829 */
[----:B------:R-:W-:Y:S01]  /*3030*/  FSEL R51, R14, -INF , P6 ;  /* 0xff8000000e337808 */ /* 0x000fe20003000000 */
[--C-:B------:R-:W-:Y:S01]  /*3040*/  FFMA.FTZ R33, R6, c[0x0][0x29c], -R41.reuse ;  /* 0x0000a70006217a23 */ /* 0x100fe20000010829 */
[----:B------:R-:W-:Y:S01]  /*3050*/  FSEL R49, R15, -INF , P5 ;  /* 0xff8000000f317808 */ /* 0x000fe20002800000 */
[----:B------:R-:W-:Y:S01]  /*3060*/  FFMA.FTZ R22, R10, c[0x0][0x29c], -R41 ;  /* 0x0000a7000a167a23 */ /* 0x000fe20000010829 */
[----:B------:R-:W-:Y:S01]  /*3070*/  MOV R48, R7 ;  /* 0x0000000700307202 */ /* 0x000fe20000000f00 */
[--C-:B------:R-:W-:Y:S01]  /*3080*/  FFMA.FTZ R19, R43, c[0x0][0x29c], -R252.reuse ;  /* 0x0000a7002b137a23 */ /* 0x100fe200000108fc */
[----:B------:R-:W-:Y:S01]  /*3090*/  MUFU.EX2 R23, R23 ;  /* 0x0000001700177308 */ /* 0x000fe20000000800 */
[C---:B------:R-:W-:Y:S01]  /*30a0*/  HMMA.16816.F32.BF16 R40, R156.reuse, R170, RZ ;  /* 0x000000aa9c28723c */ /* 0x040fe200000418ff */
[----:B------:R-:W-:Y:S01]  /*30b0*/  PLOP3.LUT P0, PT, PT, PT, UP0, 0x80, 0x0 ;  /* 0x000000000000781c */ /* 0x000fe20003f0f008 */
[--C-:B------:R-:W-:Y:S02]  /*30c0*/  FFMA.FTZ R18, R46, c[0x0][0x29c], -R252.reuse ;  /* 0x0000a7002e127a23 */ /* 0x100fe400000108fc */
[--C-:B------:R-:W-:Y:S02]  /*30d0*/  FFMA.FTZ R21, R47, c[0x0][0x29c], -R252.reuse ;  /* 0x0000a7002f157a23 */ /* 0x100fe400000108fc */
[----:B------:R-:W-:Y:S02]  /*30e0*/  FFMA.FTZ R17, R44, c[0x0][0x29c], -R252 ;  /* 0x0000a7002c117a23 */ /* 0x000fe400000108fc */
[--C-:B------:R-:W-:Y:S01]  /*30f0*/  FFMA.FTZ R10, R45, c[0x0][0x29c], -R2.reuse ;  /* 0x0000a7002d0a7a23 */ /* 0x100fe20000010802 */
[----:B------:R-:W-:Y:S01]  /*3100*/  MUFU.EX2 R22, R22 ;  /* 0x0000001600167308 */ /* 0x000fe20000000800 */
[-C--:B------:R-:W-:Y:S02]  /*3110*/  HMMA.16816.F32.BF16 R44, R156, R172.reuse, RZ ;  /* 0x000000ac9c2c723c */ /* 0x080fe400000418ff */
[--C-:B------:R-:W-:Y:S02]  /*3120*/  FFMA.FTZ R7, R51, c[0x0][0x29c], -R2.reuse ;  /* 0x0000a70033077a23 */ /* 0x100fe40000010802 */
[----:B------:R-:W-:Y:S02]  /*3130*/  FFMA.FTZ R6, R49, c[0x0][0x29c], -R2 ;  /* 0x0000a70031067a23 */ /* 0x000fe40000010802 */
[--C-:B------:R-:W-:Y:S02]  /*3140*/  FFMA.FTZ R15, R54, c[0x0][0x29c], -R252.reuse ;  /* 0x0000a700360f7a23 */ /* 0x100fe400000108fc */
[--C-:B------:R-:W-:Y:S01]  /*3150*/  FFMA.FTZ R14, R52, c[0x0][0x29c], -R252.reuse ;  /* 0x0000a700340e7a23 */ /* 0x100fe200000108fc */
[----:B------:R-:W-:Y:S03]  /*3160*/  MUFU.EX2 R35, R35 ;  /* 0x0000002300237308 */ /* 0x000fe60000000800 */
[----:B------:R-:W-:Y:S01]  /*3170*/  FFMA.FTZ R11, R58, c[0x0][0x29c], -R252 ;  /* 0x0000a7003a0b7a23 */ /* 0x000fe200000108fc */
[----:B------:R-:W-:Y:S01]  /*3180*/  MOV R58, R5 ;  /* 0x00000005003a7202 */ /* 0x000fe20000000f00 */
[--C-:B------:R-:W-:Y:S02]  /*3190*/  FFMA.FTZ R5, R55, c[0x0][0x29c], -R2.reuse ;  /* 0x0000a70037057a23 */ /* 0x100fe40000010802 */
[--C-:B------:R-:W-:Y:S02]  /*31a0*/  FFMA.FTZ R9, R3, c[0x0][0x29c], -R2.reuse ;  /* 0x0000a70003097a23 */ /* 0x100fe40000010802 */
[--C-:B------:R-:W-:Y:S01]  /*31b0*/  FFMA.FTZ R252, R53, c[0x0][0x29c], -R2.reuse ;  /* 0x0000a70035fc7a23 */ /* 0x100fe20000010802 */
[----:B------:R-:W-:Y:S01]  /*31c0*/  MUFU.EX2 R21, R21 ;  /* 0x0000001500157308 */ /* 0x000fe20000000800 */
[--C-:B------:R-:W-:Y:S01]  /*31d0*/  FFMA.FTZ R3, R59, c[0x0][0x29c], -R2.reuse ;  /* 0x0000a7003b037a23 */ /* 0x100fe20000010802 */
[----:B------:R-:W-:Y:S01]  /*31e0*/  MOV R59, R48 ;  /* 0x00000030003b7202 */ /* 0x000fe20000000f00 */
[----:B------:R-:W-:Y:S01]  /*31f0*/  FFMA.FTZ R2, R57, c[0x0][0x29c], -R2 ;  /* 0x0000a70039027a23 */ /* 0x000fe20000010802 */
[----:B------:R-:W-:Y:S02]  /*3200*/  MOV R57, R50 ;  /* 0x0000003200397202 */ /* 0x000fe40000000f00 */
[C---:B------:R-:W-:Y:S04]  /*3210*/  HMMA.16816.F32.BF16 R48, R160.reuse, R172, RZ ;  /* 0x000000aca030723c */ /* 0x040fe800000418ff */
[----:B------:R-:W-:Y:S04]  /*3220*/  MUFU.EX2 R19, R19 ;  /* 0x0000001300137308 */ /* 0x000fe80000000800 */
        /* <DEDUP_REMOVED lines=10> */
[----:B------:R-:W1:Y:S02]  /*32d0*/  S2R R235, SR_TID.X ;  /* 0x0000000000eb7919 */ /* 0x000e640000002100 */
[----:B------:R-:W-:Y:S05]  /*32e0*/  MUFU.EX2 R14, R14 ;  /* 0x0000000e000e7308 */ /* 0x000fea0000000800 */
        /* <DEDUP_REMOVED lines=12> */
[----:B------:R-:W-:Y:S01]  /*33b0*/  HMMA.16816.F32.BF16 R56, R164, R186, R56 ;  /* 0x000000baa438723c */ /* 0x000fe20000041838 */
[----:B------:R-:W3:Y:S03]  /*33c0*/  LDSM.16.M88.4 R156, [R0+0xd080] ;  /* 0x00d08000009c783b */ /* 0x000ee60000000200 */
[----:B------:R-:W-:Y:S02]  /*33d0*/  MOV R182, R160 ;  /* 0x000000a000b67202 */ /* 0x000fe40000000f00 */
[----:B--2---:R-:W-:Y:S01]  /*33e0*/  MOV R181, R161 ;  /* 0x000000a100b57202 */ /* 0x004fe20000000f00 */
[----:B------:R-:W-:Y:S01]  /*33f0*/  MUFU.EX2 R11, R11 ;  /* 0x0000000b000b7308 */ /* 0x000fe20000000800 */
[----:B------:R-:W-:Y:S04]  /*3400*/  MOV R180, R162 ;  /* 0x000000a200b47202 */ /* 0x000fe80000000f00 */
[----:B------:R-:W-:Y:S02]  /*3410*/  MOV R167, R163 ;  /* 0x000000a300a77202 */ /* 0x000fe40000000f00 */
[----:B------:R-:W2:Y:S03]  /*3420*/  LDSM.16.M88.4 R160, [R0+0xd880] ;  /* 0x00d8800000a0783b */ /* 0x000ea60000000200 */
[----:B------:R-:W-:Y:S10]  /*3430*/  MUFU.EX2 R165, R180 ;  /* 0x000000b400a57308 */ /* 0x000ff40000000800 */
[----:B------:R-:W4:Y:S10]  /*3440*/  MUFU.EX2 R164, R167 ;  /* 0x000000a700a47308 */ /* 0x000f340000000800 */
[----:B------:R-:W5:Y:S01]  /*3450*/  MUFU.EX2 R166, R181 ;  /* 0x000000b500a67308 */ /* 0x000f620000000800 */
[-C--:B---3--:R-:W-:Y:S09]  /*3460*/  HMMA.16816.F32.BF16 R36, R156, R188.reuse, R36 ;  /* 0x000000bc9c24723c */ /* 0x088ff20000041824 */
[----:B------:R-:W-:Y:S01]  /*3470*/  MUFU.EX2 R167, R20 ;  /* 0x0000001400a77308 */ /* 0x000fe20000000800 */
[C---:B--2---:R-:W-:Y:S09]  /*3480*/  HMMA.16816.F32.BF16 R24, R160.reuse, R188, R24 ;  /* 0x000000bca018723c */ /* 0x044ff20000041818 */
[----:B------:R-:W-:Y:S01]  /*3490*/  MUFU.EX2 R180, R16 ;  /* 0x0000001000b47308 */ /* 0x000fe20000000800 */
[-C--:B------:R-:W-:Y:S09]  /*34a0*/  HMMA.16816.F32.BF16 R28, R160, R190.reuse, R28 ;  /* 0x000000bea01c723c */ /* 0x080ff2000004181c */
[----:B------:R-:W-:Y:S01]  /*34b0*/  MUFU.EX2 R181, R12 ;  /* 0x0000000c00b57308 */ /* 0x000fe20000000800 */
[C---:B------:R-:W-:Y:S09]  /*34c0*/  HMMA.16816.F32.BF16 R40, R156.reuse, R190, R40 ;  /* 0x000000be9c28723c */ /* 0x040ff20000041828 */
[----:B------:R-:W-:Y:S01]  /*34d0*/  MUFU.EX2 R3, R3 ;  /* 0x0000000300037308 */ /* 0x000fe20000000800 */
[-C--:B------:R-:W-:Y:S08]  /*34e0*/  HMMA.16816.F32.BF16 R44, R156, R192.reuse, R44 ;  /* 0x000000c09c2c723c */ /* 0x080ff0000004182c */
[C---:B------:R-:W-:Y:S01]  /*34f0*/  HMMA.16816.F32.BF16 R48, R160.reuse, R192, R48 ;  /* 0x000000c0a030723c */ /* 0x040fe20000041830 */
[----:B------:R-:W-:Y:S07]  /*3500*/  MUFU.EX2 R2, R2 ;  /* 0x0000000200027308 */ /* 0x000fee0000000800 */
[-C--:B------:R-:W-:Y:S01]  /*3510*/  HMMA.16816.F32.BF16 R52, R160, R194.reuse, R52 ;  /* 0x000000c2a034723c */ /* 0x080fe20000041834 */
[----:B------:R-:W-:Y:S07]  /*3520*/  LDSM.16.M88.4 R160, [R229+0x1800] ;  /* 0x00180000e5a0783b */ /* 0x000fee0000000200 */
[----:B------:R-:W-:Y:S01]  /*3530*/  HMMA.16816.F32.BF16 R56, R156, R194, R56 ;  /* 0x000000c29c38723c */ /* 0x000fe20000041838 */
[----:B------:R-:W2:Y:S07]  /*3540*/  LDSM.16.M88.4 R156, [R229+0x1000] ;  /* 0x00100000e59c783b */ /* 0x000eae0000000200 */
[-C--:B--2---:R-:W-:Y:S08]  /*3550*/  HMMA.16816.F32.BF16 R36, R156, R196.reuse, R36 ;  /* 0x000000c49c24723c */ /* 0x084ff00000041824 */
        /* <DEDUP_REMOVED lines=26> */
[----:B------:R-:W2:Y:S01]  /*3700*/  LDS R160, [R248.X4+0xf280] ;  /* 0x00f28000f8a07984 */ /* 0x000ea20000004800 */
[----:B------:R-:W3:Y:S06]  /*3710*/  MUFU.EX2 R161, R182 ;  /* 0x000000b600a17308 */ /* 0x000eec0000000800 */
[----:B------:R-:W-:Y:S04]  /*3720*/  HMMA.16816.F32.BF16 R56, R156, R218, R56 ;  /* 0x000000da9c38723c */ /* 0x000fe80000041838 */
[----:B------:R1:W-:Y:S10]  /*3730*/  MUFU.EX2 R157, R18 ;  /* 0x00000012009d7308 */ /* 0x0003f40000000800 */
[----:B------:R-:W3:Y:S10]  /*3740*/  MUFU.EX2 R162, R183 ;  /* 0x000000b700a27308 */ /* 0x000ef40000000800 */
[----:B------:R-:W3:Y:S01]  /*3750*/  MUFU.EX2 R163, R32 ;  /* 0x0000002000a37308 */ /* 0x000ee20000000800 */
[----:B-1----:R-:W1:Y:S01]  /*3760*/  LDS R18, [R248.X4+0xf2a0] ;  /* 0x00f2a000f8127984 */ /* 0x002e620000004800 */
[--C-:B--2---:R-:W-:Y:S08]  /*3770*/  FADD.FTZ R159, R36, -R160.reuse ;  /* 0x800000a0249f7221 */ /* 0x104ff00000010000 */
[----:B------:R-:W2:Y:S01]  /*3780*/  MUFU.EX2 R182, R8 ;  /* 0x0000000800b67308 */ /* 0x000ea20000000800 */
[--C-:B------:R-:W-:Y:S02]  /*3790*/  FADD.FTZ R158, R37, -R160.reuse ;  /* 0x800000a0259e7221 */ /* 0x100fe40000010000 */
[----:B----4-:R-:W-:Y:S01]  /*37a0*/  FMUL.FTZ R159, R164, R159 ;  /* 0x0000009fa49f7220 */ /* 0x010fe20000410000 */
[C---:B------:R-:W-:Y:S01]  /*37b0*/  F2FP.BF16.PACK_AB R164, R165.reuse, R164 ;  /* 0x000000a4a5a4723e */ /* 0x040fe200000010ff */
[----:B------:R-:W-:Y:S02]  /*37c0*/  FMUL.FTZ R158, R165, R158 ;  /* 0x0000009ea59e7220 */ /* 0x000fe40000410000 */
[----:B------:R-:W4:Y:S01]  /*37d0*/  LDS R165, [R248.X4+0xf300] ;  /* 0x00f30000f8a57984 */ /* 0x000f220000004800 */
[--C-:B------:R-:W-:Y:S02]  /*37e0*/  FADD.FTZ R40, R40, -R160.reuse ;  /* 0x800000a028287221 */ /* 0x100fe40000010000 */
[----:B------:R-:W1:Y:S01]  /*37f0*/  MUFU.EX2 R183, R4 ;  /* 0x0000000400b77308 */ /* 0x000e620000000800 */
[--C-:B------:R-:W-:Y:S02]  /*3800*/  FADD.FTZ R41, R41, -R160.reuse ;  /* 0x800000a029297221 */ /* 0x100fe40000010000 */
[--C-:B------:R-:W-:Y:S02]  /*3810*/  FADD.FTZ R44, R44, -R160.reuse ;  /* 0x800000a02c2c7221 */ /* 0x100fe40000010000 */
[--C-:B------:R-:W-:Y:S02]  /*3820*/  FADD.FTZ R45, R45, -R160.reuse ;  /* 0x800000a02d2d7221 */ /* 0x100fe40000010000 */
[--C-:B------:R-:W-:Y:S02]  /*3830*/  FADD.FTZ R56, R56, -R160.reuse ;  /* 0x800000a038387221 */ /* 0x100fe40000010000 */
[----:B------:R-:W-:Y:S02]  /*3840*/  FADD.FTZ R57, R57, -R160 ;  /* 0x800000a039397221 */ /* 0x000fe40000010000 */
[----:B-----5:R-:W-:Y:S02]  /*3850*/  FMUL.FTZ R40, R166, R40 ;  /* 0x00000028a6287220 */ /* 0x020fe40000410000 */
[C---:B---3--:R-:W-:Y:S01]  /*3860*/  FMUL.FTZ R41, R161.reuse, R41 ;  /* 0x00000029a1297220 */ /* 0x048fe20000410000 */
[----:B------:R-:W-:Y:S01]  /*3870*/  F2FP.BF16.PACK_AB R161, R161, R166 ;  /* 0x000000a6a1a1723e */ /* 0x000fe200000010ff */
[----:B------:R-:W-:Y:S02]  /*3880*/  FMUL.FTZ R44, R162, R44 ;  /* 0x0000002ca22c7220 */ /* 0x000fe40000410000 */
[----:B------:R-:W-:Y:S01]  /*3890*/  FMUL.FTZ R45, R163, R45 ;  /* 0x0000002da32d7220 */ /* 0x000fe20000410000 */
[----:B------:R-:W-:Y:S01]  /*38a0*/  F2FP.BF16.PACK_AB R41, R41, R40 ;  /* 0x000000282929723e */ /* 0x000fe200000010ff */
[----:B------:R-:W-:Y:S01]  /*38b0*/  FMUL.FTZ R56, R167, R56 ;  /* 0x00000038a7387220 */ /* 0x000fe20000410000 */
[----:B------:R-:W-:Y:S01]  /*38c0*/  MUFU.EX2 R40, R7 ;  /* 0x0000000700287308 */ /* 0x000fe20000000800 */
[----:B------:R-:W-:Y:S01]  /*38d0*/  FMUL.FTZ R57, R180, R57 ;  /* 0x00000039b4397220 */ /* 0x000fe20000410000 */
[----:B------:R-:W-:Y:S01]  /*38e0*/  F2FP.BF16.PACK_AB R45, R45, R44 ;  /* 0x0000002c2d2d723e */ /* 0x000fe200000010ff */
[--C-:B-1----:R-:W-:Y:S01]  /*38f0*/  FADD.FTZ R166, R43, -R18.reuse ;  /* 0x800000122ba67221 */ /* 0x102fe20000010000 */
[----:B------:R-:W-:Y:S01]  /*3900*/  F2FP.BF16.PACK_AB R163, R163, R162 ;  /* 0x000000a2a3a3723e */ /* 0x000fe200000010ff */
[--C-:B------:R-:W-:Y:S01]  /*3910*/  FADD.FTZ R44, R38, -R18.reuse ;  /* 0x80000012262c7221 */ /* 0x100fe20000010000 */
[----:B------:R-:W-:Y:S01]  /*3920*/  F2FP.BF16.PACK_AB R57, R57, R56 ;  /* 0x000000383939723e */ /* 0x000fe200000010ff */
[--C-:B------:R-:W-:Y:S01]  /*3930*/  FADD.FTZ R58, R58, -R18.reuse ;  /* 0x800000123a3a7221 */ /* 0x100fe20000010000 */
[----:B------:R-:W1:Y:S02]  /*3940*/  LDS R56, [R248.X4+0xf320] ;  /* 0x00f32000f8387984 */ /* 0x000e640000004800 */
[----:B------:R-:W3:Y:S01]  /*3950*/  MUFU.EX2 R43, R6 ;  /* 0x00000006002b7308 */ /* 0x000ee20000000800 */
[--C-:B------:R-:W-:Y:S01]  /*3960*/  FADD.FTZ R59, R59, -R18.reuse ;  /* 0x800000123b3b7221 */ /* 0x100fe20000010000 */
[----:B------:R-:W-:Y:S01]  /*3970*/  F2FP.BF16.PACK_AB R167, R180, R167 ;  /* 0x000000a7b4a7723e */ /* 0x000fe200000010ff */
[----:B------:R-:W-:Y:S01]  /*3980*/  FMUL.FTZ R44, R181, R44 ;  /* 0x0000002cb52c7220 */ /* 0x000fe20000410000 */
[----:B--2---:R-:W-:Y:S01]  /*3990*/  F2FP.BF16.PACK_AB R181, R182, R181 ;  /* 0x000000b5b6b5723e */ /* 0x004fe200000010ff */
[--C-:B------:R-:W-:Y:S01]  /*39a0*/  FADD.FTZ R160, R39, -R18.reuse ;  /* 0x8000001227a07221 */ /* 0x100fe20000010000 */
[----:B------:R-:W-:Y:S01]  /*39b0*/  STS [R238+0xf480], R164 ;  /* 0x00f480a4ee007388 */ /* 0x000fe20000000800 */
[--C-:B------:R-:W-:Y:S01]  /*39c0*/  FADD.FTZ R42, R42, -R18.reuse ;  /* 0x800000122a2a7221 */ /* 0x100fe20000010000 */
[----:B------:R-:W-:Y:S01]  /*39d0*/  F2FP.BF16.PACK_AB R162, R158, R159 ;  /* 0x0000009f9ea2723e */ /* 0x000fe200000010ff */
[----:B------:R-:W-:Y:S01]  /*39e0*/  FMUL.FTZ R58, R23, R58 ;  /* 0x0000003a173a7220 */ /* 0x000fe20000410000 */
[----:B------:R-:W-:Y:S01]  /*39f0*/  STS [R238+0xf880], R181 ;  /* 0x00f880b5ee007388 */ /* 0x000fe20000000800 */
[C---:B------:R-:W-:Y:S01]  /*3a00*/  FMUL.FTZ R59, R22.reuse, R59 ;  /* 0x0000003b163b7220 */ /* 0x040fe20000410000 */
[----:B------:R-:W-:Y:S01]  /*3a10*/  F2FP.BF16.PACK_AB R23, R22, R23 ;  /* 0x000000171617723e */ /* 0x000fe200000010ff */
[----:B------:R-:W-:Y:S01]  /*3a20*/  FMUL.FTZ R160, R182, R160 ;  /* 0x000000a0b6a07220 */ /* 0x000fe20000410000 */
[----:B------:R1:W-:Y:S01]  /*3a30*/  STS [R236], R161 ;  /* 0x000000a1ec007388 */ /* 0x0003e20000000800 */
[----:B------:R-:W-:Y:S01]  /*3a40*/  FMUL.FTZ R42, R183, R42 ;  /* 0x0000002ab72a7220 */ /* 0x000fe20000410000 */
[----:B------:R-:W-:Y:S01]  /*3a50*/  F2FP.BF16.PACK_AB R183, R35, R183 ;  /* 0x000000b723b7723e */ /* 0x000fe200000010ff */
[--C-:B----4-:R-:W-:Y:S01]  /*3a60*/  FADD.FTZ R28, R28, -R165.reuse ;  /* 0x800000a51c1c7221 */ /* 0x110fe20000010000 */
[----:B------:R-:W-:Y:S01]  /*3a70*/  F2FP.BF16.PACK_AB R59, R59, R58 ;  /* 0x0000003a3b3b723e */ /* 0x000fe200000010ff */
[--C-:B------:R-:W-:Y:S01]  /*3a80*/  FADD.FTZ R58, R25, -R165.reuse ;  /* 0x800000a5193a7221 */ /* 0x100fe20000010000 */
[----:B------:R-:W-:Y:S01]  /*3a90*/  F2FP.BF16.PACK_AB R25, R19, R21 ;  /* 0x000000151319723e */ /* 0x000fe200000010ff */
[----:B------:R-:W-:Y:S01]  /*3aa0*/  STS [R236+0x400], R183 ;  /* 0x000400b7ec007388 */ /* 0x000fe20000000800 */
[----:B------:R-:W-:Y:S01]  /*3ab0*/  F2FP.BF16.PACK_AB R44, R160, R44 ;  /* 0x0000002ca02c723e */ /* 0x000fe200000010ff */
[--C-:B------:R-:W-:Y:S01]  /*3ac0*/  FADD.FTZ R160, R29, -R165.reuse ;  /* 0x800000a51da07221 */ /* 0x100fe20000010000 */
[----:B------:R-:W2:Y:S01]  /*3ad0*/  MUFU.EX2 R182, R5 ;  /* 0x0000000500b67308 */ /* 0x000ea20000000800 */
[--C-:B------:R-:W-:Y:S01]  /*3ae0*/  FADD.FTZ R48, R48, -R165.reuse ;  /* 0x800000a530307221 */ /* 0x100fe20000010000 */
[----:B------:R4:W-:Y:S01]  /*3af0*/  STS [R238+0x10480], R25 ;  /* 0x01048019ee007388 */ /* 0x0009e20000000800 */
[--C-:B------:R-:W-:Y:S02]  /*3b00*/  FADD.FTZ R49, R49, -R165.reuse ;  /* 0x800000a531317221 */ /* 0x100fe40000010000 */
[----:B------:R-:W-:Y:S02]  /*3b10*/  FMUL.FTZ R28, R157, R28 ;  /* 0x0000001c9d1c7220 */ /* 0x000fe40000410000 */
[----:B------:R-:W-:Y:S02]  /*3b20*/  FMUL.FTZ R48, R15, R48 ;  /* 0x000000300f307220 */ /* 0x000fe40000410000 */
[--C-:B------:R-:W-:Y:S02]  /*3b30*/  FADD.FTZ R24, R24, -R165.reuse ;  /* 0x800000a518187221 */ /* 0x100fe40000010000 */
[----:B------:R-:W-:Y:S02]  /*3b40*/  FMUL.FTZ R160, R17, R160 ;  /* 0x000000a011a07220 */ /* 0x000fe40000410000 */
[----:B------:R-:W-:Y:S02]  /*3b50*/  FMUL.FTZ R49, R14, R49 ;  /* 0x000000310e317220 */ /* 0x000fe40000410000 */
[----:B------:R-:W-:Y:S01]  /*3b60*/  FMUL.FTZ R24, R21, R24 ;  /* 0x0000001815187220 */ /* 0x000fe20000410000 */
[----:B------:R-:W-:Y:S01]  /*3b70*/  F2FP.BF16.PACK_AB R28, R160, R28 ;  /* 0x0000001ca01c723e */ /* 0x000fe200000010ff */
[----:B------:R-:W-:Y:S01]  /*3b80*/  FMUL.FTZ R29, R19, R58 ;  /* 0x0000003a131d7220 */ /* 0x000fe20000410000 */
[----:B------:R-:W-:Y:S01]  /*3b90*/  F2FP.BF16.PACK_AB R160, R49, R48 ;  /* 0x0000003031a0723e */ /* 0x000fe200000010ff */
[----:B------:R-:W-:Y:S01]  /*3ba0*/  FADD.FTZ R180, R47, -R18 ;  /* 0x800000122fb47221 */ /* 0x000fe20000010000 */
[----:B------:R-:W-:Y:S01]  /*3bb0*/  F2FP.BF16.PACK_AB R49, R9, R10 ;  /* 0x0000000a0931723e */ /* 0x000fe200000010ff */
[----:B------:R-:W-:Y:S01]  /*3bc0*/  FMUL.FTZ R166, R35, R166 ;  /* 0x000000a623a67220 */ /* 0x000fe20000410000 */
[----:B------:R-:W-:Y:S01]  /*3bd0*/  F2FP.BF16.PACK_AB R58, R17, R157 ;  /* 0x0000009d113a723e */ /* 0x000fe200000010ff */
[--C-:B------:R-:W-:Y:S01]  /*3be0*/  FADD.FTZ R52, R52, -R165.reuse ;  /* 0x800000a534347221 */ /* 0x100fe20000010000 */
[----:B------:R-:W-:Y:S01]  /*3bf0*/  F2FP.BF16.PACK_AB R29, R29, R24 ;  /* 0x000000181d1d723e */ /* 0x000fe200000010ff */
[----:B------:R-:W-:Y:S01]  /*3c00*/  STS [R238+0x10880], R49 ;  /* 0x01088031ee007388 */ /* 0x000fe20000000800 */
[----:B---3--:R-:W-:Y:S01]  /*3c10*/  F2FP.BF16.PACK_AB R24, R43, R40 ;  /* 0x000000282b18723e */ /* 0x008fe200000010ff */
[--C-:B-1----:R-:W-:Y:S01]  /*3c20*/  FADD.FTZ R161, R26, -R56.reuse ;  /* 0x800000381aa17221 */ /* 0x102fe20000010000 */
[----:B------:R-:W-:Y:S01]  /*3c30*/  F2FP.BF16.PACK_AB R47, R33, R34 ;  /* 0x00000022212f723e */ /* 0x000fe200000010ff */
[----:B------:R-:W-:Y:S01]  /*3c40*/  STS [R236+0x1000], R58 ;  /* 0x0010003aec007388 */ /* 0x000fe20000000800 */
[----:B------:R-:W-:Y:S01]  /*3c50*/  F2FP.BF16.PACK_AB R42, R166, R42 ;  /* 0x0000002aa62a723e */ /* 0x000fe200000010ff */
[----:B------:R-:W-:Y:S01]  /*3c60*/  FADD.FTZ R166, R53, -R165 ;  /* 0x800000a535a67221 */ /* 0x000fe20000010000 */
[----:B------:R-:W-:Y:S01]  /*3c70*/  F2FP.BF16.PACK_AB R53, R14, R15 ;  /* 0x0000000f0e35723e */ /* 0x000fe200000010ff */
[----:B------:R1:W-:Y:S01]  /*3c80*/  STS [R236+0x1400], R24 ;  /* 0x00140018ec007388 */ /* 0x0003e20000000800 */
[----:B--2---:R-:W-:Y:S01]  /*3c90*/  F2FP.BF16.PACK_AB R181, R252, R182 ;  /* 0x000000b6fcb5723e */ /* 0x004fe200000010ff */
[--C-:B------:R-:W-:Y:S01]  /*3ca0*/  FADD.FTZ R26, R27, -R56.reuse ;  /* 0x800000381b1a7221 */ /* 0x100fe20000010000 */
[----:B------:R-:W-:Y:S01]  /*3cb0*/  F2FP.BF16.PACK_AB R165, R11, R13 ;  /* 0x0000000d0ba5723e */ /* 0x000fe200000010ff */
[----:B------:R-:W-:Y:S01]  /*3cc0*/  STS [R238+0x11480], R163 ;  /* 0x011480a3ee007388 */ /* 0x000fe20000000800 */
[----:B----4-:R-:W-:Y:S01]  /*3cd0*/  F2FP.BF16.PACK_AB R25, R2, R3 ;  /* 0x000000030219723e */ /* 0x010fe200000010ff */
[----:B------:R-:W-:Y:S02]  /*3ce0*/  FMUL.FTZ R26, R9, R26 ;  /* 0x0000001a091a7220 */ /* 0x000fe40000410000 */
[----:B------:R-:W-:Y:S01]  /*3cf0*/  STS [R238+0x11880], R47 ;  /* 0x0118802fee007388 */ /* 0x000fe20000000800 */
[----:B------:R-:W-:Y:S02]  /*3d00*/  FADD.FTZ R27, R30, -R56 ;  /* 0x800000381e1b7221 */ /* 0x000fe40000010000 */
[----:B------:R-:W-:Y:S01]  /*3d10*/  FMUL.FTZ R161, R10, R161 ;  /* 0x000000a10aa17220 */ /* 0x000fe20000410000 */
[----:B------:R-:W-:Y:S01]  /*3d20*/  STS [R236+0x2000], R167 ;  /* 0x002000a7ec007388 */ /* 0x000fe20000000800 */
[----:B------:R-:W-:Y:S02]  /*3d30*/  FMUL.FTZ R27, R40, R27 ;  /* 0x0000001b281b7220 */ /* 0x000fe40000410000 */
[----:B------:R-:W-:Y:S01]  /*3d40*/  FADD.FTZ R46, R46, -R18 ;  /* 0x800000122e2e7221 */ /* 0x000fe20000010000 */
[----:B------:R-:W-:Y:S01]  /*3d50*/  STS [R236+0x2400], R23 ;  /* 0x00240017ec007388 */ /* 0x000fe20000000800 */
[----:B------:R-:W-:Y:S01]  /*3d60*/  F2FP.BF16.PACK_AB R161, R26, R161 ;  /* 0x000000a11aa1723e */ /* 0x000fe200000010ff */
[----:B------:R-:W-:Y:S02]  /*3d70*/  FMUL.FTZ R180, R33, R180 ;  /* 0x000000b421b47220 */ /* 0x000fe40000410000 */
[----:B------:R-:W-:Y:S01]  /*3d80*/  STS [R238+0x12480], R53 ;  /* 0x01248035ee007388 */ /* 0x000fe20000000800 */
[----:B------:R-:W-:Y:S02]  /*3d90*/  FMUL.FTZ R46, R34, R46 ;  /* 0x0000002e222e7220 */ /* 0x000fe40000410000 */
[--C-:B------:R-:W-:Y:S01]  /*3da0*/  FADD.FTZ R51, R51, -R56.reuse ;  /* 0x8000003833337221 */ /* 0x100fe20000010000 */
[----:B------:R-:W-:Y:S01]  /*3db0*/  STS [R238+0x12880], R181 ;  /* 0x012880b5ee007388 */ /* 0x000fe20000000800 */
[--C-:B-1----:R-:W-:Y:S01]  /*3dc0*/  FADD.FTZ R24, R31, -R56.reuse ;  /* 0x800000381f187221 */ /* 0x102fe20000010000 */
[----:B------:R-:W-:Y:S01]  /*3dd0*/  F2FP.BF16.PACK_AB R46, R180, R46 ;  /* 0x0000002eb42e723e */ /* 0x000fe200000010ff */
[--C-:B------:R-:W-:Y:S01]  /*3de0*/  FADD.FTZ R54, R54, -R56.reuse ;  /* 0x8000003836367221 */ /* 0x100fe20000010000 */
[----:B------:R1:W-:Y:S01]  /*3df0*/  STS [R236+0x3000], R165 ;  /* 0x003000a5ec007388 */ /* 0x0003e20000000800 */
[----:B------:R-:W-:Y:S02]  /*3e00*/  FMUL.FTZ R24, R43, R24 ;  /* 0x000000182b187220 */ /* 0x000fe40000410000 */
[--C-:B------:R-:W-:Y:S01]  /*3e10*/  FADD.FTZ R55, R55, -R56.reuse ;  /* 0x8000003837377221 */ /* 0x100fe20000010000 */
[----:B------:R-:W-:Y:S01]  /*3e20*/  STS [R236+0x3400], R25 ;  /* 0x00340019ec007388 */ /* 0x000fe20000000800 */
[----:B------:R-:W-:Y:S01]  /*3e30*/  FMUL.FTZ R252, R252, R51 ;  /* 0x00000033fcfc7220 */ /* 0x000fe20000410000 */
[----:B------:R-:W-:Y:S01]  /*3e40*/  F2FP.BF16.PACK_AB R31, R24, R27 ;  /* 0x0000001b181f723e */ /* 0x000fe200000010ff */
[----:B------:R-:W-:Y:S01]  /*3e50*/  FADD.FTZ R27, R50, -R56 ;  /* 0x80000038321b7221 */ /* 0x000fe20000010000 */
[----:B------:R-:W-:Y:S01]  /*3e60*/  BAR.SYNC.DEFER_BLOCKING 0x0 ;  /* 0x0000000000007b1d */ /* 0x000fe20000010000 */
[----:B------:R-:W-:Y:S02]  /*3e70*/  FMUL.FTZ R52, R13, R52 ;  /* 0x000000340d347220 */ /* 0x000fe40000410000 */
[----:B------:R-:W-:Y:S02]  /*3e80*/  FMUL.FTZ R27, R182, R27 ;  /* 0x0000001bb61b7220 */ /* 0x000fe40000410000 */
[----:B------:R-:W-:Y:S02]  /*3e90*/  FMUL.FTZ R54, R3, R54 ;  /* 0x0000003603367220 */ /* 0x000fe40000410000 */
[----:B------:R-:W-:Y:S01]  /*3ea0*/  FMUL.FTZ R55, R2, R55 ;  /* 0x0000003702377220 */ /* 0x000fe20000410000 */
[----:B------:R-:W-:Y:S01]  /*3eb0*/  F2FP.BF16.PACK_AB R3, R252, R27 ;  /* 0x0000001bfc03723e */ /* 0x000fe200000010ff */
[----:B------:R-:W-:Y:S01]  /*3ec0*/  FMUL.FTZ R166, R11, R166 ;  /* 0x000000a60ba67220 */ /* 0x000fe20000410000 */
[----:B------:R-:W-:Y:S04]  /*3ed0*/  SHF.L.U32 R2, R232, 0x1, RZ ;  /* 0x00000001e8027819 */ /* 0x000fe800000006ff */
[----:B------:R-:W-:Y:S02]  /*3ee0*/  F2FP.BF16.PACK_AB R166, R166, R52 ;  /* 0x00000034a6a6723e */ /* 0x000fe400000010ff */
[----:B-1----:R-:W-:Y:S01]  /*3ef0*/  F2FP.BF16.PACK_AB R165, R55, R54 ;  /* 0x0000003637a5723e */ /* 0x002fe200000010ff */
        /* <DEDUP_REMOVED lines=97> */
[----:B------:R-:W-:Y:S01]  /*4510*/  ULDC.64 UR6, c[0x0][0x208] ;  /* 0x0000820000067ab9 */ /* 0x000fe20000000a00 */
[C---:B------:R-:W-:Y:S01]  /*4520*/  LOP3.LUT P4, RZ, R245.reuse, 0x1, RZ, 0xc0, !PT ;  /* 0x00000001f5ff7812 */ /* 0x040fe2000788c0ff */
[----:B------:R-:W-:Y:S01]  /*4530*/  USHF.R.S32.HI UR15, URZ, 0x1f, UR11 ;  /* 0x0000001f3f0f7899 */ /* 0x000fe2000801140b */
[C---:B------:R-:W-:Y:S01]  /*4540*/  LOP3.LUT P3, RZ, R245.reuse, 0x2, RZ, 0xc0, !PT ;  /* 0x00000002f5ff7812 */ /* 0x040fe2000786c0ff */
[----:B------:R-:W-:Y:S01]  /*4550*/  USHF.L.U32 UR14, UR11, 0x6, URZ ;  /* 0x000000060b0e7899 */ /* 0x000fe2000800063f */
[----:B------:R-:W-:Y:S01]  /*4560*/  LOP3.LUT P1, RZ, R245, 0x4, RZ, 0xc0, !PT ;  /* 0x00000004f5ff7812 */ /* 0x000fe2000782c0ff */
[----:B------:R-:W-:Y:S01]  /*4570*/  UIMAD UR15, UR15, UR6, URZ ;  /* 0x000000060f0f72a4 */ /* 0x000fe2000f8e023f */
[----:B------:R-:W-:Y:S01]  /*4580*/  @!P2 IMAD.SHL.U32 R6, R235, 0x10, RZ ;  /* 0x00000010eb06a824 */ /* 0x000fe200078e00ff */
[----:B------:R-:W-:Y:S02]  /*4590*/  UIMAD.WIDE.U32 UR18, UR11, UR6, URZ ;  /* 0x000000060b1272a5 */ /* 0x000fe4000f8e003f */
[----:B------:R-:W-:Y:S01]  /*45a0*/  UIMAD UR15, UR11, UR7, UR15 ;  /* 0x000000070b0f72a4 */ /* 0x000fe2000f8e020f */
[----:B------:R-:W-:Y:S01]  /*45b0*/  IMAD.U32 R5, RZ, RZ, UR14 ;  /* 0x0000000eff057e24 */ /* 0x000fe2000f8e00ff */
[----:B------:R-:W-:Y:S02]  /*45c0*/  UIADD3 UR16, -UR14, UR10, URZ ;  /* 0x0000000a0e107290 */ /* 0x000fe4000fffe13f */
[----:B------:R-:W-:Y:S01]  /*45d0*/  UIADD3 UR15, UR19, UR15, URZ ;  /* 0x0000000f130f7290 */ /* 0x000fe2000fffe03f */
[----:B------:R-:W-:Y:S02]  /*45e0*/  IMAD.U32 R4, RZ, RZ, UR18 ;  /* 0x00000012ff047e24 */ /* 0x000fe4000f8e00ff */
[----:B------:R-:W-:Y:S01]  /*45f0*/  IMAD.U32 R7, RZ, RZ, UR18 ;  /* 0x00000012ff077e24 */ /* 0x000fe2000f8e00ff */
[C---:B------:R-:W-:Y:S01]  /*4600*/  ISETP.GE.OR P4, PT, R240.reuse, UR16, !P4 ;  /* 0x00000010f0007c0c */ /* 0x040fe2000e786670 */
[----:B------:R-:W-:Y:S01]  /*4610*/  @!P2 IMAD.WIDE R10, R5, 0x4, R246 ;  /* 0x00000004050aa825 */ /* 0x000fe200078e02f6 */
[C---:B------:R-:W-:Y:S02]  /*4620*/  ISETP.GE.OR P3, PT, R240.reuse, UR16, !P3 ;  /* 0x00000010f0007c0c */ /* 0x040fe4000df66670 */
[----:B------:R-:W-:Y:S02]  /*4630*/  ISETP.GE.OR P1, PT, R240, UR16, !P1 ;  /* 0x00000010f0007c0c */ /* 0x000fe4000cf26670 */
[----:B--2---:R-:W-:Y:S01]  /*4640*/  LEA R8, P0, R4, R36, 0x7 ;  /* 0x0000002404087211 */ /* 0x004fe200078038ff */
[----:B------:R-:W-:Y:S05]  /*4650*/  IMAD.U32 R4, RZ, RZ, UR15 ;  /* 0x0000000fff047e24 */ /* 0x000fea000f8e00ff */
[----:B------:R-:W-:Y:S05]  /*4660*/  LEA.HI.X R9, R7, R37, R4, 0x7, P0 ;  /* 0x0000002507097211 */ /* 0x000fea00000f3c04 */
[----:B------:R-:W-:Y:S01]  /*4670*/  @!PT LDS RZ, [RZ] ;  /* 0x00000000fffff984 */ /* 0x000fe20000000800 */
[----:B------:R-:W-:Y:S01]  /*4680*/  @!PT LDS RZ, [RZ] ;  /* 0x00000000fffff984 */ /* 0x000fe20000000800 */
[----:B------:R-:W-:Y:S01]  /*4690*/  @!PT LDS RZ, [RZ] ;  /* 0x00000000fffff984 */ /* 0x000fe20000000800 */
[----:B------:R1:W-:Y:S04]  /*46a0*/  LDGSTS.E.BYPASS.LTC128B.128 [R237+0xc080], [R8.64], !P4 ;  /* 0x0c08000008ed7fae */ /* 0x0003e8000e101d4c */
[----:B------:R1:W-:Y:S04]  /*46b0*/  LDGSTS.E.BYPASS.LTC128B.128 [R237+0xd080], [R8.64+0x40], !P3 ;  /* 0x0d08004008ed7fae */ /* 0x0003e8000d901d4c */
[----:B------:R1:W-:Y:S04]  /*46c0*/  LDGSTS.E.BYPASS.LTC128B.128 [R237+0xe080], [R8.64+0x80], !P1 ;  /* 0x0e08008008ed7fae */ /* 0x0003e8000c901d4c */
[----:B------:R1:W-:Y:S02]  /*46d0*/  @!P2 LDGSTS.E.BYPASS.LTC128B.128 [R6+0xf280], [R10.64] ;  /* 0x0f2800000a06afae */ /* 0x0003e4000b901d4c */
.L_x_57:
[-C--:B-12-4-:R-:W-:Y:S01]  /*46e0*/  HMMA.16816.F32.BF16 R4, R40, R2.reuse, RZ ;  /* 0x000000022804723c */ /* 0x096fe200000418ff */
[----:B------:R-:W-:Y:S01]  /*46f0*/  LDSM.16.M88.4 R28, [R224] ;  /* 0x00000000e01c783b */ /* 0x000fe20000000200 */
[----:B------:R-:W-:Y:S02]  /*4700*/  UIMAD UR5, UR5, 0x1800, URZ ;  /* 0x00001800050578a4 */ /* 0x000fe4000f8e023f */
[----:B------:R-:W-:Y:S01]  /*4710*/  UISETP.GE.AND UP0, UPT, UR11, UR8, UPT ;  /* 0x000000080b00728c */ /* 0x000fe2000bf06270 */
[----:B------:R-:W-:Y:S01]  /*4720*/  LDSM.16.M88.4 R32, [R224+0x1000] ;  /* 0x00100000e020783b */ /* 0x000fe20000000200 */
[----:B------:R-:W-:Y:S02]  /*4730*/  UISETP.GE.AND UP1, UPT, UR9, 0x1, UPT ;  /* 0x000000010900788c */ /* 0x000fe4000bf26270 */
[C---:B------:R-:W-:Y:S01]  /*4740*/  HMMA.16816.F32.BF16 R8, R24.reuse, R2, RZ ;  /* 0x000000021808723c */ /* 0x040fe200000418ff */
[----:B------:R-:W1:Y:S01]  /*4750*/  LDSM.16.MT88.2 R2, [R227+0x800] ;  /* 0x00080000e302783b */ /* 0x000e620000004100 */
[----:B------:R-:W-:Y:S02]  /*4760*/  UIADD3 UR6, UR4, 0x1, URZ ;  /* 0x0000000104067890 */ /* 0x000fe4000fffe03f */
[----:B------:R-:W-:Y:S01]  /*4770*/  UISETP.GE.AND UP2, UPT, UR4, 0x1, UPT ;  /* 0x000000010400788c */ /* 0x000fe2000bf46270 */
[----:B------:R-:W2:Y:S03]  /*4780*/  LDSM.16.MT88.2 R36, [R227+0x2800] ;  /* 0x00280000e324783b */ /* 0x000ea60000004100 */
[-C--:B------:R-:W-:Y:S01]  /*4790*/  HMMA.16816.F32.BF16 R12, R24, R48.reuse, RZ ;  /* 0x00000030180c723c */ /* 0x080fe200000418ff */
[----:B------:R-:W3:Y:S04]  /*47a0*/  LDSM.16.MT88.2 R38, [R227+0x4800] ;  /* 0x00480000e326783b */ /* 0x000ee80000004100 */
[----:B------:R-:W-:Y:S03]  /*47b0*/  LDSM.16.MT88.2 R44, [R227+0xc00] ;  /* 0x000c0000e32c783b */ /* 0x000fe60000004100 */
[C---:B------:R-:W-:Y:S01]  /*47c0*/  HMMA.16816.F32.BF16 R16, R40.reuse, R48, RZ ;  /* 0x000000302810723c */ /* 0x040fe200000418ff */
[----:B------:R-:W-:Y:S04]  /*47d0*/  LDSM.16.MT88.2 R46, [R227+0x2c00] ;  /* 0x002c0000e32e783b */ /* 0x000fe80000004100 */
[----:B------:R-:W0:Y:S03]  /*47e0*/  LDGDEPBAR ;  /* 0x00000000000079af */ /* 0x000e260000000000 */
[-C--:B------:R-:W-:Y:S01]  /*47f0*/  HMMA.16816.F32.BF16 R20, R40, R50.reuse, RZ ;  /* 0x000000322814723c */ /* 0x080fe200000418ff */
[----:B------:R-:W4:Y:S07]  /*4800*/  LDSM.16.M88.4 R40, [R223] ;  /* 0x00000000df28783b */ /* 0x000f2e0000000200 */
[----:B------:R-:W-:Y:S01]  /*4810*/  HMMA.16816.F32.BF16 R24, R24, R50, RZ ;  /* 0x000000321818723c */ /* 0x000fe200000418ff */
[----:B------:R-:W5:Y:S07]  /*4820*/  LDSM.16.M88.4 R48, [R223+0x1000] ;  /* 0x00100000df30783b */ /* 0x000f6e0000000200 */
        /* <DEDUP_REMOVED lines=10> */
[C---:B------:R-:W-:Y:S01]  /*48d0*/  HMMA.16816.F32.BF16 R8, R32.reuse, R2, R8 ;  /* 0x000000022008723c */ /* 0x040fe20000041808 */
[----:B------:R-:W1:Y:S07]  /*48e0*/  LDSM.16.MT88.2 R2, [R227+0x4c00] ;  /* 0x004c0000e302783b */ /* 0x000e6e0000004100 */
[-C--:B--2---:R-:W-:Y:S08]  /*48f0*/  HMMA.16816.F32.BF16 R12, R32, R36.reuse, R12 ;  /* 0x00000024200c723c */ /* 0x084ff0000004180c */
[C---:B------:R-:W-:Y:S01]  /*4900*/  HMMA.16816.F32.BF16 R16, R28.reuse, R36, R16 ;  /* 0x000000241c10723c */ /* 0x040fe20000041810 */
[----:B------:R-:W2:Y:S07]  /*4910*/  LDSM.16.MT88.2 R36, [R227+0x1000] ;  /* 0x00100000e324783b */ /* 0x000eae0000004100 */
[-C--:B---3--:R-:W-:Y:S01]  /*4920*/  HMMA.16816.F32.BF16 R20, R28, R38.reuse, R20 ;  /* 0x000000261c14723c */ /* 0x088fe20000041814 */
[----:B------:R-:W3:Y:S04]  /*4930*/  LDSM.16.MT88.2 R28, [R227+0x5000] ;  /* 0x00500000e31c783b */ /* 0x000ee80000004100 */
[----:B------:R-:W-:Y:S03]  /*4940*/  LDSM.16.MT88.2 R30, [R227+0x1400] ;  /* 0x00140000e31e783b */ /* 0x000fe60000004100 */
[----:B------:R-:W-:Y:S01]  /*4950*/  HMMA.16816.F32.BF16 R24, R32, R38, R24 ;  /* 0x000000262018723c */ /* 0x000fe20000041818 */
[----:B------:R-:W2:Y:S04]  /*4960*/  LDSM.16.M88.4 R32, [R225+0x2000] ;  /* 0x00200000e120783b */ /* 0x000ea80000000200 */
[----:B------:R-:W-:Y:S03]  /*4970*/  LDSM.16.MT88.2 R38, [R227+0x3400] ;  /* 0x00340000e326783b */ /* 0x000fe60000004100 */
[-C--:B----4-:R-:W-:Y:S08]  /*4980*/  HMMA.16816.F32.BF16 R4, R40, R44.reuse, R4 ;  /* 0x0000002c2804723c */ /* 0x090ff00000041804 */
[C---:B-----5:R-:W-:Y:S08]  /*4990*/  HMMA.16816.F32.BF16 R8, R48.reuse, R44, R8 ;  /* 0x0000002c3008723c */ /* 0x060ff00000041808 */
        /* <DEDUP_REMOVED lines=8> */
[-C--:B--2---:R-:W-:Y:S08]  /*4a20*/  HMMA.16816.F32.BF16 R4, R52, R36.reuse, R4 ;  /* 0x000000243404723c */ /* 0x084ff00000041804 */
[C---:B------:R-:W-:Y:S01]  /*4a30*/  HMMA.16816.F32.BF16 R8, R56.reuse, R36, R8 ;  /* 0x000000243808723c */ /* 0x040fe20000041808 */
[----:B------:R-:W2:Y:S07]  /*4a40*/  LDSM.16.MT88.2 R36, [R227+0x1800] ;  /* 0x00180000e324783b */ /* 0x000eae0000004100 */
[-C--:B------:R-:W-:Y:S08]  /*4a50*/  HMMA.16816.F32.BF16 R12, R56, R156.reuse, R12 ;  /* 0x0000009c380c723c */ /* 0x080ff0000004180c */
[C---:B------:R-:W-:Y:S01]  /*4a60*/  HMMA.16816.F32.BF16 R16, R52.reuse, R156, R16 ;  /* 0x0000009c3410723c */ /* 0x040fe20000041810 */
[----:B------:R-:W5:Y:S07]  /*4a70*/  LDSM.16.MT88.2 R156, [R227+0x3800] ;  /* 0x00380000e39c783b */ /* 0x000f6e0000004100 */
[-C--:B---3--:R-:W-:Y:S01]  /*4a80*/  HMMA.16816.F32.BF16 R20, R52, R28.reuse, R20 ;  /* 0x0000001c3414723c */ /* 0x088fe20000041814 */
[----:B------:R-:W-:Y:S07]  /*4a90*/  LDSM.16.M88.4 R52, [R220+0x2000] ;  /* 0x00200000dc34783b */ /* 0x000fee0000000200 */
[----:B------:R-:W-:Y:S01]  /*4aa0*/  HMMA.16816.F32.BF16 R24, R56, R28, R24 ;  /* 0x0000001c3818723c */ /* 0x000fe20000041818 */
[----:B------:R-:W3:Y:S04]  /*4ab0*/  LDSM.16.MT88.2 R28, [R227+0x5800] ;  /* 0x00580000e31c783b */ /* 0x000ee80000004100 */
[----:B------:R-:W-:Y:S03]  /*4ac0*/  LDSM.16.M88.4 R56, [R220+0x3000] ;  /* 0x00300000dc38783b */ /* 0x000fe60000000200 */
[-C--:B------:R-:W-:Y:S08]  /*4ad0*/  HMMA.16816.F32.BF16 R4, R32, R30.reuse, R4 ;  /* 0x0000001e2004723c */ /* 0x080ff00000041804 */
[C---:B----4-:R-:W-:Y:S01]  /*4ae0*/  HMMA.16816.F32.BF16 R8, R44.reuse, R30, R8 ;  /* 0x0000001e2c08723c */ /* 0x050fe20000041808 */
[----:B------:R-:W4:Y:S07]  /*4af0*/  LDSM.16.MT88.2 R30, [R227+0x1c00] ;  /* 0x001c0000e31e783b */ /* 0x000f2e0000004100 */
[-C--:B------:R-:W-:Y:S08]  /*4b00*/  HMMA.16816.F32.BF16 R12, R44, R38.reuse, R12 ;  /* 0x000000262c0c723c */ /* 0x080ff0000004180c */
[C---:B------:R-:W-:Y:S01]  /*4b10*/  HMMA.16816.F32.BF16 R16, R32.reuse, R38, R16 ;  /* 0x000000262010723c */ /* 0x040fe20000041810 */
[----:B------:R-:W3:Y:S07]  /*4b20*/  LDSM.16.MT88.2 R38, [R227+0x3c00] ;  /* 0x003c0000e326783b */ /* 0x000eee0000004100 */
[-C--:B-1----:R-:W-:Y:S01]  /*4b30*/  HMMA.16816.F32.BF16 R20, R32, R2.reuse, R20 ;  /* 0x000000022014723c */ /* 0x082fe20000041814 */
[----:B------:R-:W-:Y:S07]  /*4b40*/  LDSM.16.MT88.4 R32, [R228+0x13c80] ;  /* 0x013c8000e420783b */ /* 0x000fee0000004200 */
[----:B------:R-:W-:Y:S01]  /*4b50*/  HMMA.16816.F32.BF16 R24, R44, R2, R24 ;  /* 0x000000022c18723c */ /* 0x000fe20000041818 */
[----:B------:R-:W1:Y:S07]  /*4b60*/  LDSM.16.MT88.2 R2, [R227+0x5c00] ;  /* 0x005c0000e302783b */ /* 0x000e6e0000004100 */
[-C--:B--2---:R-:W-:Y:S08]  /*4b70*/  HMMA.16816.F32.BF16 R4, R40, R36.reuse, R4 ;  /* 0x000000242804723c */ /* 0x084ff00000041804 */
[C---:B------:R-:W-:Y:S08]  /*4b80*/  HMMA.16816.F32.BF16 R8, R48.reuse, R36, R8 ;  /* 0x000000243008723c */ /* 0x040ff00000041808 */
[-C--:B-----5:R-:W-:Y:S08]  /*4b90*/  HMMA.16816.F32.BF16 R12, R48, R156.reuse, R12 ;  /* 0x0000009c300c723c */ /* 0x0a0ff0000004180c */
[C---:B------:R-:W-:Y:S08]  /*4ba0*/  HMMA.16816.F32.BF16 R16, R40.reuse, R156, R16 ;  /* 0x0000009c2810723c */ /* 0x040ff00000041810 */
[-C--:B---3--:R-:W-:Y:S08]  /*4bb0*/  HMMA.16816.F32.BF16 R20, R40, R28.reuse, R20 ;  /* 0x0000001c2814723c */ /* 0x088ff00000041814 */
[----:B------:R-:W-:Y:S07]  /*4bc0*/  HMMA.16816.F32.BF16 R24, R48, R28, R24 ;  /* 0x0000001c3018723c */ /* 0x000fee0000041818 */
[----:B------:R-:W-:Y:S01]  /*4bd0*/  IADD3 R29, P0, R242, UR5, RZ ;  /* 0x00000005f21d7c10 */ /* 0x000fe2000ff1e0ff */
[-C--:B----4-:R-:W-:Y:S01]  /*4be0*/  HMMA.16816.F32.BF16 R4, R52, R30.reuse, R4 ;  /* 0x0000001e3404723c */ /* 0x090fe20000041804 */
[----:B------:R-:W-:Y:S01]  /*4bf0*/  IMAD.U32 R28, RZ, RZ, UR5 ;  /* 0x00000005ff1c7e24 */ /* 0x000fe2000f8e00ff */
[----:B------:R-:W-:Y:S04]  /*4c00*/  UIADD3 UR5, UR9, 0x1, URZ ;  /* 0x0000000109057890 */ /* 0x000fe8000fffe03f */
[----:B------:R-:W-:Y:S01]  /*4c10*/  LEA.HI.X.SX32 R28, R28, R249, 0x1, P0 ;  /* 0x000000f91c1c7211 */ /* 0x000fe200000f0eff */
[----:B------:R-:W-:Y:S01]  /*4c20*/  USEL UR9, UR5, URZ, !UP1 ;  /* 0x0000003f05097287 */ /* 0x000fe2000c800000 */
[C---:B------:R-:W-:Y:S02]  /*4c30*/  HMMA.16816.F32.BF16 R8, R56.reuse, R30, R8 ;  /* 0x0000001e3808723c */ /* 0x040fe40000041808 */
[----:B------:R-:W-:Y:S02]  /*4c40*/  UMOV UR5, UR11 ;  /* 0x0000000b00057c82 */ /* 0x000fe40008000000 */
[C---:B------:R-:W-:Y:S04]  /*4c50*/  LEA R44, P0, R29.reuse, c[0x0][0x220], 0x2 ;  /* 0x000088001d2c7a11 */ /* 0x040fe800078010ff */
[-C--:B------:R-:W-:Y:S04]  /*4c60*/  HMMA.16816.F32.BF16 R12, R56, R38.reuse, R12 ;  /* 0x00000026380c723c */ /* 0x080fe8000004180c */
[----:B------:R-:W-:Y:S02]  /*4c70*/  LEA.HI.X R45, R29, c[0x0][0x224], R28, 0x2, P0 ;  /* 0x000089001d2d7a11 */ /* 0x000fe400000f141c */
[----:B------:R-:W-:Y:S02]  /*4c80*/  PLOP3.LUT P0, PT, PT, PT, UP0, 0x80, 0x0 ;  /* 0x000000000000781c */ /* 0x000fe40003f0f008 */
[C---:B------:R-:W-:Y:S01]  /*4c90*/  HMMA.16816.F32.BF16 R16, R52.reuse, R38, R16 ;  /* 0x000000263410723c */ /* 0x040fe20000041810 */
[----:B------:R-:W-:Y:S04]  /*4ca0*/  RED.E.ADD.F32.FTZ.RN.STRONG.GPU [R44.64], R4 ;  /* 0x000000042c00798e */ /* 0x000fe8000c10e78c */
[----:B------:R-:W-:Y:S03]  /*4cb0*/  RED.E.ADD.F32.FTZ.RN.STRONG.GPU [R44.64+0x400], R5 ;  /* 0x000400052c00798e */ /* 0x000fe6000c10e78c */
[-C--:B-1----:R-:W-:Y:S01]  /*4cc0*/  HMMA.16816.F32.BF16 R20, R52, R2.reuse, R20 ;  /* 0x000000023414723c */ /* 0x082fe20000041814 */
[----:B------:R-:W-:Y:S04]  /*4cd0*/  RED.E.ADD.F32.FTZ.RN.STRONG.GPU [R44.64+0x800], R6 ;  /* 0x000800062c00798e */ /* 0x000fe8000c10e78c */
        /* <DEDUP_REMOVED lines=27> */
[----:B------:R-:W5:Y:S04]  /*4e90*/  LDSM.16.MT88.4 R36, [R2+0x6480] ;  /* 0x006480000224783b */ /* 0x000f680000004200 */
        /* <DEDUP_REMOVED lines=24> */
[-C--:B-----5:R-:W-:Y:S08]  /*5020*/  HMMA.16816.F32.BF16 R108, R32, R36.reuse, R108 ;  /* 0x00000024206c723c */ /* 0x0a0ff0000004186c */
        /* <DEDUP_REMOVED lines=14> */
[----:B------:R-:W5:Y:S04]  /*5110*/  LDSM.16.MT88.4 R12, [R2+0x7c80] ;  /* 0x007c8000020c783b */ /* 0x000f680000004200 */
        /* <DEDUP_REMOVED lines=26> */
[----:B------:R-:W-:Y:S01]  /*52c0*/  FMUL.FTZ R108, R108, c[0x0][0x298] ;  /* 0x0000a6006c6c7a20 */ /* 0x000fe20000410000 */
[----:B------:R-:W-:Y:S01]  /*52d0*/  PLOP3.LUT P1, PT, PT, PT, PT, 0x8, 0x0 ;  /* 0x000000000000781c */ /* 0x000fe20003f2e170 */
        /* <DEDUP_REMOVED lines=47> */
.L_x_55:
[----:B------:R-:W-:Y:S05]  /*55d0*/  @P1 BRA `(.L_x_59) ;  /* 0x0000117000001947 */ /* 0x000fea0003800000 */
[----:B------:R-:W-:Y:S01]  /*55e0*/  SHF.R.S32.HI R0, RZ, 0x1f, R235 ;  /* 0x0000001fff007819 */ /* 0x000fe200000114eb */
[----:B------:R-:W-:Y:S01]  /*55f0*/  BAR.SYNC.DEFER_BLOCKING 0x1, 0x100 ;  /* 0x0044000000007b1d */ /* 0x000fe20000010000 */
[----:B------:R-:W-:Y:S02]  /*5600*/  F2FP.BF16.PACK_AB R60, R61, R60 ;  /* 0x0000003c3d3c723e */ /* 0x000fe400000010ff */
[----:B------:R-:W-:-:S02]  /*5610*/  LEA.HI R2, R0, R235, RZ, 0x2 ;  /* 0x000000eb00027211 */ /* 0x000fc400078f10ff */
[----:B-----5:R-:W-:Y:S02]  /*5620*/  LEA.HI R5, R0, R235, RZ, 0x5 ;  /* 0x000000eb00057211 */ /* 0x020fe400078f28ff */
[--C-:B------:R-:W-:Y:S02]  /*5630*/  SHF.R.S32.HI R4, RZ, 0x2, R2.reuse ;  /* 0x00000002ff047819 */ /* 0x100fe40000011402 */
[----:B------:R-:W-:Y:S02]  /*5640*/  SHF.R.S32.HI R3, RZ, 0x1f, R2 ;  /* 0x0000001fff037819 */ /* 0x000fe40000011402 */
[--C-:B------:R-:W-:Y:S02]  /*5650*/  SHF.R.S32.HI R6, RZ, 0x5, R5.reuse ;  /* 0x00000005ff067819 */ /* 0x100fe40000011405 */
[----:B------:R-:W-:Y:S02]  /*5660*/  LEA.HI R3, R3, R4, RZ, 0x3 ;  /* 0x0000000403037211 */ /* 0x000fe400078f18ff */
[----:B------:R-:W-:-:S02]  /*5670*/  SHF.R.S32.HI R9, RZ, 0x1f, R5 ;  /* 0x0000001fff097819 */ /* 0x000fc40000011405 */
[----:B------:R-:W-:Y:S02]  /*5680*/  LOP3.LUT R3, R3, 0xfffffff8, RZ, 0xc0, !PT ;  /* 0xfffffff803037812 */ /* 0x000fe400078ec0ff */
[----:B------:R-:W-:Y:S02]  /*5690*/  LEA.HI R9, R9, R6, RZ, 0x2 ;  /* 0x0000000609097211 */ /* 0x000fe400078f10ff */
[----:B------:R-:W-:Y:S01]  /*56a0*/  LEA.HI R8, R0, R235, RZ, 0x7 ;  /* 0x000000eb00087211 */ /* 0x000fe200078f38ff */
[----:B------:R-:W-:Y:S01]  /*56b0*/  IMAD.IADD R3, R4, 0x1, -R3 ;  /* 0x0000000104037824 */ /* 0x000fe200078e0a03 */
[----:B------:R-:W-:Y:S02]  /*56c0*/  LOP3.LUT R2, R2, 0xfffffffc, RZ, 0xc0, !PT ;  /* 0xfffffffc02027812 */ /* 0x000fe400078ec0ff */
[----:B------:R-:W-:Y:S02]  /*56d0*/  LOP3.LUT R9, R9, 0x7ffffc, RZ, 0xc0, !PT ;  /* 0x007ffffc09097812 */ /* 0x000fe400078ec0ff */
[----:B------:R-:W-:Y:S01]  /*56e0*/  LEA.HI R5, R3, R3, RZ, 0x1 ;  /* 0x0000000303057211 */ /* 0x000fe200078f08ff */
[----:B------:R-:W-:Y:S01]  /*56f0*/  IMAD.IADD R2, R235, 0x1, -R2 ;  /* 0x00000001eb027824 */ /* 0x000fe200078e0a02 */
[----:B------:R-:W-:Y:S01]  /*5700*/  SHF.R.U32.HI R8, RZ, 0x4, R8 ;  /* 0x00000004ff087819 */ /* 0x000fe20000011608 */
[----:B------:R-:W-:Y:S01]  /*5710*/  IMAD.IADD R9, R6, 0x1, -R9 ;  /* 0x0000000106097824 */ /* 0x000fe200078e0a09 */
[----:B------:R-:W-:-:S02]  /*5720*/  SHF.R.S32.HI R7, RZ, 0x1, R5 ;  /* 0x00000001ff077819 */ /* 0x000fc40000011405 */
[----:B------:R-:W-:Y:S01]  /*5730*/  LOP3.LUT R12, R5, 0x3fffffe, RZ, 0xc0, !PT ;  /* 0x03fffffe050c7812 */ /* 0x000fe200078ec0ff */
[----:B------:R-:W-:Y:S01]  /*5740*/  IMAD R9, R9, 0x100, R2 ;  /* 0x0000010009097824 */ /* 0x000fe200078e0202 */
[C---:B------:R-:W-:Y:S01]  /*5750*/  LOP3.LUT P0, RZ, R7.reuse, 0x2, RZ, 0xc0, !PT ;  /* 0x0000000207ff7812 */ /* 0x040fe2000780c0ff */
[----:B-1----:R-:W-:Y:S01]  /*5760*/  IMAD.SHL.U32 R10, R7, 0x40, RZ ;  /* 0x00000040070a7824 */ /* 0x002fe200078e00ff */
[----:B------:R-:W-:Y:S01]  /*5770*/  F2FP.BF16.PACK_AB R62, R63, R62 ;  /* 0x0000003e3f3e723e */ /* 0x000fe200000010ff */
[----:B------:R-:W-:Y:S01]  /*5780*/  IMAD.IADD R12, R3, 0x1, -R12 ;  /* 0x00000001030c7824 */ /* 0x000fe200078e0a0c */
[----:B------:R-:W-:Y:S02]  /*5790*/  F2FP.BF16.PACK_AB R72, R73, R72 ;  /* 0x000000484948723e */ /* 0x000fe400000010ff */
[----:B------:R-:W-:Y:S01]  /*57a0*/  LOP3.LUT R5, R10, 0xc0, RZ, 0xc0, !PT ;  /* 0x000000c00a057812 */ /* 0x000fe200078ec0ff */
[----:B------:R-:W-:Y:S01]  /*57b0*/  IMAD R9, R12, 0x10, R9 ;  /* 0x000000100c097824 */ /* 0x000fe200078e0209 */
[----:B------:R-:W-:-:S02]  /*57c0*/  F2FP.BF16.PACK_AB R74, R75, R74 ;  /* 0x0000004a4b4a723e */ /* 0x000fc400000010ff */
[----:B------:R-:W-:Y:S02]  /*57d0*/  LOP3.LUT R8, R5, 0x8, R8, 0xf8, !PT ;  /* 0x0000000805087812 */ /* 0x000fe400078ef808 */
[----:B------:R-:W-:Y:S02]  /*57e0*/  SHF.R.U32.HI R5, RZ, 0x3, R5 ;  /* 0x00000003ff057819 */ /* 0x000fe40000011605 */
[----:B------:R-:W-:Y:S02]  /*57f0*/  F2FP.BF16.PACK_AB R64, R65, R64 ;  /* 0x000000404140723e */ /* 0x000fe400000010ff */
[----:B------:R-:W-:Y:S02]  /*5800*/  LOP3.LUT R8, R8, R5, RZ, 0x3c, !PT ;  /* 0x0000000508087212 */ /* 0x000fe400078e3cff */
[----:B------:R-:W-:Y:S02]  /*5810*/  F2FP.BF16.PACK_AB R66, R67, R66 ;  /* 0x000000424342723e */ /* 0x000fe400000010ff */
[----:B------:R-:W-:Y:S01]  /*5820*/  F2FP.BF16.PACK_AB R68, R69, R68 ;  /* 0x000000444544723e */ /* 0x000fe200000010ff */
[----:B------:R-:W-:Y:S01]  /*5830*/  IMAD.U32 R8, R9, 0x2, R8 ;  /* 0x0000000209087824 */ /* 0x000fe200078e0008 */
[----:B------:R-:W-:-:S02]  /*5840*/  F2FP.BF16.PACK_AB R70, R71, R70 ;  /* 0x000000464746723e */ /* 0x000fc400000010ff */
[----:B------:R-:W-:Y:S01]  /*5850*/  F2FP.BF16.PACK_AB R76, R77, R76 ;  /* 0x0000004c4d4c723e */ /* 0x000fe200000010ff */
[----:B------:R-:W-:Y:S01]  /*5860*/  IMAD.SHL.U32 R3, R8, 0x2, RZ ;  /* 0x0000000208037824 */ /* 0x000fe200078e00ff */
[----:B------:R-:W-:Y:S01]  /*5870*/  F2FP.BF16.PACK_AB R78, R79, R78 ;  /* 0x0000004e4f4e723e */ /* 0x000fe200000010ff */
[----:B------:R-:W-:Y:S01]  /*5880*/  IMAD.MOV.U32 R8, RZ, RZ, 0x4 ;  /* 0x00000004ff087424 */ /* 0x000fe200078e00ff */
[----:B------:R-:W-:Y:S02]  /*5890*/  F2FP.BF16.PACK_AB R88, R89, R88 ;  /* 0x000000585958723e */ /* 0x000fe400000010ff */
[C---:B------:R-:W-:Y:S01]  /*58a0*/  IADD3 R5, R3.reuse, 0x20, RZ ;  /* 0x0000002003057810 */ /* 0x040fe20007ffe0ff */
[----:B------:R1:W-:Y:S01]  /*58b0*/  STS [R3+0x6080], R60 ;  /* 0x0060803c03007388 */ /* 0x0003e20000000800 */
[----:B------:R-:W-:Y:S01]  /*58c0*/  @P0 IADD3 R5, R3, -0x20, RZ ;  /* 0xffffffe003050810 */ /* 0x000fe20007ffe0ff */
[----:B------:R-:W-:Y:S01]  /*58d0*/  IMAD.WIDE R10, R241, R8, c[0x0][0x358] ;  /* 0x0000d600f10a7625 */ /* 0x000fe200078e0208 */
[----:B------:R-:W-:Y:S01]  /*58e0*/  F2FP.BF16.PACK_AB R90, R91, R90 ;  /* 0x0000005a5b5a723e */ /* 0x000fe200000010ff */
[----:B------:R1:W-:Y:S01]  /*58f0*/  STS [R3+0x6280], R62 ;  /* 0x0062803e03007388 */ /* 0x0003e20000000800 */
[----:B------:R-:W-:-:S02]  /*5900*/  F2FP.BF16.PACK_AB R80, R81, R80 ;  /* 0x000000505150723e */ /* 0x000fc400000010ff */
[----:B------:R-:W-:Y:S01]  /*5910*/  F2FP.BF16.PACK_AB R82, R83, R82 ;  /* 0x000000525352723e */ /* 0x000fe200000010ff */
[----:B------:R1:W-:Y:S01]  /*5920*/  STS [R5+0x6080], R72 ;  /* 0x0060804805007388 */ /* 0x0003e20000000800 */
[----:B------:R-:W-:Y:S02]  /*5930*/  F2FP.BF16.PACK_AB R84, R85, R84 ;  /* 0x000000545554723e */ /* 0x000fe400000010ff */
[----:B------:R-:W-:Y:S01]  /*5940*/  F2FP.BF16.PACK_AB R86, R87, R86 ;  /* 0x000000565756723e */ /* 0x000fe200000010ff */
[----:B------:R1:W-:Y:S01]  /*5950*/  STS [R5+0x6280], R74 ;  /* 0x0062804a05007388 */ /* 0x0003e20000000800 */
[----:B------:R-:W-:Y:S02]  /*5960*/  F2FP.BF16.PACK_AB R92, R93, R92 ;  /* 0x0000005c5d5c723e */ /* 0x000fe400000010ff */
        /* <DEDUP_REMOVED lines=47> */
[----:B------:R-:W-:-:S02]  /*5c60*/  ISETP.NE.U32.AND P0, PT, RZ, c[0x0][0x360], PT ;  /* 0x0000d800ff007a0c */ /* 0x000fc40003f05070 */
[----:B------:R-:W-:Y:S01]  /*5c70*/  ISETP.NE.U32.AND P1, PT, RZ, c[0x0][0x358], PT ;  /* 0x0000d600ff007a0c */ /* 0x000fe20003f25070 */
[----:B------:R1:W-:Y:S01]  /*5c80*/  STS [R3+0xb080], R96 ;  /* 0x00b0806003007388 */ /* 0x0003e20000000800 */
[----:B------:R-:W-:Y:S02]  /*5c90*/  ISETP.NE.AND.EX P0, PT, RZ, c[0x0][0x364], PT, P0 ;  /* 0x0000d900ff007a0c */ /* 0x000fe40003f05300 */
[----:B------:R-:W-:Y:S01]  /*5ca0*/  ISETP.NE.AND.EX P1, PT, RZ, c[0x0][0x35c], PT, P1 ;  /* 0x0000d700ff007a0c */ /* 0x000fe20003f25310 */
[----:B------:R1:W-:Y:S04]  /*5cb0*/  STS [R3+0xb280], R98 ;  /* 0x00b2806203007388 */ /* 0x0003e80000000800 */
        /* <DEDUP_REMOVED lines=26> */
[----:B------:R-:W-:Y:S01]  /*5e60*/  BAR.SYNC.DEFER_BLOCKING 0x1, 0x100 ;  /* 0x0044000000007b1d */ /* 0x000fe20000010000 */
[----:B------:R-:W-:-:S02]  /*5e70*/  IMAD.MOV.U32 R7, RZ, RZ, c[0x0][0x2f0] ;  /* 0x0000bc00ff077624 */ /* 0x000fc400078e00ff */
[----:B------:R-:W-:-:S03]  /*5e80*/  @P0 IMAD.WIDE R12, R241, R8, c[0x0][0x360] ;  /* 0x0000d800f10c0625 */ /* 0x000fc600078e0208 */
[----:B------:R-:W2:Y:S04]  /*5e90*/  @P1 LDG.E R9, [R10.64] ;  /* 0x0000000c0a091981 */ /* 0x000ea8000c1e1900 */
[----:B------:R1:W5:Y:S01]  /*5ea0*/  @P0 LDG.E R7, [R12.64] ;  /* 0x0000000c0c070981 */ /* 0x000362000c1e1900 */
[----:B------:R-:W-:Y:S02]  /*5eb0*/  CS2R R44, SRZ ;  /* 0x00000000002c7805 */ /* 0x000fe4000001ff00 */
[--C-:B--2---:R-:W-:Y:S01]  /*5ec0*/  @P1 SHF.R.S32.HI R45, RZ, 0x1f, R9.reuse ;  /* 0x0000001fff2d1819 */ /* 0x104fe20000011409 */
[----:B------:R-:W-:Y:S01]  /*5ed0*/  @P1 IMAD.MOV.U32 R44, RZ, RZ, R9 ;  /* 0x000000ffff2c1224 */ /* 0x000fe200078e0009 */
[----:B------:R-:W-:Y:S05]  /*5ee0*/  @P0 BRA `(.L_x_60) ;  /* 0x0000004000000947 */ /* 0x000fea0003800000 */
[----:B-1----:R-:W-:Y:S05]  /*5ef0*/  @!P1 BRA `(.L_x_60) ;  /* 0x0000003000009947 */ /* 0x002fea0003800000 */
[----:B-----5:R-:W2:Y:S04]  /*5f00*/  LDG.E R7, [R10.64] ;  /* 0x0000000c0a077981 */ /* 0x020ea8000c1e1900 */
[----:B------:R-:W2:Y:S02]  /*5f10*/  LDG.E R8, [R10.64+0x4] ;  /* 0x0000040c0a087981 */ /* 0x000ea4000c1e1900 */
[----:B--2---:R-:W-:-:S02]  /*5f20*/  IADD3 R7, -R7, R8, RZ ;  /* 0x0000000807077210 */ /* 0x004fc40007ffe1ff */
.L_x_60:
[----:B-1----:R-:W-:Y:S01]  /*5f30*/  LEA.HI R9, R0, R235, RZ, 0x3 ;  /* 0x000000eb00097211 */ /* 0x002fe200078f18ff */
[----:B------:R-:W-:Y:S01]  /*5f40*/  IMAD.SHL.U32 R58, R2, 0x8, RZ ;  /* 0x00000008023a7824 */ /* 0x000fe200078e00ff */
[C---:B------:R-:W-:Y:S01]  /*5f50*/  LEA.HI R5, R4.reuse, R4, RZ, 0x1 ;  /* 0x0000000404057211 */ /* 0x040fe200078f08ff */
[----:B------:R-:W1:Y:S01]  /*5f60*/  S2R R2, SR_CTAID.Y ;  /* 0x0000000000027919 */ /* 0x000e620000002600 */
[----:B------:R-:W-:Y:S01]  /*5f70*/  IADD3 R62, P0, R4, R44, RZ ;  /* 0x0000002c043e7210 */ /* 0x000fe20007f1e0ff */
[----:B------:R-:W-:Y:S01]  /*5f80*/  IMAD.SHL.U32 R9, R9, 0x8, RZ ;  /* 0x0000000809097824 */ /* 0x000fe200078e00ff */
[----:B------:R-:W-:Y:S01]  /*5f90*/  LOP3.LUT R5, R5, 0x3fffffe, RZ, 0xc0, !PT ;  /* 0x03fffffe05057812 */ /* 0x000fe200078ec0ff */
[----:B------:R-:W-:Y:S01]  /*5fa0*/  BSSY B0, `(.L_x_61) ;  /* 0x0000038000007945 */ /* 0x000fe20003800000 */
[----:B------:R-:W-:-:S02]  /*5fb0*/  SHF.R.S32.HI R59, RZ, 0x1f, R58 ;  /* 0x0000001fff3b7819 */ /* 0x000fc4000001143a */
[----:B------:R-:W-:Y:S01]  /*5fc0*/  LOP3.LUT R9, R9, 0xc0, RZ, 0xc0, !PT ;  /* 0x000000c009097812 */ /* 0x000fe200078ec0ff */
[C---:B------:R-:W-:Y:S01]  /*5fd0*/  IMAD.IADD R5, R4.reuse, 0x1, -R5 ;  /* 0x0000000104057824 */ /* 0x040fe200078e0a05 */
[----:B------:R-:W-:Y:S02]  /*5fe0*/  LEA.HI.X.SX32 R63, R4, R45, 0x1, P0 ;  /* 0x0000002d043f7211 */ /* 0x000fe400000f0eff */
[----:B------:R-:W-:Y:S01]  /*5ff0*/  LOP3.LUT R3, R9, 0x18, R58, 0xf8, !PT ;  /* 0x0000001809037812 */ /* 0x000fe200078ef83a */
[----:B------:R-:W-:Y:S01]  /*6000*/  IMAD R5, R6, 0x8, R5 ;  /* 0x0000000806057824 */ /* 0x000fe200078e0205 */
[----:B------:R-:W-:Y:S01]  /*6010*/  SHF.R.U32.HI R0, RZ, 0x3, R9 ;  /* 0x00000003ff007819 */ /* 0x000fe20000011609 */
[----:B------:R-:W2:Y:S03]  /*6020*/  S2R R6, SR_CTAID.X ;  /* 0x0000000000067919 */ /* 0x000ea60000002500 */
[----:B------:R-:W-:-:S02]  /*6030*/  LOP3.LUT R0, R3, R0, RZ, 0x3c, !PT ;  /* 0x0000000003007212 */ /* 0x000fc400078e3cff */
[----:B------:R-:W-:Y:S02]  /*6040*/  SHF.R.S32.HI R3, RZ, 0x1f, R241 ;  /* 0x0000001fff037819 */ /* 0x000fe400000114f1 */
[----:B------:R-:W-:Y:S01]  /*6050*/  SEL R241, R241, RZ, !P1 ;  /* 0x000000fff1f17207 */ /* 0x000fe20004800000 */
[----:B------:R-:W-:Y:S01]  /*6060*/  IMAD.U32 R0, R5, 0x20, R0 ;  /* 0x0000002005007824 */ /* 0x000fe200078e0000 */
[----:B------:R-:W-:Y:S01]  /*6070*/  SEL R3, R3, RZ, !P1 ;  /* 0x000000ff03037207 */ /* 0x000fe20004800000 */
[----:B-1----:R-:W-:-:S04]  /*6080*/  IMAD.WIDE.U32 R46, R2, c[0x0][0x338], R58 ;  /* 0x0000ce00022e7a25 */ /* 0x002fc800078e003a */
[----:B------:R-:W-:Y:S01]  /*6090*/  IMAD.SHL.U32 R57, R0, 0x2, RZ ;  /* 0x0000000200397824 */ /* 0x000fe200078e00ff */
[----:B------:R-:W-:Y:S01]  /*60a0*/  SHF.R.S32.HI R0, RZ, 0x1f, R2 ;  /* 0x0000001fff007819 */ /* 0x000fe20000011402 */
[----:B------:R-:W-:-:S03]  /*60b0*/  IMAD R44, R3, c[0x0][0x340], RZ ;  /* 0x0000d000032c7a24 */ /* 0x000fc600078e02ff */
[----:B------:R1:W3:Y:S01]  /*60c0*/  LDS.128 R40, [R57+0x7080] ;  /* 0x0070800039287984 */ /* 0x0002e20000000c00 */
[----:B------:R-:W-:-:S03]  /*60d0*/  IMAD R5, R0, c[0x0][0x338], RZ ;  /* 0x0000ce0000057a24 */ /* 0x000fc600078e02ff */
[----:B------:R1:W4:Y:S01]  /*60e0*/  LDS.128 R36, [R57+0x9080] ;  /* 0x0090800039247984 */ /* 0x0003220000000c00 */
[----:B--2--5:R-:W-:Y:S02]  /*60f0*/  IMAD R7, R6, -0x80, R7 ;  /* 0xffffff8006077824 */ /* 0x024fe400078e0207 */
[----:B------:R-:W-:Y:S01]  /*6100*/  IMAD R5, R2, c[0x0][0x33c], R5 ;  /* 0x0000cf0002057a24 */ /* 0x000fe200078e0205 */
[----:B------:R1:W2:Y:S01]  /*6110*/  LDS.128 R32, [R57+0xb080] ;  /* 0x00b0800039207984 */ /* 0x0002a20000000c00 */
[----:B------:R-:W-:Y:S01]  /*6120*/  IMAD.WIDE R62, R6, 0x80, R62 ;  /* 0x00000080063e7825 */ /* 0x000fe200078e023e */
[----:B------:R-:W-:Y:S02]  /*6130*/  IMNMX R7, R7, 0x80, PT ;  /* 0x0000008007077817 */ /* 0x000fe40003800200 */
[----:B------:R1:W1:Y:S01]  /*6140*/  LDS.128 R28, [R57+0x80] ;  /* 0x00008000391c7984 */ /* 0x0002620000000c00 */
[----:B------:R-:W-:Y:S01]  /*6150*/  IMAD.IADD R47, R47, 0x1, R5 ;  /* 0x000000012f2f7824 */ /* 0x000fe200078e0205 */
[----:B------:R-:W-:Y:S01]  /*6160*/  ISETP.GE.AND P4, PT, R4, R7, PT ;  /* 0x000000070400720c */ /* 0x000fe20003f86270 */
[C---:B------:R-:W-:Y:S01]  /*6170*/  IMAD R5, R241.reuse, c[0x0][0x344], R44 ;  /* 0x0000d100f1057a24 */ /* 0x040fe200078e022c */
[----:B------:R1:W1:Y:S01]  /*6180*/  LDS.128 R24, [R57+0x2080] ;  /* 0x0020800039187984 */ /* 0x0002620000000c00 */
[----:B------:R-:W-:Y:S01]  /*6190*/  IMAD.WIDE.U32 R60, R241, c[0x0][0x340], R46 ;  /* 0x0000d000f13c7a25 */ /* 0x000fe200078e002e */
[----:B------:R-:W-:-:S02]  /*61a0*/  IADD3 R6, R58, 0x20, RZ ;  /* 0x000000203a067810 */ /* 0x000fc40007ffe0ff */
[----:B------:R1:W1:Y:S01]  /*61b0*/  LDS.128 R20, [R57+0x4080] ;  /* 0x0040800039147984 */ /* 0x0002620000000c00 */
[----:B------:R-:W-:-:S03]  /*61c0*/  IMAD.IADD R65, R61, 0x1, R5 ;  /* 0x000000013d417824 */ /* 0x000fc600078e0205 */
[----:B------:R1:W1:Y:S04]  /*61d0*/  LDS.128 R16, [R57+0x1080] ;  /* 0x0010800039107984 */ /* 0x0002680000000c00 */
[----:B------:R1:W1:Y:S04]  /*61e0*/  LDS.128 R12, [R57+0x3080] ;  /* 0x00308000390c7984 */ /* 0x0002680000000c00 */
[----:B------:R1:W1:Y:S01]  /*61f0*/  LDS.128 R8, [R57+0x5080] ;  /* 0x0050800039087984 */ /* 0x0002620000000c00 */
[----:B------:R-:W-:Y:S05]  /*6200*/  @P4 BRA `(.L_x_62) ;  /* 0x0000011000004947 */ /* 0x000fea0003800000 */
[C---:B------:R-:W-:Y:S01]  /*6210*/  ISETP.GE.AND P3, PT, R58.reuse, c[0x0][0x324], PT ;  /* 0x0000c9003a007a0c */ /* 0x040fe20003f66270 */
[----:B------:R-:W5:Y:S01]  /*6220*/  LDS.128 R52, [R57+0x8080] ;  /* 0x0080800039347984 */ /* 0x000f620000000c00 */
[----:B------:R-:W-:Y:S01]  /*6230*/  IMAD R56, R63, c[0x0][0x330], RZ ;  /* 0x0000cc003f387a24 */ /* 0x000fe200078e02ff */
[----:B------:R-:W-:Y:S01]  /*6240*/  IADD3 R5, R58, 0x40, RZ ;  /* 0x000000403a057810 */ /* 0x000fe20007ffe0ff */
[----:B------:R-:W-:Y:S01]  /*6250*/  IMAD.MOV.U32 R64, RZ, RZ, R60 ;  /* 0x000000ffff407224 */ /* 0x000fe200078e003c */
[----:B------:R-:W4:Y:S01]  /*6260*/  LDS.128 R48, [R57+0xa080] ;  /* 0x00a0800039307984 */ /* 0x000f220000000c00 */
[----:B------:R-:W-:Y:S01]  /*6270*/  IMAD R56, R62, c[0x0][0x334], R56 ;  /* 0x0000cd003e387a24 */ /* 0x000fe200078e0238 */
[----:B------:R-:W-:Y:S01]  /*6280*/  ISETP.GE.AND P2, PT, R6, c[0x0][0x324], PT ;  /* 0x0000c90006007a0c */ /* 0x000fe20003f46270 */
[----:B------:R-:W-:Y:S01]  /*6290*/  IMAD.WIDE.U32 R66, R62, c[0x0][0x330], R64 ;  /* 0x0000cc003e427a25 */ /* 0x000fe200078e0040 */
[----:B------:R-:W-:-:S03]  /*62a0*/  ISETP.GE.AND P1, PT, R5, c[0x0][0x324], PT ;  /* 0x0000c90005007a0c */ /* 0x000fc60003f26270 */
[----:B------:R-:W-:Y:S01]  /*62b0*/  IMAD.IADD R56, R67, 0x1, R56 ;  /* 0x0000000143387824 */ /* 0x000fe200078e0238 */
[----:B------:R-:W3:Y:S01]  /*62c0*/  @!P3 LDS.128 R44, [R57+0x6080] ;  /* 0x00608000392cb984 */ /* 0x000ee20000000c00 */
[----:B------:R-:W-:-:S04]  /*62d0*/  LEA R68, P0, R66, c[0x0][0x318], 0x1 ;  /* 0x0000c60042447a11 */ /* 0x000fc800078008ff */
[----:B------:R-:W-:-:S05]  /*62e0*/  LEA.HI.X R69, R66, c[0x0][0x31c], R56, 0x1, P0 ;  /* 0x0000c70042457a11 */ /* 0x000fca00000f0c38 */
[----:B-----5:R2:W-:Y:S04]  /*62f0*/  @!P2 STG.E.128 [R68.64+0x40], R52 ;  /* 0x000040344400a986 */ /* 0x0205e8000c101d0c */
[----:B----4-:R2:W-:Y:S04]  /*6300*/  @!P1 STG.E.128 [R68.64+0x80], R48 ;  /* 0x0000803044009986 */ /* 0x0105e8000c101d0c */
[----:B---3--:R2:W-:Y:S02]  /*6310*/  @!P3 STG.E.128 [R68.64], R44 ;  /* 0x0000002c4400b986 */ /* 0x0085e4000c101d0c */
.L_x_62:
[----:B------:R-:W-:Y:S05]  /*6320*/  BSYNC B0 ;  /* 0x0000000000007941 */ /* 0x000fea0003800000 */
.L_x_61:
[----:B------:R-:W-:Y:S01]  /*6330*/  IADD3 R4, R4, 0x40, RZ ;  /* 0x0000004004047810 */ /* 0x000fe20007ffe0ff */
[----:B------:R-:W-:Y:S03]  /*6340*/  BSSY B0, `(.L_x_63) ;  /* 0x0000014000007945 */ /* 0x000fe60003800000 */
[----:B------:R-:W-:-:S13]  /*6350*/  ISETP.GE.AND P3, PT, R4, R7, PT ;  /* 0x000000070400720c */ /* 0x000fda0003f66270 */
[----:B------:R-:W-:Y:S05]  /*6360*/  @P3 BRA `(.L_x_64) ;  /* 0x0000011000003947 */ /* 0x000fea0003800000 */
[----:B--2---:R-:W-:Y:S01]  /*6370*/  IADD3 R44, P0, R62, 0x40, RZ ;  /* 0x000000403e2c7810 */ /* 0x004fe20007f1e0ff */
[----:B------:R-:W-:Y:S01]  /*6380*/  IMAD.MOV.U32 R46, RZ, RZ, R60 ;  /* 0x000000ffff2e7224 */ /* 0x000fe200078e003c */
[C---:B------:R-:W-:Y:S01]  /*6390*/  IADD3 R4, R58.reuse, 0x40, RZ ;  /* 0x000000403a047810 */ /* 0x040fe20007ffe0ff */
[----:B------:R-:W-:Y:S01]  /*63a0*/  IMAD.MOV.U32 R47, RZ, RZ, R65 ;  /* 0x000000ffff2f7224 */ /* 0x000fe200078e0041 */
[----:B------:R-:W-:Y:S01]  /*63b0*/  ISETP.GE.AND P2, PT, R58, c[0x0][0x324], PT ;  /* 0x0000c9003a007a0c */ /* 0x000fe20003f46270 */
[----:B------:R-:W-:Y:S01]  /*63c0*/  IMAD.X R5, RZ, RZ, R63, P0 ;  /* 0x000000ffff057224 */ /* 0x000fe200000e063f */
[----:B------:R-:W-:Y:S01]  /*63d0*/  ISETP.GE.AND P0, PT, R4, c[0x0][0x324], PT ;  /* 0x0000c90004007a0c */ /* 0x000fe20003f06270 */
[----:B------:R-:W-:Y:S01]  /*63e0*/  IMAD.WIDE.U32 R46, R44, c[0x0][0x330], R46 ;  /* 0x0000cc002c2e7a25 */ /* 0x000fe200078e002e */
[----:B------:R-:W-:-:S03]  /*63f0*/  ISETP.GE.AND P1, PT, R6, c[0x0][0x324], PT ;  /* 0x0000c90006007a0c */ /* 0x000fc60003f26270 */
[----:B------:R-:W-:Y:S01]  /*6400*/  IMAD R5, R5, c[0x0][0x330], RZ ;  /* 0x0000cc0005057a24 */ /* 0x000fe200078e02ff */
[----:B------:R-:W-:-:S03]  /*6410*/  LEA R4, P5, R46, c[0x0][0x318], 0x1 ;  /* 0x0000c6002e047a11 */ /* 0x000fc600078a08ff */
[----:B------:R-:W-:-:S04]  /*6420*/  IMAD R5, R44, c[0x0][0x334], R5 ;  /* 0x0000cd002c057a24 */ /* 0x000fc800078e0205 */
[----:B------:R-:W-:-:S05]  /*6430*/  IMAD.IADD R5, R47, 0x1, R5 ;  /* 0x000000012f057824 */ /* 0x000fca00078e0205 */
[----:B------:R-:W-:-:S05]  /*6440*/  LEA.HI.X R5, R46, c[0x0][0x31c], R5, 0x1, P5 ;  /* 0x0000c7002e057a11 */ /* 0x000fca00028f0c05 */
[----:B---3--:R2:W-:Y:S04]  /*6450*/  @!P2 STG.E.128 [R4.64], R40 ;  /* 0x000000280400a986 */ /* 0x0085e8000c101d0c */
[----:B----4-:R2:W-:Y:S04]  /*6460*/  @!P1 STG.E.128 [R4.64+0x40], R36 ;  /* 0x0000402404009986 */ /* 0x0105e8000c101d0c */
[----:B------:R2:W-:Y:S02]  /*6470*/  @!P0 STG.E.128 [R4.64+0x80], R32 ;  /* 0x0000802004008986 */ /* 0x0005e4000c101d0c */
.L_x_64:
[----:B------:R-:W-:Y:S05]  /*6480*/  BSYNC B0 ;  /* 0x0000000000007941 */ /* 0x000fea0003800000 */
.L_x_63:
[----:B--2---:R-:W-:Y:S01]  /*6490*/  IMAD R5, R0, c[0x0][0x308], RZ ;  /* 0x0000c20000057a24 */ /* 0x004fe200078e02ff */
[----:B------:R-:W-:Y:S01]  /*64a0*/  BSSY B0, `(.L_x_65) ;  /* 0x0000017000007945 */ /* 0x000fe20003800000 */
[----:B------:R-:W-:-:S04]  /*64b0*/  IMAD.WIDE.U32 R32, R2, c[0x0][0x308], R58 ;  /* 0x0000c20002207a25 */ /* 0x000fc800078e003a */
[----:B------:R-:W-:Y:S02]  /*64c0*/  IMAD R5, R2, c[0x0][0x30c], R5 ;  /* 0x0000c30002057a24 */ /* 0x000fe400078e0205 */
[----:B------:R-:W-:-:S03]  /*64d0*/  IMAD R0, R3, c[0x0][0x310], RZ ;  /* 0x0000c40003007a24 */ /* 0x000fc600078e02ff */
[----:B------:R-:W-:Y:S01]  /*64e0*/  IADD3 R33, R33, R5, RZ ;  /* 0x0000000521217210 */ /* 0x000fe20007ffe0ff */
[----:B------:R-:W-:-:S04]  /*64f0*/  IMAD R0, R241, c[0x0][0x314], R0 ;  /* 0x0000c500f1007a24 */ /* 0x000fc800078e0200 */
[----:B------:R-:W-:-:S05]  /*6500*/  IMAD.WIDE.U32 R4, R241, c[0x0][0x310], R32 ;  /* 0x0000c400f1047a25 */ /* 0x000fca00078e0020 */
[----:B------:R-:W-:Y:S01]  /*6510*/  IADD3 R33, R5, R0, RZ ;  /* 0x0000000005217210 */ /* 0x000fe20007ffe0ff */
[----:B------:R-:W-:Y:S05]  /*6520*/  @P4 BRA `(.L_x_66) ;  /* 0x000000e000004947 */ /* 0x000fea0003800000 */
[----:B------:R-:W-:Y:S01]  /*6530*/  IMAD R3, R63, c[0x0][0x300], RZ ;  /* 0x0000c0003f037a24 */ /* 0x000fe200078e02ff */
[C---:B------:R-:W-:Y:S01]  /*6540*/  IADD3 R0, R58.reuse, 0x40, RZ ;  /* 0x000000403a007810 */ /* 0x040fe20007ffe0ff */
[----:B------:R-:W-:Y:S01]  /*6550*/  IMAD.MOV.U32 R32, RZ, RZ, R4 ;  /* 0x000000ffff207224 */ /* 0x000fe200078e0004 */
[----:B------:R-:W-:Y:S01]  /*6560*/  ISETP.GE.AND P4, PT, R58, c[0x0][0x2f4], PT ;  /* 0x0000bd003a007a0c */ /* 0x000fe20003f86270 */
[----:B------:R-:W-:Y:S01]  /*6570*/  IMAD R2, R62, c[0x0][0x304], R3 ;  /* 0x0000c1003e027a24 */ /* 0x000fe200078e0203 */
[----:B------:R-:W-:Y:S01]  /*6580*/  ISETP.GE.AND P1, PT, R0, c[0x0][0x2f4], PT ;  /* 0x0000bd0000007a0c */ /* 0x000fe20003f26270 */
[----:B------:R-:W-:Y:S01]  /*6590*/  IMAD.WIDE.U32 R34, R62, c[0x0][0x300], R32 ;  /* 0x0000c0003e227a25 */ /* 0x000fe200078e0020 */
[----:B------:R-:W-:-:S03]  /*65a0*/  ISETP.GE.AND P2, PT, R6, c[0x0][0x2f4], PT ;  /* 0x0000bd0006007a0c */ /* 0x000fc60003f46270 */
[----:B------:R-:W-:Y:S01]  /*65b0*/  IMAD.IADD R2, R35, 0x1, R2 ;  /* 0x0000000123027824 */ /* 0x000fe200078e0202 */
[----:B----4-:R-:W-:-:S04]  /*65c0*/  LEA R36, P0, R34, c[0x0][0x2e8], 0x1 ;  /* 0x0000ba0022247a11 */ /* 0x010fc800078008ff */
[----:B------:R-:W-:-:S05]  /*65d0*/  LEA.HI.X R37, R34, c[0x0][0x2ec], R2, 0x1, P0 ;  /* 0x0000bb0022257a11 */ /* 0x000fca00000f0c02 */
[----:B-1----:R1:W-:Y:S04]  /*65e0*/  @!P4 STG.E.128 [R36.64], R28 ;  /* 0x0000001c2400c986 */ /* 0x0023e8000c101d0c */
[----:B------:R1:W-:Y:S04]  /*65f0*/  @!P2 STG.E.128 [R36.64+0x40], R24 ;  /* 0x000040182400a986 */ /* 0x0003e8000c101d0c */
[----:B------:R1:W-:Y:S02]  /*6600*/  @!P1 STG.E.128 [R36.64+0x80], R20 ;  /* 0x0000801424009986 */ /* 0x0003e4000c101d0c */
.L_x_66:
[----:B------:R-:W-:Y:S05]  /*6610*/  BSYNC B0 ;  /* 0x0000000000007941 */ /* 0x000fea0003800000 */
.L_x_65:
[----:B------:R-:W-:Y:S05]  /*6620*/  @P3 EXIT ;  /* 0x000000000000394d */ /* 0x000fea0003800000 */
[----:B------:R-:W-:Y:S01]  /*6630*/  IADD3 R0, P0, R62, 0x40, RZ ;  /* 0x000000403e007810 */ /* 0x000fe20007f1e0ff */
[----:B------:R-:W-:Y:S01]  /*6640*/  IMAD.MOV.U32 R5, RZ, RZ, R33 ;  /* 0x000000ffff057224 */ /* 0x000fe200078e0021 */
[----:B------:R-:W-:-:S02]  /*6650*/  ISETP.GE.AND P1, PT, R58, c[0x0][0x2f4], PT ;  /* 0x0000bd003a007a0c */ /* 0x000fc40003f26270 */
[----:B------:R-:W-:Y:S01]  /*6660*/  IADD3 R58, R58, 0x40, RZ ;  /* 0x000000403a3a7810 */ /* 0x000fe20007ffe0ff */
[----:B------:R-:W-:Y:S01]  /*6670*/  IMAD.X R62, RZ, RZ, R63, P0 ;  /* 0x000000ffff3e7224 */ /* 0x000fe200000e063f */
[----:B------:R-:W-:Y:S01]  /*6680*/  ISETP.GE.AND P0, PT, R6, c[0x0][0x2f4], PT ;  /* 0x0000bd0006007a0c */ /* 0x000fe20003f06270 */
[----:B------:R-:W-:-:S04]  /*6690*/  IMAD.WIDE.U32 R4, R0, c[0x0][0x300], R4 ;  /* 0x0000c00000047a25 */ /* 0x000fc800078e0004 */
[----:B------:R-:W-:Y:S01]  /*66a0*/  IMAD R3, R62, c[0x0][0x300], RZ ;  /* 0x0000c0003e037a24 */ /* 0x000fe200078e02ff */
[----:B------:R-:W-:-:S03]  /*66b0*/  LEA R2, P2, R4, c[0x0][0x2e8], 0x1 ;  /* 0x0000ba0004027a11 */ /* 0x000fc600078408ff */
[----:B------:R-:W-:-:S04]  /*66c0*/  IMAD R3, R0, c[0x0][0x304], R3 ;  /* 0x0000c10000037a24 */ /* 0x000fc800078e0203 */
[----:B------:R-:W-:-:S05]  /*66d0*/  IMAD.IADD R3, R5, 0x1, R3 ;  /* 0x0000000105037824 */ /* 0x000fca00078e0203 */
[----:B------:R-:W-:-:S05]  /*66e0*/  LEA.HI.X R3, R4, c[0x0][0x2ec], R3, 0x1, P2 ;  /* 0x0000bb0004037a11 */ /* 0x000fca00010f0c03 */
[----:B-1----:R1:W-:Y:S01]  /*66f0*/  @!P0 STG.E.128 [R2.64+0x40], R12 ;  /* 0x0000400c02008986 */ /* 0x0023e2000c101d0c */
[----:B------:R-:W-:-:S03]  /*6700*/  ISETP.GE.AND P0, PT, R58, c[0x0][0x2f4], PT ;  /* 0x0000bd003a007a0c */ /* 0x000fc60003f06270 */
[----:B------:R1:W-:Y:S10]  /*6710*/  @!P1 STG.E.128 [R2.64], R16 ;  /* 0x0000001002009986 */ /* 0x0003f4000c101d0c */
[----:B------:R-:W-:Y:S05]  /*6720*/  @P0 EXIT ;  /* 0x000000000000094d */ /* 0x000fea0003800000 */
[----:B------:R-:W-:Y:S01]  /*6730*/  STG.E.128 [R2.64+0x80], R8 ;  /* 0x0000800802007986 */ /* 0x000fe2000c101d0c */
[----:B------:R-:W-:Y:S05]  /*6740*/  EXIT ;  /* 0x000000000000794d */ /* 0x000fea0003800000 */
.L_x_59:
[----:B------:R-:W-:Y:S01]  /*6750*/  ISETP.NE.U32.AND P0, PT, RZ, c[0x0][0x360], PT ;  /* 0x0000d800ff007a0c */ /* 0x000fe20003f05070 */
[----:B------:R-:W-:Y:S01]  /*6760*/  IMAD.MOV.U32 R0, RZ, RZ, 0x4 ;  /* 0x00000004ff007424 */ /* 0x000fe200078e00ff */
[----:B------:R-:W-:-:S02]  /*6770*/  ISETP.NE.U32.AND P1, PT, RZ, c[0x0][0x358], PT ;  /* 0x0000d600ff007a0c */ /* 0x000fc40003f25070 */
[----:B------:R-:W-:Y:S01]  /*6780*/  ISETP.NE.AND.EX P0, PT, RZ, c[0x0][0x364], PT, P0 ;  /* 0x0000d900ff007a0c */ /* 0x000fe20003f05300 */
[----:B------:R-:W-:Y:S01]  /*6790*/  IMAD.WIDE R8, R241, R0, c[0x0][0x358] ;  /* 0x0000d600f1087625 */ /* 0x000fe200078e0200 */
[----:B------:R-:W-:-:S03]  /*67a0*/  ISETP.NE.AND.EX P1, PT, RZ, c[0x0][0x35c], PT, P1 ;  /* 0x0000d700ff007a0c */ /* 0x000fc60003f25310 */
[----:B-----5:R-:W-:-:S08]  /*67b0*/  IMAD.MOV.U32 R5, RZ, RZ, c[0x0][0x2f0] ;  /* 0x0000bc00ff057624 */ /* 0x020fd000078e00ff */
[----:B-1----:R-:W-:Y:S02]  /*67c0*/  @P0 IMAD.WIDE R10, R241, R0, c[0x0][0x360] ;  /* 0x0000d800f10a0625 */ /* 0x002fe400078e0200 */
        /* <DEDUP_REMOVED lines=10> */
.L_x_67:
[----:B-1----:R-:W1:Y:S01]  /*6870*/  S2R R0, SR_CTAID.Y ;  /* 0x0000000000007919 */ /* 0x002e620000002600 */
[----:B------:R-:W-:Y:S01]  /*6880*/  SHF.R.S32.HI R2, RZ, 0x1f, R235 ;  /* 0x0000001fff027819 */ /* 0x000fe200000114eb */
[----:B------:R-:W-:Y:S01]  /*6890*/  BSSY B0, `(.L_x_68) ;  /* 0x000002a000007945 */ /* 0x000fe20003800000 */
[----:B------:R-:W-:Y:S01]  /*68a0*/  SHF.R.S32.HI R4, RZ, 0x1f, R241 ;  /* 0x0000001fff047819 */ /* 0x000fe200000114f1 */
[----:B------:R-:W2:Y:S01]  /*68b0*/  S2R R14, SR_CTAID.X ;  /* 0x00000000000e7919 */ /* 0x000ea20000002500 */
[----:B------:R-:W-:-:S02]  /*68c0*/  LEA.HI R3, R2, R235, RZ, 0x2 ;  /* 0x000000eb02037211 */ /* 0x000fc400078f10ff */
[----:B------:R-:W-:Y:S02]  /*68d0*/  SEL R4, R4, RZ, !P1 ;  /* 0x000000ff04047207 */ /* 0x000fe40004800000 */
[----:B------:R-:W-:Y:S02]  /*68e0*/  LOP3.LUT R8, R3, 0x1ffffffc, RZ, 0xc0, !PT ;  /* 0x1ffffffc03087812 */ /* 0x000fe400078ec0ff */
[----:B------:R-:W-:Y:S01]  /*68f0*/  SHF.R.S32.HI R3, RZ, 0x2, R3 ;  /* 0x00000002ff037819 */ /* 0x000fe20000011403 */
[----:B------:R-:W-:Y:S01]  /*6900*/  IMAD R12, R4, c[0x0][0x310], RZ ;  /* 0x0000c400040c7a24 */ /* 0x000fe200078e02ff */
[----:B------:R-:W-:Y:S01]  /*6910*/  SEL R241, R241, RZ, !P1 ;  /* 0x000000fff1f17207 */ /* 0x000fe20004800000 */
[----:B------:R-:W-:Y:S01]  /*6920*/  IMAD.IADD R8, R235, 0x1, -R8 ;  /* 0x00000001eb087824 */ /* 0x000fe200078e0a08 */
[----:B------:R-:W-:-:S03]  /*6930*/  IADD3 R10, P0, R3, R6, RZ ;  /* 0x00000006030a7210 */ /* 0x000fc60007f1e0ff */
[----:B------:R-:W-:-:S05]  /*6940*/  IMAD.SHL.U32 R8, R8, 0x8, RZ ;  /* 0x0000000808087824 */ /* 0x000fca00078e00ff */
[----:B------:R-:W-:Y:S02]  /*6950*/  SHF.R.S32.HI R9, RZ, 0x1f, R8 ;  /* 0x0000001fff097819 */ /* 0x000fe40000011408 */
[----:B-1----:R-:W-:Y:S01]  /*6960*/  SHF.R.S32.HI R2, RZ, 0x1f, R0 ;  /* 0x0000001fff027819 */ /* 0x002fe20000011400 */
[----:B--2--5:R-:W-:-:S04]  /*6970*/  IMAD R6, R14, -0x80, R5 ;  /* 0xffffff800e067824 */ /* 0x024fc800078e0205 */
[----:B------:R-:W-:Y:S02]  /*6980*/  IMAD R11, R2, c[0x0][0x308], RZ ;  /* 0x0000c200020b7a24 */ /* 0x000fe400078e02ff */
[----:B------:R-:W-:Y:S01]  /*6990*/  IMAD.WIDE.U32 R16, R0, c[0x0][0x308], R8 ;  /* 0x0000c20000107a25 */ /* 0x000fe200078e0008 */
[----:B------:R-:W-:-:S03]  /*69a0*/  ISETP.GE.AND P4, PT, R3, R6, PT ;  /* 0x000000060300720c */ /* 0x000fc60003f86270 */
[----:B------:R-:W-:Y:S01]  /*69b0*/  IMAD R18, R0, c[0x0][0x30c], R11 ;  /* 0x0000c30000127a24 */ /* 0x000fe200078e020b */
[----:B------:R-:W-:Y:S02]  /*69c0*/  LEA.HI.X.SX32 R11, R3, R7, 0x1, P0 ;  /* 0x00000007030b7211 */ /* 0x000fe400000f0eff */
[----:B------:R-:W-:Y:S01]  /*69d0*/  IADD3 R7, R8, 0x40, RZ ;  /* 0x0000004008077810 */ /* 0x000fe20007ffe0ff */
[----:B------:R-:W-:Y:S02]  /*69e0*/  IMAD.IADD R19, R18, 0x1, R17 ;  /* 0x0000000112137824 */ /* 0x000fe400078e0211 */
[----:B------:R-:W-:Y:S02]  /*69f0*/  IMAD.MOV.U32 R18, RZ, RZ, R16 ;  /* 0x000000ffff127224 */ /* 0x000fe400078e0010 */
[C---:B------:R-:W-:Y:S02]  /*6a00*/  IMAD R17, R241.reuse, c[0x0][0x314], R12 ;  /* 0x0000c500f1117a24 */ /* 0x040fe400078e020c */
[----:B------:R-:W-:-:S04]  /*6a10*/  IMAD.WIDE.U32 R12, R241, c[0x0][0x310], R18 ;  /* 0x0000c400f10c7a25 */ /* 0x000fc800078e0012 */
[----:B------:R-:W-:Y:S01]  /*6a20*/  IMAD.WIDE R14, R14, 0x80, R10 ;  /* 0x000000800e0e7825 */ /* 0x000fe200078e020a */
[----:B------:R-:W-:-:S03]  /*6a30*/  IADD3 R10, R8, 0x20, RZ ;  /* 0x00000020080a7810 */ /* 0x000fc60007ffe0ff */
[----:B------:R-:W-:Y:S01]  /*6a40*/  IMAD.IADD R17, R13, 0x1, R17 ;  /* 0x000000010d117824 */ /* 0x000fe200078e0211 */
        /* <DEDUP_REMOVED lines=11> */
[----:B------:R1:W-:Y:S04]  /*6b00*/  @!P3 STG.E.128 [R20.64], RZ ;  /* 0x000000ff1400b986 */ /* 0x0003e8000c101d0c */
[----:B------:R1:W-:Y:S04]  /*6b10*/  @!P2 STG.E.128 [R20.64+0x40], RZ ;  /* 0x000040ff1400a986 */ /* 0x0003e8000c101d0c */
[----:B------:R1:W-:Y:S02]  /*6b20*/  @!P1 STG.E.128 [R20.64+0x80], RZ ;  /* 0x000080ff14009986 */ /* 0x0003e4000c101d0c */
.L_x_69:
[----:B------:R-:W-:Y:S05]  /*6b30*/  BSYNC B0 ;  /* 0x0000000000007941 */ /* 0x000fea0003800000 */
.L_x_68:
[----:B------:R-:W-:Y:S01]  /*6b40*/  IADD3 R3, R3, 0x40, RZ ;  /* 0x0000004003037810 */ /* 0x000fe20007ffe0ff */
[----:B------:R-:W-:Y:S03]  /*6b50*/  BSSY B0, `(.L_x_70) ;  /* 0x0000012000007945 */ /* 0x000fe60003800000 */
[----:B------:R-:W-:-:S13]  /*6b60*/  ISETP.GE.AND P3, PT, R3, R6, PT ;  /* 0x000000060300720c */ /* 0x000fda0003f66270 */
[----:B------:R-:W-:Y:S05]  /*6b70*/  @P3 BRA `(.L_x_71) ;  /* 0x000000f000003947 */ /* 0x000fea0003800000 */
[----:B------:R-:W-:Y:S01]  /*6b80*/  IADD3 R6, P0, R14, 0x40, RZ ;  /* 0x000000400e067810 */ /* 0x000fe20007f1e0ff */
[----:B------:R-:W-:Y:S01]  /*6b90*/  IMAD.MOV.U32 R13, RZ, RZ, R17 ;  /* 0x000000ffff0d7224 */ /* 0x000fe200078e0011 */
[----:B------:R-:W-:Y:S02]  /*6ba0*/  ISETP.GE.AND P2, PT, R8, c[0x0][0x2f4], PT ;  /* 0x0000bd0008007a0c */ /* 0x000fe40003f46270 */
[----:B------:R-:W-:Y:S01]  /*6bb0*/  ISETP.GE.AND P1, PT, R10, c[0x0][0x2f4], PT ;  /* 0x0000bd000a007a0c */ /* 0x000fe20003f26270 */
        /* <DEDUP_REMOVED lines=8> */
[----:B------:R2:W-:Y:S04]  /*6c40*/  @!P2 STG.E.128 [R16.64], RZ ;  /* 0x000000ff1000a986 */ /* 0x0005e8000c101d0c */
[----:B------:R2:W-:Y:S04]  /*6c50*/  @!P1 STG.E.128 [R16.64+0x40], RZ ;  /* 0x000040ff10009986 */ /* 0x0005e8000c101d0c */
[----:B------:R2:W-:Y:S02]  /*6c60*/  @!P0 STG.E.128 [R16.64+0x80], RZ ;  /* 0x000080ff10008986 */ /* 0x0005e4000c101d0c */
.L_x_71:
[----:B------:R-:W-:Y:S05]  /*6c70*/  BSYNC B0 ;  /* 0x0000000000007941 */ /* 0x000fea0003800000 */
.L_x_70:
[----:B------:R-:W-:Y:S01]  /*6c80*/  IMAD R3, R2, c[0x0][0x338], RZ ;  /* 0x0000ce0002037a24 */ /* 0x000fe200078e02ff */
        /* <DEDUP_REMOVED lines=10> */
[----:B------:R-:W-:Y:S01]  /*6d30*/  ISETP.GE.AND P4, PT, R8, c[0x0][0x324], PT ;  /* 0x0000c90008007a0c */ /* 0x000fe20003f86270 */
[----:B------:R-:W-:Y:S01]  /*6d40*/  IMAD.MOV.U32 R12, RZ, RZ, R2 ;  /* 0x000000ffff0c7224 */ /* 0x000fe200078e0002 */
[----:B------:R-:W-:Y:S01]  /*6d50*/  ISETP.GE.AND P2, PT, R10, c[0x0][0x324], PT ;  /* 0x0000c9000a007a0c */ /* 0x000fe20003f46270 */
[C---:B------:R-:W-:Y:S01]  /*6d60*/  IMAD R0, R14.reuse, c[0x0][0x334], R5 ;  /* 0x0000cd000e007a24 */ /* 0x040fe200078e0205 */
[----:B------:R-:W-:Y:S01]  /*6d70*/  ISETP.GE.AND P1, PT, R7, c[0x0][0x324], PT ;  /* 0x0000c90007007a0c */ /* 0x000fe20003f26270 */
[----:B--2---:R-:W-:-:S04]  /*6d80*/  IMAD.WIDE.U32 R16, R14, c[0x0][0x330], R12 ;  /* 0x0000cc000e107a25 */ /* 0x004fc800078e000c */
[----:B------:R-:W-:Y:S01]  /*6d90*/  IMAD.IADD R0, R17, 0x1, R0 ;  /* 0x0000000111007824 */ /* 0x000fe200078e0200 */
[----:B------:R-:W-:-:S04]  /*6da0*/  LEA R4, P0, R16, c[0x0][0x318], 0x1 ;  /* 0x0000c60010047a11 */ /* 0x000fc800078008ff */
[----:B------:R-:W-:-:S05]  /*6db0*/  LEA.HI.X R5, R16, c[0x0][0x31c], R0, 0x1, P0 ;  /* 0x0000c70010057a11 */ /* 0x000fca00000f0c00 */
[----:B------:R2:W-:Y:S04]  /*6dc0*/  @!P4 STG.E.128 [R4.64], RZ ;  /* 0x000000ff0400c986 */ /* 0x0005e8000c101d0c */
[----:B------:R2:W-:Y:S04]  /*6dd0*/  @!P2 STG.E.128 [R4.64+0x40], RZ ;  /* 0x000040ff0400a986 */ /* 0x0005e8000c101d0c */
[----:B------:R2:W-:Y:S02]  /*6de0*/  @!P1 STG.E.128 [R4.64+0x80], RZ ;  /* 0x000080ff04009986 */ /* 0x0005e4000c101d0c */
.L_x_73:
[----:B------:R-:W-:Y:S05]  /*6df0*/  BSYNC B0 ;  /* 0x0000000000007941 */ /* 0x000fea0003800000 */
.L_x_72:
[----:B------:R-:W-:Y:S05]  /*6e00*/  @P3 EXIT ;  /* 0x000000000000394d */ /* 0x000fea0003800000 */
[----:B------:R-:W-:Y:S01]  /*6e10*/  IADD3 R0, P0, R14, 0x40, RZ ;  /* 0x000000400e007810 */ /* 0x000fe20007f1e0ff */
[----:B--2---:R-:W-:Y:S01]  /*6e20*/  IMAD.MOV.U32 R4, RZ, RZ, R2 ;  /* 0x000000ffff047224 */ /* 0x004fe200078e0002 */
[----:B------:R-:W-:-:S02]  /*6e30*/  MOV R5, R13 ;  /* 0x0000000d00057202 */ /* 0x000fc40000000f00 */
        /* <DEDUP_REMOVED lines=9> */
[----:B------:R2:W-:Y:S01]  /*6ed0*/  @!P0 STG.E.128 [R2.64+0x40], RZ ;  /* 0x000040ff02008986 */ /* 0x0005e2000c101d0c */
[----:B------:R-:W-:-:S03]  /*6ee0*/  ISETP.GE.AND P0, PT, R7, c[0x0][0x324], PT ;  /* 0x0000c90007007a0c */ /* 0x000fc60003f06270 */
[----:B------:R2:W-:Y:S10]  /*6ef0*/  @!P1 STG.E.128 [R2.64], RZ ;  /* 0x000000ff02009986 */ /* 0x0005f4000c101d0c */
[----:B------:R-:W-:Y:S05]  /*6f00*/  @P0 EXIT ;  /* 0x000000000000094d */ /* 0x000fea0003800000 */
[----:B------:R-:W-:Y:S01]  /*6f10*/  STG.E.128 [R2.64+0x80], RZ ;  /* 0x000080ff02007986 */ /* 0x000fe2000c101d0c */
[----:B------:R-:W-:Y:S05]  /*6f20*/  EXIT ;  /* 0x000000000000794d */ /* 0x000fea0003800000 */
.L_x_74:
        /* <DEDUP_REMOVED lines=13> */
.L_x_1386:


//--------------------- .text._ZN7cutlass13device_kernelIN5flash19enable_sm80_to_sm89INS1_16FlashAttnBwdSm80INS1_25CollectiveMainloopBwdSm80ILi2ELi1EN4cute5tupleIJNS5_1CILi64EEENS7_ILi128EEENS7_ILi96EEEEEENS_10bfloat16_tEfNS_4arch4Sm80ELb0ELb0ELb0ELb1ELb1ELb0ELb0ELb0ELi2ELi2ELi4ELi2ELb1EEENS1_21CollectiveEpilogueBwdISB_SC_SE_Li256ELb1ELb0ELi2EEENS1_19SingleTileSchedulerILb1ELb0ELb0ELi128EEEEEEEEEvNT_6ParamsE --------------------------
	.section	.text._ZN7cutlass13device_kernelIN5flash19enable_sm80_to_sm89INS1_16FlashAttnBwdSm80INS1_25CollectiveMainloopBwdSm80ILi2ELi1EN4cute5tupleIJNS5_1CILi64EEENS7_ILi128EEENS7_ILi96EEEEEENS_10bfloat16_tEfNS_4arch4Sm80ELb0ELb0ELb0ELb1ELb1ELb0ELb0ELb0ELi2ELi2ELi4ELi2ELb1EEENS1_21CollectiveEpilogueBwdISB_SC_SE_Li256ELb1ELb0ELi2EEENS1_19SingleTileSchedulerILb1ELb0ELb0ELi128EEEEEEEEEvNT_6ParamsE,"ax",@progbits
	.sectioninfo	@"SHI_REGISTERS=255"
	.align	128
.text._ZN7cutlass13device_kernelIN5flash19enable_sm80_to_sm89INS1_16FlashAttnBwdSm80INS1_25CollectiveMainloopBwdSm80ILi2ELi1EN4cute5tupleIJNS5_1CILi64EEENS7_ILi128EEENS7_ILi96EEEEEENS_10bfloat16_tEfNS_4arch4Sm80ELb0ELb0ELb0ELb1ELb1ELb0ELb0ELb0ELi2ELi2ELi4ELi2ELb1EEENS1_21CollectiveEpilogueBwdISB_SC_SE_Li256ELb1ELb0ELi2EEENS1_19SingleTileSchedulerILb1ELb0ELb0ELi128EEEEEEEEEvNT_6ParamsE:
        .type           _ZN7cutlass13device_kernelIN5flash19enable_sm80_to_sm89INS1_16FlashAttnBwdSm80INS1_25CollectiveMainloopBwdSm80ILi2ELi1EN4cute5tupleIJNS5_1CILi64EEENS7_ILi128EEENS7_ILi96EEEEEENS_10bfloat16_tEfNS_4arch4Sm80ELb0ELb0ELb0ELb1ELb1ELb0ELb0ELb0ELi2ELi2ELi4ELi2ELb1EEENS1_21CollectiveEpilogueBwdISB_SC_SE_Li256ELb1ELb0ELi2EEENS1_19SingleTileSchedulerILb1ELb0ELb0ELi128EEEEEEEEEvNT_6ParamsE,@function
        .size           _ZN7cutlass13device_kernelIN5flash19enable_sm80_to_sm89INS1_16FlashAttnBwdSm80INS1_25CollectiveMainloopBwdSm80ILi2ELi1EN4cute5tupleIJNS5_1CILi64EEENS7_ILi128EEENS7_ILi96EEEEEENS_10bfloat16_tEfNS_4arch4Sm80ELb0ELb0ELb0ELb1ELb1ELb0ELb0ELb0ELi2ELi2ELi4ELi2ELb1EEENS1_21CollectiveEpilogueBwdISB_SC_SE_Li256ELb1ELb0ELi2EEENS1_19SingleTileSchedulerILb1ELb0ELb0ELi128EEEEEEEEEvNT_6ParamsE,(.L_x_1387 - _ZN7cutlass13device_kernelIN5flash19enable_sm80_to_sm89INS1_16FlashAttnBwdSm80INS1_25CollectiveMainloopBwdSm80ILi2ELi1EN4cute5tupleIJNS5_1CILi64EEENS7_ILi128EEENS7_ILi96EEEEEENS_10bfloat16_tEfNS_4arch4Sm80ELb0ELb0ELb0ELb1ELb1ELb0ELb0ELb0ELi2ELi2ELi4ELi2ELb1EEENS1_21CollectiveEpilogueBwdISB_SC_SE_Li256ELb1ELb0ELi2EEENS1_19SingleTileSchedulerILb1ELb0ELb0ELi128EEEEEEEEEvNT_6ParamsE)
        .other          _ZN7cutlass13device_kernelIN5flash19enable_sm80_to_sm89INS1_16FlashAttnBwdSm80INS1_25CollectiveMainloopBwdSm80ILi2ELi1EN4cute5tupleIJNS5_1CILi64EEENS7_ILi128EEENS7_ILi96EEEEEENS_10bfloat16_tEfNS_4arch4Sm80ELb0ELb0ELb0ELb1ELb1ELb0ELb0ELb0ELi2ELi2ELi4ELi2ELb1EEENS1_21CollectiveEpilogueBwdISB_SC_SE_Li256ELb1ELb0ELi2EEENS1_19SingleTileSchedulerILb1ELb0ELb0ELi128EEEEEEEEEvNT_6ParamsE,@"STO_CUDA_ENTRY STV_DEFAULT"
_ZN7cutlass13device_kernelIN5flash19enable_sm80_to_sm89INS1_16FlashAttnBwdSm80INS1_25CollectiveMainloopBwdSm80ILi2ELi1EN4cute5tupleIJNS5_1CILi64EEENS7_ILi128EEENS7_ILi96EEEEEENS_10bfloat16_tEfNS_4arch4Sm80ELb0ELb0ELb0ELb1ELb1ELb0ELb0ELb0ELi2ELi2ELi4ELi2ELb1EEENS1_21CollectiveEpilogueBwdISB_SC_SE_Li256ELb1ELb0ELi2EEENS1_19SingleTileSchedulerILb1ELb0ELb0ELi128EEEEEEEEEvNT_6ParamsE:
        /* <DEDUP_REMOVED lines=18> */
.L_x_76:
        /* <DEDUP_REMOVED lines=8> */
.L_x_78:
[----:B------:R-:W-:Y:S02]  /*01a0*/  MOV R4, c[0x0][0x3a4] ;  /* 0x0000e90000047a02 */ /* 0x000fe40000000f00 */
.L_x_77:
[----:B------:R-:W-:-:S05]  /*01b0*/  IMAD.SHL.U32 R3, R2, 0x80, RZ ;  /* 0x0000008002037824 */ /* 0x000fca00078e00ff */
[----:B-----5:R-:W-:-:S04]  /*01c0*/  ISETP.GE.AND P0, PT, R3, R4, PT ;  /* 0x000000040300720c */ /* 0x020fc80003f06270 */
[----:B------:R-:W-:Y:S01]  /*01d0*/  SEL R241, R241, 0xffffffff, !P0 ;  /* 0xfffffffff1f17807 */ /* 0x000fe20004000000 */
[----:B------:R-:W-:Y:S05]  /*01e0*/  BRA `(.L_x_79) ;  /* 0x0000011000007947 */ /* 0x000fea0003800000 */
.L_x_75:
[----:B---34-:R-:W-:-:S04]  /*01f0*/  ISETP.NE.U32.AND P0, PT, RZ, c[0x0][0x3c0], PT ;  /* 0x0000f000ff007a0c */ /* 0x018fc80003f05070 */
[----:B------:R-:W-:-:S13]  /*0200*/  ISETP.NE.AND.EX P0, PT, RZ, c[0x0][0x3c4], PT, P0 ;  /* 0x0000f100ff007a0c */ /* 0x000fda0003f05300 */
[----:B------:R-:W-:Y:S05]  /*0210*/  @!P0 BRA `(.L_x_80) ;  /* 0x0000002000008947 */ /* 0x000fea0003800000 */
[----:B------:R1:W5:Y:S01]  /*0220*/  LDG.E R4, [R4.64] ;  /* 0x0000000c04047981 */ /* 0x000362000c1e1900 */
[----:B------:R-:W-:Y:S05]  /*0230*/  BRA `(.L_x_81) ;  /* 0x0000009000007947 */ /* 0x000fea0003800000 */
.L_x_80:
        /* <DEDUP_REMOVED lines=8> */
.L_x_82:
[----:B------:R-:W-:Y:S02]  /*02c0*/  MOV R4, c[0x0][0x3a4] ;  /* 0x0000e90000047a02 */ /* 0x000fe40000000f00 */
.L_x_81:
[----:B------:R-:W-:-:S05]  /*02d0*/  IMAD.SHL.U32 R3, R2, 0x80, RZ ;  /* 0x0000008002037824 */ /* 0x000fca00078e00ff */
[----:B-----5:R-:W-:-:S04]  /*02e0*/  ISETP.GE.AND P0, PT, R3, R4, PT ;  /* 0x000000040300720c */ /* 0x020fc80003f06270 */
[----:B------:R-:W-:-:S04]  /*02f0*/  SEL R241, R241, 0xffffffff, !P0 ;  /* 0xfffffffff1f17807 */ /* 0x000fc80004000000 */
.L_x_79:
        /* <DEDUP_REMOVED lines=32> */
.L_x_83:
[----:B------:R-:W-:-:S04]  /*0500*/  ISETP.NE.U32.AND P0, PT, RZ, c[0x0][0x2e0], PT ;  /* 0x0000b800ff007a0c */ /* 0x000fc80003f05070 */
[----:B------:R-:W-:-:S13]  /*0510*/  ISETP.NE.AND.EX P0, PT, RZ, c[0x0][0x2e4], PT, P0 ;  /* 0x0000b900ff007a0c */ /* 0x000fda0003f05300 */
[----:B------:R-:W-:Y:S05]  /*0520*/  @!P0 BRA `(.L_x_84) ;  /* 0x0000003000008947 */ /* 0x000fea0003800000 */
[----:B------:R-:W-:-:S05]  /*0530*/  IMAD.WIDE R10, R241, R10, c[0x0][0x2e0] ;  /* 0x0000b800f10a7625 */ /* 0x000fca00078e020a */
[----:B------:R1:W5:Y:S01]  /*0540*/  LDG.E R7, [R10.64] ;  /* 0x0000000c0a077981 */ /* 0x000362000c1e1900 */
[----:B------:R-:W-:Y:S05]  /*0550*/  BRA `(.L_x_85) ;  /* 0x0000004000007947 */ /* 0x000fea0003800000 */
.L_x_84:
[----:B------:R-:W-:Y:S05]  /*0560*/  @!P3 BRA `(.L_x_85) ;  /* 0x000000300000b947 */ /* 0x000fea0003800000 */
[----:B------:R-:W2:Y:S04]  /*0570*/  LDG.E R7, [R12.64] ;  /* 0x0000000c0c077981 */ /* 0x000ea8000c1e1900 */
[----:B------:R-:W2:Y:S02]  /*0580*/  LDG.E R6, [R12.64+0x4] ;  /* 0x0000040c0c067981 */ /* 0x000ea4000c1e1900 */
[----:B--2---:R-:W-:Y:S02]  /*0590*/  IADD3 R7, -R7, R6, RZ ;  /* 0x0000000607077210 */ /* 0x004fe40007ffe1ff */
.L_x_85:
        /* <DEDUP_REMOVED lines=484> */
.L_x_89:
        /* <DEDUP_REMOVED lines=136> */
.L_x_87:
        /* <DEDUP_REMOVED lines=424> */
.L_x_88:
        /* <DEDUP_REMOVED lines=239> */
.L_x_86:
        /* <DEDUP_REMOVED lines=150> */
.L_x_91:
        /* <DEDUP_REMOVED lines=63> */
.L_x_93:
[----:B------:R-:W-:Y:S05]  /*6320*/  BSYNC B0 ;  /* 0x0000000000007941 */ /* 0x000fea0003800000 */
.L_x_92:
        /* <DEDUP_REMOVED lines=21> */
.L_x_95:
[----:B------:R-:W-:Y:S05]  /*6480*/  BSYNC B0 ;  /* 0x0000000000007941 */ /* 0x000fea0003800000 */
.L_x_94:
        /* <DEDUP_REMOVED lines=24> */
.L_x_97:
[----:B------:R-:W-:Y:S05]  /*6610*/  BSYNC B0 ;  /* 0x0000000000007941 */ /* 0x000fea0003800000 */
.L_x_96:
        /* <DEDUP_REMOVED lines=19> */
.L_x_90:
        /* <DEDUP_REMOVED lines=18> */
.L_x_98:
        /* <DEDUP_REMOVED lines=44> */
.L_x_100:
[----:B------:R-:W-:Y:S05]  /*6b30*/  BSYNC B0 ;  /* 0x0000000000007941 */ /* 0x000fea0003800000 */
.L_x_99:
        /* <DEDUP_REMOVED lines=19> */
.L_x_102:
[----:B------:R-:W-:Y:S05]  /*6c70*/  BSYNC B0 ;  /* 0x0000000000007941 */ /* 0x000fea0003800000 */
.L_x_101:
        /* <DEDUP_REMOVED lines=23> */
.L_x_104:
[----:B------:R-:W-:Y:S05]  /*6df0*/  BSYNC B0 ;  /* 0x0000000000007941 */ /* 0x000fea0003800000 */
.L_x_103:
        /* <DEDUP_REMOVED lines=19> */
.L_x_105:
        /* <DEDUP_REMOVED lines=13> */
.L_x_1387:


//--------------------- .text._ZN7cutlass13device_kernelIN5flash19enable_sm80_to_sm89INS1_16FlashAttnBwdSm80INS1_25CollectiveMainloopBwdSm80ILi2ELi1EN4cute5tupleIJNS5_1CILi64EEENS7_ILi128EEENS7_ILi96EEEEEENS_10bfloat16_tEfNS_4arch4Sm80ELb0ELb0ELb0ELb1ELb0ELb0ELb0ELb0ELi2ELi2ELi4ELi2ELb1EEENS1_24CollectiveEpilogueBwdGQAISB_fSE_Li256ELb1ELb0EEENS1_19SingleTileSchedulerILb1ELb0ELb0ELi128EEEEEEEEEvNT_6ParamsE --------------------------
	.section	.text._ZN7cutlass13device_kernelIN5flash19enable_sm80_to_sm89INS1_16FlashAttnBwdSm80INS1_25CollectiveMainloopBwdSm80ILi2ELi1EN4cute5tupleIJNS5_1CILi64EEENS7_ILi128EEENS7_ILi96EEEEEENS_10bfloat16_tEfNS_4arch4Sm80ELb0ELb0ELb0ELb1ELb0ELb0ELb0ELb0ELi2ELi2ELi4ELi2ELb1EEENS1_24CollectiveEpilogueBwdGQAISB_fSE_Li256ELb1ELb0EEENS1_19SingleTileSchedulerILb1ELb0ELb0ELi128EEEEEEEEEvNT_6ParamsE,"ax",@progbits
	.sectioninfo	@"SHI_REGISTERS=255"
	.align	128
.text._ZN7cutlass13device_kernelIN5flash19enable_sm80_to_sm89INS1_16FlashAttnBwdSm80INS1_25CollectiveMainloopBwdSm80ILi2ELi1EN4cute5tupleIJNS5_1CILi64EEENS7_ILi128EEENS7_ILi96EEEEEENS_10bfloat16_tEfNS_4arch4Sm80ELb0ELb0ELb0ELb1ELb0ELb0ELb0ELb0ELi2ELi2ELi4ELi2ELb1EEENS1_24CollectiveEpilogueBwdGQAISB_fSE_Li256ELb1ELb0EEENS1_19SingleTileSchedulerILb1ELb0ELb0ELi128EEEEEEEEEvNT_6ParamsE:
        .type           _ZN7cutlass13device_kernelIN5flash19enable_sm80_to_sm89INS1_16FlashAttnBwdSm80INS1_25CollectiveMainloopBwdSm80ILi2ELi1EN4cute5tupleIJNS5_1CILi64EEENS7_ILi128EEENS7_ILi96EEEEEENS_10bfloat16_tEfNS_4arch4Sm80ELb0ELb0ELb0ELb1ELb0ELb0ELb0ELb0ELi2ELi2ELi4ELi2ELb1EEENS1_24CollectiveEpilogueBwdGQAISB_fSE_Li256ELb1ELb0EEENS1_19SingleTileSchedulerILb1ELb0ELb0ELi128EEEEEEEEEvNT_6ParamsE,@function
        .size           _ZN7cutlass13device_kernelIN5flash19enable_sm80_to_sm89INS1_16FlashAttnBwdSm80INS1_25CollectiveMainloopBwdSm80ILi2ELi1EN4cute5tupleIJNS5_1CILi64EEENS7_ILi128EEENS7_ILi96EEEEEENS_10bfloat16_tEfNS_4arch4Sm80ELb0ELb0ELb0ELb1ELb0ELb0ELb0ELb0ELi2ELi2ELi4ELi2ELb1EEENS1_24CollectiveEpilogueBwdGQAISB_fSE_Li256ELb1ELb0EEENS1_19SingleTileSchedulerILb1ELb0ELb0ELi128EEEEEEEEEvNT_6ParamsE,(.L_x_1388 - _ZN7cutlass13device_kernelIN5flash19enable_sm80_to_sm89INS1_16FlashAttnBwdSm80INS1_25CollectiveMainloopBwdSm80ILi2ELi1EN4cute5tupleIJNS5_1CILi64EEENS7_ILi128EEENS7_ILi96EEEEEENS_10bfloat16_tEfNS_4arch4Sm80ELb0ELb0ELb0ELb1ELb0ELb0ELb0ELb0ELi2ELi2ELi4ELi2ELb1EEENS1_24CollectiveEpilogueBwdGQAISB_fSE_Li256ELb1ELb0EEENS1_19SingleTileSchedulerILb1ELb0ELb0ELi128EEEEEEEEEvNT_6ParamsE)
        .other          _ZN7cutlass13device_kernelIN5flash19enable_sm80_to_sm89INS1_16FlashAttnBwdSm80INS1_25CollectiveMainloopBwdSm80ILi2ELi1EN4cute5tupleIJNS5_1CILi64EEENS7_ILi128EEENS7_ILi96EEEEEENS_10bfloat16_tEfNS_4arch4Sm80ELb0ELb0ELb0ELb1ELb0ELb0ELb0ELb0ELi2ELi2ELi4ELi2ELb1EEENS1_24CollectiveEpilogueBwdGQAISB_fSE_Li256ELb1ELb0EEENS1_19SingleTileSchedulerILb1ELb0ELb0ELi128EEEEEEEEEvNT_6ParamsE,@"STO_CUDA_ENTRY STV_DEFAULT"
_ZN7cutlass13device_kernelIN5flash19enable_sm80_to_sm89INS1_16FlashAttnBwdSm80INS1_25CollectiveMainloopBwdSm80ILi2ELi1EN4cute5tupleIJNS5_1CILi64EEENS7_ILi128EEENS7_ILi96EEEEEENS_10bfloat16_tEfNS_4arch4Sm80ELb0ELb0ELb0ELb1ELb0ELb0ELb0ELb0ELi2ELi2ELi4ELi2ELb1EEENS1_24CollectiveEpilogueBwdGQAISB_fSE_Li256ELb1ELb0EEENS1_19SingleTileSchedulerILb1ELb0ELb0ELi128EEEEEEEEEvNT_6ParamsE:
        /* <DEDUP_REMOVED lines=18> */
.L_x_107:
        /* <DEDUP_REMOVED lines=8> */
.L_x_109:
[----:B------:R-:W-:Y:S02]  /*01a0*/  MOV R4, c[0x0][0x3ac] ;  /* 0x0000eb0000047a02 */ /* 0x000fe40000000f00 */
.L_x_108:
[----:B------:R-:W-:-:S05]  /*01b0*/  IMAD.SHL.U32 R3, R2, 0x80, RZ ;  /* 0x0000008002037824 */ /* 0x000fca00078e00ff */
[----:B-----5:R-:W-:-:S04]  /*01c0*/  ISETP.GE.AND P0, PT, R3, R4, PT ;  /* 0x000000040300720c */ /* 0x020fc80003f06270 */
[----:B------:R-:W-:Y:S01]  /*01d0*/  SEL R241, R241, 0xffffffff, !P0 ;  /* 0xfffffffff1f17807 */ /* 0x000fe20004000000 */
[----:B------:R-:W-:Y:S05]  /*01e0*/  BRA `(.L_x_110) ;  /* 0x0000011000007947 */ /* 0x000fea0003800000 */
.L_x_106:
[----:B---34-:R-:W-:-:S04]  /*01f0*/  ISETP.NE.U32.AND P0, PT, RZ, c[0x0][0x3c8], PT ;  /* 0x0000f200ff007a0c */ /* 0x018fc80003f05070 */
[----:B------:R-:W-:-:S13]  /*0200*/  ISETP.NE.AND.EX P0, PT, RZ, c[0x0][0x3cc], PT, P0 ;  /* 0x0000f300ff007a0c */ /* 0x000fda0003f05300 */
[----:B------:R-:W-:Y:S05]  /*0210*/  @!P0 BRA `(.L_x_111) ;  /* 0x0000002000008947 */ /* 0x000fea0003800000 */
[----:B------:R1:W5:Y:S01]  /*0220*/  LDG.E R4, [R4.64] ;  /* 0x0000000c04047981 */ /* 0x000362000c1e1900 */
[----:B------:R-:W-:Y:S05]  /*0230*/  BRA `(.L_x_112) ;  /* 0x0000009000007947 */ /* 0x000fea0003800000 */
.L_x_111:
        /* <DEDUP_REMOVED lines=8> */
.L_x_113:
[----:B------:R-:W-:Y:S02]  /*02c0*/  MOV R4, c[0x0][0x3ac] ;  /* 0x0000eb0000047a02 */ /* 0x000fe40000000f00 */
.L_x_112:
[----:B------:R-:W-:-:S05]  /*02d0*/  IMAD.SHL.U32 R3, R2, 0x80, RZ ;  /* 0x0000008002037824 */ /* 0x000fca00078e00ff */
[----:B-----5:R-:W-:-:S04]  /*02e0*/  ISETP.GE.AND P0, PT, R3, R4, PT ;  /* 0x000000040300720c */ /* 0x020fc80003f06270 */
[----:B------:R-:W-:-:S04]  /*02f0*/  SEL R241, R241, 0xffffffff, !P0 ;  /* 0xfffffffff1f17807 */ /* 0x000fc80004000000 */
.L_x_110:
        /* <DEDUP_REMOVED lines=10> */
[CC--:B------:R-:W-:Y:S02]  /*03a0*/  @P0 IMAD.WIDE R6, R241.reuse, R12.reuse, c[0x0][0x2d8] ;  /* 0x0000b600f1060625 */ /* 0x0c0fe400078e020c */
[----:B------:R-:W3:Y:S02]  /*03b0*/  @P4 LDG.E R11, [R16.64] ;  /* 0x0000000c100b4981 */ /* 0x000ee4000c1e1900 */
[C---:B------:R-:W-:Y:S02]  /*03c0*/  IMAD.WIDE R14, R241.reuse, R12, c[0x0][0x2d0] ;  /* 0x0000b400f10e7625 */ /* 0x040fe400078e020c */
[----:B------:R4:W5:Y:S04]  /*03d0*/  @P0 LDG.E R10, [R6.64] ;  /* 0x0000000c060a0981 */ /* 0x000968000c1e1900 */
[----:B-1----:R-:W3:Y:S01]  /*03e0*/  @P3 LDG.E R5, [R14.64] ;  /* 0x0000000c0e053981 */ /* 0x002ee2000c1e1900 */
[----:B------:R-:W-:Y:S01]  /*03f0*/  ULDC UR10, c[0x0][0x168] ;  /* 0x00005a00000a7ab9 */ /* 0x000fe20000000800 */
[----:B------:R-:W-:Y:S01]  /*0400*/  CS2R R8, SRZ ;  /* 0x0000000000087805 */ /* 0x000fe2000001ff00 */
[----:B----4-:R-:W-:Y:S01]  /*0410*/  CS2R R6, SRZ ;  /* 0x0000000000067805 */ /* 0x010fe2000001ff00 */
[----:B--2---:R-:W-:-:S05]  /*0420*/  @P4 IMAD R4, R241, 0x40, R4 ;  /* 0x00000040f1044824 */ /* 0x004fca00078e0204 */
[----:B------:R-:W-:-:S04]  /*0430*/  @P4 SHF.R.S32.HI R3, RZ, 0x1f, R4 ;  /* 0x0000001fff034819 */ /* 0x000fc80000011404 */
[----:B------:R-:W-:Y:S01]  /*0440*/  @P4 LEA.HI R3, R3, R4, RZ, 0x6 ;  /* 0x0000000403034211 */ /* 0x000fe200078f30ff */
[----:B-----5:R1:W2:Y:S01]  /*0450*/  @P0 R2UR UR10, R10 ;  /* 0x000000000a0a03c2 */ /* 0x0202a200000e0000 */
[----:B------:R-:W-:Y:S01]  /*0460*/  IMAD.MOV.U32 R4, RZ, RZ, RZ ;  /* 0x000000ffff047224 */ /* 0x000fe200078e00ff */
[--C-:B---3--:R-:W-:Y:S01]  /*0470*/  @P4 SHF.R.S32.HI R7, RZ, 0x1f, R11.reuse ;  /* 0x0000001fff074819 */ /* 0x108fe2000001140b */
[----:B------:R-:W-:Y:S01]  /*0480*/  @P4 IMAD.MOV.U32 R6, RZ, RZ, R11 ;  /* 0x000000ffff064224 */ /* 0x000fe200078e000b */
[----:B------:R-:W-:Y:S01]  /*0490*/  @P4 LOP3.LUT R4, R3, 0xffffffc0, RZ, 0xc0, !PT ;  /* 0xffffffc003044812 */ /* 0x000fe200078ec0ff */
[----:B------:R-:W-:Y:S01]  /*04a0*/  IMAD.MOV.U32 R3, RZ, RZ, c[0x0][0x198] ;  /* 0x00006600ff037624 */ /* 0x000fe200078e00ff */
[--C-:B------:R-:W-:Y:S01]  /*04b0*/  @P3 SHF.R.S32.HI R9, RZ, 0x1f, R5.reuse ;  /* 0x0000001fff093819 */ /* 0x100fe20000011405 */
[----:B------:R-:W-:Y:S01]  /*04c0*/  @P3 IMAD.MOV.U32 R8, RZ, RZ, R5 ;  /* 0x000000ffff083224 */ /* 0x000fe200078e0005 */
[----:B-12---:R-:W-:Y:S05]  /*04d0*/  @P0 BRA `(.L_x_114) ;  /* 0x0000006000000947 */ /* 0x006fea0003800000 */
[----:B------:R-:W-:Y:S05]  /*04e0*/  @!P4 BRA `(.L_x_114) ;  /* 0x000000500000c947 */ /* 0x000fea0003800000 */
[----:B------:R-:W2:Y:S04]  /*04f0*/  LDG.E R10, [R16.64] ;  /* 0x0000000c100a7981 */ /* 0x000ea8000c1e1900 */
[----:B------:R-:W3:Y:S01]  /*0500*/  LDG.E R5, [R16.64+0x4] ;  /* 0x0000040c10057981 */ /* 0x000ee2000c1e1900 */
[----:B--2---:R-:W1:Y:S08]  /*0510*/  R2UR UR10, R10 ;  /* 0x000000000a0a73c2 */ /* 0x004e7000000e0000 */
[----:B---3--:R-:W1:Y:S02]  /*0520*/  R2UR UR4, R5 ;  /* 0x00000000050473c2 */ /* 0x008e6400000e0000 */
[----:B-1----:R-:W-:-:S06]  /*0530*/  UIADD3 UR10, -UR10, UR4, URZ ;  /* 0x000000040a0a7290 */ /* 0x002fcc000fffe13f */
.L_x_114:
[----:B------:R-:W-:-:S04]  /*0540*/  ISETP.NE.U32.AND P0, PT, RZ, c[0x0][0x2e0], PT ;  /* 0x0000b800ff007a0c */ /* 0x000fc80003f05070 */
[----:B------:R-:W-:-:S13]  /*0550*/  ISETP.NE.AND.EX P0, PT, RZ, c[0x0][0x2e4], PT, P0 ;  /* 0x0000b900ff007a0c */ /* 0x000fda0003f05300 */
[----:B------:R-:W-:Y:S05]  /*0560*/  @!P0 BRA `(.L_x_115) ;  /* 0x0000003000008947 */ /* 0x000fea0003800000 */
[----:B------:R-:W-:-:S05]  /*0570*/  IMAD.WIDE R12, R241, R12, c[0x0][0x2e0] ;  /* 0x0000b800f10c7625 */ /* 0x000fca00078e020c */
[----:B------:R1:W5:Y:S01]  /*0580*/  LDG.E R3, [R12.64] ;  /* 0x0000000c0c037981 */ /* 0x000362000c1e1900 */
[----:B------:R-:W-:Y:S05]  /*0590*/  BRA `(.L_x_116) ;  /* 0x0000004000007947 */ /* 0x000fea0003800000 */
.L_x_115:
[----:B------:R-:W-:Y:S05]  /*05a0*/  @!P3 BRA `(.L_x_116) ;  /* 0x000000300000b947 */ /* 0x000fea0003800000 */
[----:B------:R-:W2:Y:S04]  /*05b0*/  LDG.E R3, [R14.64] ;  /* 0x0000000c0e037981 */ /* 0x000ea8000c1e1900 */
[----:B------:R-:W2:Y:S02]  /*05c0*/  LDG.E R10, [R14.64+0x4] ;  /* 0x0000040c0e0a7981 */ /* 0x000ea4000c1e1900 */
[----:B--2---:R-:W-:Y:S02]  /*05d0*/  IADD3 R3, -R3, R10, RZ ;  /* 0x0000000a03037210 */ /* 0x004fe40007ffe1ff */
.L_x_116:
        /* <DEDUP_REMOVED lines=52> */
[--C-:B------:R-:W-:Y:S01]  /*0920*/  SHF.R.S32.HI R10, RZ, 0x1f, R235.reuse ;  /* 0x0000001fff0a7819 */ /* 0x100fe200000114eb */
[----:B------:R-:W-:Y:S01]  /*0930*/  IMAD.MOV.U32 R5, RZ, RZ, c[0x0][0x248] ;  /* 0x00009200ff057624 */ /* 0x000fe200078e00ff */
[----:B------:R-:W-:Y:S01]  /*0940*/  SHF.R.S32.HI R11, RZ, 0x1f, R4 ;  /* 0x0000001fff0b7819 */ /* 0x000fe20000011404 */
[----:B-1----:R-:W-:Y:S01]  /*0950*/  IMAD R12, R4, 0x60, RZ ;  /* 0x00000060040c7824 */ /* 0x002fe200078e02ff */
[-C--:B------:R-:W-:Y:S01]  /*0960*/  LEA.HI R13, R10, R235.reuse, RZ, 0x2 ;  /* 0x000000eb0a0d7211 */ /* 0x080fe200078f10ff */
[----:B------:R-:W-:Y:S01]  /*0970*/  IMAD.SHL.U32 R14, R235, 0x4, RZ ;  /* 0x00000004eb0e7824 */ /* 0x000fe200078e00ff */
[----:B------:R-:W-:Y:S01]  /*0980*/  ISETP.NE.AND P2, PT, R5, 0x1, PT ;  /* 0x000000010500780c */ /* 0x000fe20003f45270 */
[----:B------:R-:W-:Y:S01]  /*0990*/  IMAD.MOV.U32 R25, RZ, RZ, R0 ;  /* 0x000000ffff197224 */ /* 0x000fe200078e0000 */
[----:B------:R-:W-:Y:S01]  /*09a0*/  SHF.R.S32.HI R5, RZ, 0x1f, R235 ;  /* 0x0000001fff057819 */ /* 0x000fe200000114eb */
[----:B-----5:R-:W-:Y:S01]  /*09b0*/  IMAD R3, R2, -0x80, R3 ;  /* 0xffffff8002037824 */ /* 0x020fe200078e0203 */
[----:B------:R-:W-:Y:S01]  /*09c0*/  IADD3 R18, P1, R14, R4, RZ ;  /* 0x000000040e127210 */ /* 0x000fe20007f3e0ff */
[----:B------:R-:W-:Y:S01]  /*09d0*/  IMAD.MOV.U32 R220, RZ, RZ, 0x20 ;  /* 0x00000020ffdc7424 */ /* 0x000fe200078e00ff */
[----:B------:R-:W-:Y:S01]  /*09e0*/  IADD3 R16, P0, R12, R235, RZ ;  /* 0x000000eb0c107210 */ /* 0x000fe20007f1e0ff */
[----:B------:R-:W-:Y:S01]  /*09f0*/  IMAD.MOV.U32 R231, RZ, RZ, 0x10 ;  /* 0x00000010ffe77424 */ /* 0x000fe200078e00ff */
[----:B------:R-:W-:Y:S01]  /*0a00*/  SHF.R.S32.HI R240, RZ, 0x2, R13 ;  /* 0x00000002fff07819 */ /* 0x000fe2000001140d */
[----:B------:R-:W-:Y:S01]  /*0a10*/  UIADD3 UR6, UR10, 0x3f, URZ ;  /* 0x0000003f0a067890 */ /* 0x000fe2000fffe03f */
[----:B------:R-:W-:Y:S01]  /*0a20*/  LEA.HI.X.SX32 R19, R14, R11, 0x1, P1 ;  /* 0x0000000b0e137211 */ /* 0x000fe200008f0eff */
[----:B------:R-:W-:Y:S01]  /*0a30*/  CS2R R154, SRZ ;  /* 0x00000000009a7805 */ /* 0x000fe2000001ff00 */
[----:B------:R-:W-:Y:S01]  /*0a40*/  LEA.HI.X.SX32 R17, R12, R5, 0x1, P0 ;  /* 0x000000050c117211 */ /* 0x000fe200000f0eff */
[----:B------:R-:W-:Y:S01]  /*0a50*/  @P2 IMAD.HI.U32 R11, R0, c[0x0][0x24c], RZ ;  /* 0x00009300000b2a27 */ /* 0x000fe200078e00ff */
[----:B------:R-:W-:Y:S01]  /*0a60*/  SHF.R.S32.HI R5, RZ, 0x1f, R240 ;  /* 0x0000001fff057819 */ /* 0x000fe200000114f0 */
[----:B------:R-:W-:Y:S01]  /*0a70*/  USHF.R.S32.HI UR5, URZ, 0x1f, UR6 ;  /* 0x0000001f3f057899 */ /* 0x000fe20008011406 */
[----:B------:R-:W-:Y:S01]  /*0a80*/  IADD3 R31, P1, R240, R6, RZ ;  /* 0x00000006f01f7210 */ /* 0x000fe20007f3e0ff */
[----:B------:R-:W-:Y:S01]  /*0a90*/  IMAD.WIDE.U32 R20, R0, c[0x0][0x270], R18 ;  /* 0x00009c0000147a25 */ /* 0x000fe200078e0012 */
[----:B------:R-:W-:Y:S01]  /*0aa0*/  IADD3 R36, P0, R240, R8, RZ ;  /* 0x00000008f0247210 */ /* 0x000fe20007f1e0ff */
[----:B------:R-:W-:Y:S01]  /*0ab0*/  ULEA.HI UR5, UR5, UR6, URZ, 0x6 ;  /* 0x0000000605057291 */ /* 0x000fe2000f8f303f */
[----:B------:R-:W-:Y:S01]  /*0ac0*/  SHF.R.S32.HI R4, RZ, 0x1f, R0 ;  /* 0x0000001fff047819 */ /* 0x000fe20000011400 */
[C---:B------:R-:W-:Y:S01]  /*0ad0*/  IMAD.X R8, R5.reuse, 0x1, R7, P1 ;  /* 0x0000000105087824 */ /* 0x040fe200008e0607 */
[CC--:B------:R-:W-:Y:S01]  /*0ae0*/  LEA.HI R6, R10.reuse, R235.reuse, RZ, 0x4 ;  /* 0x000000eb0a067211 */ /* 0x0c0fe200078f20ff */
[----:B------:R-:W-:Y:S01]  /*0af0*/  IMAD.X R37, R5, 0x1, R9, P0 ;  /* 0x0000000105257824 */ /* 0x000fe200000e0609 */
[-C--:B------:R-:W-:Y:S01]  /*0b00*/  LEA.HI R7, R10, R235.reuse, RZ, 0x3 ;  /* 0x000000eb0a077211 */ /* 0x080fe200078f18ff */
[C---:B------:R-:W-:Y:S01]  /*0b10*/  IMAD R5, R4.reuse, c[0x0][0x270], RZ ;  /* 0x00009c0004057a24 */ /* 0x040fe200078e02ff */
[----:B------:R-:W-:Y:S01]  /*0b20*/  SHF.R.S32.HI R12, RZ, 0x4, R6 ;  /* 0x00000004ff0c7819 */ /* 0x000fe20000011406 */
[----:B------:R-:W-:Y:S01]  /*0b30*/  IMAD R9, R4, c[0x0][0x288], RZ ;  /* 0x0000a20004097a24 */ /* 0x000fe200078e02ff */
[----:B------:R-:W-:Y:S01]  /*0b40*/  LOP3.LUT R14, R13, 0xfffffffc, RZ, 0xc0, !PT ;  /* 0xfffffffc0d0e7812 */ /* 0x000fe200078ec0ff */
[----:B------:R-:W-:Y:S01]  /*0b50*/  IMAD R40, R0, c[0x0][0x274], R5 ;  /* 0x00009d0000287a24 */ /* 0x000fe200078e0205 */
[----:B------:R-:W-:Y:S01]  /*0b60*/  LEA.HI R5, R6, R12, RZ, 0x1 ;  /* 0x0000000c06057211 */ /* 0x000fe200078f08ff */
[----:B------:R-:W-:Y:S01]  /*0b70*/  IMAD R38, R0, c[0x0][0x28c], R9 ;  /* 0x0000a30000267a24 */ /* 0x000fe200078e0209 */
[----:B------:R-:W-:Y:S01]  /*0b80*/  @P2 SHF.R.U32.HI R25, RZ, c[0x0][0x250], R11 ;  /* 0x00009400ff192a19 */ /* 0x000fe2000001160b */
[----:B------:R-:W-:Y:S01]  /*0b90*/  IMAD.SHL.U32 R9, R7, 0x8, RZ ;  /* 0x0000000807097824 */ /* 0x000fe200078e00ff */
[----:B------:R-:W-:Y:S01]  /*0ba0*/  LOP3.LUT R5, R5, 0xfffffffe, RZ, 0xc0, !PT ;  /* 0xfffffffe05057812 */ /* 0x000fe200078ec0ff */
[----:B------:R-:W-:Y:S01]  /*0bb0*/  IMAD.IADD R11, R235, 0x1, -R14 ;  /* 0x00000001eb0b7824 */ /* 0x000fe200078e0a0e */
[----:B------:R-:W-:Y:S01]  /*0bc0*/  LEA.HI R237, R13, R240, RZ, 0x1 ;  /* 0x000000f00ded7211 */ /* 0x000fe200078f08ff */
[----:B------:R-:W-:Y:S01]  /*0bd0*/  IMAD.WIDE R36, R2, 0x80, R36 ;  /* 0x0000008002247825 */ /* 0x000fe200078e0224 */
[----:B------:R-:W-:Y:S01]  /*0be0*/  LOP3.LUT R9, R9, 0xc0, RZ, 0xc0, !PT ;  /* 0x000000c009097812 */ /* 0x000fe200078ec0ff */
[----:B------:R-:W-:Y:S01]  /*0bf0*/  CS2R R152, SRZ ;  /* 0x0000000000987805 */ /* 0x000fe2000001ff00 */
[----:B------:R-:W-:Y:S01]  /*0c00*/  SHF.R.S32.HI R2, RZ, 0x1f, R25 ;  /* 0x0000001fff027819 */ /* 0x000fe20000011419 */
[----:B------:R-:W-:Y:S01]  /*0c10*/  IMAD.SHL.U32 R14, R11, 0x8, RZ ;  /* 0x000000080b0e7824 */ /* 0x000fe200078e00ff */
[----:B------:R-:W-:Y:S01]  /*0c20*/  LOP3.LUT R237, R237, 0x7fffffe, RZ, 0xc0, !PT ;  /* 0x07fffffeeded7812 */ /* 0x000fe200078ec0ff */
[----:B------:R-:W-:Y:S01]  /*0c30*/  IMAD.WIDE.U32 R18, R0, c[0x0][0x288], R18 ;  /* 0x0000a20000127a25 */ /* 0x000fe200078e0012 */
[----:B------:R-:W-:Y:S01]  /*0c40*/  SEL R242, R241, RZ, !P4 ;  /* 0x000000fff1f27207 */ /* 0x000fe20006000000 */
[----:B------:R-:W-:Y:S01]  /*0c50*/  CS2R R150, SRZ ;  /* 0x0000000000967805 */ /* 0x000fe2000001ff00 */
[----:B------:R-:W-:Y:S01]  /*0c60*/  SHF.R.S32.HI R15, RZ, 0x1f, R14 ;  /* 0x0000001fff0f7819 */ /* 0x000fe2000001140e */
[----:B------:R-:W-:Y:S01]  /*0c70*/  IMAD.IADD R5, R12, 0x1, -R5 ;  /* 0x000000010c057824 */ /* 0x000fe200078e0a05 */
[----:B------:R-:W-:Y:S01]  /*0c80*/  SHF.R.U32.HI R12, RZ, 0x3, R9 ;  /* 0x00000003ff0c7819 */ /* 0x000fe20000011609 */
[----:B------:R-:W-:Y:S01]  /*0c90*/  IMAD.IADD R41, R21, 0x1, R40 ;  /* 0x0000000115297824 */ /* 0x000fe200078e0228 */
[----:B------:R-:W-:Y:S01]  /*0ca0*/  LOP3.LUT R9, R9, 0x18, R14, 0xf8, !PT ;  /* 0x0000001809097812 */ /* 0x000fe200078ef80e */
[----:B------:R-:W-:Y:S01]  /*0cb0*/  IMAD.IADD R39, R19, 0x1, R38 ;  /* 0x0000000113277824 */ /* 0x000fe200078e0226 */
[----:B------:R-:W-:Y:S01]  /*0cc0*/  SHF.R.S32.HI R21, RZ, 0x1f, R241 ;  /* 0x0000001fff157819 */ /* 0x000fe200000114f1 */
[----:B------:R-:W-:Y:S01]  /*0cd0*/  IMAD.MOV.U32 R40, RZ, RZ, R20 ;  /* 0x000000ffff287224 */ /* 0x000fe200078e0014 */
[----:B------:R-:W-:Y:S01]  /*0ce0*/  LOP3.LUT R12, R9, R12, RZ, 0x3c, !PT ;  /* 0x0000000c090c7212 */ /* 0x000fe200078e3cff */
[----:B------:R-:W-:Y:S01]  /*0cf0*/  IMAD.MOV.U32 R38, RZ, RZ, R18 ;  /* 0x000000ffff267224 */ /* 0x000fe200078e0012 */
[-C--:B------:R-:W-:Y:S01]  /*0d00*/  LEA.HI R9, R10, R235.reuse, RZ, 0x5 ;  /* 0x000000eb0a097211 */ /* 0x080fe200078f28ff */
[----:B------:R-:W-:Y:S01]  /*0d10*/  IMAD R26, R2, c[0x0][0x1e0], RZ ;  /* 0x00007800021a7a24 */ /* 0x000fe200078e02ff */
[----:B------:R-:W-:Y:S01]  /*0d20*/  SEL R22, R241, RZ, !P3 ;  /* 0x000000fff1167207 */ /* 0x000fe20005800000 */
[----:B------:R-:W-:Y:S01]  /*0d30*/  IMAD R20, R8, c[0x0][0x178], RZ ;  /* 0x00005e0008147a24 */ /* 0x000fe200078e02ff */
[----:B------:R-:W-:Y:S01]  /*0d40*/  IADD3 R239, R14, 0x40, RZ ;  /* 0x000000400eef7810 */ /* 0x000fe20007ffe0ff */
[----:B------:R-:W-:Y:S01]  /*0d50*/  IMAD R18, R8, c[0x0][0x208], RZ ;  /* 0x0000820008127a24 */ /* 0x000fe200078e02ff */
[C---:B------:R-:W-:Y:S01]  /*0d60*/  SEL R8, R21.reuse, RZ, !P4 ;  /* 0x000000ff15087207 */ /* 0x040fe20006000000 */
[----:B------:R-:W-:Y:S01]  /*0d70*/  IMAD R2, R2, c[0x0][0x1b0], RZ ;  /* 0x00006c0002027a24 */ /* 0x000fe200078e02ff */
[----:B------:R-:W-:Y:S01]  /*0d80*/  SEL R21, R21, RZ, !P3 ;  /* 0x000000ff15157207 */ /* 0x000fe20005800000 */
[C---:B------:R-:W-:Y:S01]  /*0d90*/  IMAD R19, R31.reuse, c[0x0][0x17c], R20 ;  /* 0x00005f001f137a24 */ /* 0x040fe200078e0214 */
[----:B------:R-:W-:Y:S01]  /*0da0*/  ISETP.GE.AND P3, PT, R14, c[0x0][0x1cc], PT ;  /* 0x000073000e007a0c */ /* 0x000fe20003f66270 */
[----:B------:R-:W-:Y:S01]  /*0db0*/  IMAD R18, R31, c[0x0][0x20c], R18 ;  /* 0x000083001f127a24 */ /* 0x000fe200078e0212 */
[----:B------:R-:W-:Y:S01]  /*0dc0*/  LOP3.LUT R6, R6, 0xfffffff0, RZ, 0xc0, !PT ;  /* 0xfffffff006067812 */ /* 0x000fe200078ec0ff */
[C---:B------:R-:W-:Y:S01]  /*0dd0*/  IMAD R26, R25.reuse, c[0x0][0x1e4], R26 ;  /* 0x00007900191a7a24 */ /* 0x040fe200078e021a */
[----:B------:R-:W-:Y:S01]  /*0de0*/  LEA.HI R232, R10, R235, RZ, 0x7 ;  /* 0x000000eb0ae87211 */ /* 0x000fe200078f38ff */
[----:B------:R-:W-:Y:S01]  /*0df0*/  IMAD R23, R25, c[0x0][0x1b4], R2 ;  /* 0x00006d0019177a24 */ /* 0x000fe200078e0202 */
[----:B------:R-:W-:Y:S01]  /*0e00*/  SHF.R.S32.HI R2, RZ, 0x5, R9 ;  /* 0x00000005ff027819 */ /* 0x000fe20000011409 */
[----:B------:R-:W-:Y:S01]  /*0e10*/  IMAD.WIDE.U32 R32, R31, c[0x0][0x178], R14 ;  /* 0x00005e001f207a25 */ /* 0x000fe200078e000e */
[----:B------:R-:W-:Y:S01]  /*0e20*/  SHF.R.U32.HI R232, RZ, 0x4, R232 ;  /* 0x00000004ffe87819 */ /* 0x000fe200000116e8 */
[----:B------:R-:W-:Y:S01]  /*0e30*/  CS2R R148, SRZ ;  /* 0x0000000000947805 */ /* 0x000fe2000001ff00 */
[----:B------:R-:W-:Y:S01]  /*0e40*/  CS2R R146, SRZ ;  /* 0x0000000000927805 */ /* 0x000fe2000001ff00 */
[--C-:B------:R-:W-:Y:S01]  /*0e50*/  IMAD.WIDE.U32 R42, R25, c[0x0][0x1e0], R14.reuse ;  /* 0x00007800192a7a25 */ /* 0x100fe200078e000e */
[----:B------:R-:W-:Y:S01]  /*0e60*/  CS2R R144, SRZ ;  /* 0x0000000000907805 */ /* 0x000fe2000001ff00 */
[----:B------:R-:W-:Y:S01]  /*0e70*/  CS2R R142, SRZ ;  /* 0x00000000008e7805 */ /* 0x000fe2000001ff00 */
[----:B------:R-:W-:Y:S01]  /*0e80*/  CS2R R140, SRZ ;  /* 0x00000000008c7805 */ /* 0x000fe2000001ff00 */
[--C-:B------:R-:W-:Y:S01]  /*0e90*/  IMAD.WIDE.U32 R30, R31, c[0x0][0x208], R14.reuse ;  /* 0x000082001f1e7a25 */ /* 0x100fe200078e000e */
[----:B------:R-:W-:Y:S01]  /*0ea0*/  CS2R R138, SRZ ;  /* 0x00000000008a7805 */ /* 0x000fe2000001ff00 */
[----:B------:R-:W-:Y:S01]  /*0eb0*/  CS2R R136, SRZ ;  /* 0x0000000000887805 */ /* 0x000fe2000001ff00 */
[----:B------:R-:W-:Y:S01]  /*0ec0*/  CS2R R134, SRZ ;  /* 0x0000000000867805 */ /* 0x000fe2000001ff00 */
[----:B------:R-:W-:Y:S01]  /*0ed0*/  IMAD.WIDE.U32 R24, R25, c[0x0][0x1b0], R14 ;  /* 0x00006c0019187a25 */ /* 0x000fe200078e000e */
[----:B------:R-:W-:Y:S01]  /*0ee0*/  CS2R R132, SRZ ;  /* 0x0000000000847805 */ /* 0x000fe2000001ff00 */
[----:B------:R-:W-:Y:S01]  /*0ef0*/  CS2R R130, SRZ ;  /* 0x0000000000827805 */ /* 0x000fe2000001ff00 */
[----:B------:R-:W-:Y:S01]  /*0f00*/  CS2R R128, SRZ ;  /* 0x0000000000807805 */ /* 0x000fe2000001ff00 */
[----:B------:R-:W-:Y:S01]  /*0f10*/  IMAD R15, R8, c[0x0][0x278], RZ ;  /* 0x00009e00080f7a24 */ /* 0x000fe200078e02ff */
[----:B------:R-:W-:Y:S01]  /*0f20*/  CS2R R126, SRZ ;  /* 0x00000000007e7805 */ /* 0x000fe2000001ff00 */
[----:B------:R-:W-:Y:S01]  /*0f30*/  IMAD.IADD R237, R240, 0x1, -R237 ;  /* 0x00000001f0ed7824 */ /* 0x000fe200078e0aed */
[----:B------:R-:W-:Y:S01]  /*0f40*/  CS2R R124, SRZ ;  /* 0x00000000007c7805 */ /* 0x000fe2000001ff00 */
[C---:B------:R-:W-:Y:S01]  /*0f50*/  IMAD R15, R242.reuse, c[0x0][0x27c], R15 ;  /* 0x00009f00f20f7a24 */ /* 0x040fe200078e020f */
[----:B------:R-:W-:Y:S01]  /*0f60*/  CS2R R122, SRZ ;  /* 0x00000000007a7805 */ /* 0x000fe2000001ff00 */
[----:B------:R-:W-:Y:S01]  /*0f70*/  IMAD.WIDE.U32 R40, R242, c[0x0][0x278], R40 ;  /* 0x00009e00f2287a25 */ /* 0x000fe200078e0028 */
[----:B------:R-:W-:Y:S01]  /*0f80*/  CS2R R120, SRZ ;  /* 0x0000000000787805 */ /* 0x000fe2000001ff00 */
[----:B------:R-:W-:Y:S01]  /*0f90*/  CS2R R118, SRZ ;  /* 0x0000000000767805 */ /* 0x000fe2000001ff00 */
[----:B------:R-:W-:Y:S01]  /*0fa0*/  CS2R R116, SRZ ;  /* 0x0000000000747805 */ /* 0x000fe2000001ff00 */
[----:B------:R-:W-:Y:S01]  /*0fb0*/  IMAD R237, R2, 0x8, R237 ;  /* 0x0000000802ed7824 */ /* 0x000fe200078e02ed */
[----:B------:R-:W-:Y:S01]  /*0fc0*/  LEA R250, P1, R40, c[0x0][0x258], 0x2 ;  /* 0x0000960028fa7a11 */ /* 0x000fe200078210ff */
[----:B------:R-:W-:Y:S01]  /*0fd0*/  IMAD.IADD R27, R43, 0x1, R26 ;  /* 0x000000012b1b7824 */ /* 0x000fe200078e021a */
[----:B------:R-:W-:Y:S01]  /*0fe0*/  CS2R R114, SRZ ;  /* 0x0000000000727805 */ /* 0x000fe2000001ff00 */
[----:B------:R-:W-:Y:S01]  /*0ff0*/  IMAD R29, R21, c[0x0][0x1e8], RZ ;  /* 0x00007a00151d7a24 */ /* 0x000fe200078e02ff */
[----:B------:R-:W-:Y:S01]  /*1000*/  CS2R R112, SRZ ;  /* 0x0000000000707805 */ /* 0x000fe2000001ff00 */
[----:B------:R-:W-:Y:S01]  /*1010*/  IMAD.MOV.U32 R26, RZ, RZ, R42 ;  /* 0x000000ffff1a7224 */ /* 0x000fe200078e002a */
[----:B------:R-:W-:Y:S01]  /*1020*/  CS2R R110, SRZ ;  /* 0x00000000006e7805 */ /* 0x000fe2000001ff00 */
[----:B------:R-:W-:Y:S01]  /*1030*/  IMAD.IADD R15, R41, 0x1, R15 ;  /* 0x00000001290f7824 */ /* 0x000fe200078e020f */
[----:B------:R-:W-:Y:S01]  /*1040*/  CS2R R108, SRZ ;  /* 0x00000000006c7805 */ /* 0x000fe2000001ff00 */
[----:B------:R-:W-:Y:S01]  /*1050*/  IMAD R35, R8, c[0x0][0x290], RZ ;  /* 0x0000a40008237a24 */ /* 0x000fe200078e02ff */
[----:B------:R-:W-:Y:S01]  /*1060*/  CS2R R106, SRZ ;  /* 0x00000000006a7805 */ /* 0x000fe2000001ff00 */
[----:B------:R-:W-:Y:S01]  /*1070*/  IMAD.U32 R237, R237, 0x20, R12 ;  /* 0x00000020eded7824 */ /* 0x000fe200078e000c */
[----:B------:R-:W-:Y:S01]  /*1080*/  LEA.HI.X R251, R40, c[0x0][0x25c], R15, 0x2, P1 ;  /* 0x0000970028fb7a11 */ /* 0x000fe200008f140f */
[C---:B------:R-:W-:Y:S01]  /*1090*/  IMAD R12, R22.reuse, c[0x0][0x1ec], R29 ;  /* 0x00007b00160c7a24 */ /* 0x040fe200078e021d */
[----:B------:R-:W-:Y:S01]  /*10a0*/  CS2R R104, SRZ ;  /* 0x0000000000687805 */ /* 0x000fe2000001ff00 */
        /* <DEDUP_REMOVED lines=11> */
[C---:B------:R-:W-:Y:S01]  /*1160*/  LEA R246, P0, R38.reuse, c[0x0][0x280], 0x2 ;  /* 0x0000a00026f67a11 */ /* 0x040fe200078010ff */
[----:B------:R-:W-:Y:S01]  /*1170*/  IMAD R15, R37, c[0x0][0x1d8], RZ ;  /* 0x00007600250f7a24 */ /* 0x000fe200078e02ff */
[----:B------:R-:W-:Y:S01]  /*1180*/  CS2R R88, SRZ ;  /* 0x0000000000587805 */ /* 0x000fe2000001ff00 */
[----:B------:R-:W-:Y:S01]  /*1190*/  IMAD.IADD R20, R39, 0x1, R20 ;  /* 0x0000000127147824 */ /* 0x000fe200078e0214 */
[----:B------:R-:W-:Y:S01]  /*11a0*/  CS2R R86, SRZ ;  /* 0x0000000000567805 */ /* 0x000fe2000001ff00 */
[----:B------:R-:W-:Y:S01]  /*11b0*/  IMAD.IADD R25, R25, 0x1, R23 ;  /* 0x0000000119197824 */ /* 0x000fe200078e0217 */
[----:B------:R-:W-:Y:S01]  /*11c0*/  CS2R R84, SRZ ;  /* 0x0000000000547805 */ /* 0x000fe2000001ff00 */
[----:B------:R-:W-:Y:S01]  /*11d0*/  IMAD R21, R21, c[0x0][0x1b8], RZ ;  /* 0x00006e0015157a24 */ /* 0x000fe200078e02ff */
[----:B------:R-:W-:Y:S01]  /*11e0*/  LEA.HI.X R247, R38, c[0x0][0x284], R20, 0x2, P0 ;  /* 0x0000a10026f77a11 */ /* 0x000fe200000f1414 */
        /* <DEDUP_REMOVED lines=12> */
[----:B------:R-:W-:Y:S01]  /*12b0*/  IMAD.IADD R15, R29, 0x1, R15 ;  /* 0x000000011d0f7824 */ /* 0x000fe200078e020f */
[----:B------:R-:W-:Y:S01]  /*12c0*/  CS2R R68, SRZ ;  /* 0x0000000000447805 */ /* 0x000fe2000001ff00 */
[----:B------:R-:W-:Y:S01]  /*12d0*/  IMAD.IADD R23, R33, 0x1, R19 ;  /* 0x0000000121177824 */ /* 0x000fe200078e0213 */
[----:B------:R-:W-:Y:S01]  /*12e0*/  CS2R R66, SRZ ;  /* 0x0000000000427805 */ /* 0x000fe2000001ff00 */
[----:B------:R-:W-:Y:S01]  /*12f0*/  IMAD.IADD R25, R25, 0x1, R21 ;  /* 0x0000000119197824 */ /* 0x000fe200078e0215 */
[----:B------:R-:W-:Y:S01]  /*1300*/  LEA.HI.X R27, R28, c[0x0][0x1c4], R15, 0x1, P0 ;  /* 0x000071001c1b7a11 */ /* 0x000fe200000f0c0f */
[----:B------:R-:W-:Y:S01]  /*1310*/  IMAD R19, R37, c[0x0][0x1a8], RZ ;  /* 0x00006a0025137a24 */ /* 0x000fe200078e02ff */
[----:B------:R-:W-:Y:S01]  /*1320*/  CS2R R64, SRZ ;  /* 0x0000000000407805 */ /* 0x000fe2000001ff00 */
[----:B------:R-:W-:Y:S01]  /*1330*/  IMAD.MOV.U32 R15, RZ, RZ, c[0x0][0x1d8] ;  /* 0x00007600ff0f7624 */ /* 0x000fe200078e00ff */
[----:B------:R-:W-:Y:S01]  /*1340*/  CS2R R62, SRZ ;  /* 0x00000000003e7805 */ /* 0x000fe2000001ff00 */
[C---:B------:R-:W-:Y:S01]  /*1350*/  IMAD R20, R36.reuse, c[0x0][0x1ac], R19 ;  /* 0x00006b0024147a24 */ /* 0x040fe200078e0213 */
[----:B------:R-:W-:Y:S01]  /*1360*/  CS2R R60, SRZ ;  /* 0x00000000003c7805 */ /* 0x000fe2000001ff00 */
[----:B------:R-:W-:Y:S01]  /*1370*/  IMAD.WIDE.U32 R38, R36, c[0x0][0x1a8], R24 ;  /* 0x00006a0024267a25 */ /* 0x000fe200078e0018 */
[----:B------:R-:W-:-:S02]  /*1380*/  USHF.R.S32.HI UR8, URZ, 0x6, UR5 ;  /* 0x000000063f087899 */ /* 0x000fc40008011405 */
[----:B------:R-:W-:Y:S01]  /*1390*/  UMOV UR4, URZ ;  /* 0x0000003f00047c82 */ /* 0x000fe20008000000 */
[----:B------:R-:W-:Y:S01]  /*13a0*/  IMAD R25, R4, c[0x0][0x180], RZ ;  /* 0x0000600004197a24 */ /* 0x000fe200078e02ff */
[----:B------:R-:W-:Y:S01]  /*13b0*/  LEA R24, P0, R38, c[0x0][0x190], 0x1 ;  /* 0x0000640026187a11 */ /* 0x000fe200078008ff */
[C---:B------:R-:W-:Y:S01]  /*13c0*/  IMAD R21, R4.reuse, c[0x0][0x210], RZ ;  /* 0x0000840004157a24 */ /* 0x040fe200078e02ff */
[----:B------:R-:W-:Y:S01]  /*13d0*/  UMOV UR9, 0x1 ;  /* 0x0000000100097882 */ /* 0x000fe20000000000 */
[----:B------:R-:W-:Y:S01]  /*13e0*/  IMAD R19, R4, c[0x0][0x238], RZ ;  /* 0x00008e0004137a24 */ /* 0x000fe200078e02ff */
[----:B------:R-:W-:Y:S01]  /*13f0*/  UMOV UR5, URZ ;  /* 0x0000003f00057c82 */ /* 0x000fe20008000000 */
[----:B------:R-:W-:Y:S01]  /*1400*/  IMAD.MOV.U32 R22, RZ, RZ, R32 ;  /* 0x000000ffff167224 */ /* 0x000fe200078e0020 */
[----:B------:R-:W-:Y:S01]  /*1410*/  LEA R32, P1, R15, R26, 0x7 ;  /* 0x0000001a0f207211 */ /* 0x000fe200078238ff */
[----:B------:R-:W-:Y:S02]  /*1420*/  IMAD.MOV.U32 R4, RZ, RZ, c[0x0][0x1dc] ;  /* 0x00007700ff047624 */ /* 0x000fe400078e00ff */
[----:B------:R-:W-:-:S02]  /*1430*/  IMAD.IADD R35, R31, 0x1, R18 ;  /* 0x000000011f237824 */ /* 0x000fc400078e0212 */
[C---:B------:R-:W-:Y:S01]  /*1440*/  IMAD R12, R0.reuse, c[0x0][0x23c], R19 ;  /* 0x00008f00000c7a24 */ /* 0x040fe200078e0213 */
[----:B------:R-:W-:Y:S01]  /*1450*/  LEA.HI.X R33, R15, R27, R4, 0x7, P1 ;  /* 0x0000001b0f217211 */ /* 0x000fe200008f3c04 */
[----:B------:R-:W-:Y:S01]  /*1460*/  IMAD.WIDE.U32 R18, R0, c[0x0][0x238], R16 ;  /* 0x00008e0000127a25 */ /* 0x000fe200078e0010 */
[----:B------:R-:W-:Y:S02]  /*1470*/  IADD3 R15, R14, 0x20, RZ ;  /* 0x000000200e0f7810 */ /* 0x000fe40007ffe0ff */
[----:B------:R-:W-:Y:S01]  /*1480*/  ISETP.GE.AND P1, PT, R239, c[0x0][0x1cc], PT ;  /* 0x00007300ef007a0c */ /* 0x000fe20003f26270 */
[----:B------:R-:W-:Y:S01]  /*1490*/  IMAD.IADD R17, R3, 0x1, -R240 ;  /* 0x0000000103117824 */ /* 0x000fe200078e0af0 */
[----:B------:R-:W-:Y:S01]  /*14a0*/  ISETP.GE.AND P2, PT, R15, c[0x0][0x1cc], PT ;  /* 0x000073000f007a0c */ /* 0x000fe20003f46270 */
[----:B------:R-:W-:Y:S01]  /*14b0*/  IMAD.IADD R20, R39, 0x1, R20 ;  /* 0x0000000127147824 */ /* 0x000fe200078e0214 */
[----:B------:R-:W-:Y:S01]  /*14c0*/  LEA.HI R16, R10, R235, RZ, 0x6 ;  /* 0x000000eb0a107211 */ /* 0x000fe200078f30ff */
[----:B------:R-:W-:Y:S01]  /*14d0*/  IMAD.WIDE.U32 R36, R0, c[0x0][0x180], R22 ;  /* 0x0000600000247a25 */ /* 0x000fe200078e0016 */
[----:B------:R-:W-:-:S02]  /*14e0*/  ISETP.LT.OR P6, PT, R17, 0x1, P3 ;  /* 0x000000011100780c */ /* 0x000fc40001fc1670 */
[C---:B------:R-:W-:Y:S01]  /*14f0*/  ISETP.LT.OR P5, PT, R17.reuse, 0x1, P2 ;  /* 0x000000011100780c */ /* 0x040fe200017a1670 */
[----:B------:R-:W-:Y:S01]  /*1500*/  IMAD.MOV.U32 R23, RZ, RZ, c[0x0][0x1a8] ;  /* 0x00006a00ff177624 */ /* 0x000fe200078e00ff */
[C---:B------:R-:W-:Y:S01]  /*1510*/  ISETP.LT.OR P4, PT, R17.reuse, 0x1, P1 ;  /* 0x000000011100780c */ /* 0x040fe20000f81670 */
[----:B------:R-:W-:Y:S01]  /*1520*/  IMAD.MOV.U32 R34, RZ, RZ, R30 ;  /* 0x000000ffff227224 */ /* 0x000fe200078e001e */
[----:B------:R-:W-:Y:S01]  /*1530*/  ISETP.LT.OR P3, PT, R17, 0x41, P3 ;  /* 0x000000411100780c */ /* 0x000fe20001f61670 */
[----:B------:R-:W-:Y:S01]  /*1540*/  IMAD R30, R0, c[0x0][0x184], R25 ;  /* 0x00006100001e7a24 */ /* 0x000fe200078e0219 */
[----:B------:R-:W-:Y:S01]  /*1550*/  LEA.HI.X R25, R38, c[0x0][0x194], R20, 0x1, P0 ;  /* 0x0000650026197a11 */ /* 0x000fe200000f0c14 */
[C---:B------:R-:W-:Y:S01]  /*1560*/  IMAD R28, R0.reuse, c[0x0][0x214], R21 ;  /* 0x00008500001c7a24 */ /* 0x040fe200078e0215 */
[----:B------:R-:W-:Y:S01]  /*1570*/  LEA R22, P0, R23, R24, 0x7 ;  /* 0x0000001817167211 */ /* 0x000fe200078038ff */
[----:B------:R-:W-:Y:S01]  /*1580*/  IMAD.MOV.U32 R21, RZ, RZ, c[0x0][0x1ac] ;  /* 0x00006b00ff157624 */ /* 0x000fe200078e00ff */
[----:B------:R-:W-:Y:S01]  /*1590*/  ISETP.LT.OR P2, PT, R17, 0x41, P2 ;  /* 0x000000411100780c */ /* 0x000fe20001741670 */
[----:B------:R-:W-:Y:S01]  /*15a0*/  IMAD.SHL.U32 R237, R237, 0x2, RZ ;  /* 0x00000002eded7824 */ /* 0x000fe200078e00ff */
[----:B------:R-:W-:Y:S01]  /*15b0*/  ISETP.LT.OR P1, PT, R17, 0x41, P1 ;  /* 0x000000411100780c */ /* 0x000fe20000f21670 */
[----:B------:R-:W-:Y:S01]  /*15c0*/  IMAD.WIDE.U32 R34, R0, c[0x0][0x210], R34 ;  /* 0x0000840000227a25 */ /* 0x000fe200078e0022 */
[----:B------:R-:W-:-:S02]  /*15d0*/  LEA.HI.X R23, R23, R25, R21, 0x7, P0 ;  /* 0x0000001917177211 */ /* 0x000fc400000f3c15 */
[----:B------:R-:W-:Y:S01]  /*15e0*/  SHF.R.S32.HI R21, RZ, 0x1f, R13 ;  /* 0x0000001fff157819 */ /* 0x000fe2000001140d */
[----:B------:R-:W-:Y:S01]  /*15f0*/  @!PT LDS RZ, [RZ] ;  /* 0x00000000fffff984 */ /* 0x000fe20000000800 */
[----:B------:R-:W-:Y:S01]  /*1600*/  @!PT LDS RZ, [RZ] ;  /* 0x00000000fffff984 */ /* 0x000fe20000000800 */
[----:B------:R-:W-:Y:S01]  /*1610*/  @!PT LDS RZ, [RZ] ;  /* 0x00000000fffff984 */ /* 0x000fe20000000800 */
[----:B------:R1:W-:Y:S01]  /*1620*/  LDGSTS.E.BYPASS.LTC128B.128 [R237+0x6080], [R26.64], !P6 ;  /* 0x060800001aed7fae */ /* 0x0003e2000f101d4c */
[----:B------:R-:W-:Y:S01]  /*1630*/  IMAD R13, R8, c[0x0][0x188], RZ ;  /* 0x00006200080d7a24 */ /* 0x000fe200078e02ff */
[----:B------:R-:W-:Y:S01]  /*1640*/  SHF.R.S32.HI R16, RZ, 0x6, R16 ;  /* 0x00000006ff107819 */ /* 0x000fe20000011410 */
[----:B------:R-:W-:Y:S01]  /*1650*/  IMAD.IADD R31, R37, 0x1, R30 ;  /* 0x00000001251f7824 */ /* 0x000fe200078e021e */
[----:B------:R-:W-:Y:S01]  /*1660*/  LEA.HI R0, R21, R240, RZ, 0x3 ;  /* 0x000000f015007211 */ /* 0x000fe200078f18ff */
[----:B------:R1:W-:Y:S01]  /*1670*/  LDGSTS.E.BYPASS.LTC128B.128 [R237+0x8080], [R26.64+0x40], !P5 ;  /* 0x080800401aed7fae */ /* 0x0003e2000e901d4c */
[C---:B------:R-:W-:Y:S01]  /*1680*/  IMAD R20, R242.reuse, c[0x0][0x18c], R13 ;  /* 0x00006300f2147a24 */ /* 0x040fe200078e020d */
[----:B------:R-:W-:Y:S01]  /*1690*/  LEA.HI R13, R9, R2, RZ, 0x1 ;  /* 0x00000002090d7211 */ /* 0x000fe200078f08ff */
[----:B------:R-:W-:Y:S01]  /*16a0*/  IMAD.MOV.U32 R30, RZ, RZ, R36 ;  /* 0x000000ffff1e7224 */ /* 0x000fe200078e0024 */
[----:B------:R1:W-:Y:S01]  /*16b0*/  LDGSTS.E.BYPASS.LTC128B.128 [R237+0xa080], [R26.64+0x80], !P4 ;  /* 0x0a0800801aed7fae */ /* 0x0003e2000e101d4c */
[----:B------:R-:W-:Y:S01]  /*16c0*/  IMAD.IADD R29, R35, 0x1, R28 ;  /* 0x00000001231d7824 */ /* 0x000fe200078e021c */
[----:B------:R-:W-:Y:S01]  /*16d0*/  LOP3.LUT R13, R13, 0xfffffffe, RZ, 0xc0, !PT ;  /* 0xfffffffe0d0d7812 */ /* 0x000fe200078ec0ff */
[----:B------:R-:W-:Y:S01]  /*16e0*/  IMAD.WIDE.U32 R30, R242, c[0x0][0x188], R30 ;  /* 0x00006200f21e7a25 */ /* 0x000fe200078e001e */
[----:B------:R2:W-:Y:S01]  /*16f0*/  LDGSTS.E.BYPASS.LTC128B.128 [R237+0x7080], [R32.64], !P3 ;  /* 0x0708000020ed7fae */ /* 0x0005e2000d901d4c */
[----:B------:R-:W-:-:S02]  /*1700*/  ISETP.GE.AND P3, PT, R14, c[0x0][0x19c], PT ;  /* 0x000067000e007a0c */ /* 0x000fc40003f66270 */
[----:B------:R-:W-:Y:S01]  /*1710*/  IMAD.IADD R4, R2, 0x1, -R13 ;  /* 0x0000000102047824 */ /* 0x000fe200078e0a0d */
[----:B------:R2:W-:Y:S01]  /*1720*/  LDGSTS.E.BYPASS.LTC128B.128 [R237+0x9080], [R32.64+0x40], !P2 ;  /* 0x0908004020ed7fae */ /* 0x0005e2000d101d4c */
[----:B------:R-:W-:Y:S01]  /*1730*/  IMAD.IADD R20, R31, 0x1, R20 ;  /* 0x000000011f147824 */ /* 0x000fe200078e0214 */
[----:B------:R-:W-:Y:S01]  /*1740*/  LEA R46, P0, R30, c[0x0][0x160], 0x1 ;  /* 0x000058001e2e7a11 */ /* 0x000fe200078008ff */
[----:B------:R-:W-:Y:S01]  /*1750*/  IMAD.SHL.U32 R226, R4, 0x400, RZ ;  /* 0x0000040004e27824 */ /* 0x000fe200078e00ff */
[----:B------:R2:W-:Y:S01]  /*1760*/  LDGSTS.E.BYPASS.LTC128B.128 [R237+0xb080], [R32.64+0x80], !P1 ;  /* 0x0b08008020ed7fae */ /* 0x0005e2000c901d4c */
[----:B------:R-:W-:Y:S01]  /*1770*/  ISETP.LT.OR P1, PT, R17, 0x1, P3 ;  /* 0x000000011100780c */ /* 0x000fe20001f21670 */
[----:B------:R-:W-:Y:S01]  /*1780*/  IMAD.MOV.U32 R28, RZ, RZ, R34 ;  /* 0x000000ffff1c7224 */ /* 0x000fe200078e0022 */
[----:B------:R-:W-:Y:S01]  /*1790*/  LEA.HI.X R47, R30, c[0x0][0x164], R20, 0x1, P0 ;  /* 0x000059001e2f7a11 */ /* 0x000fe200000f0c14 */
[----:B------:R-:W-:Y:S01]  /*17a0*/  IMAD R21, R8, c[0x0][0x218], RZ ;  /* 0x0000860008157a24 */ /* 0x000fe200078e02ff */
[----:B------:R-:W-:Y:S01]  /*17b0*/  ISETP.GE.AND P6, PT, R15, c[0x0][0x19c], PT ;  /* 0x000067000f007a0c */ /* 0x000fe20003fc6270 */
[----:B------:R-:W-:Y:S01]  /*17c0*/  IMAD R20, R11, 0x2, R226 ;  /* 0x000000020b147824 */ /* 0x000fe200078e02e2 */
[----:B------:R-:W-:Y:S01]  /*17d0*/  ISETP.GE.AND P5, PT, R239, c[0x0][0x19c], PT ;  /* 0x00006700ef007a0c */ /* 0x000fe20003fa6270 */
[C---:B------:R-:W-:Y:S01]  /*17e0*/  IMAD R21, R242.reuse, c[0x0][0x21c], R21 ;  /* 0x00008700f2157a24 */ /* 0x040fe200078e0215 */
[----:B------:R-:W0:Y:S01]  /*17f0*/  LDGDEPBAR ;  /* 0x00000000000079af */ /* 0x000e220000000000 */
[----:B------:R-:W-:Y:S01]  /*1800*/  IMAD.WIDE.U32 R28, R242, c[0x0][0x218], R28 ;  /* 0x00008600f21c7a25 */ /* 0x000fe200078e001c */
[----:B------:R-:W-:-:S02]  /*1810*/  ISETP.LT.OR P4, PT, R17, 0x1, P6 ;  /* 0x000000011100780c */ /* 0x000fc40003781670 */
[----:B------:R-:W-:Y:S01]  /*1820*/  ISETP.LT.OR P3, PT, R17, 0x41, P3 ;  /* 0x000000411100780c */ /* 0x000fe20001f61670 */
[----:B------:R-:W-:Y:S01]  /*1830*/  IMAD.IADD R11, R29, 0x1, R21 ;  /* 0x000000011d0b7824 */ /* 0x000fe200078e0215 */
[----:B-1----:R-:W-:Y:S01]  /*1840*/  LOP3.LUT R27, R0, 0xfffffff8, RZ, 0xc0, !PT ;  /* 0xfffffff8001b7812 */ /* 0x002fe200078ec0ff */
[----:B------:R-:W-:Y:S01]  /*1850*/  IMAD.SHL.U32 R0, R16, 0x8, RZ ;  /* 0x0000000810007824 */ /* 0x000fe200078e00ff */
[----:B------:R-:W-:Y:S01]  /*1860*/  LEA R44, P0, R28, c[0x0][0x1f0], 0x1 ;  /* 0x00007c001c2c7a11 */ /* 0x000fe200078008ff */
[----:B------:R2:W-:Y:S01]  /*1870*/  LDGSTS.E.BYPASS.LTC128B.128 [R237+0x80], [R24.64], !P1 ;  /* 0x0008000018ed7fae */ /* 0x0005e2000c901d4c */
[----:B------:R-:W-:Y:S01]  /*1880*/  ISETP.LT.OR P1, PT, R17, 0x1, P5 ;  /* 0x000000011100780c */ /* 0x000fe20002f21670 */
[----:B------:R-:W-:Y:S01]  /*1890*/  IMAD.IADD R26, R240, 0x1, -R27 ;  /* 0x00000001f01a7824 */ /* 0x000fe200078e0a1b */
[----:B------:R-:W-:Y:S01]  /*18a0*/  LOP3.LUT R0, R0, 0x18, RZ, 0xc0, !PT ;  /* 0x0000001800007812 */ /* 0x000fe200078ec0ff */
[----:B------:R-:W-:Y:S01]  /*18b0*/  IMAD.IADD R19, R19, 0x1, R12 ;  /* 0x0000000113137824 */ /* 0x000fe200078e020c */
[----:B------:R-:W-:Y:S01]  /*18c0*/  LEA.HI.X R45, R28, c[0x0][0x1f4], R11, 0x1, P0 ;  /* 0x00007d001c2d7a11 */ /* 0x000fe200000f0c0b */
[----:B------:R-:W-:Y:S01]  /*18d0*/  IMAD R249, R8, c[0x0][0x240], RZ ;  /* 0x0000900008f97a24 */ /* 0x000fe200078e02ff */
[C---:B------:R-:W-:Y:S01]  /*18e0*/  LOP3.LUT P2, RZ, R26.reuse, 0x4, RZ, 0xc0, !PT ;  /* 0x000000041aff7812 */ /* 0x040fe2000784c0ff */
[----:B------:R-:W-:Y:S01]  /*18f0*/  IMAD.SHL.U32 R26, R26, 0x40, RZ ;  /* 0x000000401a1a7824 */ /* 0x000fe200078e00ff */
[----:B------:R-:W-:Y:S01]  /*1900*/  LOP3.LUT R12, R7, 0xfffffff8, RZ, 0xc0, !PT ;  /* 0xfffffff8070c7812 */ /* 0x000fe200078ec0ff */
[----:B------:R2:W-:Y:S01]  /*1910*/  LDGSTS.E.BYPASS.LTC128B.128 [R237+0x2080], [R24.64+0x40], !P4 ;  /* 0x0208004018ed7fae */ /* 0x0005e2000e101d4c */
[----:B------:R-:W-:Y:S01]  /*1920*/  ISETP.LT.OR P6, PT, R17, 0x41, P6 ;  /* 0x000000411100780c */ /* 0x000fe200037c1670 */
[----:B------:R-:W-:Y:S01]  /*1930*/  IMAD.IADD R6, R235, 0x1, -R6 ;  /* 0x00000001eb067824 */ /* 0x000fe200078e0a06 */
[----:B------:R-:W-:Y:S01]  /*1940*/  LOP3.LUT R26, R26, 0x1c0, RZ, 0xc0, !PT ;  /* 0x000001c01a1a7812 */ /* 0x000fe200078ec0ff */
[----:B------:R2:W-:Y:S01]  /*1950*/  LDGSTS.E.BYPASS.LTC128B.128 [R237+0x4080], [R24.64+0x80], !P1 ;  /* 0x0408008018ed7fae */ /* 0x0005e2000c901d4c */
[----:B------:R-:W-:Y:S01]  /*1960*/  ISETP.LT.OR P5, PT, R17, 0x41, P5 ;  /* 0x000000411100780c */ /* 0x000fe20002fa1670 */
[----:B------:R-:W-:Y:S01]  /*1970*/  IMAD R249, R242, c[0x0][0x244], R249 ;  /* 0x00009100f2f97a24 */ /* 0x000fe200078e02f9 */
[----:B------:R-:W-:Y:S01]  /*1980*/  SHF.R.U32.HI R13, RZ, 0x3, R26 ;  /* 0x00000003ff0d7819 */ /* 0x000fe2000001161a */
[----:B------:R2:W-:Y:S01]  /*1990*/  LDGSTS.E.BYPASS.LTC128B.128 [R237+0x1080], [R22.64], !P3 ;  /* 0x0108000016ed7fae */ /* 0x0005e2000d901d4c */
[----:B------:R-:W-:Y:S01]  /*19a0*/  ISETP.LT.AND P1, PT, R240, UR10, PT ;  /* 0x0000000af0007c0c */ /* 0x000fe2000bf21270 */
[----:B------:R-:W-:Y:S01]  /*19b0*/  IMAD.WIDE.U32 R242, R242, c[0x0][0x240], R18 ;  /* 0x00009000f2f27a25 */ /* 0x000fe200078e0012 */
[----:B------:R-:W-:Y:S01]  /*19c0*/  LOP3.LUT R13, R13, R26, R0, 0x1e, !PT ;  /* 0x0000001a0d0d7212 */ /* 0x000fe200078e1e00 */
[----:B------:R2:W-:Y:S01]  /*19d0*/  STL.64 [R1+0x8], R46 ;  /* 0x0000082e01007387 */ /* 0x0005e20000100a00 */
[C---:B------:R-:W-:Y:S01]  /*19e0*/  ISETP.GE.AND P0, PT, R14.reuse, c[0x0][0x16c], PT ;  /* 0x00005b000e007a0c */ /* 0x040fe20003f06270 */
[----:B------:R-:W-:Y:S01]  /*19f0*/  IMAD.SHL.U32 R234, R5, 0x8, RZ ;  /* 0x0000000805ea7824 */ /* 0x000fe200078e00ff */
[----:B------:R-:W-:Y:S01]  /*1a00*/  ISETP.GE.AND P4, PT, R14, c[0x0][0x1fc], PT ;  /* 0x00007f000e007a0c */ /* 0x000fe20003f86270 */
[----:B------:R-:W-:Y:S01]  /*1a10*/  IMAD.IADD R13, R20, 0x1, R13 ;  /* 0x00000001140d7824 */ /* 0x000fe200078e020d */
[----:B------:R-:W-:Y:S01]  /*1a20*/  ISETP.GE.OR P3, PT, R14, c[0x0][0x1fc], !P1 ;  /* 0x00007f000e007a0c */ /* 0x000fe20004f66670 */
[----:B------:R2:W-:Y:S01]  /*1a30*/  LDGSTS.E.BYPASS.LTC128B.128 [R237+0x3080], [R22.64+0x40], !P6 ;  /* 0x0308004016ed7fae */ /* 0x0005e2000f101d4c */
[----:B------:R-:W-:Y:S01]  /*1a40*/  ISETP.GE.OR P6, PT, R15, c[0x0][0x1fc], !P1 ;  /* 0x00007f000f007a0c */ /* 0x000fe20004fc6670 */
[----:B------:R-:W-:Y:S01]  /*1a50*/  IMAD.SHL.U32 R238, R13, 0x2, RZ ;  /* 0x000000020dee7824 */ /* 0x000fe200078e00ff */
[----:B------:R-:W-:Y:S01]  /*1a60*/  SHF.R.S32.HI R13, RZ, 0x1f, R16 ;  /* 0x0000001fff0d7819 */ /* 0x000fe20000011410 */
[----:B------:R2:W-:Y:S01]  /*1a70*/  LDGSTS.E.BYPASS.LTC128B.128 [R237+0x5080], [R22.64+0x80], !P5 ;  /* 0x0508008016ed7fae */ /* 0x0005e2000e901d4c */
[----:B------:R-:W-:Y:S01]  /*1a80*/  ISETP.GE.AND P5, PT, R15, c[0x0][0x16c], PT ;  /* 0x00005b000f007a0c */ /* 0x000fe20003fa6270 */
[----:B------:R-:W-:Y:S01]  /*1a90*/  IMAD.IADD R249, R243, 0x1, R249 ;  /* 0x00000001f3f97824 */ /* 0x000fe200078e02f9 */
[C---:B------:R-:W-:Y:S01]  /*1aa0*/  IADD3 R11, R238.reuse, 0xf480, RZ ;  /* 0x0000f480ee0b7810 */ /* 0x040fe20007ffe0ff */
[----:B------:R-:W0:Y:S01]  /*1ab0*/  LDGDEPBAR ;  /* 0x00000000000079af */ /* 0x000e220000000000 */
[----:B------:R-:W-:-:S02]  /*1ac0*/  IADD3 R236, R238, 0xf4c0, RZ ;  /* 0x0000f4c0eeec7810 */ /* 0x000fc40007ffe0ff */
[----:B------:R-:W-:Y:S01]  /*1ad0*/  @P2 IADD3 R236, R11, -0x40, RZ ;  /* 0xffffffc00bec2810 */ /* 0x000fe20007ffe0ff */
[----:B------:R-:W-:Y:S01]  /*1ae0*/  IMAD.IADD R11, R235, 0x1, -R12 ;  /* 0x00000001eb0b7824 */ /* 0x000fe200078e0a0c */
[----:B------:R-:W-:Y:S01]  /*1af0*/  LEA.HI R13, R13, R16, RZ, 0x2 ;  /* 0x000000100d0d7211 */ /* 0x000fe200078f10ff */
[----:B------:R2:W-:Y:S01]  /*1b00*/  STL.64 [R1], R44 ;  /* 0x0000002c01007387 */ /* 0x0005e20000100a00 */
[----:B------:R-:W-:Y:S02]  /*1b10*/  LOP3.LUT R12, R9, 0xffffffe0, RZ, 0xc0, !PT ;  /* 0xffffffe0090c7812 */ /* 0x000fe400078ec0ff */
[----:B------:R-:W-:Y:S02]  /*1b20*/  LEA.HI R8, R11, R11, RZ, 0x1 ;  /* 0x0000000b0b087211 */ /* 0x000fe400078f08ff */
[----:B------:R-:W-:Y:S01]  /*1b30*/  LOP3.LUT R13, R13, 0xfffffffc, RZ, 0xc0, !PT ;  /* 0xfffffffc0d0d7812 */ /* 0x000fe200078ec0ff */
[----:B------:R-:W-:Y:S01]  /*1b40*/  IMAD.IADD R12, R235, 0x1, -R12 ;  /* 0x00000001eb0c7824 */ /* 0x000fe200078e0a0c */
[----:B------:R-:W-:-:S02]  /*1b50*/  LOP3.LUT R230, R8, 0x7fffffe, RZ, 0xc0, !PT ;  /* 0x07fffffe08e67812 */ /* 0x000fc400078ec0ff */
[----:B------:R-:W-:Y:S01]  /*1b60*/  ISETP.GE.AND P2, PT, R15, c[0x0][0x1fc], PT ;  /* 0x00007f000f007a0c */ /* 0x000fe20003f46270 */
[----:B------:R-:W-:Y:S01]  /*1b70*/  IMAD.IADD R14, R16, 0x1, -R13 ;  /* 0x00000001100e7824 */ /* 0x000fe200078e0a0d */
[----:B------:R-:W-:Y:S01]  /*1b80*/  SHF.R.S32.HI R15, RZ, 0x1f, R6 ;  /* 0x0000001fff0f7819 */ /* 0x000fe20000011406 */
[----:B------:R-:W-:Y:S01]  /*1b90*/  IMAD.IADD R230, R11, 0x1, -R230 ;  /* 0x000000010be67824 */ /* 0x000fe200078e0ae6 */
[-C--:B------:R-:W-:Y:S01]  /*1ba0*/  LEA.HI R9, R6, R6.reuse, RZ, 0x1 ;  /* 0x0000000606097211 */ /* 0x080fe200078f08ff */
[----:B------:R-:W-:Y:S01]  /*1bb0*/  IMAD R13, R5, 0x4, R16 ;  /* 0x00000004050d7824 */ /* 0x000fe200078e0210 */
[----:B------:R-:W-:Y:S01]  /*1bc0*/  LEA.HI R15, R15, R6, RZ, 0x3 ;  /* 0x000000060f0f7211 */ /* 0x000fe200078f18ff */
[----:B------:R-:W-:Y:S01]  /*1bd0*/  IMAD R233, R14, -0x8, R3 ;  /* 0xfffffff80ee97824 */ /* 0x000fe200078e0203 */
[----:B------:R-:W-:Y:S01]  /*1be0*/  LOP3.LUT R19, R9, 0x7fffffe, RZ, 0xc0, !PT ;  /* 0x07fffffe09137812 */ /* 0x000fe200078ec0ff */
[----:B------:R-:W-:Y:S01]  /*1bf0*/  IMAD R230, R13, 0x8, R230 ;  /* 0x000000080de67824 */ /* 0x000fe200078e02e6 */
[----:B------:R-:W-:Y:S01]  /*1c00*/  SHF.R.S32.HI R13, RZ, 0x1f, R12 ;  /* 0x0000001fff0d7819 */ /* 0x000fe2000001140c */
[----:B------:R-:W-:Y:S01]  /*1c10*/  IMAD.SHL.U32 R14, R11, 0x40, RZ ;  /* 0x000000400b0e7824 */ /* 0x000fe200078e00ff */
[----:B------:R-:W-:Y:S01]  /*1c20*/  LOP3.LUT R17, R15, 0xfffffff8, RZ, 0xc0, !PT ;  /* 0xfffffff80f117812 */ /* 0x000fe200078ec0ff */
[----:B------:R-:W-:Y:S01]  /*1c30*/  IMAD.IADD R16, R6, 0x1, -R19 ;  /* 0x0000000106107824 */ /* 0x000fe200078e0a13 */
[----:B------:R-:W-:Y:S01]  /*1c40*/  LEA.HI R3, R13, R12, RZ, 0x2 ;  /* 0x0000000c0d037211 */ /* 0x000fe200078f10ff */
[----:B------:R-:W-:Y:S01]  /*1c50*/  IMAD.SHL.U32 R11, R2, 0x10, RZ ;  /* 0x00000010020b7824 */ /* 0x000fe200078e00ff */
[----:B------:R-:W-:Y:S01]  /*1c60*/  SHF.R.S32.HI R15, RZ, 0x3, R15 ;  /* 0x00000003ff0f7819 */ /* 0x000fe2000001140f */
[----:B------:R-:W-:-:S04]  /*1c70*/  DEPBAR.LE SB0, 0x1 ;  /* 0x000080400000791a */ /* 0x000fc80000000000 */
[----:B------:R-:W-:Y:S01]  /*1c80*/  LOP3.LUT R13, R3, 0xfffffffc, RZ, 0xc0, !PT ;  /* 0xfffffffc030d7812 */ /* 0x000fe200078ec0ff */
[----:B------:R-:W-:Y:S01]  /*1c90*/  IMAD R227, R15, 0x8, R16 ;  /* 0x000000080fe37824 */ /* 0x000fe200078e0210 */
[----:B------:R-:W-:Y:S01]  /*1ca0*/  LOP3.LUT R14, R14, 0x1c0, RZ, 0xc0, !PT ;  /* 0x000001c00e0e7812 */ /* 0x000fe200078ec0ff */
[----:B------:R-:W-:Y:S01]  /*1cb0*/  IMAD.IADD R6, R6, 0x1, -R17 ;  /* 0x0000000106067824 */ /* 0x000fe200078e0a11 */
[----:B------:R-:W-:Y:S01]  /*1cc0*/  SHF.R.S32.HI R2, RZ, 0x1, R9 ;  /* 0x00000001ff027819 */ /* 0x000fe20000011409 */
[----:B------:R-:W-:Y:S01]  /*1cd0*/  IMAD.IADD R12, R12, 0x1, -R13 ;  /* 0x000000010c0c7824 */ /* 0x000fe200078e0a0d */
[----:B------:R-:W-:Y:S01]  /*1ce0*/  SHF.R.S32.HI R9, RZ, 0x1f, R9 ;  /* 0x0000001fff097819 */ /* 0x000fe20000011409 */
[----:B------:R-:W-:Y:S01]  /*1cf0*/  IMAD.SHL.U32 R227, R227, 0x20, RZ ;  /* 0x00000020e3e37824 */ /* 0x000fe200078e00ff */
[----:B------:R-:W-:Y:S01]  /*1d00*/  SEL R244, RZ, 0x1, P0 ;  /* 0x00000001fff47807 */ /* 0x000fe20000000000 */
[----:B------:R-:W-:Y:S01]  /*1d10*/  IMAD R226, R15, 0x200, R226 ;  /* 0x000002000fe27824 */ /* 0x000fe200078e02e2 */
[----:B------:R-:W-:Y:S01]  /*1d20*/  ISETP.GE.AND P0, PT, R239, c[0x0][0x16c], PT ;  /* 0x00005b00ef007a0c */ /* 0x000fe20003f06270 */
[----:B------:R-:W-:Y:S01]  /*1d30*/  IMAD R233, R12, -0x2, R233 ;  /* 0xfffffffe0ce97824 */ /* 0x000fe200078e02e9 */
[----:B------:R-:W-:-:S02]  /*1d40*/  LOP3.LUT R16, R14, 0x30, R11, 0xf8, !PT ;  /* 0x000000300e107812 */ /* 0x000fc400078ef80b */
[----:B------:R-:W-:Y:S02]  /*1d50*/  SHF.R.S32.HI R8, RZ, 0x1, R8 ;  /* 0x00000001ff087819 */ /* 0x000fe40000011408 */
[----:B------:R-:W-:Y:S02]  /*1d60*/  LEA.HI R13, R9, R2, RZ, 0x2 ;  /* 0x00000002090d7211 */ /* 0x000fe400078f10ff */
[----:B------:R-:W-:Y:S02]  /*1d70*/  SEL R9, RZ, 0x4, P0 ;  /* 0x00000004ff097807 */ /* 0x000fe40000000000 */
[----:B------:R-:W-:Y:S02]  /*1d80*/  SHF.R.U32.HI R228, RZ, 0x3, R14 ;  /* 0x00000003ffe47819 */ /* 0x000fe4000001160e */
[----:B------:R-:W-:Y:S01]  /*1d90*/  LOP3.LUT R11, R16, 0x8, R7, 0xf8, !PT ;  /* 0x00000008100b7812 */ /* 0x000fe200078ef807 */
[----:B------:R-:W-:Y:S01]  /*1da0*/  BAR.SYNC.DEFER_BLOCKING 0x0 ;  /* 0x0000000000007b1d */ /* 0x000fe20000010000 */
[C---:B------:R-:W-:Y:S01]  /*1db0*/  LOP3.LUT P0, RZ, R8.reuse, 0x2, RZ, 0xc0, !PT ;  /* 0x0000000208ff7812 */ /* 0x040fe2000780c0ff */
[----:B------:R-:W-:Y:S01]  /*1dc0*/  IMAD.SHL.U32 R8, R8, 0x40, RZ ;  /* 0x0000004008087824 */ /* 0x000fe200078e00ff */
[----:B------:R-:W-:Y:S01]  /*1dd0*/  LOP3.LUT R228, R11, R228, RZ, 0x3c, !PT ;  /* 0x000000e40be47212 */ /* 0x000fe200078e3cff */
[----:B------:R-:W-:Y:S01]  /*1de0*/  IMAD.SHL.U32 R11, R5, 0x10, RZ ;  /* 0x00000010050b7824 */ /* 0x000fe200078e00ff */
[----:B------:R-:W-:-:S02]  /*1df0*/  SEL R221, R220, 0xffffffe0, !P0 ;  /* 0xffffffe0dcdd7807 */ /* 0x000fc40004000000 */
[----:B------:R-:W-:Y:S01]  /*1e00*/  LOP3.LUT R10, R8, 0xc0, RZ, 0xc0, !PT ;  /* 0x000000c0080a7812 */ /* 0x000fe200078ec0ff */
[----:B------:R-:W-:Y:S01]  /*1e10*/  IMAD R228, R5, 0x200, R228 ;  /* 0x0000020005e47824 */ /* 0x000fe200078e02e4 */
[----:B------:R-:W-:Y:S02]  /*1e20*/  LOP3.LUT R11, R11, 0x10, RZ, 0xc0, !PT ;  /* 0x000000100b0b7812 */ /* 0x000fe400078ec0ff */
[----:B------:R-:W-:Y:S01]  /*1e30*/  LOP3.LUT R8, R10, 0x8, R7, 0xf8, !PT ;  /* 0x000000080a087812 */ /* 0x000fe200078ef807 */
[----:B------:R-:W-:Y:S01]  /*1e40*/  IMAD.SHL.U32 R228, R228, 0x2, RZ ;  /* 0x00000002e4e47824 */ /* 0x000fe200078e00ff */
[----:B------:R-:W-:Y:S02]  /*1e50*/  SHF.R.U32.HI R7, RZ, 0x3, R10 ;  /* 0x00000003ff077819 */ /* 0x000fe4000001160a */
[----:B------:R-:W-:Y:S02]  /*1e60*/  LOP3.LUT R232, R11, 0x8, R232, 0xf8, !PT ;  /* 0x000000080be87812 */ /* 0x000fe400078ef8e8 */
[----:B------:R-:W-:-:S02]  /*1e70*/  LOP3.LUT R11, R8, R7, RZ, 0x3c, !PT ;  /* 0x00000007080b7212 */ /* 0x000fc400078e3cff */
[----:B------:R-:W-:Y:S02]  /*1e80*/  SEL R10, RZ, 0x2, P5 ;  /* 0x00000002ff0a7807 */ /* 0x000fe40002800000 */
[----:B------:R-:W-:Y:S01]  /*1e90*/  SEL R8, RZ, 0xffffffff, P5 ;  /* 0xffffffffff087807 */ /* 0x000fe20002800000 */
[----:B------:R-:W-:Y:S01]  /*1ea0*/  IMAD.U32 R230, R230, 0x20, R11 ;  /* 0x00000020e6e67824 */ /* 0x000fe200078e000b */
[----:B------:R-:W-:Y:S02]  /*1eb0*/  IADD3 R7, R9, R10, R244 ;  /* 0x0000000a09077210 */ /* 0x000fe40007ffe0f4 */
[----:B------:R-:W-:Y:S01]  /*1ec0*/  LOP3.LUT R13, R13, 0xfffffffc, RZ, 0xc0, !PT ;  /* 0xfffffffc0d0d7812 */ /* 0x000fe200078ec0ff */
[----:B------:R-:W-:Y:S01]  /*1ed0*/  IMAD.SHL.U32 R230, R230, 0x2, RZ ;  /* 0x00000002e6e67824 */ /* 0x000fe200078e00ff */
[C---:B------:R-:W-:Y:S01]  /*1ee0*/  LOP3.LUT P0, RZ, R7.reuse, 0x1, RZ, 0xc0, !PT ;  /* 0x0000000107ff7812 */ /* 0x040fe2000780c0ff */
[----:B------:R-:W-:Y:S01]  /*1ef0*/  IMAD.SHL.U32 R9, R8, 0x2, RZ ;  /* 0x0000000208097824 */ /* 0x000fe200078e00ff */
[----:B------:R-:W-:Y:S01]  /*1f00*/  LOP3.LUT P5, RZ, R7, 0x2, RZ, 0xc0, !PT ;  /* 0x0000000207ff7812 */ /* 0x000fe200078ac0ff */
[----:B------:R-:W-:Y:S01]  /*1f10*/  IMAD.IADD R221, R230, 0x1, R221 ;  /* 0x00000001e6dd7824 */ /* 0x000fe200078e02dd */
[----:B------:R2:W1:Y:S01]  /*1f20*/  LDSM.16.M88.4 R168, [R230+0x6080] ;  /* 0x00608000e6a8783b */ /* 0x0004620000000200 */
[----:B------:R-:W-:Y:S01]  /*1f30*/  ISETP.GE.OR P0, PT, R240, UR10, !P0 ;  /* 0x0000000af0007c0c */ /* 0x000fe2000c706670 */
[----:B------:R-:W-:Y:S01]  /*1f40*/  IMAD.IADD R2, R2, 0x1, -R13 ;  /* 0x0000000102027824 */ /* 0x000fe200078e0a0d */
[----:B------:R-:W-:Y:S01]  /*1f50*/  ISETP.GE.OR P5, PT, R240, UR10, !P5 ;  /* 0x0000000af0007c0c */ /* 0x000fe2000efa6670 */
[----:B------:R2:W3:Y:S01]  /*1f60*/  LDSM.16.M88.4 R172, [R230+0x7080] ;  /* 0x00708000e6ac783b */ /* 0x0004e20000000200 */
[----:B------:R-:W-:-:S02]  /*1f70*/  SEL R8, RZ, 0x1, P4 ;  /* 0x00000001ff087807 */ /* 0x000fc40002000000 */
[----:B------:R-:W-:Y:S01]  /*1f80*/  ISETP.GE.AND P4, PT, R239, c[0x0][0x1fc], PT ;  /* 0x00007f00ef007a0c */ /* 0x000fe20003f86270 */
[----:B------:R2:W4:Y:S01]  /*1f90*/  LDSM.16.M88.4 R176, [R221+0x6080] ;  /* 0x00608000ddb0783b */ /* 0x0005220000000200 */
[----:B------:R-:W-:Y:S02]  /*1fa0*/  LOP3.LUT R244, R9, 0x2, R244, 0xe2, !PT ;  /* 0x0000000209f47812 */ /* 0x000fe400078ee2f4 */
[----:B------:R-:W-:Y:S01]  /*1fb0*/  SEL R245, RZ, 0x4, P4 ;  /* 0x00000004fff57807 */ /* 0x000fe20002000000 */
[----:B------:R2:W1:Y:S01]  /*1fc0*/  LDSM.16.M88.4 R184, [R221+0x7080] ;  /* 0x00708000ddb8783b */ /* 0x0004620000000200 */
[----:B------:R-:W-:Y:S02]  /*1fd0*/  LOP3.LUT P4, RZ, R6, 0x2, RZ, 0xc0, !PT ;  /* 0x0000000206ff7812 */ /* 0x000fe4000788c0ff */
[----:B------:R-:W-:Y:S01]  /*1fe0*/  LOP3.LUT R234, R234, 0x8, RZ, 0xc0, !PT ;  /* 0x00000008eaea7812 */ /* 0x000fe200078ec0ff */
[----:B------:R2:W1:Y:S01]  /*1ff0*/  LDSM.16.M88.4 R188, [R230+0x8080] ;  /* 0x00808000e6bc783b */ /* 0x0004620000000200 */
[----:B------:R-:W-:-:S02]  /*2000*/  SHF.R.S32.HI R3, RZ, 0x2, R3 ;  /* 0x00000002ff037819 */ /* 0x000fc40000011403 */
[----:B------:R-:W-:Y:S01]  /*2010*/  ISETP.GE.OR P1, PT, R239, c[0x0][0x1fc], !P1 ;  /* 0x00007f00ef007a0c */ /* 0x000fe20004f26670 */
[----:B------:R2:W1:Y:S01]  /*2020*/  LDSM.16.M88.4 R192, [R230+0x9080] ;  /* 0x00908000e6c0783b */ /* 0x0004620000000200 */
[----:B------:R-:W-:Y:S01]  /*2030*/  SEL R223, R231, 0xfffffff0, !P4 ;  /* 0xfffffff0e7df7807 */ /* 0x000fe20006000000 */
[C---:B------:R-:W-:Y:S02]  /*2040*/  IMAD R248, R4.reuse, 0x10, R3 ;  /* 0x0000001004f87824 */ /* 0x040fe400078e0203 */
[----:B------:R2:W1:Y:S01]  /*2050*/  LDSM.16.M88.4 R196, [R221+0x8080] ;  /* 0x00808000ddc4783b */ /* 0x0004620000000200 */
[----:B------:R-:W-:-:S03]  /*2060*/  IMAD R3, R4, 0x200, R227 ;  /* 0x0000020004037824 */ /* 0x000fc600078e02e3 */
[----:B------:R2:W1:Y:S04]  /*2070*/  LDSM.16.M88.4 R200, [R221+0x9080] ;  /* 0x00908000ddc8783b */ /* 0x0004680000000200 */
[----:B------:R2:W1:Y:S04]  /*2080*/  LDSM.16.M88.4 R204, [R230+0xa080] ;  /* 0x00a08000e6cc783b */ /* 0x0004680000000200 */
        /* <DEDUP_REMOVED lines=57> */
.L_x_120:
        /* <DEDUP_REMOVED lines=136> */
.L_x_118:
        /* <DEDUP_REMOVED lines=424> */
.L_x_119:
        /* <DEDUP_REMOVED lines=239> */
.L_x_117:
[----:B------:R-:W-:Y:S05]  /*5610*/  @P1 EXIT ;  /* 0x000000000000194d */ /* 0x000fea0003800000 */
[----:B------:R-:W-:-:S04]  /*5620*/  ISETP.NE.U32.AND P2, PT, RZ, c[0x0][0x360], PT ;  /* 0x0000d800ff007a0c */ /* 0x000fc80003f45070 */
[----:B------:R-:W-:-:S13]  /*5630*/  ISETP.NE.AND.EX P2, PT, RZ, c[0x0][0x364], PT, P2 ;  /* 0x0000d900ff007a0c */ /* 0x000fda0003f45320 */
[----:B------:R-:W-:-:S04]  /*5640*/  @P2 IMAD.MOV.U32 R0, RZ, RZ, 0x4 ;  /* 0x00000004ff002424 */ /* 0x000fc800078e00ff */
[----:B------:R-:W-:-:S05]  /*5650*/  @P2 IMAD.WIDE R8, R241, R0, c[0x0][0x360] ;  /* 0x0000d800f1082625 */ /* 0x000fca00078e0200 */
[----:B------:R-:W2:Y:S01]  /*5660*/  @P2 LDG.E R0, [R8.64] ;  /* 0x0000000c08002981 */ /* 0x000ea2000c1e1900 */
[----:B------:R-:W3:Y:S03]  /*5670*/  S2UR UR5, SR_CTAID.X ;  /* 0x00000000000579c3 */ /* 0x000ee60000002500 */
[----:B------:R-:W4:Y:S01]  /*5680*/  S2R R4, SR_CTAID.Y ;  /* 0x0000000000047919 */ /* 0x000f220000002600 */
[----:B---3--:R-:W-:-:S04]  /*5690*/  UIMAD UR5, UR5, 0x3000, URZ ;  /* 0x00003000050578a4 */ /* 0x008fc8000f8e023f */
[----:B------:R-:W-:Y:S01]  /*56a0*/  USHF.R.S32.HI UR4, URZ, 0x1f, UR5 ;  /* 0x0000001f3f047899 */ /* 0x000fe20008011405 */
[----:B------:R-:W-:Y:S01]  /*56b0*/  BAR.SYNC.DEFER_BLOCKING 0x1, 0x100 ;  /* 0x0044000000007b1d */ /* 0x000fe20000010000 */
[----:B--2--5:R-:W-:Y:S01]  /*56c0*/  @P2 IMAD R3, R241, 0x80, R0 ;  /* 0x00000080f1032824 */ /* 0x024fe200078e0200 */
[----:B------:R-:W-:-:S04]  /*56d0*/  MOV R0, 0x1 ;  /* 0x0000000100007802 */ /* 0x000fc80000000f00 */
[----:B------:R-:W-:Y:S02]  /*56e0*/  @P2 SHF.R.S32.HI R2, RZ, 0x1f, R3 ;  /* 0x0000001fff022819 */ /* 0x000fe40000011403 */
[----:B------:R-:W-:Y:S02]  /*56f0*/  ISETP.NE.AND P0, PT, R0, c[0x0][0x338], PT ;  /* 0x0000ce0000007a0c */ /* 0x000fe40003f05270 */
[----:B------:R-:W-:-:S04]  /*5700*/  @P2 LEA.HI R2, R2, R3, RZ, 0x7 ;  /* 0x0000000302022211 */ /* 0x000fc800078f38ff */
[----:B------:R-:W-:-:S05]  /*5710*/  @P2 SHF.R.S32.HI R6, RZ, 0x7, R2 ;  /* 0x00000007ff062819 */ /* 0x000fca0000011402 */
[----:B------:R-:W-:Y:S02]  /*5720*/  @P2 IMAD R6, R6, 0x3000, RZ ;  /* 0x0000300006062824 */ /* 0x000fe400078e02ff */
[----:B----4-:R-:W-:-:S03]  /*5730*/  @P0 IMAD.HI.U32 R0, R4, c[0x0][0x33c], RZ ;  /* 0x0000cf0004000a27 */ /* 0x010fc600078e00ff */
[----:B------:R-:W-:Y:S02]  /*5740*/  @P2 SHF.R.S32.HI R7, RZ, 0x1f, R6 ;  /* 0x0000001fff072819 */ /* 0x000fe40000011406 */
[----:B------:R-:W-:Y:S01]  /*5750*/  @!P2 CS2R R6, SRZ ;  /* 0x000000000006a805 */ /* 0x000fe2000001ff00 */
[----:B------:R-:W-:Y:S02]  /*5760*/  @P0 SHF.R.U32.HI R4, RZ, c[0x0][0x340], R0 ;  /* 0x0000d000ff040a19 */ /* 0x000fe40000011600 */
[--C-:B------:R-:W-:Y:S02]  /*5770*/  SHF.R.S32.HI R0, RZ, 0x1f, R235.reuse ;  /* 0x0000001fff007819 */ /* 0x100fe400000114eb */
[----:B------:R-:W-:Y:S02]  /*5780*/  SHF.R.S32.HI R5, RZ, 0x1f, R4 ;  /* 0x0000001fff057819 */ /* 0x000fe40000011404 */
[----:B------:R-:W-:-:S03]  /*5790*/  IADD3 R8, P1, P0, R6, UR5, R235 ;  /* 0x0000000506087c10 */ /* 0x000fc6000f83e0eb */
[----:B------:R-:W-:Y:S01]  /*57a0*/  IMAD R3, R5, c[0x0][0x328], RZ ;  /* 0x0000ca0005037a24 */ /* 0x000fe200078e02ff */
[----:B------:R-:W-:Y:S01]  /*57b0*/  IADD3.X R9, R7, UR4, R0, P1, P0 ;  /* 0x0000000407097c10 */ /* 0x000fe20008fe0400 */
[----:B------:R-:W-:Y:S01]  /*57c0*/  IMAD R5, R5, c[0x0][0x300], RZ ;  /* 0x0000c00005057a24 */ /* 0x000fe200078e02ff */
[----:B------:R-:W-:Y:S01]  /*57d0*/  SHF.R.S32.HI R0, RZ, 0x1f, R241 ;  /* 0x0000001fff007819 */ /* 0x000fe200000114f1 */
[C---:B------:R-:W-:Y:S01]  /*57e0*/  IMAD R3, R4.reuse, c[0x0][0x32c], R3 ;  /* 0x0000cb0004037a24 */ /* 0x040fe200078e0203 */
[----:B------:R-:W-:Y:S01]  /*57f0*/  SEL R241, R241, RZ, !P2 ;  /* 0x000000fff1f17207 */ /* 0x000fe20005000000 */
[----:B------:R-:W-:Y:S01]  /*5800*/  IMAD R2, R4, c[0x0][0x304], R5 ;  /* 0x0000c10004027a24 */ /* 0x000fe200078e0205 */
[----:B------:R-:W-:Y:S01]  /*5810*/  SEL R0, R0, RZ, !P2 ;  /* 0x000000ff00007207 */ /* 0x000fe20005000000 */
[----:B------:R-:W-:-:S04]  /*5820*/  IMAD.WIDE.U32 R6, R4, c[0x0][0x328], R8 ;  /* 0x0000ca0004067a25 */ /* 0x000fc800078e0008 */
[----:B------:R-:W-:-:S04]  /*5830*/  IMAD.WIDE.U32 R4, R4, c[0x0][0x300], R8 ;  /* 0x0000c00004047a25 */ /* 0x000fc800078e0008 */
[----:B------:R-:W-:Y:S01]  /*5840*/  IMAD.IADD R7, R7, 0x1, R3 ;  /* 0x0000000107077824 */ /* 0x000fe200078e0203 */
[----:B------:R-:W-:Y:S01]  /*5850*/  IADD3 R5, R5, R2, RZ ;  /* 0x0000000205057210 */ /* 0x000fe20007ffe0ff */
[----:B------:R-:W-:Y:S02]  /*5860*/  IMAD R2, R0, c[0x0][0x330], RZ ;  /* 0x0000cc0000027a24 */ /* 0x000fe400078e02ff */
[----:B------:R-:W-:-:S04]  /*5870*/  IMAD.WIDE.U32 R6, R241, c[0x0][0x330], R6 ;  /* 0x0000cc00f1067a25 */ /* 0x000fc800078e0006 */
[----:B------:R-:W-:Y:S01]  /*5880*/  IMAD R2, R241, c[0x0][0x334], R2 ;  /* 0x0000cd00f1027a24 */ /* 0x000fe200078e0202 */
[----:B------:R-:W-:Y:S01]  /*5890*/  LEA R8, P1, R6, c[0x0][0x310], 0x2 ;  /* 0x0000c40006087a11 */ /* 0x000fe200078210ff */
[----:B------:R-:W-:Y:S02]  /*58a0*/  IMAD R0, R0, c[0x0][0x308], RZ ;  /* 0x0000c20000007a24 */ /* 0x000fe400078e02ff */
[----:B------:R-:W-:Y:S02]  /*58b0*/  IMAD.IADD R3, R7, 0x1, R2 ;  /* 0x0000000107037824 */ /* 0x000fe400078e0202 */
[C---:B------:R-:W-:Y:S02]  /*58c0*/  IMAD R0, R241.reuse, c[0x0][0x30c], R0 ;  /* 0x0000c300f1007a24 */ /* 0x040fe400078e0200 */
[----:B------:R-:W-:Y:S01]  /*58d0*/  IMAD.WIDE.U32 R4, R241, c[0x0][0x308], R4 ;  /* 0x0000c200f1047a25 */ /* 0x000fe200078e0004 */
[----:B------:R-:W-:-:S04]  /*58e0*/  LEA.HI.X R9, R6, c[0x0][0x314], R3, 0x2, P1 ;  /* 0x0000c50006097a11 */ /* 0x000fc800008f1403 */
[----:B------:R-:W-:Y:S01]  /*58f0*/  IADD3 R5, R5, R0, RZ ;  /* 0x0000000005057210 */ /* 0x000fe20007ffe0ff */
[----:B------:R-:W-:Y:S01]  /*5900*/  RED.E.ADD.F32.FTZ.RN.STRONG.GPU [R8.64], R60 ;  /* 0x0000003c0800798e */ /* 0x000fe2000c10e78c */
[----:B------:R-:W-:-:S03]  /*5910*/  LEA R2, P0, R4, c[0x0][0x2e8], 0x2 ;  /* 0x0000ba0004027a11 */ /* 0x000fc600078010ff */
[----:B------:R-:W-:Y:S01]  /*5920*/  RED.E.ADD.F32.FTZ.RN.STRONG.GPU [R8.64+0x400], R61 ;  /* 0x0004003d0800798e */ /* 0x000fe2000c10e78c */
        /* <DEDUP_REMOVED lines=47> */
[----:B------:R-:W-:Y:S04]  /*5c20*/  RED.E.ADD.F32.FTZ.RN.STRONG.GPU [R2.64], R108 ;  /* 0x0000006c0200798e */ /* 0x000fe8000c10e78c */
        /* <DEDUP_REMOVED lines=48> */
.L_x_121:
        /* <DEDUP_REMOVED lines=13> */
.L_x_1388:


//--------------------- .text._ZN7cutlass13device_kernelIN5flash19enable_sm80_to_sm89INS1_16FlashAttnBwdSm80INS1_25CollectiveMainloopBwdSm80ILi2ELi1EN4cute5tupleIJNS5_1CILi64EEENS7_ILi128EEENS7_ILi96EEEEEENS_10bfloat16_tEfNS_4arch4Sm80ELb0ELb0ELb0ELb1ELb1ELb0ELb0ELb0ELi2ELi2ELi4ELi2ELb1EEENS1_24CollectiveEpilogueBwdGQAISB_fSE_Li256ELb1ELb1EEENS1_19SingleTileSchedulerILb1ELb0ELb0ELi128EEEEEEEEEvNT_6ParamsE --------------------------
	.section	.text._ZN7cutlass13device_kernelIN5flash19enable_sm80_to_sm89INS1_16FlashAttnBwdSm80INS1_25CollectiveMainloopBwdSm80ILi2ELi1EN4cute5tupleIJNS5_1CILi64EEENS7_ILi128EEENS7_ILi96EEEEEENS_10bfloat16_tEfNS_4arch4Sm80ELb0ELb0ELb0ELb1ELb1ELb0ELb0ELb0ELi2ELi2ELi4ELi2ELb1EEENS1_24CollectiveEpilogueBwdGQAISB_fSE_Li256ELb1ELb1EEENS1_19SingleTileSchedulerILb1ELb0ELb0ELi128EEEEEEEEEvNT_6ParamsE,"ax",@progbits
	.sectioninfo	@"SHI_REGISTERS=255"
	.align	128
.text._ZN7cutlass13device_kernelIN5flash19enable_sm80_to_sm89INS1_16FlashAttnBwdSm80INS1_25CollectiveMainloopBwdSm80ILi2ELi1EN4cute5tupleIJNS5_1CILi64EEENS7_ILi128EEENS7_ILi96EEEEEENS_10bfloat16_tEfNS_4arch4Sm80ELb0ELb0ELb0ELb1ELb1ELb0ELb0ELb0ELi2ELi2ELi4ELi2ELb1EEENS1_24CollectiveEpilogueBwdGQAISB_fSE_Li256ELb1ELb1EEENS1_19SingleTileSchedulerILb1ELb0ELb0ELi128EEEEEEEEEvNT_6ParamsE:
        .type           _ZN7cutlass13device_kernelIN5flash19enable_sm80_to_sm89INS1_16FlashAttnBwdSm80INS1_25CollectiveMainloopBwdSm80ILi2ELi1EN4cute5tupleIJNS5_1CILi64EEENS7_ILi128EEENS7_ILi96EEEEEENS_10bfloat16_tEfNS_4arch4Sm80ELb0ELb0ELb0ELb1ELb1ELb0ELb0ELb0ELi2ELi2ELi4ELi2ELb1EEENS1_24CollectiveEpilogueBwdGQAISB_fSE_Li256ELb1ELb1EEENS1_19SingleTileSchedulerILb1ELb0ELb0ELi128EEEEEEEEEvNT_6ParamsE,@function
        .size           _ZN7cutlass13device_kernelIN5flash19enable_sm80_to_sm89INS1_16FlashAttnBwdSm80INS1_25CollectiveMainloopBwdSm80ILi2ELi1EN4cute5tupleIJNS5_1CILi64EEENS7_ILi128EEENS7_ILi96EEEEEENS_10bfloat16_tEfNS_4arch4Sm80ELb0ELb0ELb0ELb1ELb1ELb0ELb0ELb0ELi2ELi2ELi4ELi2ELb1EEENS1_24CollectiveEpilogueBwdGQAISB_fSE_Li256ELb1ELb1EEENS1_19SingleTileSchedulerILb1ELb0ELb0ELi128EEEEEEEEEvNT_6ParamsE,(.L_x_1389 - _ZN7cutlass13device_kernelIN5flash19enable_sm80_to_sm89INS1_16FlashAttnBwdSm80INS1_25CollectiveMainloopBwdSm80ILi2ELi1EN4cute5tupleIJNS5_1CILi64EEENS7_ILi128EEENS7_ILi96EEEEEENS_10bfloat16_tEfNS_4arch4Sm80ELb0ELb0ELb0ELb1ELb1ELb0ELb0ELb0ELi2ELi2ELi4ELi2ELb1EEENS1_24CollectiveEpilogueBwdGQAISB_fSE_Li256ELb1ELb1EEENS1_19SingleTileSchedulerILb1ELb0ELb0ELi128EEEEEEEEEvNT_6ParamsE)
        .other          _ZN7cutlass13device_kernelIN5flash19enable_sm80_to_sm89INS1_16FlashAttnBwdSm80INS1_25CollectiveMainloopBwdSm80ILi2ELi1EN4cute5tupleIJNS5_1CILi64EEENS7_ILi128EEENS7_ILi96EEEEEENS_10bfloat16_tEfNS_4arch4Sm80ELb0ELb0ELb0ELb1ELb1ELb0ELb0ELb0ELi2ELi2ELi4ELi2ELb1EEENS1_24CollectiveEpilogueBwdGQAISB_fSE_Li256ELb1ELb1EEENS1_19SingleTileSchedulerILb1ELb0ELb0ELi128EEEEEEEEEvNT_6ParamsE,@"STO_CUDA_ENTRY STV_DEFAULT"
_ZN7cutlass13device_kernelIN5flash19enable_sm80_to_sm89INS1_16FlashAttnBwdSm80INS1_25CollectiveMainloopBwdSm80ILi2ELi1EN4cute5tupleIJNS5_1CILi64EEENS7_ILi128EEENS7_ILi96EEEEEENS_10bfloat16_tEfNS_4arch4Sm80ELb0ELb0ELb0ELb1ELb1ELb0ELb0ELb0ELi2ELi2ELi4ELi2ELb1EEENS1_24CollectiveEpilogueBwdGQAISB_fSE_Li256ELb1ELb1EEENS1_19SingleTileSchedulerILb1ELb0ELb0ELi128EEEEEEEEEvNT_6ParamsE:
        /* <DEDUP_REMOVED lines=18> */
.L_x_123:
        /* <DEDUP_REMOVED lines=8> */
.L_x_125:
[----:B------:R-:W-:Y:S02]  /*01a0*/  MOV R4, c[0x0][0x3ac] ;  /* 0x0000eb0000047a02 */ /* 0x000fe40000000f00 */
.L_x_124:
[----:B------:R-:W-:-:S05]  /*01b0*/  IMAD.SHL.U32 R3, R2, 0x80, RZ ;  /* 0x0000008002037824 */ /* 0x000fca00078e00ff */
[----:B-----5:R-:W-:-:S04]  /*01c0*/  ISETP.GE.AND P0, PT, R3, R4, PT ;  /* 0x000000040300720c */ /* 0x020fc80003f06270 */
[----:B------:R-:W-:Y:S01]  /*01d0*/  SEL R241, R241, 0xffffffff, !P0 ;  /* 0xfffffffff1f17807 */ /* 0x000fe20004000000 */
[----:B------:R-:W-:Y:S05]  /*01e0*/  BRA `(.L_x_126) ;  /* 0x0000011000007947 */ /* 0x000fea0003800000 */
.L_x_122:
[----:B---34-:R-:W-:-:S04]  /*01f0*/  ISETP.NE.U32.AND P0, PT, RZ, c[0x0][0x3c8], PT ;  /* 0x0000f200ff007a0c */ /* 0x018fc80003f05070 */
[----:B------:R-:W-:-:S13]  /*0200*/  ISETP.NE.AND.EX P0, PT, RZ, c[0x0][0x3cc], PT, P0 ;  /* 0x0000f300ff007a0c */ /* 0x000fda0003f05300 */
[----:B------:R-:W-:Y:S05]  /*0210*/  @!P0 BRA `(.L_x_127) ;  /* 0x0000002000008947 */ /* 0x000fea0003800000 */
[----:B------:R1:W5:Y:S01]  /*0220*/  LDG.E R4, [R4.64] ;  /* 0x0000000c04047981 */ /* 0x000362000c1e1900 */
[----:B------:R-:W-:Y:S05]  /*0230*/  BRA `(.L_x_128) ;  /* 0x0000009000007947 */ /* 0x000fea0003800000 */
.L_x_127:
        /* <DEDUP_REMOVED lines=8> */
.L_x_129:
[----:B------:R-:W-:Y:S02]  /*02c0*/  MOV R4, c[0x0][0x3ac] ;  /* 0x0000eb0000047a02 */ /* 0x000fe40000000f00 */
.L_x_128:
[----:B------:R-:W-:-:S05]  /*02d0*/  IMAD.SHL.U32 R3, R2, 0x80, RZ ;  /* 0x0000008002037824 */ /* 0x000fca00078e00ff */
[----:B-----5:R-:W-:-:S04]  /*02e0*/  ISETP.GE.AND P0, PT, R3, R4, PT ;  /* 0x000000040300720c */ /* 0x020fc80003f06270 */
[----:B------:R-:W-:-:S04]  /*02f0*/  SEL R241, R241, 0xffffffff, !P0 ;  /* 0xfffffffff1f17807 */ /* 0x000fc80004000000 */
.L_x_126:
        /* <DEDUP_REMOVED lines=36> */
.L_x_130:
[----:B------:R-:W-:-:S04]  /*0540*/  ISETP.NE.U32.AND P0, PT, RZ, c[0x0][0x2e0], PT ;  /* 0x0000b800ff007a0c */ /* 0x000fc80003f05070 */
[----:B------:R-:W-:-:S13]  /*0550*/  ISETP.NE.AND.EX P0, PT, RZ, c[0x0][0x2e4], PT, P0 ;  /* 0x0000b900ff007a0c */ /* 0x000fda0003f05300 */
[----:B------:R-:W-:Y:S05]  /*0560*/  @!P0 BRA `(.L_x_131) ;  /* 0x0000003000008947 */ /* 0x000fea0003800000 */
[----:B------:R-:W-:-:S05]  /*0570*/  IMAD.WIDE R12, R241, R12, c[0x0][0x2e0] ;  /* 0x0000b800f10c7625 */ /* 0x000fca00078e020c */
[----:B------:R1:W5:Y:S01]  /*0580*/  LDG.E R3, [R12.64] ;  /* 0x0000000c0c037981 */ /* 0x000362000c1e1900 */
[----:B------:R-:W-:Y:S05]  /*0590*/  BRA `(.L_x_132) ;  /* 0x0000004000007947 */ /* 0x000fea0003800000 */
.L_x_131:
[----:B------:R-:W-:Y:S05]  /*05a0*/  @!P3 BRA `(.L_x_132) ;  /* 0x000000300000b947 */ /* 0x000fea0003800000 */
[----:B------:R-:W2:Y:S04]  /*05b0*/  LDG.E R3, [R14.64] ;  /* 0x0000000c0e037981 */ /* 0x000ea8000c1e1900 */
[----:B------:R-:W2:Y:S02]  /*05c0*/  LDG.E R10, [R14.64+0x4] ;  /* 0x0000040c0e0a7981 */ /* 0x000ea4000c1e1900 */
[----:B--2---:R-:W-:Y:S02]  /*05d0*/  IADD3 R3, -R3, R10, RZ ;  /* 0x0000000a03037210 */ /* 0x004fe40007ffe1ff */
.L_x_132:
        /* <DEDUP_REMOVED lines=484> */
.L_x_136:
        /* <DEDUP_REMOVED lines=136> */
.L_x_134:
        /* <DEDUP_REMOVED lines=424> */
.L_x_135:
        /* <DEDUP_REMOVED lines=239> */
.L_x_133:
[----:B------:R-:W-:Y:S05]  /*5610*/  @P1 EXIT ;  /* 0x000000000000194d */ /* 0x000fea0003800000 */
[----:B------:R-:W-:-:S04]  /*5620*/  ISETP.NE.U32.AND P1, PT, RZ, c[0x0][0x360], PT ;  /* 0x0000d800ff007a0c */ /* 0x000fc80003f25070 */
[----:B------:R-:W-:-:S13]  /*5630*/  ISETP.NE.AND.EX P1, PT, RZ, c[0x0][0x364], PT, P1 ;  /* 0x0000d900ff007a0c */ /* 0x000fda0003f25310 */
[----:B------:R-:W-:-:S04]  /*5640*/  @P1 IMAD.MOV.U32 R0, RZ, RZ, 0x4 ;  /* 0x00000004ff001424 */ /* 0x000fc800078e00ff */
[----:B------:R-:W-:-:S06]  /*5650*/  @P1 IMAD.WIDE R4, R241, R0, c[0x0][0x360] ;  /* 0x0000d800f1041625 */ /* 0x000fcc00078e0200 */
[----:B------:R2:W3:Y:S01]  /*5660*/  @P1 LDG.E R4, [R4.64] ;  /* 0x0000000c04041981 */ /* 0x0004e2000c1e1900 */
[----:B------:R-:W4:Y:S01]  /*5670*/  S2UR UR6, SR_CTAID.X ;  /* 0x00000000000679c3 */ /* 0x000f220000002500 */
[----:B------:R-:W-:Y:S01]  /*5680*/  IMAD.MOV.U32 R0, RZ, RZ, 0x1 ;  /* 0x00000001ff007424 */ /* 0x000fe200078e00ff */
[----:B------:R-:W-:Y:S01]  /*5690*/  ULDC UR5, c[0x0][0x358] ;  /* 0x0000d60000057ab9 */ /* 0x000fe20000000800 */
[----:B------:R-:W1:Y:S01]  /*56a0*/  S2R R2, SR_CTAID.Y ;  /* 0x0000000000027919 */ /* 0x000e620000002600 */
[----:B------:R-:W-:Y:S01]  /*56b0*/  ULDC UR4, c[0x0][0x2f4] ;  /* 0x0000bd0000047ab9 */ /* 0x000fe20000000800 */
[----:B-----5:R-:W-:Y:S02]  /*56c0*/  IMAD R3, R241, c[0x0][0x2f4], RZ ;  /* 0x0000bd00f1037a24 */ /* 0x020fe400078e02ff */
[----:B------:R-:W-:Y:S01]  /*56d0*/  BAR.SYNC.DEFER_BLOCKING 0x1, 0x100 ;  /* 0x0044000000007b1d */ /* 0x000fe20000010000 */
[----:B------:R-:W-:-:S05]  /*56e0*/  ISETP.NE.AND P0, PT, R0, c[0x0][0x338], PT ;  /* 0x0000ce0000007a0c */ /* 0x000fca0003f05270 */
[----:B------:R-:W-:Y:S01]  /*56f0*/  BSSY B0, `(.L_x_137) ;  /* 0x0000023000007945 */ /* 0x000fe20003800000 */
[----:B----4-:R-:W-:-:S07]  /*5700*/  UIMAD UR5, UR6, UR5, URZ ;  /* 0x00000005060572a4 */ /* 0x010fce000f8e023f */
[----:B-1----:R-:W-:Y:S01]  /*5710*/  @P0 IMAD.HI.U32 R0, R2, c[0x0][0x33c], RZ ;  /* 0x0000cf0002000a27 */ /* 0x002fe200078e00ff */
[----:B------:R-:W-:-:S03]  /*5720*/  UIMAD UR5, UR5, UR4, URZ ;  /* 0x00000004050572a4 */ /* 0x000fc6000f8e023f */
[----:B------:R-:W-:Y:S01]  /*5730*/  IMAD.MOV.U32 R8, RZ, RZ, R2 ;  /* 0x000000ffff087224 */ /* 0x000fe200078e0002 */
[----:B------:R-:W-:Y:S01]  /*5740*/  @P0 SHF.R.U32.HI R8, RZ, c[0x0][0x340], R0 ;  /* 0x0000d000ff080a19 */ /* 0x000fe20000011600 */
[----:B------:R-:W-:Y:S01]  /*5750*/  USHF.R.S32.HI UR4, URZ, 0x1f, UR5 ;  /* 0x0000001f3f047899 */ /* 0x000fe20008011405 */
[----:B------:R-:W-:Y:S02]  /*5760*/  SHF.R.S32.HI R0, RZ, 0x1f, R241 ;  /* 0x0000001fff007819 */ /* 0x000fe400000114f1 */
[----:B--2---:R-:W-:Y:S02]  /*5770*/  SHF.R.S32.HI R5, RZ, 0x1f, R8 ;  /* 0x0000001fff057819 */ /* 0x004fe40000011408 */
[----:B------:R-:W-:Y:S01]  /*5780*/  SEL R0, R0, RZ, !P1 ;  /* 0x000000ff00007207 */ /* 0x000fe20004800000 */
[----:B---3--:R-:W-:Y:S01]  /*5790*/  @P1 IMAD R7, R241, 0x80, R4 ;  /* 0x00000080f1071824 */ /* 0x008fe200078e0204 */
[----:B------:R-:W-:Y:S02]  /*57a0*/  SHF.R.S32.HI R4, RZ, 0x1f, R3 ;  /* 0x0000001fff047819 */ /* 0x000fe40000011403 */
[----:B------:R-:W-:-:S02]  /*57b0*/  IADD3 R3, P2, P0, R3, UR5, R8 ;  /* 0x0000000503037c10 */ /* 0x000fc4000f85e008 */
[----:B------:R-:W-:Y:S02]  /*57c0*/  @P1 SHF.R.S32.HI R6, RZ, 0x1f, R7 ;  /* 0x0000001fff061819 */ /* 0x000fe40000011407 */
[----:B------:R-:W-:Y:S02]  /*57d0*/  IADD3.X R4, R4, UR4, R5, P2, P0 ;  /* 0x0000000404047c10 */ /* 0x000fe400097e0405 */
[----:B------:R-:W-:Y:S01]  /*57e0*/  @P1 LEA.HI R6, R6, R7, RZ, 0x7 ;  /* 0x0000000706061211 */ /* 0x000fe200078f38ff */
[----:B------:R-:W-:Y:S01]  /*57f0*/  IMAD.MOV R7, RZ, RZ, -R8 ;  /* 0x000000ffff077224 */ /* 0x000fe200078e0a08 */
[----:B------:R-:W-:Y:S02]  /*5800*/  ISETP.NE.AND P2, PT, R235, RZ, PT ;  /* 0x000000ffeb00720c */ /* 0x000fe40003f45270 */
[----:B------:R-:W-:Y:S01]  /*5810*/  @P1 SHF.R.S32.HI R6, RZ, 0x7, R6 ;  /* 0x00000007ff061819 */ /* 0x000fe20000011406 */
[----:B------:R-:W-:Y:S01]  /*5820*/  IMAD R7, R7, c[0x0][0x338], R2 ;  /* 0x0000ce0007077a24 */ /* 0x000fe200078e0202 */
[C---:B------:R-:W-:Y:S01]  /*5830*/  SHF.L.U64.HI R4, R3.reuse, 0x2, R4 ;  /* 0x0000000203047819 */ /* 0x040fe20000010204 */
[----:B------:R-:W-:Y:S01]  /*5840*/  IMAD.SHL.U32 R3, R3, 0x4, RZ ;  /* 0x0000000403037824 */ /* 0x000fe200078e00ff */
[----:B------:R-:W-:Y:S01]  /*5850*/  SEL R241, R241, RZ, !P1 ;  /* 0x000000fff1f17207 */ /* 0x000fe20004800000 */
[----:B------:R-:W-:-:S03]  /*5860*/  @P1 IMAD R6, R6, 0x3000, RZ ;  /* 0x0000300006061824 */ /* 0x000fc600078e02ff */
[----:B------:R-:W-:Y:S01]  /*5870*/  IADD3 R10, P0, R3, c[0x0][0x350], RZ ;  /* 0x0000d400030a7a10 */ /* 0x000fe20007f1e0ff */
[--C-:B------:R-:W-:Y:S01]  /*5880*/  @P1 IMAD.MOV.U32 R12, RZ, RZ, R6.reuse ;  /* 0x000000ffff0c1224 */ /* 0x100fe200078e0006 */
[----:B------:R-:W-:Y:S01]  /*5890*/  @P1 SHF.R.S32.HI R13, RZ, 0x1f, R6 ;  /* 0x0000001fff0d1819 */ /* 0x000fe20000011406 */
[----:B------:R-:W-:Y:S01]  /*58a0*/  @!P1 CS2R R12, SRZ ;  /* 0x00000000000c9805 */ /* 0x000fe2000001ff00 */
[----:B------:R-:W-:Y:S01]  /*58b0*/  IADD3.X R11, R4, c[0x0][0x354], RZ, P0, !PT ;  /* 0x0000d500040b7a10 */ /* 0x000fe200007fe4ff */
[----:B------:R-:W-:Y:S05]  /*58c0*/  @P2 BRA `(.L_x_138) ;  /* 0x0000005000002947 */ /* 0x000fea0003800000 */
.L_x_139:
[----:B------:R-:W2:Y:S01]  /*58d0*/  LDG.E.STRONG.GPU R2, [R10.64] ;  /* 0x0000000c0a027981 */ /* 0x000ea2000c1ef900 */
[----:B------:R-:W-:Y:S01]  /*58e0*/  YIELD ;  /* 0x0000000000007946 */ /* 0x000fe20003800000 */
[----:B--2---:R-:W-:Y:S01]  /*58f0*/  ISETP.NE.AND P0, PT, R2, R7, PT ;  /* 0x000000070200720c */ /* 0x004fe20003f05270 */
[----:B------:R-:W-:-:S12]  /*5900*/  CCTL.IVALL ;  /* 0x00000000ff00798f */ /* 0x000fd80002000000 */
[----:B------:R-:W-:Y:S05]  /*5910*/  @P0 BRA `(.L_x_139) ;  /* 0xffffffb000000947 */ /* 0x000fea000383ffff */
.L_x_138:
[----:B------:R-:W-:Y:S05]  /*5920*/  BSYNC B0 ;  /* 0x0000000000007941 */ /* 0x000fea0003800000 */
.L_x_137:
[----:B------:R-:W-:Y:S01]  /*5930*/  MOV R2, 0xffffffff ;  /* 0xffffffff00027802 */ /* 0x000fe20000000f00 */
[----:B------:R-:W-:Y:S05]  /*5940*/  BRA.CONV ~URZ, `(.L_x_140) ;  /* 0x000000237f007947 */ /* 0x000fea000b800000 */
[----:B------:R-:W-:Y:S02]  /*5950*/  MOV R6, 0x5970 ;  /* 0x0000597000067802 */ /* 0x000fe40000000f00 */
[----:B------:R-:W-:Y:S05]  /*5960*/  CALL.REL.NOINC `($__internal_1_$__cuda_sm70_warpsync) ;  /* 0x00000a9000007944 */ /* 0x000fea0003c00000 */
.L_x_140:
[----:B------:R-:W-:Y:S01]  /*5970*/  UIMAD UR5, UR6, 0x3000, URZ ;  /* 0x00003000060578a4 */ /* 0x000fe2000f8e023f */
[----:B------:R-:W-:Y:S01]  /*5980*/  SHF.R.S32.HI R9, RZ, 0x1f, R235 ;  /* 0x0000001fff097819 */ /* 0x000fe200000114eb */
[----:B------:R-:W-:Y:S01]  /*5990*/  IMAD R15, R5, c[0x0][0x328], RZ ;  /* 0x0000ca00050f7a24 */ /* 0x000fe200078e02ff */
[----:B------:R-:W-:-:S06]  /*59a0*/  NOP ;  /* 0x0000000000007918 */ /* 0x000fcc0000000000 */
[----:B------:R-:W-:Y:S01]  /*59b0*/  USHF.R.S32.HI UR4, URZ, 0x1f, UR5 ;  /* 0x0000001f3f047899 */ /* 0x000fe20008011405 */
[----:B------:R-:W-:Y:S01]  /*59c0*/  IADD3 R12, P1, P0, R12, UR5, R235 ;  /* 0x000000050c0c7c10 */ /* 0x000fe2000f83e0eb */
[----:B------:R-:W-:Y:S02]  /*59d0*/  IMAD R15, R8, c[0x0][0x32c], R15 ;  /* 0x0000cb00080f7a24 */ /* 0x000fe400078e020f */
[----:B------:R-:W-:Y:S02]  /*59e0*/  IMAD R6, R0, c[0x0][0x330], RZ ;  /* 0x0000cc0000067a24 */ /* 0x000fe400078e02ff */
[----:B------:R-:W-:Y:S02]  /*59f0*/  IADD3.X R13, R13, UR4, R9, P1, P0 ;  /* 0x000000040d0d7c10 */ /* 0x000fe40008fe0409 */
[----:B------:R-:W-:-:S03]  /*5a00*/  IMAD R6, R241, c[0x0][0x334], R6 ;  /* 0x0000cd00f1067a24 */ /* 0x000fc600078e0206 */
[----:B------:R-:W-:-:S05]  /*5a10*/  IMAD.WIDE.U32 R16, R8, c[0x0][0x328], R12 ;  /* 0x0000ca0008107a25 */ /* 0x000fca00078e000c */
[----:B------:R-:W-:-:S05]  /*5a20*/  IADD3 R17, R17, R15, RZ ;  /* 0x0000000f11117210 */ /* 0x000fca0007ffe0ff */
[----:B------:R-:W-:-:S05]  /*5a30*/  IMAD.WIDE.U32 R16, R241, c[0x0][0x330], R16 ;  /* 0x0000cc00f1107a25 */ /* 0x000fca00078e0010 */
[----:B------:R-:W-:Y:S02]  /*5a40*/  IADD3 R6, R17, R6, RZ ;  /* 0x0000000611067210 */ /* 0x000fe40007ffe0ff */
        /* <DEDUP_REMOVED lines=52> */
[----:B-1----:R-:W-:Y:S05]  /*5d90*/  CALL.REL.NOINC `($__internal_1_$__cuda_sm70_warpsync) ;  /* 0x0000066000007944 */ /* 0x002fea0003c00000 */
.L_x_141:
        /* <DEDUP_REMOVED lines=12> */
.L_x_143:
[----:B------:R-:W-:Y:S05]  /*5e60*/  BSYNC B0 ;  /* 0x0000000000007941 */ /* 0x000fea0003800000 */
.L_x_142:
[----:B--2---:R-:W-:Y:S01]  /*5e70*/  IADD3 R10, P0, R3, c[0x0][0x348], RZ ;  /* 0x0000d200030a7a10 */ /* 0x004fe20007f1e0ff */
[----:B------:R-:W-:Y:S03]  /*5e80*/  BSSY B0, `(.L_x_144) ;  /* 0x0000008000007945 */ /* 0x000fe60003800000 */
[----:B------:R-:W-:Y:S01]  /*5e90*/  IADD3.X R11, R4, c[0x0][0x34c], RZ, P0, !PT ;  /* 0x0000d300040b7a10 */ /* 0x000fe200007fe4ff */
[----:B------:R-:W-:Y:S05]  /*5ea0*/  @P2 BRA `(.L_x_145) ;  /* 0x0000005000002947 */ /* 0x000fea0003800000 */
.L_x_146:
[----:B------:R-:W2:Y:S01]  /*5eb0*/  LDG.E.STRONG.GPU R4, [R10.64] ;  /* 0x0000000c0a047981 */ /* 0x000ea2000c1ef900 */
[----:B------:R-:W-:Y:S01]  /*5ec0*/  YIELD ;  /* 0x0000000000007946 */ /* 0x000fe20003800000 */
[----:B--2---:R-:W-:Y:S01]  /*5ed0*/  ISETP.NE.AND P0, PT, R4, R7, PT ;  /* 0x000000070400720c */ /* 0x004fe20003f05270 */
[----:B------:R-:W-:-:S12]  /*5ee0*/  CCTL.IVALL ;  /* 0x00000000ff00798f */ /* 0x000fd80002000000 */
[----:B------:R-:W-:Y:S05]  /*5ef0*/  @P0 BRA `(.L_x_146) ;  /* 0xffffffb000000947 */ /* 0x000fea000383ffff */
.L_x_145:
[----:B------:R-:W-:Y:S05]  /*5f00*/  BSYNC B0 ;  /* 0x0000000000007941 */ /* 0x000fea0003800000 */
.L_x_144:
[----:B------:R-:W-:Y:S05]  /*5f10*/  BRA.CONV ~URZ, `(.L_x_147) ;  /* 0x000000237f007947 */ /* 0x000fea000b800000 */
[----:B------:R-:W-:Y:S02]  /*5f20*/  MOV R6, 0x5f40 ;  /* 0x00005f4000067802 */ /* 0x000fe40000000f00 */
[----:B-1----:R-:W-:Y:S05]  /*5f30*/  CALL.REL.NOINC `($__internal_1_$__cuda_sm70_warpsync) ;  /* 0x000004c000007944 */ /* 0x002fea0003c00000 */
.L_x_147:
[----:B------:R-:W-:Y:S01]  /*5f40*/  MOV R6, R12 ;  /* 0x0000000c00067202 */ /* 0x000fe20000000f00 */
[----:B------:R-:W-:Y:S01]  /*5f50*/  IMAD R5, R5, c[0x0][0x300], RZ ;  /* 0x0000c00005057a24 */ /* 0x000fe200078e02ff */
[----:B------:R-:W-:Y:S01]  /*5f60*/  MOV R7, R13 ;  /* 0x0000000d00077202 */ /* 0x000fe20000000f00 */
[----:B------:R-:W-:Y:S01]  /*5f70*/  IMAD R0, R0, c[0x0][0x308], RZ ;  /* 0x0000c20000007a24 */ /* 0x000fe200078e02ff */
[----:B------:R-:W-:-:S06]  /*5f80*/  NOP ;  /* 0x0000000000007918 */ /* 0x000fcc0000000000 */
[----:B------:R-:W-:-:S04]  /*5f90*/  IMAD.WIDE.U32 R6, R8, c[0x0][0x300], R6 ;  /* 0x0000c00008067a25 */ /* 0x000fc800078e0006 */
[----:B------:R-:W-:Y:S02]  /*5fa0*/  IMAD R5, R8, c[0x0][0x304], R5 ;  /* 0x0000c10008057a24 */ /* 0x000fe400078e0205 */
[----:B------:R-:W-:-:S03]  /*5fb0*/  IMAD R0, R241, c[0x0][0x30c], R0 ;  /* 0x0000c300f1007a24 */ /* 0x000fc600078e0200 */
        /* <DEDUP_REMOVED lines=55> */
[----:B-12---:R-:W-:Y:S05]  /*6330*/  CALL.REL.NOINC `($__internal_1_$__cuda_sm70_warpsync) ;  /* 0x000000c000007944 */ /* 0x006fea0003c00000 */
.L_x_148:
        /* <DEDUP_REMOVED lines=12> */
        .weak           $__internal_1_$__cuda_sm70_warpsync
        .type           $__internal_1_$__cuda_sm70_warpsync,@function
        .size           $__internal_1_$__cuda_sm70_warpsync,(.L_x_1389 - $__internal_1_$__cuda_sm70_warpsync)
$__internal_1_$__cuda_sm70_warpsync:
[----:B------:R-:W-:Y:S01]  /*6400*/  MOV R14, R6 ;  /* 0x00000006000e7202 */ /* 0x000fe20000000f00 */
[----:B------:R-:W-:Y:S04]  /*6410*/  WARPSYNC R2 ;  /* 0x0000000200007348 */ /* 0x000fe80003800000 */
[----:B------:R-:W-:-:S04]  /*6420*/  MOV R15, 0x0 ;  /* 0x00000000000f7802 */ /* 0x000fc80000000f00 */
[----:B------:R-:W-:Y:S05]  /*6430*/  RET.REL.NODEC R14 `(_ZN7cutlass13device_kernelIN5flash19enable_sm80_to_sm89INS1_16FlashAttnBwdSm80INS1_25CollectiveMainloopBwdSm80ILi2ELi1EN4cute5tupleIJNS5_1CILi64EEENS7_ILi128EEENS7_ILi96EEEEEENS_10bfloat16_tEfNS_4arch4Sm80ELb0ELb0ELb0ELb1ELb1ELb0ELb0ELb0ELi2ELi2ELi4ELi2ELb1EEENS1_24CollectiveEpilogueBwdGQAISB_fSE_Li256ELb1ELb1EEENS1_19SingleTileSchedulerILb1ELb0ELb0ELi128EEEEEEEEEvNT_6ParamsE) ;  /* 0xffff9bc00e007950 */ /* 0x000fea0003c3ffff */
.L_x_149:
        /* <DEDUP_REMOVED lines=12> */
.L_x_1389:


//--------------------- .text._ZN7cutlass13device_kernelIN5flash19enable_sm80_to_sm89INS1_16FlashAttnBwdSm80INS1_25CollectiveMainloopBwdSm80ILi2ELi1EN4cute5tupleIJNS5_1CILi64EEENS7_ILi128EEENS7_ILi96EEEEEENS_10bfloat16_tEfNS_4arch4Sm80ELb0ELb1ELb0ELb0ELb0ELb0ELb0ELb0ELi2ELi2ELi4ELi2ELb1EEENS1_21CollectiveEpilogueBwdISB_SC_SE_Li256ELb0ELb0ELi2EEENS1_19SingleTileSchedulerILb0ELb0ELb0ELi128EEEEEEEEEvNT_6ParamsE --------------------------
	.section	.text._ZN7cutlass13device_kernelIN5flash19enable_sm80_to_sm89INS1_16FlashAttnBwdSm80INS1_25CollectiveMainloopBwdSm80ILi2ELi1EN4cute5tupleIJNS5_1CILi64EEENS7_ILi128EEENS7_ILi96EEEEEENS_10bfloat16_tEfNS_4arch4Sm80ELb0ELb1ELb0ELb0ELb0ELb0ELb0ELb0ELi2ELi2ELi4ELi2ELb1EEENS1_21CollectiveEpilogueBwdISB_SC_SE_Li256ELb0ELb0ELi2EEENS1_19SingleTileSchedulerILb0ELb0ELb0ELi128EEEEEEEEEvNT_6ParamsE,"ax",@progbits
	.sectioninfo	@"SHI_REGISTERS=255"
	.align	128
.text._ZN7cutlass13device_kernelIN5flash19enable_sm80_to_sm89INS1_16FlashAttnBwdSm80INS1_25CollectiveMainloopBwdSm80ILi2ELi1EN4cute5tupleIJNS5_1CILi64EEENS7_ILi128EEENS7_ILi96EEEEEENS_10bfloat16_tEfNS_4arch4Sm80ELb0ELb1ELb0ELb0ELb0ELb0ELb0ELb0ELi2ELi2ELi4ELi2ELb1EEENS1_21CollectiveEpilogueBwdISB_SC_SE_Li256ELb0ELb0ELi2EEENS1_19SingleTileSchedulerILb0ELb0ELb0ELi128EEEEEEEEEvNT_6ParamsE:
        .type           _ZN7cutlass13device_kernelIN5flash19enable_sm80_to_sm89INS1_16FlashAttnBwdSm80INS1_25CollectiveMainloopBwdSm80ILi2ELi1EN4cute5tupleIJNS5_1CILi64EEENS7_ILi128EEENS7_ILi96EEEEEENS_10bfloat16_tEfNS_4arch4Sm80ELb0ELb1ELb0ELb0ELb0ELb0ELb0ELb0ELi2ELi2ELi4ELi2ELb1EEENS1_21CollectiveEpilogueBwdISB_SC_SE_Li256ELb0ELb0ELi2EEENS1_19SingleTileSchedulerILb0ELb0ELb0ELi128EEEEEEEEEvNT_6ParamsE,@function
        .size           _ZN7cutlass13device_kernelIN5flash19enable_sm80_to_sm89INS1_16FlashAttnBwdSm80INS1_25CollectiveMainloopBwdSm80ILi2ELi1EN4cute5tupleIJNS5_1CILi64EEENS7_ILi128EEENS7_ILi96EEEEEENS_10bfloat16_tEfNS_4arch4Sm80ELb0ELb1ELb0ELb0ELb0ELb0ELb0ELb0ELi2ELi2ELi4ELi2ELb1EEENS1_21CollectiveEpilogueBwdISB_SC_SE_Li256ELb0ELb0ELi2EEENS1_19SingleTileSchedulerILb0ELb0ELb0ELi128EEEEEEEEEvNT_6ParamsE,(.L_x_1391 - _ZN7cutlass13device_kernelIN5flash19enable_sm80_to_sm89INS1_16FlashAttnBwdSm80INS1_25CollectiveMainloopBwdSm80ILi2ELi1EN4cute5tupleIJNS5_1CILi64EEENS7_ILi128EEENS7_ILi96EEEEEENS_10bfloat16_tEfNS_4arch4Sm80ELb0ELb1ELb0ELb0ELb0ELb0ELb0ELb0ELi2ELi2ELi4ELi2ELb1EEENS1_21CollectiveEpilogueBwdISB_SC_SE_Li256ELb0ELb0ELi2EEENS1_19SingleTileSchedulerILb0ELb0ELb0ELi128EEEEEEEEEvNT_6ParamsE)
        .other          _ZN7cutlass13device_kernelIN5flash19enable_sm80_to_sm89INS1_16FlashAttnBwdSm80INS1_25CollectiveMainloopBwdSm80ILi2ELi1EN4cute5tupleIJNS5_1CILi64EEENS7_ILi128EEENS7_ILi96EEEEEENS_10bfloat16_tEfNS_4arch4Sm80ELb0ELb1ELb0ELb0ELb0ELb0ELb0ELb0ELi2ELi2ELi4ELi2ELb1EEENS1_21CollectiveEpilogueBwdISB_SC_SE_Li256ELb0ELb0ELi2EEENS1_19SingleTileSchedulerILb0ELb0ELb0ELi128EEEEEEEEEvNT_6ParamsE,@"STO_CUDA_ENTRY STV_DEFAULT"
_ZN7cutlass13device_kernelIN5flash19enable_sm80_to_sm89INS1_16FlashAttnBwdSm80INS1_25CollectiveMainloopBwdSm80ILi2ELi1EN4cute5tupleIJNS5_1CILi64EEENS7_ILi128EEENS7_ILi96EEEEEENS_10bfloat16_tEfNS_4arch4Sm80ELb0ELb1ELb0ELb0ELb0ELb0ELb0ELb0ELi2ELi2ELi4ELi2ELb1EEENS1_21CollectiveEpilogueBwdISB_SC_SE_Li256ELb0ELb0ELi2EEENS1_19SingleTileSchedulerILb0ELb0ELb0ELi128EEEEEEEEEvNT_6ParamsE:
[----:B------:R-:W-:-:S03]  /*0000*/  MOV R1, c[0x0][0x28] ;  /* 0x00000a0000017a02 */ /* 0x000fc60000000f00 */
[----:B------:R-:W1:Y:S01]  /*0010*/  S2UR UR11, SR_CTAID.Z ;  /* 0x00000000000b79c3 */ /* 0x000e620000002700 */
[----:B------:R-:W-:Y:S02]  /*0020*/  IADD3 R1, R1, -0x50, RZ ;  /* 0xffffffb001017810 */ /* 0x000fe40007ffe0ff */
[----:B-1----:R-:W-:-:S13]  /*0030*/  ISETP.LE.AND P0, PT, RZ, UR11, PT ;  /* 0x0000000bff007c0c */ /* 0x002fda000bf03270 */
[----:B------:R-:W-:Y:S05]  /*0040*/  @!P0 EXIT ;  /* 0x000000000000894d */ /* 0x000fea0003800000 */
[----:B------:R-:W1:Y:S01]  /*0050*/  S2R R4, SR_TID.X ;  /* 0x0000000000047919 */ /* 0x000e620000002100 */
[----:B------:R-:W2:Y:S01]  /*0060*/  S2UR UR10, SR_CTAID.X ;  /* 0x00000000000a79c3 */ /* 0x000ea20000002500 */
[----:B------:R-:W-:Y:S02]  /*0070*/  ULDC UR5, c[0x0][0x168] ;  /* 0x00005a0000057ab9 */ /* 0x000fe40000000800 */
[----:B------:R-:W-:-:S04]  /*0080*/  UIADD3 UR5, UR5, 0x3f, URZ ;  /* 0x0000003f05057890 */ /* 0x000fc8000fffe03f */
[----:B------:R-:W-:Y:S01]  /*0090*/  USHF.R.S32.HI UR4, URZ, 0x1f, UR5 ;  /* 0x0000001f3f047899 */ /* 0x000fe20008011405 */
[----:B------:R-:W3:Y:S03]  /*00a0*/  S2UR UR20, SR_CTAID.Y ;  /* 0x00000000001479c3 */ /* 0x000ee60000002600 */
[----:B------:R-:W-:-:S04]  /*00b0*/  ULEA.HI UR4, UR4, UR5, URZ, 0x6 ;  /* 0x0000000504047291 */ /* 0x000fc8000f8f303f */
[----:B------:R-:W-:Y:S01]  /*00c0*/  USHF.R.S32.HI UR14, URZ, 0x6, UR4 ;  /* 0x000000063f0e7899 */ /* 0x000fe20008011404 */
[----:B-1----:R1:W-:Y:S01]  /*00d0*/  STL [R1+0x10], R4 ;  /* 0x0000100401007387 */ /* 0x0023e20000100800 */
[----:B--2---:R-:W-:-:S13]  /*00e0*/  ISETP.LE.AND P0, PT, RZ, UR10, PT ;  /* 0x0000000aff007c0c */ /* 0x004fda000bf03270 */
[----:B---3--:R-:W-:Y:S05]  /*00f0*/  @!P0 BRA `(.L_x_150) ;  /* 0x000000c000008947 */ /* 0x008fea0003800000 */
[----:B------:R-:W-:Y:S02]  /*0100*/  ULDC UR4, c[0x0][0x168] ;  /* 0x00005a0000047ab9 */ /* 0x000fe40000000800 */
[----:B------:R-:W-:-:S04]  /*0110*/  ULEA UR4, UR10, UR4, 0x7 ;  /* 0x000000040a047291 */ /* 0x000fc8000f8e383f */
[----:B------:R-:W-:-:S03]  /*0120*/  UIADD3 UR5, UR4, 0xbf, URZ ;  /* 0x000000bf04057890 */ /* 0x000fc6000fffe03f */
[----:B------:R-:W-:Y:S02]  /*0130*/  ULDC UR4, c[0x0][0x198] ;  /* 0x0000660000047ab9 */ /* 0x000fe40000000800 */
[----:B------:R-:W-:-:S03]  /*0140*/  UIADD3 UR4, UR5, -UR4, URZ ;  /* 0x8000000405047290 */ /* 0x000fc6000fffe03f */
[----:B------:R-:W-:Y:S02]  /*0150*/  ULDC UR5, c[0x0][0x2a0] ;  /* 0x0000a80000057ab9 */ /* 0x000fe40000000800 */
[----:B------:R-:W-:-:S04]  /*0160*/  UIADD3 UR5, UR4, UR5, URZ ;  /* 0x0000000504057290 */ /* 0x000fc8000fffe03f */
[----:B------:R-:W-:-:S04]  /*0170*/  USHF.R.S32.HI UR4, URZ, 0x1f, UR5 ;  /* 0x0000001f3f047899 */ /* 0x000fc80008011405 */
[----:B------:R-:W-:-:S04]  /*0180*/  ULEA.HI UR4, UR4, UR5, URZ, 0x6 ;  /* 0x0000000504047291 */ /* 0x000fc8000f8f303f */
[----:B------:R-:W-:-:S04]  /*0190*/  USHF.R.S32.HI UR4, URZ, 0x6, UR4 ;  /* 0x000000063f047899 */ /* 0x000fc80008011404 */
[----:B------:R-:W-:-:S04]  /*01a0*/  UISETP.LT.AND UP0, UPT, UR14, UR4, UPT ;  /* 0x000000040e00728c */ /* 0x000fc8000bf01270 */
[----:B------:R-:W-:Y:S02]  /*01b0*/  USEL UR14, UR14, UR4, UP0 ;  /* 0x000000040e0e7287 */ /* 0x000fe40008000000 */
.L_x_150:
[----:B------:R-:W-:Y:S01]  /*01c0*/  USHF.L.U32 UR13, UR10, 0x7, URZ ;  /* 0x000000070a0d7899 */ /* 0x000fe2000800063f */
[----:B------:R-:W-:Y:S01]  /*01d0*/  PLOP3.LUT P1, PT, PT, PT, PT, 0x80, 0x0 ;  /* 0x000000000000781c */ /* 0x000fe20003f2f070 */
[----:B------:R-:W-:Y:S01]  /*01e0*/  ULDC UR5, c[0x0][0x168] ;  /* 0x00005a0000057ab9 */ /* 0x000fe20000000800 */
[----:B------:R-:W-:Y:S01]  /*01f0*/  CS2R R126, SRZ ;  /* 0x00000000007e7805 */ /* 0x000fe2000001ff00 */
[----:B------:R-:W-:Y:S01]  /*0200*/  UIADD3 UR5, UR13, UR5, URZ ;  /* 0x000000050d057290 */ /* 0x000fe2000fffe03f */
[----:B------:R-:W-:Y:S01]  /*0210*/  CS2R R124, SRZ ;  /* 0x00000000007c7805 */ /* 0x000fe2000001ff00 */
[----:B------:R-:W-:Y:S01]  /*0220*/  ULDC UR4, c[0x0][0x198] ;  /* 0x0000660000047ab9 */ /* 0x000fe20000000800 */
[----:B------:R-:W-:Y:S01]  /*0230*/  CS2R R130, SRZ ;  /* 0x0000000000827805 */ /* 0x000fe2000001ff00 */
[----:B------:R-:W-:Y:S01]  /*0240*/  UIADD3 UR4, UR5, -UR4, URZ ;  /* 0x8000000405047290 */ /* 0x000fe2000fffe03f */
[----:B------:R-:W-:Y:S01]  /*0250*/  CS2R R12, SRZ ;  /* 0x00000000000c7805 */ /* 0x000fe2000001ff00 */
[----:B------:R-:W-:Y:S01]  /*0260*/  ULDC.64 UR22, c[0x0][0x118] ;  /* 0x0000460000167ab9 */ /* 0x000fe20000000a00 */
[----:B------:R-:W-:Y:S01]  /*0270*/  IMAD.MOV.U32 R128, RZ, RZ, RZ ;  /* 0x000000ffff807224 */ /* 0x000fe200078e00ff */
[----:B------:R-:W-:Y:S01]  /*0280*/  MOV R122, RZ ;  /* 0x000000ff007a7202 */ /* 0x000fe20000000f00 */
[----:B------:R-:W-:Y:S01]  /*0290*/  IMAD.MOV.U32 R15, RZ, RZ, RZ ;  /* 0x000000ffff0f7224 */ /* 0x000fe200078e00ff */
[----:B------:R-:W-:Y:S01]  /*02a0*/  CS2R R16, SRZ ;  /* 0x0000000000107805 */ /* 0x000fe2000001ff00 */
[----:B------:R-:W-:Y:S01]  /*02b0*/  IMAD.U32 R0, RZ, RZ, UR4 ;  /* 0x00000004ff007e24 */ /* 0x000fe2000f8e00ff */
[----:B------:R-:W-:Y:S01]  /*02c0*/  MOV R118, RZ ;  /* 0x000000ff00767202 */ /* 0x000fe20000000f00 */
[----:B------:R-:W-:Y:S01]  /*02d0*/  IMAD.MOV.U32 R120, RZ, RZ, RZ ;  /* 0x000000ffff787224 */ /* 0x000fe200078e00ff */
[----:B------:R-:W-:Y:S01]  /*02e0*/  CS2R R18, SRZ ;  /* 0x0000000000127805 */ /* 0x000fe2000001ff00 */
[----:B------:R-:W-:Y:S01]  /*02f0*/  IMAD.MOV.U32 R116, RZ, RZ, RZ ;  /* 0x000000ffff747224 */ /* 0x000fe200078e00ff */
[----:B------:R-:W-:Y:S01]  /*0300*/  IADD3 R0, R0, -c[0x0][0x2a4], RZ ;  /* 0x8000a90000007a10 */ /* 0x000fe20007ffe0ff */
[----:B------:R-:W-:Y:S01]  /*0310*/  IMAD.MOV.U32 R110, RZ, RZ, RZ ;  /* 0x000000ffff6e7224 */ /* 0x000fe200078e00ff */
[----:B------:R-:W-:Y:S01]  /*0320*/  MOV R108, RZ ;  /* 0x000000ff006c7202 */ /* 0x000fe20000000f00 */
[----:B------:R-:W-:Y:S01]  /*0330*/  CS2R R20, SRZ ;  /* 0x0000000000147805 */ /* 0x000fe2000001ff00 */
[----:B------:R-:W-:Y:S01]  /*0340*/  SHF.R.S32.HI R2, RZ, 0x1f, R0 ;  /* 0x0000001fff027819 */ /* 0x000fe20000011400 */
[----:B------:R-:W-:Y:S01]  /*0350*/  IMAD.MOV.U32 R114, RZ, RZ, RZ ;  /* 0x000000ffff727224 */ /* 0x000fe200078e00ff */
[----:B------:R-:W-:Y:S01]  /*0360*/  MOV R112, RZ ;  /* 0x000000ff00707202 */ /* 0x000fe20000000f00 */
[----:B------:R-:W-:Y:S01]  /*0370*/  CS2R R22, SRZ ;  /* 0x0000000000167805 */ /* 0x000fe2000001ff00 */
[----:B------:R-:W-:Y:S01]  /*0380*/  LEA.HI R0, R2, R0, RZ, 0x6 ;  /* 0x0000000002007211 */ /* 0x000fe200078f30ff */
[----:B------:R-:W-:Y:S01]  /*0390*/  IMAD.MOV.U32 R106, RZ, RZ, RZ ;  /* 0x000000ffff6a7224 */ /* 0x000fe200078e00ff */
[----:B------:R-:W-:Y:S01]  /*03a0*/  MOV R104, RZ ;  /* 0x000000ff00687202 */ /* 0x000fe20000000f00 */
[----:B------:R-:W-:Y:S01]  /*03b0*/  CS2R R24, SRZ ;  /* 0x0000000000187805 */ /* 0x000fe2000001ff00 */
[----:B------:R-:W2:Y:S01]  /*03c0*/  R2UR UR12, R0 ;  /* 0x00000000000c73c2 */ /* 0x000ea200000e0000 */
[----:B------:R-:W-:Y:S01]  /*03d0*/  IMAD.MOV.U32 R102, RZ, RZ, RZ ;  /* 0x000000ffff667224 */ /* 0x000fe200078e00ff */
[----:B------:R-:W-:Y:S01]  /*03e0*/  MOV R100, RZ ;  /* 0x000000ff00647202 */ /* 0x000fe20000000f00 */
[----:B------:R-:W-:Y:S01]  /*03f0*/  CS2R R26, SRZ ;  /* 0x00000000001a7805 */ /* 0x000fe2000001ff00 */
        /* <DEDUP_REMOVED lines=20> */
[----:B--2---:R-:W-:Y:S01]  /*0540*/  USHF.R.S32.HI UR12, URZ, 0x6, UR12 ;  /* 0x000000063f0c7899 */ /* 0x004fe2000801140c */
[----:B------:R-:W-:Y:S01]  /*0550*/  CS2R R60, SRZ ;  /* 0x00000000003c7805 */ /* 0x000fe2000001ff00 */
[----:B------:R-:W-:Y:S01]  /*0560*/  CS2R R66, SRZ ;  /* 0x0000000000427805 */ /* 0x000fe2000001ff00 */
[----:B------:R-:W-:Y:S01]  /*0570*/  CS2R R64, SRZ ;  /* 0x0000000000407805 */ /* 0x000fe2000001ff00 */
[----:B------:R-:W-:Y:S01]  /*0580*/  UISETP.LT.AND UP0, UPT, URZ, UR12, UPT ;  /* 0x0000000c3f00728c */ /* 0x000fe2000bf01270 */
[----:B------:R-:W-:Y:S01]  /*0590*/  CS2R R58, SRZ ;  /* 0x00000000003a7805 */ /* 0x000fe2000001ff00 */
[----:B------:R-:W-:Y:S01]  /*05a0*/  CS2R R56, SRZ ;  /* 0x0000000000387805 */ /* 0x000fe2000001ff00 */
[----:B------:R-:W-:Y:S01]  /*05b0*/  CS2R R54, SRZ ;  /* 0x0000000000367805 */ /* 0x000fe2000001ff00 */
[----:B------:R-:W-:Y:S01]  /*05c0*/  USEL UR12, URZ, UR12, !UP0 ;  /* 0x0000000c3f0c7287 */ /* 0x000fe2000c000000 */
[----:B------:R-:W-:Y:S01]  /*05d0*/  CS2R R52, SRZ ;  /* 0x0000000000347805 */ /* 0x000fe2000001ff00 */
[----:B------:R-:W-:Y:S01]  /*05e0*/  CS2R R46, SRZ ;  /* 0x00000000002e7805 */ /* 0x000fe2000001ff00 */
[----:B------:R-:W-:Y:S01]  /*05f0*/  CS2R R44, SRZ ;  /* 0x00000000002c7805 */ /* 0x000fe2000001ff00 */
[----:B------:R-:W-:Y:S01]  /*0600*/  UISETP.GT.AND UP0, UPT, UR14, UR12, UPT ;  /* 0x0000000c0e00728c */ /* 0x000fe2000bf04270 */
[----:B------:R-:W-:Y:S01]  /*0610*/  CS2R R50, SRZ ;  /* 0x0000000000327805 */ /* 0x000fe2000001ff00 */
[----:B------:R-:W-:Y:S01]  /*0620*/  CS2R R48, SRZ ;  /* 0x0000000000307805 */ /* 0x000fe2000001ff00 */
[----:B------:R-:W-:Y:S01]  /*0630*/  CS2R R42, SRZ ;  /* 0x00000000002a7805 */ /* 0x000fe2000001ff00 */
[----:B------:R-:W-:Y:S01]  /*0640*/  CS2R R40, SRZ ;  /* 0x0000000000287805 */ /* 0x000fe2000001ff00 */
[----:B------:R-:W-:Y:S01]  /*0650*/  CS2R R38, SRZ ;  /* 0x0000000000267805 */ /* 0x000fe2000001ff00 */
[----:B------:R-:W-:Y:S01]  /*0660*/  PLOP3.LUT P0, PT, PT, PT, UP0, 0x80, 0x0 ;  /* 0x000000000000781c */ /* 0x000fe20003f0f008 */
[----:B------:R-:W-:-:S12]  /*0670*/  CS2R R36, SRZ ;  /* 0x0000000000247805 */ /* 0x000fd8000001ff00 */
[----:B------:R-:W-:Y:S05]  /*0680*/  @!P0 BRA `(.L_x_151) ;  /* 0x00005ee000008947 */ /* 0x000fea0003800000 */
[----:B------:R-:W-:Y:S01]  /*0690*/  USHF.R.S32.HI UR18, URZ, 0x1f, UR20 ;  /* 0x0000001f3f127899 */ /* 0x000fe20008011414 */
[--C-:B------:R-:W-:Y:S01]  /*06a0*/  IMAD.MOV.U32 R134, RZ, RZ, R4.reuse ;  /* 0x000000ffff867224 */ /* 0x100fe200078e0004 */
[----:B------:R-:W-:Y:S01]  /*06b0*/  ULDC.64 UR4, c[0x0][0x288] ;  /* 0x0000a20000047ab9 */ /* 0x000fe20000000a00 */
[----:B------:R-:W-:Y:S01]  /*06c0*/  IMAD.MOV.U32 R134, RZ, RZ, R4 ;  /* 0x000000ffff867224 */ /* 0x000fe200078e0004 */
[----:B------:R-:W-:Y:S01]  /*06d0*/  UIMAD UR4, UR18, UR4, URZ ;  /* 0x00000004120472a4 */ /* 0x000fe2000f8e023f */
[----:B------:R-:W-:Y:S01]  /*06e0*/  IMAD.MOV.U32 R135, RZ, RZ, R5 ;  /* 0x000000ffff877224 */ /* 0x000fe200078e0005 */
[----:B------:R-:W-:Y:S01]  /*06f0*/  ULDC.64 UR6, c[0x0][0x270] ;  /* 0x00009c0000067ab9 */ /* 0x000fe20000000a00 */
[----:B------:R-:W-:Y:S01]  /*0700*/  IMAD.SHL.U32 R6, R134, 0x4, RZ ;  /* 0x0000000486067824 */ /* 0x000fe200078e00ff */
[----:B------:R-:W-:Y:S01]  /*0710*/  UIMAD UR21, UR20, UR5, UR4 ;  /* 0x00000005141572a4 */ /* 0x000fe2000f8e0204 */
[----:B------:R-:W-:Y:S01]  /*0720*/  SHF.R.S32.HI R135, RZ, 0x1f, R134 ;  /* 0x0000001fff877819 */ /* 0x000fe20000011486 */
[----:B-1----:R-:W-:Y:S01]  /*0730*/  IMAD.U32 R4, RZ, RZ, UR20 ;  /* 0x00000014ff047e24 */ /* 0x002fe2000f8e00ff */
[----:B------:R-:W-:Y:S01]  /*0740*/  ULDC.64 UR4, c[0x0][0x290] ;  /* 0x0000a40000047ab9 */ /* 0x000fe20000000a00 */
[--C-:B------:R-:W-:Y:S01]  /*0750*/  SHF.R.S32.HI R7, RZ, 0x1f, R6.reuse ;  /* 0x0000001fff077819 */ /* 0x100fe20000011406 */
[----:B------:R-:W-:Y:S01]  /*0760*/  UIMAD.WIDE.U32 UR24, UR11, UR4, URZ ;  /* 0x000000040b1872a5 */ /* 0x000fe2000f8e003f */
[----:B------:R-:W-:Y:S01]  /*0770*/  IMAD.U32 R2, RZ, RZ, UR20 ;  /* 0x00000014ff027e24 */ /* 0x000fe2000f8e00ff */
[----:B------:R-:W-:Y:S01]  /*0780*/  STL [R1+0x14], R135 ;  /* 0x0000148701007387 */ /* 0x000fe20000100800 */
[----:B------:R-:W-:Y:S01]  /*0790*/  UIMAD UR6, UR18, UR6, URZ ;  /* 0x00000006120672a4 */ /* 0x000fe2000f8e023f */
[--C-:B------:R-:W-:Y:S01]  /*07a0*/  IMAD.WIDE.U32 R4, R4, c[0x0][0x270], R6.reuse ;  /* 0x00009c0004047a25 */ /* 0x100fe200078e0006 */
[----:B------:R-:W-:Y:S01]  /*07b0*/  USHF.L.U32 UR15, UR12, 0x6, URZ ;  /* 0x000000060c0f7899 */ /* 0x000fe2000800063f */
[----:B------:R1:W-:Y:S01]  /*07c0*/  STL.64 [R1], R6 ;  /* 0x0000000601007387 */ /* 0x0003e20000100a00 */
[----:B------:R-:W-:Y:S01]  /*07d0*/  ISETP.GT.AND P2, PT, R134, 0xf, PT ;  /* 0x0000000f8600780c */ /* 0x000fe20003f44270 */
[----:B------:R-:W-:Y:S01]  /*07e0*/  IMAD.WIDE.U32 R2, R2, c[0x0][0x288], R6 ;  /* 0x0000a20002027a25 */ /* 0x000fe200078e0006 */
[--C-:B------:R-:W-:Y:S01]  /*07f0*/  SHF.R.S32.HI R34, RZ, 0x1f, R134.reuse ;  /* 0x0000001fff227819 */ /* 0x100fe20000011486 */
[----:B------:R-:W-:Y:S01]  /*0800*/  UIMAD UR8, UR20, UR7, UR6 ;  /* 0x00000007140872a4 */ /* 0x000fe2000f8e0206 */
[----:B------:R-:W-:Y:S01]  /*0810*/  CS2R R130, SRZ ;  /* 0x0000000000827805 */ /* 0x000fe2000001ff00 */
[----:B------:R-:W-:Y:S01]  /*0820*/  IMAD.U32 R0, RZ, RZ, UR20 ;  /* 0x00000014ff007e24 */ /* 0x000fe2000f8e00ff */
[----:B------:R-:W-:Y:S01]  /*0830*/  ULDC.64 UR6, c[0x0][0x278] ;  /* 0x00009e0000067ab9 */ /* 0x000fe20000000a00 */
[-C--:B------:R-:W-:Y:S01]  /*0840*/  LEA.HI R29, R34, R134.reuse, RZ, 0x3 ;  /* 0x00000086221d7211 */ /* 0x080fe200078f18ff */
[----:B------:R-:W-:Y:S01]  /*0850*/  UIMAD.WIDE.U32 UR16, UR11, UR6, URZ ;  /* 0x000000060b1072a5 */ /* 0x000fe2000f8e003f */
[----:B------:R-:W-:Y:S01]  /*0860*/  IMAD.WIDE.U32 R24, R0, c[0x0][0x238], R134 ;  /* 0x00008e0000187a25 */ /* 0x000fe200078e0086 */
[-C--:B------:R-:W-:Y:S01]  /*0870*/  LEA.HI R26, R34, R134.reuse, RZ, 0x5 ;  /* 0x00000086221a7211 */ /* 0x080fe200078f28ff */
[----:B------:R-:W-:Y:S01]  /*0880*/  USHF.R.S32.HI UR19, URZ, 0x1f, UR11 ;  /* 0x0000001f3f137899 */ /* 0x000fe2000801140b */
[----:B------:R-:W-:Y:S01]  /*0890*/  CS2R R128, SRZ ;  /* 0x0000000000807805 */ /* 0x000fe2000001ff00 */
[----:B------:R-:W-:Y:S01]  /*08a0*/  IMAD.U32 R0, RZ, RZ, UR15 ;  /* 0x0000000fff007e24 */ /* 0x000fe2000f8e00ff */
[----:B------:R-:W-:Y:S01]  /*08b0*/  SHF.R.S32.HI R21, RZ, 0x5, R26 ;  /* 0x00000005ff157819 */ /* 0x000fe2000001141a */
[----:B------:R-:W-:Y:S01]  /*08c0*/  ULDC UR28, c[0x0][0x250] ;  /* 0x00009400001c7ab9 */ /* 0x000fe20000000800 */
[----:B------:R-:W-:Y:S01]  /*08d0*/  IMAD.MOV.U32 R223, RZ, RZ, 0x20 ;  /* 0x00000020ffdf7424 */ /* 0x000fe200078e00ff */
[----:B------:R-:W-:Y:S01]  /*08e0*/  CS2R R126, SRZ ;  /* 0x00000000007e7805 */ /* 0x000fe2000001ff00 */
[----:B------:R-:W-:Y:S01]  /*08f0*/  @!P2 IADD3 R28, P4, P3, R0, UR16, R4 ;  /* 0x00000010001cac10 */ /* 0x000fe2000fb9e004 */
[----:B------:R-:W-:Y:S01]  /*0900*/  IMAD.SHL.U32 R0, R29, 0x8, RZ ;  /* 0x000000081d007824 */ /* 0x000fe200078e00ff */
[----:B------:R-:W-:Y:S01]  /*0910*/  CS2R R124, SRZ ;  /* 0x00000000007c7805 */ /* 0x000fe2000001ff00 */
[----:B------:R-:W-:Y:S01]  /*0920*/  IMAD.U32 R4, RZ, RZ, UR10 ;  /* 0x0000000aff047e24 */ /* 0x000fe2000f8e00ff */
[----:B------:R-:W-:Y:S01]  /*0930*/  CS2R R122, SRZ ;  /* 0x00000000007a7805 */ /* 0x000fe2000001ff00 */
[----:B------:R-:W-:Y:S01]  /*0940*/  IMAD.MOV.U32 R225, RZ, RZ, 0x10 ;  /* 0x00000010ffe17424 */ /* 0x000fe200078e00ff */
[----:B------:R-:W-:Y:S01]  /*0950*/  LOP3.LUT R0, R0, 0xc0, RZ, 0xc0, !PT ;  /* 0x000000c000007812 */ /* 0x000fe200078ec0ff */
[----:B------:R-:W-:Y:S01]  /*0960*/  CS2R R120, SRZ ;  /* 0x0000000000787805 */ /* 0x000fe2000001ff00 */
[----:B-1----:R-:W-:Y:S01]  /*0970*/  IMAD.U32 R6, RZ, RZ, UR24 ;  /* 0x00000018ff067e24 */ /* 0x002fe2000f8e00ff */
[----:B------:R-:W-:Y:S01]  /*0980*/  UMOV UR24, UR20 ;  /* 0x0000001400187c82 */ /* 0x000fe20008000000 */
[----:B------:R-:W-:Y:S01]  /*0990*/  IMAD.U32 R7, RZ, RZ, UR25 ;  /* 0x00000019ff077e24 */ /* 0x000fe2000f8e00ff */
[----:B------:R-:W-:Y:S01]  /*09a0*/  IADD3 R7, R5, UR8, RZ ;  /* 0x0000000805077c10 */ /* 0x000fe2000fffe0ff */
[----:B------:R-:W-:Y:S01]  /*09b0*/  ULDC.64 UR8, c[0x0][0x248] ;  /* 0x0000920000087ab9 */ /* 0x000fe20000000a00 */
[----:B------:R-:W-:Y:S01]  /*09c0*/  IADD3 R30, P1, P0, R2, UR15, R6 ;  /* 0x0000000f021e7c10 */ /* 0x000fe2000f83e006 */
[----:B------:R-:W-:Y:S01]  /*09d0*/  UISETP.NE.AND UP0, UPT, UR8, 0x1, UPT ;  /* 0x000000010800788c */ /* 0x000fe2000bf05270 */
[----:B------:R-:W-:Y:S01]  /*09e0*/  IADD3 R6, R3, UR21, RZ ;  /* 0x0000001503067c10 */ /* 0x000fe2000fffe0ff */
[----:B------:R-:W-:Y:S01]  /*09f0*/  UIMAD.WIDE.U32 UR26, UR20, UR9, URZ ;  /* 0x00000009141a72a5 */ /* 0x000fe2000f8e003f */
[----:B------:R-:W-:Y:S01]  /*0a00*/  LEA.HI R3, R34, R134, RZ, 0x2 ;  /* 0x0000008622037211 */ /* 0x000fe200078f10ff */
[----:B------:R-:W-:Y:S01]  /*0a10*/  UIMAD UR8, UR19, UR6, URZ ;  /* 0x00000006130872a4 */ /* 0x000fe2000f8e023f */
[----:B------:R-:W-:Y:S01]  /*0a20*/  CS2R R118, SRZ ;  /* 0x0000000000767805 */ /* 0x000fe2000001ff00 */
[----:B------:R-:W-:Y:S01]  /*0a30*/  UIMAD UR9, UR19, UR4, URZ ;  /* 0x00000004130972a4 */ /* 0x000fe2000f8e023f */
[----:B------:R-:W-:Y:S01]  /*0a40*/  LOP3.LUT R2, R3, 0xfffffffc, RZ, 0xc0, !PT ;  /* 0xfffffffc03027812 */ /* 0x000fe200078ec0ff */
[----:B------:R-:W-:Y:S01]  /*0a50*/  USHF.R.S32.HI UR21, URZ, 0x1f, UR15 ;  /* 0x0000001f3f157899 */ /* 0x000fe2000801140f */
[----:B------:R-:W-:Y:S01]  /*0a60*/  SHF.R.S32.HI R246, RZ, 0x2, R3 ;  /* 0x00000002fff67819 */ /* 0x000fe20000011403 */
[----:B------:R-:W-:Y:S01]  /*0a70*/  UIMAD UR8, UR11, UR7, UR8 ;  /* 0x000000070b0872a4 */ /* 0x000fe2000f8e0208 */
[----:B------:R-:W-:Y:S01]  /*0a80*/  CS2R R116, SRZ ;  /* 0x0000000000747805 */ /* 0x000fe2000001ff00 */
[----:B------:R-:W-:Y:S01]  /*0a90*/  IMAD.IADD R17, R134, 0x1, -R2 ;  /* 0x0000000186117824 */ /* 0x000fe200078e0a02 */
[----:B------:R-:W-:Y:S01]  /*0aa0*/  SHF.R.U32.HI R2, RZ, 0x3, R0 ;  /* 0x00000003ff027819 */ /* 0x000fe20000011600 */
[----:B------:R-:W-:Y:S01]  /*0ab0*/  UIMAD UR9, UR11, UR5, UR9 ;  /* 0x000000050b0972a4 */ /* 0x000fe2000f8e0209 */
[--C-:B------:R-:W-:Y:S01]  /*0ac0*/  SHF.R.S32.HI R247, RZ, 0x1f, R246.reuse ;  /* 0x0000001ffff77819 */ /* 0x100fe200000114f6 */
[----:B------:R-:W-:Y:S01]  /*0ad0*/  IMAD.SHL.U32 R12, R17, 0x8, RZ ;  /* 0x00000008110c7824 */ /* 0x000fe200078e00ff */
[----:B------:R-:W-:Y:S01]  /*0ae0*/  @UP0 USHF.R.U32.HI UR24, URZ, UR28, UR27 ;  /* 0x0000001c3f180299 */ /* 0x000fe2000801161b */
[----:B------:R-:W-:Y:S01]  /*0af0*/  CS2R R114, SRZ ;  /* 0x0000000000727805 */ /* 0x000fe2000001ff00 */
[----:B------:R-:W-:Y:S01]  /*0b00*/  UIADD3 UR8, UR17, UR8, URZ ;  /* 0x0000000811087290 */ /* 0x000fe2000fffe03f */
[----:B------:R-:W-:Y:S01]  /*0b10*/  IMAD.WIDE R18, R4, 0x80, R246 ;  /* 0x0000008004127825 */ /* 0x000fe200078e02f6 */
[--C-:B------:R-:W-:Y:S01]  /*0b20*/  LOP3.LUT R0, R0, 0x18, R12.reuse, 0xf8, !PT ;  /* 0x0000001800007812 */ /* 0x100fe200078ef80c */
[----:B------:R-:W-:Y:S01]  /*0b30*/  UIADD3 UR9, UR25, UR9, URZ ;  /* 0x0000000919097290 */ /* 0x000fe2000fffe03f */
[--C-:B------:R-:W-:Y:S01]  /*0b40*/  SHF.R.S32.HI R13, RZ, 0x1f, R12.reuse ;  /* 0x0000001fff0d7819 */ /* 0x100fe2000001140c */
[----:B------:R-:W-:Y:S01]  /*0b50*/  IMAD.U32 R4, RZ, RZ, UR21 ;  /* 0x00000015ff047e24 */ /* 0x000fe2000f8e00ff */
[----:B------:R-:W-:Y:S01]  /*0b60*/  LOP3.LUT R5, R0, R2, RZ, 0x3c, !PT ;  /* 0x0000000200057212 */ /* 0x000fe200078e3cff */
[----:B------:R-:W-:Y:S01]  /*0b70*/  IMAD.U32 R14, RZ, RZ, UR24 ;  /* 0x00000018ff0e7e24 */ /* 0x000fe2000f8e00ff */
[-C--:B------:R-:W-:Y:S01]  /*0b80*/  LEA.HI R0, R3, R246.reuse, RZ, 0x1 ;  /* 0x000000f603007211 */ /* 0x080fe200078f08ff */
[----:B------:R-:W-:Y:S01]  /*0b90*/  USHF.R.S32.HI UR26, URZ, 0x1f, UR24 ;  /* 0x0000001f3f1a7899 */ /* 0x000fe20008011418 */
[----:B------:R-:W-:Y:S01]  /*0ba0*/  SHF.R.S32.HI R2, RZ, 0x1f, R3 ;  /* 0x0000001fff027819 */ /* 0x000fe20000011403 */
[----:B------:R-:W-:Y:S01]  /*0bb0*/  IMAD.WIDE.U32 R8, R246, c[0x0][0x178], R12 ;  /* 0x00005e00f6087a25 */ /* 0x000fe200078e000c */
[----:B------:R-:W-:Y:S01]  /*0bc0*/  LOP3.LUT R0, R0, 0x7fffffe, RZ, 0xc0, !PT ;  /* 0x07fffffe00007812 */ /* 0x000fe200078ec0ff */
[----:B------:R-:W-:Y:S01]  /*0bd0*/  ULDC.64 UR6, c[0x0][0x1e0] ;  /* 0x0000780000067ab9 */ /* 0x000fe20000000a00 */
[----:B------:R-:W-:Y:S01]  /*0be0*/  LEA.HI R2, R2, R246, RZ, 0x3 ;  /* 0x000000f602027211 */ /* 0x000fe200078f18ff */
[----:B------:R-:W-:Y:S01]  /*0bf0*/  ULDC.64 UR4, c[0x0][0x1b0] ;  /* 0x00006c0000047ab9 */ /* 0x000fe20000000a00 */
[----:B------:R-:W-:Y:S01]  /*0c00*/  @!P2 IADD3.X R32, R4, UR8, R7, P4, P3 ;  /* 0x000000080420ac10 */ /* 0x000fe2000a7e6407 */
[----:B------:R-:W-:Y:S01]  /*0c10*/  IMAD.IADD R0, R246, 0x1, -R0 ;  /* 0x00000001f6007824 */ /* 0x000fe200078e0a00 */
[----:B------:R-:W-:Y:S01]  /*0c20*/  LOP3.LUT R2, R2, 0xfffffff8, RZ, 0xc0, !PT ;  /* 0xfffffff802027812 */ /* 0x000fe200078ec0ff */
[----:B------:R-:W-:Y:S01]  /*0c30*/  UIMAD UR6, UR26, UR6, URZ ;  /* 0x000000061a0672a4 */ /* 0x000fe2000f8e023f */
[----:B------:R-:W-:Y:S01]  /*0c40*/  IADD3.X R33, R4, UR9, R6, P1, P0 ;  /* 0x0000000904217c10 */ /* 0x000fe20008fe0406 */
[----:B------:R-:W-:Y:S01]  /*0c50*/  IMAD R0, R21, 0x8, R0 ;  /* 0x0000000815007824 */ /* 0x000fe200078e0200 */
[----:B------:R-:W-:Y:S01]  /*0c60*/  UIMAD UR4, UR26, UR4, URZ ;  /* 0x000000041a0472a4 */ /* 0x000fe2000f8e023f */
[C---:B------:R-:W-:Y:S01]  /*0c70*/  IMAD R4, R247.reuse, c[0x0][0x208], RZ ;  /* 0x00008200f7047a24 */ /* 0x040fe200078e02ff */
[----:B------:R-:W-:Y:S01]  /*0c80*/  UIMAD UR6, UR24, UR7, UR6 ;  /* 0x00000007180672a4 */ /* 0x000fe2000f8e0206 */
[----:B------:R-:W-:Y:S01]  /*0c90*/  IMAD.U32 R252, R0, 0x20, R5 ;  /* 0x0000002000fc7824 */ /* 0x000fe200078e0005 */
[----:B------:R-:W-:Y:S01]  /*0ca0*/  LEA.HI R5, R34, R134, RZ, 0x6 ;  /* 0x0000008622057211 */ /* 0x000fe200078f30ff */
[----:B------:R-:W-:Y:S01]  /*0cb0*/  IMAD R0, R247, c[0x0][0x178], RZ ;  /* 0x00005e00f7007a24 */ /* 0x000fe200078e02ff */
[----:B------:R-:W-:Y:S01]  /*0cc0*/  UIMAD UR4, UR24, UR5, UR4 ;  /* 0x00000005180472a4 */ /* 0x000fe2000f8e0204 */
[C---:B------:R-:W-:Y:S01]  /*0cd0*/  IMAD R16, R246.reuse, c[0x0][0x20c], R4 ;  /* 0x00008300f6107a24 */ /* 0x040fe200078e0204 */
[----:B------:R-:W-:Y:S01]  /*0ce0*/  SHF.R.S32.HI R20, RZ, 0x6, R5 ;  /* 0x00000006ff147819 */ /* 0x000fe20000011405 */
[----:B------:R-:W-:Y:S01]  /*0cf0*/  IMAD R10, R246, c[0x0][0x17c], R0 ;  /* 0x00005f00f60a7a24 */ /* 0x000fe200078e0200 */
[----:B------:R-:W-:Y:S01]  /*0d00*/  ISETP.GE.AND P5, PT, R12, c[0x0][0x1cc], PT ;  /* 0x000073000c007a0c */ /* 0x000fe20003fa6270 */
[----:B------:R-:W-:Y:S01]  /*0d10*/  IMAD.IADD R0, R246, 0x1, -R2 ;  /* 0x00000001f6007824 */ /* 0x000fe200078e0a02 */
[----:B------:R-:W-:Y:S01]  /*0d20*/  UMOV UR26, 0x1 ;  /* 0x00000001001a7882 */ /* 0x000fe20000000000 */
[----:B------:R-:W-:Y:S01]  /*0d30*/  IMAD.WIDE.U32 R2, R14, c[0x0][0x1e0], R12 ;  /* 0x000078000e027a25 */ /* 0x000fe200078e000c */
[----:B------:R-:W-:Y:S01]  /*0d40*/  CS2R R112, SRZ ;  /* 0x0000000000707805 */ /* 0x000fe2000001ff00 */
[----:B------:R-:W-:Y:S01]  /*0d50*/  CS2R R110, SRZ ;  /* 0x00000000006e7805 */ /* 0x000fe2000001ff00 */
[C---:B------:R-:W-:Y:S01]  /*0d60*/  LOP3.LUT P0, RZ, R0.reuse, 0x4, RZ, 0xc0, !PT ;  /* 0x0000000400ff7812 */ /* 0x040fe2000780c0ff */
[----:B------:R-:W-:Y:S01]  /*0d70*/  IMAD.IADD R11, R9, 0x1, R10 ;  /* 0x00000001090b7824 */ /* 0x000fe200078e020a */
[----:B------:R-:W-:Y:S01]  /*0d80*/  IADD3 R5, R3, UR6, RZ ;  /* 0x0000000603057c10 */ /* 0x000fe2000fffe0ff */
[----:B------:R-:W-:Y:S01]  /*0d90*/  IMAD.SHL.U32 R0, R0, 0x40, RZ ;  /* 0x0000004000007824 */ /* 0x000fe200078e00ff */
[----:B------:R-:W-:Y:S01]  /*0da0*/  ULDC.64 UR6, c[0x0][0x1e8] ;  /* 0x00007a0000067ab9 */ /* 0x000fe20000000a00 */
[----:B------:R-:W-:Y:S01]  /*0db0*/  IMAD.MOV.U32 R10, RZ, RZ, R8 ;  /* 0x000000ffff0a7224 */ /* 0x000fe200078e0008 */
[----:B------:R-:W-:Y:S01]  /*0dc0*/  LEA.HI R8, R26, R21, RZ, 0x1 ;  /* 0x000000151a087211 */ /* 0x000fe200078f08ff */
[----:B------:R-:W-:Y:S01]  /*0dd0*/  IMAD.MOV.U32 R4, RZ, RZ, R2 ;  /* 0x000000ffff047224 */ /* 0x000fe200078e0002 */
[----:B------:R-:W-:Y:S01]  /*0de0*/  LOP3.LUT R0, R0, 0x1c0, RZ, 0xc0, !PT ;  /* 0x000001c000007812 */ /* 0x000fe200078ec0ff */
[----:B------:R-:W-:Y:S01]  /*0df0*/  IMAD.SHL.U32 R2, R20, 0x8, RZ ;  /* 0x0000000814027824 */ /* 0x000fe200078e00ff */
[----:B------:R-:W-:Y:S01]  /*0e00*/  LOP3.LUT R8, R8, 0xfffffffe, RZ, 0xc0, !PT ;  /* 0xfffffffe08087812 */ /* 0x000fe200078ec0ff */
[----:B------:R-:W-:Y:S01]  /*0e10*/  IMAD.WIDE.U32 R14, R14, c[0x0][0x1b0], R12 ;  /* 0x00006c000e0e7a25 */ /* 0x000fe200078e000c */
[----:B------:R-:W-:Y:S01]  /*0e20*/  SHF.R.U32.HI R9, RZ, 0x3, R0 ;  /* 0x00000003ff097819 */ /* 0x000fe20000011600 */
[----:B------:R-:W-:Y:S01]  /*0e30*/  UIMAD UR6, UR19, UR6, URZ ;  /* 0x00000006130672a4 */ /* 0x000fe2000f8e023f */
[----:B------:R-:W-:Y:S01]  /*0e40*/  LOP3.LUT R212, R2, 0x18, RZ, 0xc0, !PT ;  /* 0x0000001802d47812 */ /* 0x000fe200078ec0ff */
[----:B------:R-:W-:Y:S01]  /*0e50*/  IMAD.IADD R31, R21, 0x1, -R8 ;  /* 0x00000001151f7824 */ /* 0x000fe200078e0a08 */
[----:B------:R-:W-:Y:S01]  /*0e60*/  IADD3 R3, R15, UR4, RZ ;  /* 0x000000040f037c10 */ /* 0x000fe2000fffe0ff */
[----:B------:R-:W-:Y:S01]  /*0e70*/  ULDC.64 UR4, c[0x0][0x1b8] ;  /* 0x00006e0000047ab9 */ /* 0x000fe20000000a00 */
[----:B------:R-:W-:Y:S01]  /*0e80*/  LOP3.LUT R9, R9, R0, R212, 0x1e, !PT ;  /* 0x0000000009097212 */ /* 0x000fe200078e1ed4 */
[----:B------:R-:W-:Y:S01]  /*0e90*/  IMAD.U32 R0, RZ, RZ, UR11 ;  /* 0x0000000bff007e24 */ /* 0x000fe2000f8e00ff */
[----:B------:R-:W-:Y:S01]  /*0ea0*/  UIMAD UR4, UR19, UR4, URZ ;  /* 0x00000004130472a4 */ /* 0x000fe2000f8e023f */
[----:B------:R-:W-:Y:S01]  /*0eb0*/  IMAD.SHL.U32 R27, R31, 0x400, RZ ;  /* 0x000004001f1b7824 */ /* 0x000fe200078e00ff */
[----:B------:R-:W-:Y:S01]  /*0ec0*/  UIMAD UR21, UR11, UR7, UR6 ;  /* 0x000000070b1572a4 */ /* 0x000fe2000f8e0206 */
[----:B------:R-:W-:Y:S01]  /*0ed0*/  IMAD.WIDE.U32 R4, R0, c[0x0][0x1e8], R4 ;  /* 0x00007a0000047a25 */ /* 0x000fe200078e0004 */
[----:B------:R-:W-:Y:S01]  /*0ee0*/  UIMAD UR24, UR11, UR5, UR4 ;  /* 0x000000050b1872a4 */ /* 0x000fe2000f8e0204 */
[----:B------:R-:W-:Y:S01]  /*0ef0*/  CS2R R108, SRZ ;  /* 0x00000000006c7805 */ /* 0x000fe2000001ff00 */
[----:B------:R-:W-:Y:S01]  /*0f00*/  ULDC.64 UR6, c[0x0][0x180] ;  /* 0x0000600000067ab9 */ /* 0x000fe20000000a00 */
[----:B------:R-:W-:Y:S01]  /*0f10*/  IMAD R0, R17, 0x2, R27 ;  /* 0x0000000211007824 */ /* 0x000fe200078e021b */
[----:B------:R-:W-:Y:S01]  /*0f20*/  ULDC.64 UR4, c[0x0][0x210] ;  /* 0x0000840000047ab9 */ /* 0x000fe20000000a00 */
[----:B------:R-:W-:Y:S01]  /*0f30*/  IMAD.WIDE.U32 R6, R246, c[0x0][0x208], R12 ;  /* 0x00008200f6067a25 */ /* 0x000fe200078e000c */
[----:B------:R-:W-:Y:S01]  /*0f40*/  UIMAD UR6, UR18, UR6, URZ ;  /* 0x00000006120672a4 */ /* 0x000fe2000f8e023f */
[----:B------:R-:W-:Y:S01]  /*0f50*/  CS2R R106, SRZ ;  /* 0x00000000006a7805 */ /* 0x000fe2000001ff00 */
[----:B------:R-:W-:Y:S01]  /*0f60*/  UIMAD UR4, UR18, UR4, URZ ;  /* 0x00000004120472a4 */ /* 0x000fe2000f8e023f */
[----:B------:R-:W-:Y:S01]  /*0f70*/  IMAD.MOV.U32 R2, RZ, RZ, R14 ;  /* 0x000000ffff027224 */ /* 0x000fe200078e000e */
[----:B------:R-:W-:Y:S01]  /*0f80*/  UIMAD UR7, UR20, UR7, UR6 ;  /* 0x00000007140772a4 */ /* 0x000fe2000f8e0206 */
[----:B------:R-:W-:Y:S01]  /*0f90*/  IMAD.IADD R227, R0, 0x1, R9 ;  /* 0x0000000100e37824 */ /* 0x000fe200078e0209 */
[----:B------:R-:W-:Y:S01]  /*0fa0*/  UIMAD UR6, UR20, UR5, UR4 ;  /* 0x00000005140672a4 */ /* 0x000fe2000f8e0204 */
[----:B------:R-:W-:Y:S01]  /*0fb0*/  IMAD.U32 R14, RZ, RZ, UR20 ;  /* 0x00000014ff0e7e24 */ /* 0x000fe2000f8e00ff */
[----:B------:R-:W-:Y:S01]  /*0fc0*/  IADD3 R9, R5, UR21, RZ ;  /* 0x0000001505097c10 */ /* 0x000fe2000fffe0ff */
[----:B------:R-:W-:Y:S01]  /*0fd0*/  IMAD.IADD R7, R7, 0x1, R16 ;  /* 0x0000000107077824 */ /* 0x000fe200078e0210 */
[----:B------:R-:W-:Y:S01]  /*0fe0*/  USHF.R.S32.HI UR21, URZ, 0x1f, UR12 ;  /* 0x0000001f3f157899 */ /* 0x000fe2000801140c */
[----:B------:R-:W-:Y:S01]  /*0ff0*/  IMAD.U32 R0, RZ, RZ, UR20 ;  /* 0x00000014ff007e24 */ /* 0x000fe2000f8e00ff */
[----:B------:R-:W-:Y:S01]  /*1000*/  ULDC.64 UR4, c[0x0][0x178] ;  /* 0x00005e0000047ab9 */ /* 0x000fe20000000a00 */
[----:B------:R-:W-:Y:S01]  /*1010*/  IMAD.WIDE.U32 R14, R14, c[0x0][0x180], R10 ;  /* 0x000060000e0e7a25 */ /* 0x000fe200078e000a */
[----:B------:R-:W-:Y:S01]  /*1020*/  CS2R R104, SRZ ;  /* 0x0000000000687805 */ /* 0x000fe2000001ff00 */
[----:B------:R-:W-:Y:S01]  /*1030*/  CS2R R102, SRZ ;  /* 0x0000000000667805 */ /* 0x000fe2000001ff00 */
[----:B------:R-:W-:Y:S01]  /*1040*/  CS2R R100, SRZ ;  /* 0x0000000000647805 */ /* 0x000fe2000001ff00 */
[----:B------:R-:W-:Y:S01]  /*1050*/  IMAD.U32 R8, RZ, RZ, UR11 ;  /* 0x0000000bff087e24 */ /* 0x000fe2000f8e00ff */
[----:B------:R-:W-:Y:S01]  /*1060*/  CS2R R98, SRZ ;  /* 0x0000000000627805 */ /* 0x000fe2000001ff00 */
[----:B------:R-:W-:Y:S01]  /*1070*/  IMAD.WIDE.U32 R10, R0, c[0x0][0x210], R6 ;  /* 0x00008400000a7a25 */ /* 0x000fe200078e0006 */
[----:B------:R-:W-:Y:S01]  /*1080*/  IADD3 R7, R15, UR7, RZ ;  /* 0x000000070f077c10 */ /* 0x000fe2000fffe0ff */
[----:B------:R-:W-:Y:S01]  /*1090*/  CS2R R96, SRZ ;  /* 0x0000000000607805 */ /* 0x000fe2000001ff00 */
[----:B------:R-:W-:Y:S01]  /*10a0*/  CS2R R94, SRZ ;  /* 0x00000000005e7805 */ /* 0x000fe2000001ff00 */
[----:B------:R-:W-:Y:S01]  /*10b0*/  IMAD.WIDE.U32 R2, R8, c[0x0][0x1b8], R2 ;  /* 0x00006e0008027a25 */ /* 0x000fe200078e0002 */
[----:B------:R-:W-:Y:S01]  /*10c0*/  IADD3 R5, R11, UR6, RZ ;  /* 0x000000060b057c10 */ /* 0x000fe2000fffe0ff */
[----:B------:R-:W-:Y:S01]  /*10d0*/  UIMAD UR6, UR21, UR4, URZ ;  /* 0x00000004150672a4 */ /* 0x000fe2000f8e023f */
[----:B------:R-:W-:Y:S01]  /*10e0*/  CS2R R92, SRZ ;  /* 0x00000000005c7805 */ /* 0x000fe2000001ff00 */
[----:B------:R-:W-:Y:S01]  /*10f0*/  IMAD.MOV.U32 R8, RZ, RZ, R4 ;  /* 0x000000ffff087224 */ /* 0x000fe200078e0004 */
[----:B------:R-:W-:Y:S01]  /*1100*/  IADD3 R3, R3, UR24, RZ ;  /* 0x0000001803037c10 */ /* 0x000fe2000fffe0ff */
[----:B------:R-:W-:Y:S01]  /*1110*/  UIMAD.WIDE.U32 UR24, UR12, UR4, URZ ;  /* 0x000000040c1872a5 */ /* 0x000fe2000f8e003f */
[----:B------:R-:W-:Y:S01]  /*1120*/  IMAD.MOV.U32 R4, RZ, RZ, R10 ;  /* 0x000000ffff047224 */ /* 0x000fe200078e000a */
[----:B------:R-:W-:Y:S01]  /*1130*/  UIMAD UR6, UR12, UR5, UR6 ;  /* 0x000000050c0672a4 */ /* 0x000fe2000f8e0206 */
[C---:B------:R-:W-:Y:S01]  /*1140*/  IMAD R10, R19.reuse, c[0x0][0x1d8], RZ ;  /* 0x00007600130a7a24 */ /* 0x040fe200078e02ff */
[----:B------:R-:W-:Y:S01]  /*1150*/  CS2R R90, SRZ ;  /* 0x00000000005a7805 */ /* 0x000fe2000001ff00 */
[----:B------:R-:W-:Y:S01]  /*1160*/  ULDC.64 UR4, c[0x0][0x188] ;  /* 0x0000620000047ab9 */ /* 0x000fe20000000a00 */
[----:B------:R-:W-:Y:S01]  /*1170*/  IMAD R0, R19, c[0x0][0x1a8], RZ ;  /* 0x00006a0013007a24 */ /* 0x000fe200078e02ff */
[----:B------:R-:W-:Y:S01]  /*1180*/  UIMAD UR4, UR19, UR4, URZ ;  /* 0x00000004130472a4 */ /* 0x000fe2000f8e023f */
[----:B------:R-:W-:Y:S01]  /*1190*/  IMAD.SHL.U32 R227, R227, 0x2, RZ ;  /* 0x00000002e3e37824 */ /* 0x000fe200078e00ff */
[----:B------:R-:W-:Y:S01]  /*11a0*/  UIADD3 UR6, UR25, UR6, URZ ;  /* 0x0000000619067290 */ /* 0x000fe2000fffe03f */
[----:B------:R-:W-:Y:S01]  /*11b0*/  IMAD.MOV.U32 R6, RZ, RZ, R14 ;  /* 0x000000ffff067224 */ /* 0x000fe200078e000e */
[----:B------:R-:W-:Y:S01]  /*11c0*/  UIMAD UR4, UR11, UR5, UR4 ;  /* 0x000000050b0472a4 */ /* 0x000fe2000f8e0204 */
[----:B------:R-:W-:Y:S01]  /*11d0*/  IMAD.U32 R16, RZ, RZ, UR11 ;  /* 0x0000000bff107e24 */ /* 0x000fe2000f8e00ff */
[C---:B------:R-:W-:Y:S01]  /*11e0*/  IADD3 R228, R227.reuse, 0xf4c0, RZ ;  /* 0x0000f4c0e3e47810 */ /* 0x040fe20007ffe0ff */
[C---:B------:R-:W-:Y:S01]  /*11f0*/  IMAD R14, R18.reuse, c[0x0][0x1dc], R10 ;  /* 0x00007700120e7a24 */ /* 0x040fe200078e020a */
[----:B------:R-:W-:Y:S01]  /*1200*/  CS2R R88, SRZ ;  /* 0x0000000000587805 */ /* 0x000fe2000001ff00 */
[C---:B------:R-:W-:Y:S01]  /*1210*/  IMAD R13, R18.reuse, c[0x0][0x1ac], R0 ;  /* 0x00006b00120d7a24 */ /* 0x040fe200078e0200 */
[----:B------:R-:W-:Y:S01]  /*1220*/  IADD3 R0, R227, 0xf480, RZ ;  /* 0x0000f480e3007810 */ /* 0x000fe20007ffe0ff */
[----:B------:R-:W-:Y:S01]  /*1230*/  IMAD.U32 R15, RZ, RZ, UR11 ;  /* 0x0000000bff0f7e24 */ /* 0x000fe2000f8e00ff */
[----:B------:R-:W-:Y:S01]  /*1240*/  CS2R R86, SRZ ;  /* 0x0000000000567805 */ /* 0x000fe2000001ff00 */
[----:B------:R-:W-:Y:S01]  /*1250*/  IMAD.WIDE.U32 R10, R18, c[0x0][0x1d8], R8 ;  /* 0x00007600120a7a25 */ /* 0x000fe200078e0008 */
[----:B------:R-:W-:Y:S01]  /*1260*/  @P0 IADD3 R228, R0, -0x40, RZ ;  /* 0xffffffc000e40810 */ /* 0x000fe20007ffe0ff */
[----:B------:R-:W-:Y:S01]  /*1270*/  CS2R R84, SRZ ;  /* 0x0000000000547805 */ /* 0x000fe2000001ff00 */
[----:B------:R-:W-:Y:S01]  /*1280*/  CS2R R82, SRZ ;  /* 0x0000000000527805 */ /* 0x000fe2000001ff00 */
[----:B------:R-:W-:Y:S01]  /*1290*/  IMAD.WIDE.U32 R36, R16, c[0x0][0x188], R6 ;  /* 0x0000620010247a25 */ /* 0x000fe200078e0006 */
[----:B------:R-:W-:Y:S01]  /*12a0*/  IADD3 R16, R12, 0x20, RZ ;  /* 0x000000200c107810 */ /* 0x000fe20007ffe0ff */
[----:B------:R-:W-:Y:S01]  /*12b0*/  CS2R R80, SRZ ;  /* 0x0000000000507805 */ /* 0x000fe2000001ff00 */
[----:B------:R-:W-:Y:S01]  /*12c0*/  CS2R R78, SRZ ;  /* 0x00000000004e7805 */ /* 0x000fe2000001ff00 */
[----:B------:R-:W-:Y:S01]  /*12d0*/  IMAD.WIDE.U32 R8, R18, c[0x0][0x1a8], R2 ;  /* 0x00006a0012087a25 */ /* 0x000fe200078e0002 */
[----:B------:R-:W-:Y:S01]  /*12e0*/  IADD3 R35, R37, UR4, RZ ;  /* 0x0000000425237c10 */ /* 0x000fe2000fffe0ff */
[----:B------:R1:W-:Y:S01]  /*12f0*/  STL.64 [R1+0x30], R36 ;  /* 0x0000302401007387 */ /* 0x0003e20000100a00 */
[----:B------:R-:W-:Y:S01]  /*1300*/  ULDC.64 UR4, c[0x0][0x218] ;  /* 0x0000860000047ab9 */ /* 0x000fe20000000a00 */
[----:B------:R-:W-:Y:S01]  /*1310*/  IMAD.U32 R6, RZ, RZ, UR24 ;  /* 0x00000018ff067e24 */ /* 0x000fe2000f8e00ff */
[----:B------:R-:W-:Y:S01]  /*1320*/  ULDC UR24, c[0x0][0x198] ;  /* 0x0000660000187ab9 */ /* 0x000fe20000000800 */
[----:B------:R-:W-:Y:S01]  /*1330*/  IMAD.WIDE.U32 R22, R15, c[0x0][0x218], R4 ;  /* 0x000086000f167a25 */ /* 0x000fe200078e0004 */
[----:B------:R-:W-:Y:S01]  /*1340*/  LEA R4, P3, R10, c[0x0][0x1c0], 0x1 ;  /* 0x000070000a047a11 */ /* 0x000fe200078608ff */
[----:B------:R-:W-:Y:S01]  /*1350*/  UIADD3 UR24, -UR13, UR24, URZ ;  /* 0x000000180d187290 */ /* 0x000fe2000fffe13f */
[----:B------:R-:W-:Y:S01]  /*1360*/  LEA R2, P1, R8, c[0x0][0x190], 0x1 ;  /* 0x0000640008027a11 */ /* 0x000fe200078208ff */
[----:B------:R-:W-:Y:S01]  /*1370*/  IMAD.U32 R7, RZ, RZ, UR25 ;  /* 0x00000019ff077e24 */ /* 0x000fe2000f8e00ff */
[----:B------:R-:W-:Y:S01]  /*1380*/  LEA R15, P0, R6, R36, 0x6 ;  /* 0x00000024060f7211 */ /* 0x000fe200078030ff */
[----:B------:R-:W-:Y:S01]  /*1390*/  IMAD.IADD R3, R11, 0x1, R14 ;  /* 0x000000010b037824 */ /* 0x000fe200078e020e */
[----:B------:R-:W-:Y:S01]  /*13a0*/  UIMAD UR4, UR19, UR4, URZ ;  /* 0x00000004130472a4 */ /* 0x000fe2000f8e023f */
[----:B------:R-:W-:Y:S01]  /*13b0*/  IMAD.U32 R0, RZ, RZ, UR6 ;  /* 0x00000006ff007e24 */ /* 0x000fe2000f8e00ff */
[----:B------:R-:W-:Y:S01]  /*13c0*/  UMOV UR25, 0x6 ;  /* 0x0000000600197882 */ /* 0x000fe20000000000 */
[----:B------:R-:W-:Y:S01]  /*13d0*/  IMAD.IADD R7, R9, 0x1, R13 ;  /* 0x0000000109077824 */ /* 0x000fe200078e020d */
[----:B------:R-:W-:Y:S01]  /*13e0*/  LEA.HI.X R5, R10, c[0x0][0x1c4], R3, 0x1, P3 ;  /* 0x000071000a057a11 */ /* 0x000fe200018f0c03 */
[----:B------:R-:W-:Y:S01]  /*13f0*/  IMAD.MOV.U32 R10, RZ, RZ, c[0x0][0x1dc] ;  /* 0x00007700ff0a7624 */ /* 0x000fe200078e00ff */
[----:B------:R-:W-:Y:S01]  /*1400*/  LEA.HI.X R17, R6, R35, R0, 0x6, P0 ;  /* 0x0000002306117211 */ /* 0x000fe200000f3400 */
[----:B------:R-:W-:Y:S01]  /*1410*/  IMAD.MOV.U32 R9, RZ, RZ, c[0x0][0x1a8] ;  /* 0x00006a00ff097624 */ /* 0x000fe200078e00ff */
[----:B------:R-:W-:Y:S01]  /*1420*/  LEA.HI.X R3, R8, c[0x0][0x194], R7, 0x1, P1 ;  /* 0x0000650008037a11 */ /* 0x000fe200008f0c07 */
[----:B------:R-:W-:Y:S01]  /*1430*/  IMAD.MOV.U32 R7, RZ, RZ, c[0x0][0x1d8] ;  /* 0x00007600ff077624 */ /* 0x000fe200078e00ff */
[----:B------:R-:W-:Y:S01]  /*1440*/  IADD3 R0, -R246, UR24, RZ ;  /* 0x00000018f6007c10 */ /* 0x000fe2000fffe1ff */
[----:B------:R-:W-:Y:S01]  /*1450*/  IMAD.MOV.U32 R11, RZ, RZ, c[0x0][0x1ac] ;  /* 0x00006b00ff0b7624 */ /* 0x000fe200078e00ff */
[----:B------:R-:W-:Y:S01]  /*1460*/  LEA R8, P0, R9, R2, 0x7 ;  /* 0x0000000209087211 */ /* 0x000fe200078038ff */
[----:B------:R-:W-:Y:S01]  /*1470*/  IMAD.SHL.U32 R252, R252, 0x2, RZ ;  /* 0x00000002fcfc7824 */ /* 0x000fe200078e00ff */
[----:B------:R-:W-:Y:S01]  /*1480*/  ISETP.LT.OR P4, PT, R0, 0x1, P5 ;  /* 0x000000010000780c */ /* 0x000fe20002f81670 */
[----:B------:R-:W-:Y:S01]  /*1490*/  ULDC.64 UR6, c[0x0][0x208] ;  /* 0x0000820000067ab9 */ /* 0x000fe20000000a00 */
[C---:B------:R-:W-:Y:S01]  /*14a0*/  LEA R6, P1, R7.reuse, R4, 0x7 ;  /* 0x0000000407067211 */ /* 0x040fe200078238ff */
[----:B------:R-:W-:Y:S01]  /*14b0*/  USHF.L.U64.HI UR7, UR6, UR25, UR7 ;  /* 0x0000001906077299 */ /* 0x000fe20008010207 */
[----:B-1----:R-:W-:Y:S01]  /*14c0*/  IADD3 R36, R12, 0x40, RZ ;  /* 0x000000400c247810 */ /* 0x002fe20007ffe0ff */
[----:B------:R-:W-:Y:S01]  /*14d0*/  UIMAD UR25, UR11, UR5, UR4 ;  /* 0x000000050b1972a4 */ /* 0x000fe2000f8e0204 */
[----:B------:R-:W-:Y:S01]  /*14e0*/  LEA.HI.X R7, R7, R5, R10, 0x7, P1 ;  /* 0x0000000507077211 */ /* 0x000fe200008f3c0a */
[----:B------:R-:W-:Y:S01]  /*14f0*/  USHF.L.U32 UR6, UR6, 0x6, URZ ;  /* 0x0000000606067899 */ /* 0x000fe2000800063f */
[----:B------:R-:W-:Y:S01]  /*1500*/  ISETP.GE.AND P1, PT, R16, c[0x0][0x1cc], PT ;  /* 0x0000730010007a0c */ /* 0x000fe20003f26270 */
[----:B------:R-:W-:Y:S01]  /*1510*/  ULDC.64 UR4, c[0x0][0x238] ;  /* 0x00008e0000047ab9 */ /* 0x000fe20000000a00 */
[----:B------:R-:W-:Y:S01]  /*1520*/  LEA.HI.X R9, R9, R3, R11, 0x7, P0 ;  /* 0x0000000309097211 */ /* 0x000fe200000f3c0b */
[----:B------:R-:W-:Y:S01]  /*1530*/  UIMAD UR4, UR18, UR4, URZ ;  /* 0x00000004120472a4 */ /* 0x000fe2000f8e023f */
[----:B------:R-:W-:Y:S01]  /*1540*/  ISETP.GE.AND P0, PT, R36, c[0x0][0x1cc], PT ;  /* 0x0000730024007a0c */ /* 0x000fe20003f06270 */
[----:B------:R-:W-:Y:S01]  /*1550*/  @!PT LDS RZ, [RZ] ;  /* 0x00000000fffff984 */ /* 0x000fe20000000800 */
[----:B------:R-:W-:Y:S01]  /*1560*/  @!PT LDS RZ, [RZ] ;  /* 0x00000000fffff984 */ /* 0x000fe20000000800 */
[----:B------:R-:W-:Y:S01]  /*1570*/  @!PT LDS RZ, [RZ] ;  /* 0x00000000fffff984 */ /* 0x000fe20000000800 */
[----:B------:R1:W-:Y:S01]  /*1580*/  LDGSTS.E.BYPASS.LTC128B.128 [R252+0x6080], [R4.64], !P4 ;  /* 0x0608000004fc7fae */ /* 0x0003e2000e101d56 */
[C---:B------:R-:W-:Y:S01]  /*1590*/  ISETP.LT.OR P3, PT, R0.reuse, 0x1, P1 ;  /* 0x000000010000780c */ /* 0x040fe20000f61670 */
[----:B------:R-:W-:Y:S01]  /*15a0*/  UIMAD UR4, UR20, UR5, UR4 ;  /* 0x00000005140472a4 */ /* 0x000fe2000f8e0204 */
[C---:B------:R-:W-:Y:S01]  /*15b0*/  ISETP.LT.OR P4, PT, R0.reuse, 0x1, P0 ;  /* 0x000000010000780c */ /* 0x040fe20000781670 */
[----:B------:R-:W-:Y:S01]  /*15c0*/  UIMAD UR7, UR7, UR12, URZ ;  /* 0x0000000c070772a4 */ /* 0x000fe2000f8e023f */
[C---:B------:R-:W-:Y:S01]  /*15d0*/  ISETP.LT.OR P5, PT, R0.reuse, 0x41, P5 ;  /* 0x000000410000780c */ /* 0x040fe20002fa1670 */
[----:B------:R-:W-:Y:S01]  /*15e0*/  IMAD.U32 R10, RZ, RZ, UR6 ;  /* 0x00000006ff0a7e24 */ /* 0x000fe2000f8e00ff */
[C---:B------:R-:W-:Y:S01]  /*15f0*/  ISETP.LT.OR P1, PT, R0.reuse, 0x41, P1 ;  /* 0x000000410000780c */ /* 0x040fe20000f21670 */
[----:B------:R-:W-:Y:S01]  /*1600*/  IMAD.MOV.U32 R18, RZ, RZ, R22 ;  /* 0x000000ffff127224 */ /* 0x000fe200078e0016 */
[----:B------:R-:W-:Y:S01]  /*1610*/  ISETP.LT.OR P0, PT, R0, 0x41, P0 ;  /* 0x000000410000780c */ /* 0x000fe20000701670 */
[----:B------:R-:W-:Y:S01]  /*1620*/  UIMAD UR7, UR21, UR6, UR7 ;  /* 0x00000006150772a4 */ /* 0x000fe2000f8e0207 */
[----:B------:R-:W-:Y:S01]  /*1630*/  IADD3 R19, R23, UR25, RZ ;  /* 0x0000001917137c10 */ /* 0x000fe2000fffe0ff */
[----:B------:R2:W-:Y:S01]  /*1640*/  STL.64 [R1+0x28], R22 ;  /* 0x0000281601007387 */ /* 0x0005e20000100a00 */
[----:B------:R-:W-:Y:S01]  /*1650*/  LEA.HI R13, R34, R134, RZ, 0x4 ;  /* 0x00000086220d7211 */ /* 0x000fe200078f20ff */
[----:B------:R-:W-:Y:S01]  /*1660*/  ULDC UR25, c[0x0][0x198] ;  /* 0x0000660000197ab9 */ /* 0x000fe20000000800 */
[----:B------:R-:W-:Y:S01]  /*1670*/  CS2R R76, SRZ ;  /* 0x00000000004c7805 */ /* 0x000fe2000001ff00 */
[----:B------:R1:W-:Y:S01]  /*1680*/  LDGSTS.E.BYPASS.LTC128B.128 [R252+0x8080], [R4.64+0x40], !P3 ;  /* 0x0808004004fc7fae */ /* 0x0003e2000d901d56 */
[----:B------:R-:W-:Y:S01]  /*1690*/  ISETP.GE.AND P3, PT, R12, c[0x0][0x19c], PT ;  /* 0x000067000c007a0c */ /* 0x000fe20003f66270 */
[----:B------:R-:W-:Y:S01]  /*16a0*/  IMAD.WIDE.U32 R10, R10, UR12, R18 ;  /* 0x0000000c0a0a7c25 */ /* 0x000fe2000f8e0012 */
[----:B------:R-:W-:Y:S01]  /*16b0*/  SHF.R.S32.HI R14, RZ, 0x4, R13 ;  /* 0x00000004ff0e7819 */ /* 0x000fe2000001140d */
[----:B------:R1:W-:Y:S01]  /*16c0*/  LDGSTS.E.BYPASS.LTC128B.128 [R252+0xa080], [R4.64+0x80], !P4 ;  /* 0x0a08008004fc7fae */ /* 0x0003e2000e101d56 */
[C---:B------:R-:W-:Y:S01]  /*16d0*/  ISETP.LT.OR P4, PT, R0.reuse, 0x1, P3 ;  /* 0x000000010000780c */ /* 0x040fe20001f81670 */
[----:B------:R-:W-:Y:S01]  /*16e0*/  UIADD3 UR25, -UR13, UR25, UR26 ;  /* 0x000000190d197290 */ /* 0x000fe2000fffe11a */
[----:B------:R-:W-:Y:S01]  /*16f0*/  ISETP.LT.OR P3, PT, R0, 0x41, P3 ;  /* 0x000000410000780c */ /* 0x000fe20001f61670 */
[----:B------:R3:W-:Y:S01]  /*1700*/  LDGSTS.E.BYPASS.LTC128B.128 [R252+0x7080], [R6.64], !P5 ;  /* 0x0708000006fc7fae */ /* 0x0007e2000e901d56 */
[----:B------:R-:W-:Y:S01]  /*1710*/  ISETP.GE.AND P5, PT, R36, c[0x0][0x19c], PT ;  /* 0x0000670024007a0c */ /* 0x000fe20003fa6270 */
[----:B------:R-:W-:Y:S01]  /*1720*/  ULDC UR21, c[0x0][0x2a0] ;  /* 0x0000a80000157ab9 */ /* 0x000fe20000000800 */
[----:B------:R-:W-:Y:S01]  /*1730*/  CS2R R74, SRZ ;  /* 0x00000000004a7805 */ /* 0x000fe2000001ff00 */
[----:B------:R3:W-:Y:S01]  /*1740*/  LDGSTS.E.BYPASS.LTC128B.128 [R252+0x9080], [R6.64+0x40], !P1 ;  /* 0x0908004006fc7fae */ /* 0x0007e2000c901d56 */
[----:B------:R-:W-:Y:S01]  /*1750*/  IMAD.U32 R231, RZ, RZ, UR25 ;  /* 0x00000019ffe77e24 */ /* 0x000fe2000f8e00ff */
[----:B------:R-:W-:Y:S01]  /*1760*/  ULOP3.LUT UR21, URZ, UR21, URZ, 0x33, !UPT ;  /* 0x000000153f157292 */ /* 0x000fe2000f8e333f */
[----:B------:R-:W-:Y:S01]  /*1770*/  CS2R R72, SRZ ;  /* 0x0000000000487805 */ /* 0x000fe2000001ff00 */
[----:B------:R3:W-:Y:S01]  /*1780*/  LDGSTS.E.BYPASS.LTC128B.128 [R252+0xb080], [R6.64+0x80], !P0 ;  /* 0x0b08008006fc7fae */ /* 0x0007e2000c101d56 */
[----:B------:R-:W-:Y:S01]  /*1790*/  ISETP.GE.AND P0, PT, R16, c[0x0][0x19c], PT ;  /* 0x0000670010007a0c */ /* 0x000fe20003f06270 */
[----:B------:R-:W-:Y:S01]  /*17a0*/  ULDC UR20, c[0x0][0x2a8] ;  /* 0x0000aa0000147ab9 */ /* 0x000fe20000000800 */
[----:B------:R-:W-:Y:S01]  /*17b0*/  CS2R R70, SRZ ;  /* 0x0000000000467805 */ /* 0x000fe2000001ff00 */
[----:B------:R-:W0:Y:S01]  /*17c0*/  LDGDEPBAR ;  /* 0x00000000000079af */ /* 0x000e220000000000 */
[C---:B------:R-:W-:Y:S01]  /*17d0*/  ISETP.LT.OR P6, PT, R0.reuse, 0x1, P0 ;  /* 0x000000010000780c */ /* 0x040fe200007c1670 */
[----:B------:R-:W-:Y:S01]  /*17e0*/  CS2R R68, SRZ ;  /* 0x0000000000447805 */ /* 0x000fe2000001ff00 */
[C---:B------:R-:W-:Y:S01]  /*17f0*/  ISETP.LT.OR P0, PT, R0.reuse, 0x41, P0 ;  /* 0x000000410000780c */ /* 0x040fe20000701670 */
[----:B------:R4:W-:Y:S01]  /*1800*/  LDGSTS.E.BYPASS.LTC128B.128 [R252+0x80], [R2.64], !P4 ;  /* 0x0008000002fc7fae */ /* 0x0009e2000e101d56 */
[C---:B------:R-:W-:Y:S01]  /*1810*/  ISETP.LT.OR P4, PT, R0.reuse, 0x1, P5 ;  /* 0x000000010000780c */ /* 0x040fe20002f81670 */
[----:B------:R-:W-:Y:S01]  /*1820*/  CS2R R66, SRZ ;  /* 0x0000000000427805 */ /* 0x000fe2000001ff00 */
[----:B------:R-:W-:Y:S01]  /*1830*/  ISETP.LT.OR P5, PT, R0, 0x41, P5 ;  /* 0x000000410000780c */ /* 0x000fe20002fa1670 */
[----:B------:R-:W-:Y:S01]  /*1840*/  IMAD.U32 R0, RZ, RZ, UR11 ;  /* 0x0000000bff007e24 */ /* 0x000fe2000f8e00ff */
[----:B--2---:R-:W-:Y:S01]  /*1850*/  LEA R22, P1, R10, c[0x0][0x1f0], 0x1 ;  /* 0x00007c000a167a11 */ /* 0x004fe200078208ff */
[----:B------:R-:W-:Y:S01]  /*1860*/  STL [R1+0x4c], R35 ;  /* 0x00004c2301007387 */ /* 0x000fe20000100800 */
[----:B-1----:R-:W-:Y:S01]  /*1870*/  IADD3 R5, R25, UR4, RZ ;  /* 0x0000000419057c10 */ /* 0x002fe2000fffe0ff */
[----:B------:R-:W-:Y:S01]  /*1880*/  IMAD.MOV.U32 R4, RZ, RZ, R24 ;  /* 0x000000ffff047224 */ /* 0x000fe200078e0018 */
[----:B------:R-:W-:Y:S01]  /*1890*/  ULDC UR4, c[0x0][0x168] ;  /* 0x00005a0000047ab9 */ /* 0x000fe20000000800 */
[----:B------:R4:W-:Y:S01]  /*18a0*/  LDGSTS.E.BYPASS.LTC128B.128 [R252+0x2080], [R2.64+0x40], !P6 ;  /* 0x0208004002fc7fae */ /* 0x0009e2000f101d56 */
[----:B------:R-:W-:Y:S01]  /*18b0*/  UIADD3 UR4, -UR15, UR4, URZ ;  /* 0x000000040f047290 */ /* 0x000fe2000fffe13f */
[----:B------:R-:W-:Y:S01]  /*18c0*/  IMAD.WIDE.U32 R132, R0, c[0x0][0x240], R4 ;  /* 0x0000900000847a25 */ /* 0x000fe200078e0004 */
[----:B------:R-:W-:Y:S01]  /*18d0*/  LOP3.LUT R0, R29, 0xfffffff8, RZ, 0xc0, !PT ;  /* 0xfffffff81d007812 */ /* 0x000fe200078ec0ff */
[----:B------:R4:W-:Y:S01]  /*18e0*/  LDGSTS.E.BYPASS.LTC128B.128 [R252+0x4080], [R2.64+0x80], !P4 ;  /* 0x0408008002fc7fae */ /* 0x0009e2000e101d56 */
[----:B------:R-:W-:Y:S01]  /*18f0*/  LOP3.LUT R4, R13, 0xfffffff0, RZ, 0xc0, !PT ;  /* 0xfffffff00d047812 */ /* 0x000fe200078ec0ff */
[----:B------:R-:W-:Y:S01]  /*1900*/  CS2R R64, SRZ ;  /* 0x0000000000407805 */ /* 0x000fe2000001ff00 */
[----:B------:R-:W-:Y:S01]  /*1910*/  ISETP.GE.AND P4, PT, R12, c[0x0][0x16c], PT ;  /* 0x00005b000c007a0c */ /* 0x000fe20003f86270 */
[----:B------:R1:W-:Y:S01]  /*1920*/  LDGSTS.E.BYPASS.LTC128B.128 [R252+0x1080], [R8.64], !P3 ;  /* 0x0108000008fc7fae */ /* 0x0003e2000d901d56 */
[----:B---3--:R-:W-:Y:S01]  /*1930*/  IADD3 R6, R11, UR7, RZ ;  /* 0x000000070b067c10 */ /* 0x008fe2000fffe0ff */
[----:B------:R-:W-:Y:S01]  /*1940*/  CS2R R62, SRZ ;  /* 0x00000000003e7805 */ /* 0x000fe2000001ff00 */
[----:B------:R-:W-:Y:S01]  /*1950*/  LEA.HI R7, R13, R14, RZ, 0x1 ;  /* 0x0000000e0d077211 */ /* 0x000fe200078f08ff */
[----:B------:R1:W-:Y:S01]  /*1960*/  LDGSTS.E.BYPASS.LTC128B.128 [R252+0x3080], [R8.64+0x40], !P0 ;  /* 0x0308004008fc7fae */ /* 0x0003e2000c101d56 */
[----:B------:R-:W-:Y:S01]  /*1970*/  LEA.HI.X R23, R10, c[0x0][0x1f4], R6, 0x1, P1 ;  /* 0x00007d000a177a11 */ /* 0x000fe200008f0c06 */
[----:B------:R-:W-:Y:S01]  /*1980*/  CS2R R60, SRZ ;  /* 0x00000000003c7805 */ /* 0x000fe2000001ff00 */
[----:B------:R-:W-:Y:S01]  /*1990*/  LOP3.LUT R6, R7, 0xfffffffe, RZ, 0xc0, !PT ;  /* 0xfffffffe07067812 */ /* 0x000fe200078ec0ff */
[----:B------:R1:W-:Y:S01]  /*19a0*/  LDGSTS.E.BYPASS.LTC128B.128 [R252+0x5080], [R8.64+0x80], !P5 ;  /* 0x0508008008fc7fae */ /* 0x0003e2000e901d56 */
[----:B------:R-:W-:Y:S01]  /*19b0*/  @!P2 LEA R24, P3, R28, c[0x0][0x258], 0x2 ;  /* 0x000096001c18aa11 */ /* 0x000fe200078610ff */
[----:B------:R-:W-:Y:S01]  /*19c0*/  CS2R R58, SRZ ;  /* 0x00000000003a7805 */ /* 0x000fe2000001ff00 */
[----:B------:R-:W-:Y:S01]  /*19d0*/  ISETP.GE.AND P0, PT, R12, c[0x0][0x1fc], PT ;  /* 0x00007f000c007a0c */ /* 0x000fe20003f06270 */
[----:B------:R-:W-:Y:S01]  /*19e0*/  STL [R1+0x18], R36 ;  /* 0x0000182401007387 */ /* 0x000fe20000100800 */
[----:B------:R-:W-:Y:S01]  /*19f0*/  IMAD.IADD R14, R14, 0x1, -R6 ;  /* 0x000000010e0e7824 */ /* 0x000fe200078e0a06 */
[----:B------:R-:W-:Y:S01]  /*1a00*/  @!P2 LEA.HI.X R25, R28, c[0x0][0x25c], R32, 0x2, P3 ;  /* 0x000097001c19aa11 */ /* 0x000fe200018f1420 */
[----:B------:R-:W-:Y:S01]  /*1a10*/  CS2R R56, SRZ ;  /* 0x0000000000387805 */ /* 0x000fe2000001ff00 */
[----:B------:R-:W0:Y:S01]  /*1a20*/  LDGDEPBAR ;  /* 0x00000000000079af */ /* 0x000e220000000000 */
[----:B------:R-:W-:Y:S01]  /*1a30*/  ISETP.GE.AND P3, PT, R36, c[0x0][0x16c], PT ;  /* 0x00005b0024007a0c */ /* 0x000fe20003f66270 */
[----:B------:R-:W-:Y:S01]  /*1a40*/  CS2R R54, SRZ ;  /* 0x0000000000367805 */ /* 0x000fe2000001ff00 */
[----:B------:R-:W-:Y:S01]  /*1a50*/  LOP3.LUT R6, R26, 0xffffffe0, RZ, 0xc0, !PT ;  /* 0xffffffe01a067812 */ /* 0x000fe200078ec0ff */
[----:B------:R2:W-:Y:S01]  /*1a60*/  STL.64 [R1+0x20], R18 ;  /* 0x0000201201007387 */ /* 0x0005e20000100a00 */
[----:B------:R-:W-:Y:S01]  /*1a70*/  SEL R32, RZ, 0x1, P4 ;  /* 0x00000001ff207807 */ /* 0x000fe20002000000 */
[----:B------:R-:W-:Y:S01]  /*1a80*/  CS2R R52, SRZ ;  /* 0x0000000000347805 */ /* 0x000fe2000001ff00 */
[C---:B----4-:R-:W-:Y:S01]  /*1a90*/  IMAD.IADD R3, R134.reuse, 0x1, -R0 ;  /* 0x0000000186037824 */ /* 0x050fe200078e0a00 */
[----:B------:R-:W-:Y:S01]  /*1aa0*/  SHF.R.S32.HI R2, RZ, 0x1f, R20 ;  /* 0x0000001fff027819 */ /* 0x000fe20000011414 */
[----:B------:R-:W-:Y:S01]  /*1ab0*/  IMAD.IADD R0, R134, 0x1, -R4 ;  /* 0x0000000186007824 */ /* 0x000fe200078e0a04 */
[----:B------:R-:W-:Y:S01]  /*1ac0*/  ISETP.GE.AND P5, PT, R16, c[0x0][0x16c], PT ;  /* 0x00005b0010007a0c */ /* 0x000fe20003fa6270 */
[----:B------:R-:W-:Y:S01]  /*1ad0*/  STL.64 [R1+0x38], R132 ;  /* 0x0000388401007387 */ /* 0x000fe20000100a00 */
[----:B------:R-:W-:Y:S01]  /*1ae0*/  LEA.HI R2, R2, R20, RZ, 0x2 ;  /* 0x0000001402027211 */ /* 0x000fe200078f10ff */
[----:B------:R-:W-:Y:S01]  /*1af0*/  CS2R R50, SRZ ;  /* 0x0000000000327805 */ /* 0x000fe2000001ff00 */
[----:B------:R-:W-:Y:S01]  /*1b00*/  SHF.R.S32.HI R5, RZ, 0x1f, R0 ;  /* 0x0000001fff057819 */ /* 0x000fe20000011400 */
[----:B------:R-:W-:Y:S01]  /*1b10*/  CS2R R48, SRZ ;  /* 0x0000000000307805 */ /* 0x000fe2000001ff00 */
[----:B------:R-:W-:Y:S01]  /*1b20*/  LOP3.LUT R2, R2, 0x1ffffffc, RZ, 0xc0, !PT ;  /* 0x1ffffffc02027812 */ /* 0x000fe200078ec0ff */
[----:B------:R-:W-:Y:S01]  /*1b30*/  CS2R R46, SRZ ;  /* 0x00000000002e7805 */ /* 0x000fe2000001ff00 */
[-C--:B------:R-:W-:Y:S01]  /*1b40*/  LEA.HI R10, R0, R0.reuse, RZ, 0x1 ;  /* 0x00000000000a7211 */ /* 0x080fe200078f08ff */
[----:B------:R-:W-:Y:S01]  /*1b50*/  CS2R R44, SRZ ;  /* 0x00000000002c7805 */ /* 0x000fe2000001ff00 */
[----:B-1----:R-:W-:Y:S01]  /*1b60*/  LEA.HI R8, R3, R3, RZ, 0x1 ;  /* 0x0000000303087211 */ /* 0x002fe200078f08ff */
[----:B------:R-:W-:Y:S01]  /*1b70*/  IMAD.IADD R28, R20, 0x1, -R2 ;  /* 0x00000001141c7824 */ /* 0x000fe200078e0a02 */
[----:B------:R-:W-:Y:S01]  /*1b80*/  LEA.HI R9, R5, R0, RZ, 0x3 ;  /* 0x0000000005097211 */ /* 0x000fe200078f18ff */
[----:B------:R-:W-:Y:S01]  /*1b90*/  IMAD R2, R14, 0x4, R20 ;  /* 0x000000040e027824 */ /* 0x000fe200078e0214 */
[----:B------:R-:W-:Y:S01]  /*1ba0*/  LOP3.LUT R4, R8, 0x7fffffe, RZ, 0xc0, !PT ;  /* 0x07fffffe08047812 */ /* 0x000fe200078ec0ff */
[----:B------:R-:W-:-:S04]  /*1bb0*/  DEPBAR.LE SB0, 0x1 ;  /* 0x000080400000791a */ /* 0x000fc80000000000 */
[----:B------:R-:W-:Y:S01]  /*1bc0*/  IMAD.IADD R7, R3, 0x1, -R4 ;  /* 0x0000000103077824 */ /* 0x000fe200078e0a04 */
[----:B------:R-:W-:Y:S01]  /*1bd0*/  LOP3.LUT R5, R10, 0x7fffffe, RZ, 0xc0, !PT ;  /* 0x07fffffe0a057812 */ /* 0x000fe200078ec0ff */
[----:B------:R-:W-:Y:S01]  /*1be0*/  CS2R R42, SRZ ;  /* 0x00000000002a7805 */ /* 0x000fe2000001ff00 */
[----:B--2---:R-:W-:Y:S01]  /*1bf0*/  LEA R18, P1, R15, c[0x0][0x160], 0x1 ;  /* 0x000058000f127a11 */ /* 0x004fe200078208ff */
[----:B------:R-:W-:Y:S01]  /*1c00*/  IMAD R11, R2, 0x8, R7 ;  /* 0x00000008020b7824 */ /* 0x000fe200078e0207 */
[----:B------:R-:W-:Y:S01]  /*1c10*/  LOP3.LUT R4, R9, 0xfffffff8, RZ, 0xc0, !PT ;  /* 0xfffffff809047812 */ /* 0x000fe200078ec0ff */
[----:B------:R-:W-:Y:S01]  /*1c20*/  IMAD.IADD R7, R134, 0x1, -R6 ;  /* 0x0000000186077824 */ /* 0x000fe200078e0a06 */
[----:B------:R-:W-:Y:S01]  /*1c30*/  LEA.HI.X R19, R15, c[0x0][0x164], R17, 0x1, P1 ;  /* 0x000059000f137a11 */ /* 0x000fe200008f0c11 */
[----:B------:R-:W-:Y:S01]  /*1c40*/  IMAD.IADD R5, R0, 0x1, -R5 ;  /* 0x0000000100057824 */ /* 0x000fe200078e0a05 */
[----:B------:R-:W-:Y:S01]  /*1c50*/  ISETP.LT.AND P1, PT, R246, UR4, PT ;  /* 0x00000004f6007c0c */ /* 0x000fe2000bf21270 */
[----:B------:R-:W-:Y:S01]  /*1c60*/  IMAD.IADD R13, R0, 0x1, -R4 ;  /* 0x00000001000d7824 */ /* 0x000fe200078e0a04 */
[----:B------:R-:W-:Y:S01]  /*1c70*/  SEL R15, RZ, 0x4, P3 ;  /* 0x00000004ff0f7807 */ /* 0x000fe20001800000 */
[----:B------:R-:W-:Y:S01]  /*1c80*/  IMAD.SHL.U32 R0, R3, 0x40, RZ ;  /* 0x0000004003007824 */ /* 0x000fe200078e00ff */
[C---:B------:R-:W-:Y:S01]  /*1c90*/  ISETP.GE.AND P4, PT, R16.reuse, c[0x0][0x1fc], PT ;  /* 0x00007f0010007a0c */ /* 0x040fe20003f86270 */
[----:B------:R-:W-:Y:S01]  /*1ca0*/  IMAD.SHL.U32 R4, R21, 0x10, RZ ;  /* 0x0000001015047824 */ /* 0x000fe200078e00ff */
[----:B------:R-:W-:Y:S01]  /*1cb0*/  ISETP.GE.OR P3, PT, R16, c[0x0][0x1fc], !P1 ;  /* 0x00007f0010007a0c */ /* 0x000fe20004f66670 */
[----:B------:R-:W-:Y:S01]  /*1cc0*/  CS2R R40, SRZ ;  /* 0x0000000000287805 */ /* 0x000fe2000001ff00 */
[----:B------:R-:W-:Y:S01]  /*1cd0*/  SEL R35, RZ, 0x1, P0 ;  /* 0x00000001ff237807 */ /* 0x000fe20000000000 */
[----:B------:R-:W-:Y:S01]  /*1ce0*/  CS2R R38, SRZ ;  /* 0x0000000000267805 */ /* 0x000fe2000001ff00 */
[C---:B------:R-:W-:Y:S01]  /*1cf0*/  LEA R16, P0, R30.reuse, c[0x0][0x280], 0x2 ;  /* 0x0000a0001e107a11 */ /* 0x040fe200078010ff */
[----:B------:R-:W-:Y:S01]  /*1d00*/  ULDC UR6, c[0x0][0x290] ;  /* 0x0000a40000067ab9 */ /* 0x000fe20000000800 */
[----:B------:R-:W-:Y:S01]  /*1d10*/  SHF.R.S32.HI R2, RZ, 0x1, R8 ;  /* 0x00000001ff027819 */ /* 0x000fe20000011408 */
[----:B------:R-:W-:Y:S01]  /*1d20*/  ULDC UR7, c[0x0][0x2a0] ;  /* 0x0000a80000077ab9 */ /* 0x000fe20000000800 */
[----:B------:R-:W-:Y:S01]  /*1d30*/  LEA.HI.X R17, R30, c[0x0][0x284], R33, 0x2, P0 ;  /* 0x0000a1001e117a11 */ /* 0x000fe200000f1421 */
[----:B------:R-:W-:Y:S01]  /*1d40*/  UISETP.LE.AND UP3, UPT, UR26, UR20, UPT ;  /* 0x000000141a00728c */ /* 0x000fe2000bf63270 */
[----:B------:R-:W-:Y:S01]  /*1d50*/  SHF.R.S32.HI R3, RZ, 0x1f, R7 ;  /* 0x0000001fff037819 */ /* 0x000fe20000011407 */
[----:B------:R-:W-:Y:S01]  /*1d60*/  UISETP.GT.AND UP4, UPT, UR10, -0x1, UPT ;  /* 0xffffffff0a00788c */ /* 0x000fe2000bf84270 */
[C---:B------:R-:W-:Y:S01]  /*1d70*/  LOP3.LUT P0, RZ, R2.reuse, 0x2, RZ, 0xc0, !PT ;  /* 0x0000000202ff7812 */ /* 0x040fe2000780c0ff */
[----:B------:R-:W-:Y:S01]  /*1d80*/  IMAD.SHL.U32 R2, R2, 0x40, RZ ;  /* 0x0000004002027824 */ /* 0x000fe200078e00ff */
[----:B------:R-:W-:Y:S01]  /*1d90*/  LOP3.LUT R0, R0, 0x1c0, RZ, 0xc0, !PT ;  /* 0x000001c000007812 */ /* 0x000fe200078ec0ff */
[----:B------:R-:W-:Y:S01]  /*1da0*/  UMOV UR18, 0x1 ;  /* 0x0000000100127882 */ /* 0x000fe20000000000 */
[----:B------:R-:W-:Y:S01]  /*1db0*/  LEA.HI R249, R3, R7, RZ, 0x2 ;  /* 0x0000000703f97211 */ /* 0x000fe200078f10ff */
[----:B------:R-:W-:Y:S01]  /*1dc0*/  ULDC UR15, c[0x0][0x168] ;  /* 0x00005a00000f7ab9 */ /* 0x000fe20000000800 */
[----:B------:R-:W-:Y:S01]  /*1dd0*/  SHF.R.S32.HI R3, RZ, 0x3, R9 ;  /* 0x00000003ff037819 */ /* 0x000fe20000011409 */
[----:B------:R-:W-:Y:S01]  /*1de0*/  ULOP3.LUT UR13, URZ, UR7, URZ, 0x33, !UPT ;  /* 0x000000073f0d7292 */ /* 0x000fe2000f8e333f */
[----:B------:R-:W-:Y:S01]  /*1df0*/  LOP3.LUT R4, R0, 0x30, R4, 0xf8, !PT ;  /* 0x0000003000047812 */ /* 0x000fe200078ef804 */
[----:B------:R-:W-:Y:S01]  /*1e00*/  ULDC UR20, c[0x0][0x168] ;  /* 0x00005a0000147ab9 */ /* 0x000fe20000000800 */
[----:B------:R-:W-:Y:S01]  /*1e10*/  SHF.R.U32.HI R8, RZ, 0x3, R0 ;  /* 0x00000003ff087819 */ /* 0x000fe20000011600 */
[C---:B------:R-:W-:Y:S01]  /*1e20*/  IMAD R20, R3.reuse, 0x8, R5 ;  /* 0x0000000803147824 */ /* 0x040fe200078e0205 */
[----:B------:R-:W-:Y:S01]  /*1e30*/  LOP3.LUT R0, R2, 0xc0, RZ, 0xc0, !PT ;  /* 0x000000c002007812 */ /* 0x000fe200078ec0ff */
[----:B------:R-:W-:Y:S01]  /*1e40*/  IMAD R218, R3, 0x200, R27 ;  /* 0x0000020003da7824 */ /* 0x000fe200078e021b */
[----:B------:R-:W-:-:S02]  /*1e50*/  LOP3.LUT R4, R4, 0x8, R29, 0xf8, !PT ;  /* 0x0000000804047812 */ /* 0x000fc400078ef81d */
[----:B------:R-:W-:Y:S02]  /*1e60*/  LOP3.LUT R5, R0, 0x8, R29, 0xf8, !PT ;  /* 0x0000000800057812 */ /* 0x000fe400078ef81d */
[----:B------:R-:W-:Y:S02]  /*1e70*/  SHF.R.U32.HI R2, RZ, 0x3, R0 ;  /* 0x00000003ff027819 */ /* 0x000fe40000011600 */
[----:B------:R-:W-:Y:S02]  /*1e80*/  LOP3.LUT R8, R4, R8, RZ, 0x3c, !PT ;  /* 0x0000000804087212 */ /* 0x000fe400078e3cff */
[----:B------:R-:W-:Y:S02]  /*1e90*/  LOP3.LUT R2, R5, R2, RZ, 0x3c, !PT ;  /* 0x0000000205027212 */ /* 0x000fe400078e3cff */
[----:B------:R-:W-:Y:S01]  /*1ea0*/  SHF.R.S32.HI R4, RZ, 0x1, R10 ;  /* 0x00000001ff047819 */ /* 0x000fe2000001140a */
[----:B------:R-:W-:Y:S01]  /*1eb0*/  IMAD R213, R14, 0x200, R8 ;  /* 0x000002000ed57824 */ /* 0x000fe200078e0208 */
[----:B------:R-:W-:Y:S01]  /*1ec0*/  SHF.R.S32.HI R0, RZ, 0x1f, R10 ;  /* 0x0000001fff007819 */ /* 0x000fe2000001140a */
[----:B------:R-:W-:Y:S01]  /*1ed0*/  IMAD.U32 R2, R11, 0x20, R2 ;  /* 0x000000200b027824 */ /* 0x000fe200078e0002 */
[----:B------:R-:W-:Y:S01]  /*1ee0*/  BAR.SYNC.DEFER_BLOCKING 0x0 ;  /* 0x0000000000007b1d */ /* 0x000fe20000010000 */
[----:B------:R-:W-:Y:S01]  /*1ef0*/  ISETP.GE.OR P6, PT, R12, c[0x0][0x1fc], !P1 ;  /* 0x00007f000c007a0c */ /* 0x000fe20004fc6670 */
[----:B------:R-:W-:Y:S01]  /*1f00*/  IMAD.SHL.U32 R213, R213, 0x2, RZ ;  /* 0x00000002d5d57824 */ /* 0x000fe200078e00ff */
[----:B------:R-:W-:Y:S01]  /*1f10*/  LEA.HI R5, R0, R4, RZ, 0x2 ;  /* 0x0000000400057211 */ /* 0x000fe200078f10ff */
[----:B------:R-:W-:Y:S01]  /*1f20*/  IMAD.SHL.U32 R214, R2, 0x2, RZ ;  /* 0x0000000202d67824 */ /* 0x000fe200078e00ff */
[----:B------:R-:W-:Y:S01]  /*1f30*/  SEL R0, R223, 0xffffffe0, !P0 ;  /* 0xffffffe0df007807 */ /* 0x000fe20004000000 */
[----:B------:R-:W-:Y:S01]  /*1f40*/  IMAD.SHL.U32 R2, R14, 0x10, RZ ;  /* 0x000000100e027824 */ /* 0x000fe200078e00ff */
[----:B------:R-:W-:-:S02]  /*1f50*/  SEL R12, RZ, 0x2, P5 ;  /* 0x00000002ff0c7807 */ /* 0x000fc40002800000 */
[----:B------:R-:W-:Y:S01]  /*1f60*/  LOP3.LUT R6, R249, 0x7ffffffc, RZ, 0xc0, !PT ;  /* 0x7ffffffcf9067812 */ /* 0x000fe200078ec0ff */
[----:B------:R-:W-:Y:S01]  /*1f70*/  IMAD.IADD R215, R214, 0x1, R0 ;  /* 0x00000001d6d77824 */ /* 0x000fe200078e0200 */
[----:B------:R-:W-:Y:S02]  /*1f80*/  IADD3 R3, R15, R12, R32 ;  /* 0x0000000c0f037210 */ /* 0x000fe40007ffe020 */
[----:B------:R-:W-:Y:S01]  /*1f90*/  ISETP.GE.AND P0, PT, R36, c[0x0][0x1fc], PT ;  /* 0x00007f0024007a0c */ /* 0x000fe20003f06270 */
[----:B------:R-:W-:Y:S01]  /*1fa0*/  IMAD.IADD R9, R7, 0x1, -R6 ;  /* 0x0000000107097824 */ /* 0x000fe200078e0a06 */
[----:B------:R-:W-:Y:S02]  /*1fb0*/  SEL R7, RZ, 0xffffffff, P4 ;  /* 0xffffffffff077807 */ /* 0x000fe40002000000 */
[----:B------:R-:W-:Y:S01]  /*1fc0*/  LOP3.LUT P4, RZ, R3, 0x1, RZ, 0xc0, !PT ;  /* 0x0000000103ff7812 */ /* 0x000fe2000788c0ff */
[----:B------:R-:W-:Y:S01]  /*1fd0*/  IMAD R9, R28, 0x4, R9 ;  /* 0x000000041c097824 */ /* 0x000fe200078e0209 */
[----:B------:R-:W-:-:S02]  /*1fe0*/  SEL R6, RZ, 0x4, P0 ;  /* 0x00000004ff067807 */ /* 0x000fc40000000000 */
[----:B------:R-:W-:Y:S01]  /*1ff0*/  ISETP.GE.OR P4, PT, R246, UR4, !P4 ;  /* 0x00000004f6007c0c */ /* 0x000fe2000e786670 */
[----:B------:R-:W-:Y:S01]  /*2000*/  IMAD.SHL.U32 R251, R9, 0x2, RZ ;  /* 0x0000000209fb7824 */ /* 0x000fe200078e00ff */
[----:B------:R-:W-:Y:S01]  /*2010*/  LOP3.LUT P0, RZ, R3, 0x2, RZ, 0xc0, !PT ;  /* 0x0000000203ff7812 */ /* 0x000fe2000780c0ff */
[----:B------:R-:W1:Y:S01]  /*2020*/  LDSM.16.M88.4 R164, [R214+0x6080] ;  /* 0x00608000d6a4783b */ /* 0x000e620000000200 */
[----:B------:R-:W-:Y:S02]  /*2030*/  LEA.HI R0, R34, R134, RZ, 0x7 ;  /* 0x0000008622007211 */ /* 0x000fe400078f38ff */
[----:B------:R-:W-:Y:S01]  /*2040*/  ISETP.GE.OR P0, PT, R246, UR4, !P0 ;  /* 0x00000004f6007c0c */ /* 0x000fe2000c706670 */
[----:B------:R-:W2:Y:S01]  /*2050*/  LDSM.16.M88.4 R168, [R214+0x7080] ;  /* 0x00708000d6a8783b */ /* 0x000ea20000000200 */
[----:B------:R-:W-:Y:S02]  /*2060*/  SEL R21, RZ, 0xffffffff, P5 ;  /* 0xffffffffff157807 */ /* 0x000fe40002800000 */
[----:B------:R-:W-:Y:S01]  /*2070*/  SHF.R.U32.HI R10, RZ, 0x4, R0 ;  /* 0x00000004ff0a7819 */ /* 0x000fe20000011600 */
[----:B------:R-:W3:Y:S01]  /*2080*/  LDSM.16.M88.4 R180, [R214+0x8080] ;  /* 0x00808000d6b4783b */ /* 0x000ee20000000200 */
[----:B------:R-:W-:-:S02]  /*2090*/  LOP3.LUT R2, R2, 0x10, RZ, 0xc0, !PT ;  /* 0x0000001002027812 */ /* 0x000fc400078ec0ff */
[----:B------:R-:W-:Y:S01]  /*20a0*/  ISETP.GE.OR P1, PT, R36, c[0x0][0x1fc], !P1 ;  /* 0x00007f0024007a0c */ /* 0x000fe20004f26670 */
[----:B------:R-:W4:Y:S01]  /*20b0*/  LDSM.16.M88.4 R184, [R214+0x9080] ;  /* 0x00908000d6b8783b */ /* 0x000f220000000200 */
[----:B------:R-:W-:Y:S01]  /*20c0*/  IADD3 R231, R231, -c[0x0][0x168], -R251 ;  /* 0x80005a00e7e77a10 */ /* 0x000fe20007ffe8fb */
[----:B------:R-:W-:Y:S01]  /*20d0*/  CS2R R36, SRZ ;  /* 0x0000000000247805 */ /* 0x000fe2000001ff00 */
[----:B------:R-:W-:Y:S01]  /*20e0*/  LOP3.LUT P5, RZ, R13, 0x4, RZ, 0xc0, !PT ;  /* 0x000000040dff7812 */ /* 0x000fe200078ac0ff */
[----:B------:R-:W1:Y:S01]  /*20f0*/  LDSM.16.M88.4 R196, [R214+0xa080] ;  /* 0x00a08000d6c4783b */ /* 0x000e620000000200 */
[----:B------:R-:W-:Y:S02]  /*2100*/  SHF.R.S32.HI R249, RZ, 0x2, R249 ;  /* 0x00000002fff97819 */ /* 0x000fe400000114f9 */
[----:B------:R-:W-:Y:S01]  /*2110*/  SEL R223, R223, 0xffffffe0, !P5 ;  /* 0xffffffe0dfdf7807 */ /* 0x000fe20006800000 */
[----:B------:R-:W1:Y:S01]  /*2120*/  LDSM.16.M88.4 R200, [R214+0xb080] ;  /* 0x00b08000d6c8783b */ /* 0x000e620000000200 */
[----:B------:R-:W-:Y:S01]  /*2130*/  IADD3 R250, -R251, UR24, RZ ;  /* 0x00000018fbfa7c10 */ /* 0x000fe2000fffe1ff */
[----:B------:R-:W-:-:S02]  /*2140*/  IMAD R249, R31, 0x10, R249 ;  /* 0x000000101ff97824 */ /* 0x000fc400078e02f9 */
[----:B------:R-:W1:Y:S04]  /*2150*/  LDSM.16.M88.4 R172, [R215+0x6080] ;  /* 0x00608000d7ac783b */ /* 0x000e680000000200 */
        /* <DEDUP_REMOVED lines=9> */
[----:B------:R1:W-:Y:S01]  /*21f0*/  LDGSTS.E.BYPASS.LTC128B.128 [R252+0x6080], [R18.64], !P4 ;  /* 0x0608000012fc7fae */ /* 0x0003e2000e101d56 */
[----:B------:R-:W-:-:S02]  /*2200*/  LOP3.LUT P4, RZ, R3, 0x4, RZ, 0xc0, !PT ;  /* 0x0000000403ff7812 */ /* 0x000fc4000788c0ff */
[----:B------:R-:W-:Y:S01]  /*2210*/  LOP3.LUT R3, R5, 0xfffffffc, RZ, 0xc0, !PT ;  /* 0xfffffffc05037812 */ /* 0x000fe200078ec0ff */
[----:B------:R-:W-:Y:S01]  /*2220*/  IMAD.SHL.U32 R5, R7, 0x2, RZ ;  /* 0x0000000207057824 */ /* 0x000fe200078e00ff */
[----:B------:R-:W-:Y:S01]  /*2230*/  ISETP.GE.OR P4, PT, R246, UR4, !P4 ;  /* 0x00000004f6007c0c */ /* 0x000fe2000e786670 */
[----:B------:R1:W-:Y:S01]  /*2240*/  LDGSTS.E.BYPASS.LTC128B.128 [R252+0x7080], [R18.64+0x40], !P0 ;  /* 0x0708004012fc7fae */ /* 0x0003e2000c101d56 */
[----:B------:R-:W-:Y:S01]  /*2250*/  LOP3.LUT R7, R2, 0x8, R10, 0xf8, !PT ;  /* 0x0000000802077812 */ /* 0x000fe200078ef80a */
[----:B------:R-:W-:Y:S01]  /*2260*/  IMAD.IADD R0, R4, 0x1, -R3 ;  /* 0x0000000104007824 */ /* 0x000fe200078e0a03 */
[----:B------:R-:W-:Y:S01]  /*2270*/  LOP3.LUT R3, R5, 0x2, R35, 0xe2, !PT ;  /* 0x0000000205037812 */ /* 0x000fe200078ee223 */
[----:B------:R-:W-:Y:S01]  /*2280*/  IMAD.SHL.U32 R4, R21, 0x2, RZ ;  /* 0x0000000215047824 */ /* 0x000fe200078e00ff */
[----:B------:R-:W-:Y:S01]  /*2290*/  ULDC.64 UR4, c[0x0][0x240] ;  /* 0x0000900000047ab9 */ /* 0x000fe20000000a00 */
[----:B------:R-:W-:Y:S01]  /*22a0*/  @!P2 IMAD.SHL.U32 R2, R134, 0x10, RZ ;  /* 0x000000108602a824 */ /* 0x000fe200078e00ff */
[----:B------:R-:W-:Y:S01]  /*22b0*/  LOP3.LUT R3, R3, R6, RZ, 0xfc, !PT ;  /* 0x0000000603037212 */ /* 0x000fe200078efcff */
[----:B------:R-:W-:Y:S01]  /*22c0*/  UIMAD UR4, UR19, UR4, URZ ;  /* 0x00000004130472a4 */ /* 0x000fe2000f8e023f */
[----:B------:R-:W-:-:S02]  /*22d0*/  LOP3.LUT R4, R4, 0x2, R32, 0xe2, !PT ;  /* 0x0000000204047812 */ /* 0x000fc400078ee220 */
[C---:B------:R-:W-:Y:S01]  /*22e0*/  LOP3.LUT P0, RZ, R0.reuse, 0x2, RZ, 0xc0, !PT ;  /* 0x0000000200ff7812 */ /* 0x040fe2000780c0ff */
[----:B------:R1:W-:Y:S01]  /*22f0*/  LDGSTS.E.BYPASS.LTC128B.128 [R252+0x8080], [R18.64+0x80], !P4 ;  /* 0x0808008012fc7fae */ /* 0x0003e2000e101d56 */
[----:B------:R-:W-:Y:S01]  /*2300*/  IMAD.SHL.U32 R0, R0, 0x40, RZ ;  /* 0x0000004000007824 */ /* 0x000fe200078e00ff */
[----:B------:R-:W-:Y:S01]  /*2310*/  UIMAD UR27, UR11, UR5, UR4 ;  /* 0x000000050b1b72a4 */ /* 0x000fe2000f8e0204 */
[----:B------:R-:W-:Y:S01]  /*2320*/  LOP3.LUT P4, RZ, R13, 0x2, RZ, 0xc0, !PT ;  /* 0x000000020dff7812 */ /* 0x000fe2000788c0ff */
[----:B------:R5:W-:Y:S01]  /*2330*/  @!P2 LDGSTS.E.BYPASS.LTC128B.128 [R2+0xf080], [R24.64] ;  /* 0x0f0800001802afae */ /* 0x000be2000b901d56 */
[----:B------:R-:W-:Y:S01]  /*2340*/  ULDC UR19, c[0x0][0x2a0] ;  /* 0x0000a80000137ab9 */ /* 0x000fe20000000800 */
[----:B------:R-:W-:Y:S01]  /*2350*/  LOP3.LUT R0, R0, 0xc0, RZ, 0xc0, !PT ;  /* 0x000000c000007812 */ /* 0x000fe200078ec0ff */
[----:B------:R-:W-:Y:S01]  /*2360*/  UMOV UR4, URZ ;  /* 0x0000003f00047c82 */ /* 0x000fe20008000000 */
[----:B------:R1:W-:Y:S01]  /*2370*/  STL [R1+0xc], R4 ;  /* 0x00000c0401007387 */ /* 0x0003e20000100800 */
[C---:B------:R-:W-:Y:S01]  /*2380*/  SEL R224, R225.reuse, 0xfffffff0, !P4 ;  /* 0xfffffff0e1e07807 */ /* 0x040fe20006000000 */
[----:B------:R-:W-:Y:S01]  /*2390*/  USHF.L.U32 UR5, UR10, 0x7, URZ ;  /* 0x000000070a057899 */ /* 0x000fe2000800063f */
[----:B------:R-:W-:Y:S01]  /*23a0*/  SEL R225, R225, 0xfffffff0, !P0 ;  /* 0xfffffff0e1e17807 */ /* 0x000fe20004000000 */
[----:B------:R2:W-:Y:S01]  /*23b0*/  STL [R1+0x8], R3 ;  /* 0x0000080301007387 */ /* 0x0005e20000100800 */
[----:B------:R-:W-:-:S02]  /*23c0*/  UIMAD UR11, UR11, UR6, URZ ;  /* 0x000000060b0b72a4 */ /* 0x000fc4000f8e023f */
[----:B------:R-:W-:Y:S01]  /*23d0*/  ULOP3.LUT UR19, URZ, UR19, URZ, 0x33, !UPT ;  /* 0x000000133f137292 */ /* 0x000fe2000f8e333f */
[----:B------:R-:W0:Y:S04]  /*23e0*/  LDGDEPBAR ;  /* 0x00000000000079af */ /* 0x000e280000000000 */
[----:B------:R3:W-:Y:S04]  /*23f0*/  LDGSTS.E.BYPASS.LTC128B.128 [R252+0xc080], [R22.64], !P6 ;  /* 0x0c08000016fc7fae */ /* 0x0007e8000f101d56 */
[----:B------:R3:W-:Y:S01]  /*2400*/  LDGSTS.E.BYPASS.LTC128B.128 [R252+0xd080], [R22.64+0x40], !P3 ;  /* 0x0d08004016fc7fae */ /* 0x0007e2000d901d56 */
[----:B------:R-:W-:-:S03]  /*2410*/  ISETP.GE.AND P3, PT, R134, 0x10, PT ;  /* 0x000000108600780c */ /* 0x000fc60003f66270 */
[----:B------:R3:W-:Y:S01]  /*2420*/  LDGSTS.E.BYPASS.LTC128B.128 [R252+0xe080], [R22.64+0x80], !P1 ;  /* 0x0e08008016fc7fae */ /* 0x0007e2000c901d56 */
[----:B-----5:R-:W-:Y:S01]  /*2430*/  IMAD.SHL.U32 R2, R13, 0x40, RZ ;  /* 0x000000400d027824 */ /* 0x020fe200078e00ff */
[----:B-1----:R-:W-:-:S04]  /*2440*/  SHF.R.U32.HI R4, RZ, 0x3, R0 ;  /* 0x00000003ff047819 */ /* 0x002fc80000011600 */
[----:B------:R-:W-:Y:S01]  /*2450*/  LOP3.LUT R2, R2, 0x1c0, RZ, 0xc0, !PT ;  /* 0x000001c002027812 */ /* 0x000fe200078ec0ff */
[----:B--2---:R-:W-:Y:S01]  /*2460*/  IMAD.SHL.U32 R3, R14, 0x8, RZ ;  /* 0x000000080e037824 */ /* 0x004fe200078e00ff */
[----:B------:R-:W-:Y:S02]  /*2470*/  LOP3.LUT R212, R4, R0, R212, 0x1e, !PT ;  /* 0x0000000004d47212 */ /* 0x000fe400078e1ed4 */
[----:B------:R-:W-:Y:S02]  /*2480*/  SHF.R.U32.HI R5, RZ, 0x3, R2 ;  /* 0x00000003ff057819 */ /* 0x000fe40000011602 */
[----:B------:R-:W-:-:S04]  /*2490*/  LOP3.LUT R3, R3, 0x8, RZ, 0xc0, !PT ;  /* 0x0000000803037812 */ /* 0x000fc800078ec0ff */
[--C-:B------:R-:W-:Y:S02]  /*24a0*/  LOP3.LUT R5, R5, R2, R3.reuse, 0x1e, !PT ;  /* 0x0000000205057212 */ /* 0x100fe400078e1e03 */
[C---:B------:R-:W-:Y:S02]  /*24b0*/  LOP3.LUT R2, R4.reuse, R7, R0, 0x1e, !PT ;  /* 0x0000000704027212 */ /* 0x040fe400078e1e00 */
[----:B------:R-:W-:Y:S01]  /*24c0*/  LOP3.LUT R3, R4, R0, R3, 0x1e, !PT ;  /* 0x0000000004037212 */ /* 0x000fe200078e1e03 */
[----:B------:R-:W-:Y:S02]  /*24d0*/  IMAD.SHL.U32 R0, R20, 0x20, RZ ;  /* 0x0000002014007824 */ /* 0x000fe400078e00ff */
[----:B------:R-:W-:Y:S02]  /*24e0*/  IMAD.IADD R218, R218, 0x1, R5 ;  /* 0x00000001dada7824 */ /* 0x000fe400078e0205 */
[----:B------:R-:W-:Y:S02]  /*24f0*/  IMAD R4, R31, 0x200, R0 ;  /* 0x000002001f047824 */ /* 0x000fe400078e0200 */
[----:B------:R-:W-:Y:S01]  /*2500*/  IMAD.IADD R221, R0, 0x1, R2 ;  /* 0x0000000100dd7824 */ /* 0x000fe200078e0202 */
[----:B------:R-:W-:Y:S01]  /*2510*/  LEA R218, R218, 0x13480, 0x1 ;  /* 0x00013480dada7811 */ /* 0x000fe200078e08ff */
[----:B------:R-:W-:-:S02]  /*2520*/  IMAD.IADD R212, R0, 0x1, R212 ;  /* 0x0000000100d47824 */ /* 0x000fc400078e02d4 */
[----:B------:R-:W-:Y:S02]  /*2530*/  @!P3 IMAD.SHL.U32 R0, R134, 0x10, RZ ;  /* 0x000000108600b824 */ /* 0x000fe400078e00ff */
[----:B------:R-:W-:Y:S01]  /*2540*/  IMAD.IADD R222, R4, 0x1, R3 ;  /* 0x0000000104de7824 */ /* 0x000fe200078e0203 */
[----:B------:R-:W-:Y:S01]  /*2550*/  LEA R212, R212, 0x80, 0x1 ;  /* 0x00000080d4d47811 */ /* 0x000fe200078e08ff */
[C-C-:B------:R-:W-:Y:S01]  /*2560*/  IMAD R219, R223.reuse, 0x2, R218.reuse ;  /* 0x00000002dfdb7824 */ /* 0x140fe200078e02da */
[----:B------:R1:W-:Y:S01]  /*2570*/  @!P3 LDGSTS.E.BYPASS.LTC128B.128 [R0+0xf280], [R16.64] ;  /* 0x0f2800001000bfae */ /* 0x0003e2000b901d56 */
[----:B------:R-:W-:Y:S02]  /*2580*/  IMAD.SHL.U32 R216, R222, 0x2, RZ ;  /* 0x00000002ded87824 */ /* 0x000fe400078e00ff */
[C---:B------:R-:W-:Y:S01]  /*2590*/  IMAD R220, R224.reuse, 0x2, R218 ;  /* 0x00000002e0dc7824 */ /* 0x040fe200078e02da */
[----:B------:R-:W0:Y:S01]  /*25a0*/  LDGDEPBAR ;  /* 0x00000000000079af */ /* 0x000e220000000000 */
[----:B------:R-:W-:Y:S01]  /*25b0*/  IMAD R224, R224, 0x2, R219 ;  /* 0x00000002e0e07824 */ /* 0x000fe200078e02db */
[----:B------:R-:W-:Y:S01]  /*25c0*/  IADD3 R217, R216, 0xc080, RZ ;  /* 0x0000c080d8d97810 */ /* 0x000fe20007ffe0ff */
[----:B------:R-:W-:Y:S01]  /*25d0*/  IMAD R223, R223, 0x2, R220 ;  /* 0x00000002dfdf7824 */ /* 0x000fe200078e02dc */
[----:B------:R-:W0:Y:S01]  /*25e0*/  LDGDEPBAR ;  /* 0x00000000000079af */ /* 0x000e220000000000 */
[----:B------:R-:W-:-:S02]  /*25f0*/  IMAD.IADD R226, R222, 0x1, R225 ;  /* 0x00000001dee27824 */ /* 0x000fc400078e02e1 */
[----:B------:R-:W-:Y:S01]  /*2600*/  IMAD R217, R225, 0x2, R217 ;  /* 0x00000002e1d97824 */ /* 0x000fe200078e02d9 */
[----:B-1----:R-:W-:-:S05]  /*2610*/  IADD3 R0, R133, UR27, RZ ;  /* 0x0000001b85007c10 */ /* 0x002fca000fffe0ff */
[----:B------:R1:W-:Y:S02]  /*2620*/  STL [R1+0x44], R0 ;  /* 0x0000440001007387 */ /* 0x0003e40000100800 */
[----:B-1----:R-:W-:-:S05]  /*2630*/  IADD3 R0, R252, 0x6080, RZ ;  /* 0x00006080fc007810 */ /* 0x002fca0007ffe0ff */
[----:B------:R1:W-:Y:S02]  /*2640*/  STL [R1+0x48], R0 ;  /* 0x0000480001007387 */ /* 0x0003e40000100800 */
[----:B-1----:R-:W-:-:S05]  /*2650*/  IADD3 R0, R231, UR21, RZ ;  /* 0x00000015e7007c10 */ /* 0x002fca000fffe0ff */
[----:B------:R1:W-:Y:S02]  /*2660*/  STL [R1+0x40], R0 ;  /* 0x0000400001007387 */ /* 0x0003e40000100800 */
[----:B-1----:R-:W-:-:S05]  /*2670*/  IADD3 R0, R231, c[0x0][0x2a4], RZ ;  /* 0x0000a900e7007a10 */ /* 0x002fca0007ffe0ff */
[----:B---34-:R1:W-:Y:S02]  /*2680*/  STL [R1+0x1c], R0 ;  /* 0x00001c0001007387 */ /* 0x0183e40000100800 */
.L_x_170:
[----:B------:R-:W-:Y:S04]  /*2690*/  DEPBAR.LE SB0, 0x1 ;  /* 0x000080400000791a */ /* 0x000fe80000000000 */
[----:B------:R-:W-:Y:S01]  /*26a0*/  BAR.SYNC.DEFER_BLOCKING 0x0 ;  /* 0x0000000000007b1d */ /* 0x000fe20000010000 */
[----:B-1----:R-:W-:Y:S01]  /*26b0*/  MOV R0, UR4 ;  /* 0x0000000400007c02 */ /* 0x002fe20008000f00 */
[----:B------:R-:W-:Y:S01]  /*26c0*/  IMAD.U32 R2, RZ, RZ, UR4 ;  /* 0x00000004ff027e24 */ /* 0x000fe2000f8e00ff */
[----:B------:R-:W-:Y:S03]  /*26d0*/  PLOP3.LUT P0, PT, PT, PT, UP3, 0x80, 0x0 ;  /* 0x000000000000781c */ /* 0x000fe60003f0f038 */
[----:B------:R-:W-:Y:S02]  /*26e0*/  IMAD R0, R0, 0x1800, R222 ;  /* 0x0000180000007824 */ /* 0x000fe400078e02de */
[----:B------:R-:W-:Y:S03]  /*26f0*/  IMAD R2, R2, 0x1800, R225 ;  /* 0x0000180002027824 */ /* 0x000fe600078e02e1 */
[----:B------:R-:W-:Y:S02]  /*2700*/  SHF.L.U32 R0, R0, 0x1, RZ ;  /* 0x0000000100007819 */ /* 0x000fe400000006ff */
[----:B------:R-:W-:Y:S05]  /*2710*/  IADD3 R2, R222, R2, RZ ;  /* 0x00000002de027210 */ /* 0x000fea0007ffe0ff */
[----:B------:R-:W-:Y:S01]  /*2720*/  IMAD.SHL.U32 R3, R2, 0x2, RZ ;  /* 0x0000000202037824 */ /* 0x000fe200078e00ff */
[----:B------:R-:W-:Y:S01]  /*2730*/  MOV R2, UR4 ;  /* 0x0000000400027c02 */ /* 0x000fe20008000f00 */
[----:B------:R-:W-:Y:S04]  /*2740*/  LDSM.16.M88.4 R16, [R214+0x80] ;  /* 0x00008000d610783b */ /* 0x000fe80000000200 */
[----:B------:R-:W-:Y:S01]  /*2750*/  IMAD R2, R2, 0x1800, R226 ;  /* 0x0000180002027824 */ /* 0x000fe200078e02e2 */
[----:B------:R-:W1:Y:S03]  /*2760*/  LDSM.16.M88.4 R32, [R0+0x6080] ;  /* 0x006080000020783b */ /* 0x000e660000000200 */
[----:B------:R-:W-:Y:S02]  /*2770*/  IMAD.SHL.U32 R2, R2, 0x2, RZ ;  /* 0x0000000202027824 */ /* 0x000fe400078e00ff */
[----:B------:R-:W2:Y:S05]  /*2780*/  LDSM.16.M88.4 R28, [R0+0x6880] ;  /* 0x00688000001c783b */ /* 0x000eaa0000000200 */
[----:B------:R-:W3:Y:S05]  /*2790*/  LDSM.16.M88.4 R132, [R214+0x1080] ;  /* 0x00108000d684783b */ /* 0x000eea0000000200 */
[----:B------:R-:W4:Y:S05]  /*27a0*/  LDL R230, [R1+0x1c] ;  /* 0x00001c0001e67983 */ /* 0x000f2a0000100800 */
[----:B------:R-:W-:Y:S05]  /*27b0*/  LDSM.16.M88.4 R140, [R215+0x80] ;  /* 0x00008000d78c783b */ /* 0x000fea0000000200 */
[----:B------:R-:W5:Y:S05]  /*27c0*/  LDL R229, [R1+0x40] ;  /* 0x0000400001e57983 */ /* 0x000f6a0000100800 */
[----:B------:R-:W3:Y:S05]  /*27d0*/  LDSM.16.M88.4 R136, [R3+0x6080] ;  /* 0x006080000388783b */ /* 0x000eea0000000200 */
[----:B------:R-:W3:Y:S01]  /*27e0*/  LDSM.16.M88.4 R144, [R3+0x6880] ;  /* 0x006880000390783b */ /* 0x000ee20000000200 */
[-C--:B-1----:R-:W-:Y:S04]  /*27f0*/  HMMA.16816.F32.BF16 R4, R32, R16.reuse, RZ ;  /* 0x000000102004723c */ /* 0x082fe800000418ff */
[----:B------:R-:W1:Y:S05]  /*2800*/  LDSM.16.M88.4 R148, [R215+0x1080] ;  /* 0x00108000d794783b */ /* 0x000e6a0000000200 */
[----:B------:R-:W-:Y:S01]  /*2810*/  LDSM.16.M88.4 R152, [R0+0x7880] ;  /* 0x007880000098783b */ /* 0x000fe20000000200 */
[C---:B--2---:R-:W-:Y:S04]  /*2820*/  HMMA.16816.F32.BF16 R8, R28.reuse, R16, RZ ;  /* 0x000000101c08723c */ /* 0x044fe800000418ff */
[----:B------:R-:W-:Y:S04]  /*2830*/  LDSM.16.M88.4 R156, [R3+0x7880] ;  /* 0x00788000039c783b */ /* 0x000fe80000000200 */
[-C--:B------:R-:W-:Y:S01]  /*2840*/  HMMA.16816.F32.BF16 R12, R28, R18.reuse, RZ ;  /* 0x000000121c0c723c */ /* 0x080fe200000418ff */
[----:B------:R-:W-:Y:S07]  /*2850*/  LDSM.16.M88.4 R160, [R214+0x5080] ;  /* 0x00508000d6a0783b */ /* 0x000fee0000000200 */
[C---:B------:R-:W-:Y:S08]  /*2860*/  HMMA.16816.F32.BF16 R16, R32.reuse, R18, RZ ;  /* 0x000000122010723c */ /* 0x040ff000000418ff */
[-C--:B---3--:R-:W-:Y:S08]  /*2870*/  HMMA.16816.F32.BF16 R20, R32, R132.reuse, RZ ;  /* 0x000000842014723c */ /* 0x088ff000000418ff */
[C---:B------:R-:W-:Y:S08]  /*2880*/  HMMA.16816.F32.BF16 R24, R28.reuse, R132, RZ ;  /* 0x000000841c18723c */ /* 0x040ff000000418ff */
[-C--:B------:R-:W-:Y:S08]  /*2890*/  HMMA.16816.F32.BF16 R28, R28, R134.reuse, RZ ;  /* 0x000000861c1c723c */ /* 0x080ff000000418ff */
[----:B------:R-:W-:Y:S01]  /*28a0*/  HMMA.16816.F32.BF16 R32, R32, R134, RZ ;  /* 0x000000862020723c */ /* 0x000fe200000418ff */
[----:B------:R-:W-:Y:S07]  /*28b0*/  LDSM.16.M88.4 R132, [R0+0x7080] ;  /* 0x007080000084783b */ /* 0x000fee0000000200 */
[-C--:B------:R-:W-:Y:S08]  /*28c0*/  HMMA.16816.F32.BF16 R4, R136, R140.reuse, R4 ;  /* 0x0000008c8804723c */ /* 0x080ff00000041804 */
[C---:B------:R-:W-:Y:S08]  /*28d0*/  HMMA.16816.F32.BF16 R8, R144.reuse, R140, R8 ;  /* 0x0000008c9008723c */ /* 0x040ff00000041808 */
[-C--:B------:R-:W-:Y:S08]  /*28e0*/  HMMA.16816.F32.BF16 R12, R144, R142.reuse, R12 ;  /* 0x0000008e900c723c */ /* 0x080ff0000004180c */
[C---:B------:R-:W-:Y:S01]  /*28f0*/  HMMA.16816.F32.BF16 R16, R136.reuse, R142, R16 ;  /* 0x0000008e8810723c */ /* 0x040fe20000041810 */
[----:B------:R-:W2:Y:S07]  /*2900*/  LDSM.16.M88.4 R140, [R214+0x2080] ;  /* 0x00208000d68c783b */ /* 0x000eae0000000200 */
[-C--:B-1----:R-:W-:Y:S08]  /*2910*/  HMMA.16816.F32.BF16 R20, R136, R148.reuse, R20 ;  /* 0x000000948814723c */ /* 0x082ff00000041814 */
[C---:B------:R-:W-:Y:S08]  /*2920*/  HMMA.16816.F32.BF16 R24, R144.reuse, R148, R24 ;  /* 0x000000949018723c */ /* 0x040ff00000041818 */
[-C--:B------:R-:W-:Y:S01]  /*2930*/  HMMA.16816.F32.BF16 R28, R144, R150.reuse, R28 ;  /* 0x00000096901c723c */ /* 0x080fe2000004181c */
[----:B------:R-:W1:Y:S07]  /*2940*/  LDSM.16.M88.4 R144, [R214+0x3080] ;  /* 0x00308000d690783b */ /* 0x000e6e0000000200 */
[----:B------:R-:W-:Y:S01]  /*2950*/  HMMA.16816.F32.BF16 R32, R136, R150, R32 ;  /* 0x000000968820723c */ /* 0x000fe20000041820 */
[----:B------:R-:W-:Y:S05]  /*2960*/  LDSM.16.M88.4 R148, [R215+0x2080] ;  /* 0x00208000d794783b */ /* 0x000fea0000000200 */
[----:B------:R-:W3:Y:S02]  /*2970*/  LDSM.16.M88.4 R136, [R2+0x7080] ;  /* 0x007080000288783b */ /* 0x000ee40000000200 */
[-C--:B--2---:R-:W-:Y:S08]  /*2980*/  HMMA.16816.F32.BF16 R4, R132, R140.reuse, R4 ;  /* 0x0000008c8404723c */ /* 0x084ff00000041804 */
[C---:B------:R-:W-:Y:S08]  /*2990*/  HMMA.16816.F32.BF16 R8, R152.reuse, R140, R8 ;  /* 0x0000008c9808723c */ /* 0x040ff00000041808 */
[-C--:B------:R-:W-:Y:S08]  /*29a0*/  HMMA.16816.F32.BF16 R12, R152, R142.reuse, R12 ;  /* 0x0000008e980c723c */ /* 0x080ff0000004180c */
[C---:B------:R-:W-:Y:S01]  /*29b0*/  HMMA.16816.F32.BF16 R16, R132.reuse, R142, R16 ;  /* 0x0000008e8410723c */ /* 0x040fe20000041810 */
[----:B------:R-:W2:Y:S07]  /*29c0*/  LDSM.16.M88.4 R140, [R215+0x3080] ;  /* 0x00308000d78c783b */ /* 0x000eae0000000200 */
[-C--:B-1----:R-:W-:Y:S08]  /*29d0*/  HMMA.16816.F32.BF16 R20, R132, R144.reuse, R20 ;  /* 0x000000908414723c */ /* 0x082ff00000041814 */
[C---:B------:R-:W-:Y:S08]  /*29e0*/  HMMA.16816.F32.BF16 R24, R152.reuse, R144, R24 ;  /* 0x000000909818723c */ /* 0x040ff00000041818 */
[-C--:B------:R-:W-:Y:S01]  /*29f0*/  HMMA.16816.F32.BF16 R28, R152, R146.reuse, R28 ;  /* 0x00000092981c723c */ /* 0x080fe2000004181c */
[----:B------:R-:W-:Y:S07]  /*2a00*/  LDSM.16.M88.4 R152, [R0+0x8880] ;  /* 0x008880000098783b */ /* 0x000fee0000000200 */
[----:B------:R-:W-:Y:S01]  /*2a10*/  HMMA.16816.F32.BF16 R32, R132, R146, R32 ;  /* 0x000000928420723c */ /* 0x000fe20000041820 */
[----:B------:R-:W-:Y:S05]  /*2a20*/  LDSM.16.M88.4 R144, [R214+0x4080] ;  /* 0x00408000d690783b */ /* 0x000fea0000000200 */
[----:B------:R-:W1:Y:S02]  /*2a30*/  LDSM.16.M88.4 R132, [R0+0x8080] ;  /* 0x008080000084783b */ /* 0x000e640000000200 */
[-C--:B---3--:R-:W-:Y:S08]  /*2a40*/  HMMA.16816.F32.BF16 R4, R136, R148.reuse, R4 ;  /* 0x000000948804723c */ /* 0x088ff00000041804 */
[C---:B------:R-:W-:Y:S08]  /*2a50*/  HMMA.16816.F32.BF16 R8, R156.reuse, R148, R8 ;  /* 0x000000949c08723c */ /* 0x040ff00000041808 */
[-C--:B------:R-:W-:Y:S08]  /*2a60*/  HMMA.16816.F32.BF16 R12, R156, R150.reuse, R12 ;  /* 0x000000969c0c723c */ /* 0x080ff0000004180c */
[C---:B------:R-:W-:Y:S01]  /*2a70*/  HMMA.16816.F32.BF16 R16, R136.reuse, R150, R16 ;  /* 0x000000968810723c */ /* 0x040fe20000041810 */
[----:B------:R3:W-:Y:S07]  /*2a80*/  LDSM.16.M88.4 R148, [R3+0x8880] ;  /* 0x008880000394783b */ /* 0x0007ee0000000200 */
[-C--:B--2---:R-:W-:Y:S08]  /*2a90*/  HMMA.16816.F32.BF16 R20, R136, R140.reuse, R20 ;  /* 0x0000008c8814723c */ /* 0x084ff00000041814 */
[C---:B------:R-:W-:Y:S08]  /*2aa0*/  HMMA.16816.F32.BF16 R24, R156.reuse, R140, R24 ;  /* 0x0000008c9c18723c */ /* 0x040ff00000041818 */
[-C--:B------:R-:W-:Y:S01]  /*2ab0*/  HMMA.16816.F32.BF16 R28, R156, R142.reuse, R28 ;  /* 0x0000008e9c1c723c */ /* 0x080fe2000004181c */
[----:B------:R-:W-:Y:S03]  /*2ac0*/  LDSM.16.M88.4 R156, [R215+0x5080] ;  /* 0x00508000d79c783b */ /* 0x000fe60000000200 */
[----:B---3--:R-:W-:Y:S04]  /*2ad0*/  MOV R3, UR12 ;  /* 0x0000000c00037c02 */ /* 0x008fe80008000f00 */
[----:B------:R-:W-:Y:S01]  /*2ae0*/  HMMA.16816.F32.BF16 R32, R136, R142, R32 ;  /* 0x0000008e8820723c */ /* 0x000fe20000041820 */
[----:B------:R-:W-:Y:S03]  /*2af0*/  LDSM.16.M88.4 R140, [R215+0x4080] ;  /* 0x00408000d78c783b */ /* 0x000fe60000000200 */
[--C-:B------:R-:W-:Y:S02]  /*2b00*/  IMAD R3, R3, 0x40, R249.reuse ;  /* 0x0000004003037824 */ /* 0x100fe400078e02f9 */
[----:B------:R-:W2:Y:S02]  /*2b10*/  LDSM.16.M88.4 R136, [R2+0x8080] ;  /* 0x008080000288783b */ /* 0x000ea40000000200 */
[-C--:B-1----:R-:W-:Y:S08]  /*2b20*/  HMMA.16816.F32.BF16 R4, R132, R144.reuse, R4 ;  /* 0x000000908404723c */ /* 0x082ff00000041804 */
[C---:B------:R-:W-:Y:S08]  /*2b30*/  HMMA.16816.F32.BF16 R8, R152.reuse, R144, R8 ;  /* 0x000000909808723c */ /* 0x040ff00000041808 */
[-C--:B------:R-:W-:Y:S08]  /*2b40*/  HMMA.16816.F32.BF16 R12, R152, R146.reuse, R12 ;  /* 0x00000092980c723c */ /* 0x080ff0000004180c */
[C---:B------:R-:W-:Y:S08]  /*2b50*/  HMMA.16816.F32.BF16 R16, R132.reuse, R146, R16 ;  /* 0x000000928410723c */ /* 0x040ff00000041810 */
[-C--:B------:R-:W-:Y:S08]  /*2b60*/  HMMA.16816.F32.BF16 R20, R132, R160.reuse, R20 ;  /* 0x000000a08414723c */ /* 0x080ff00000041814 */
[C---:B------:R-:W-:Y:S07]  /*2b70*/  HMMA.16816.F32.BF16 R24, R152.reuse, R160, R24 ;  /* 0x000000a09818723c */ /* 0x040fee0000041818 */
[----:B------:R-:W-:Y:S01]  /*2b80*/  MOV R160, UR4 ;  /* 0x0000000400a07c02 */ /* 0x000fe20008000f00 */
[-C--:B------:R-:W-:Y:S04]  /*2b90*/  HMMA.16816.F32.BF16 R28, R152, R162.reuse, R28 ;  /* 0x000000a2981c723c */ /* 0x080fe8000004181c */
[----:B------:R-:W-:Y:S03]  /*2ba0*/  IMAD R160, R160, 0x40, R249 ;  /* 0x00000040a0a07824 */ /* 0x000fe600078e02f9 */
[C---:B----4-:R-:W-:Y:S01]  /*2bb0*/  IADD3 R152, R3.reuse, R230, RZ ;  /* 0x000000e603987210 */ /* 0x050fe20007ffe0ff */
[----:B------:R-:W-:Y:S01]  /*2bc0*/  HMMA.16816.F32.BF16 R32, R132, R162, R32 ;  /* 0x000000a28420723c */ /* 0x000fe20000041820 */
[----:B------:R1:W3:Y:S03]  /*2bd0*/  LDS R153, [R160.X4+0xf080] ;  /* 0x00f08000a0997984 */ /* 0x0002e60000004800 */
[----:B------:R-:W-:Y:S02]  /*2be0*/  IMNMX R152, R250, R152, PT ;  /* 0x00000098fa987217 */ /* 0x000fe40003800200 */
[----:B------:R1:W4:Y:S02]  /*2bf0*/  LDS R154, [R160.X4+0xf0a0] ;  /* 0x00f0a000a09a7984 */ /* 0x0003240000004800 */
[-C--:B--2---:R-:W-:Y:S03]  /*2c00*/  HMMA.16816.F32.BF16 R4, R136, R140.reuse, R4 ;  /* 0x0000008c8804723c */ /* 0x084fe60000041804 */
[----:B------:R1:W2:Y:S05]  /*2c10*/  LDS R155, [R160.X4+0xf100] ;  /* 0x00f10000a09b7984 */ /* 0x0002aa0000004800 */
[C---:B------:R-:W-:Y:S01]  /*2c20*/  HMMA.16816.F32.BF16 R8, R148.reuse, R140, R8 ;  /* 0x0000008c9408723c */ /* 0x040fe20000041808 */
[----:B------:R-:W1:Y:S07]  /*2c30*/  LDS R160, [R160.X4+0xf120] ;  /* 0x00f12000a0a07984 */ /* 0x000e6e0000004800 */
[-C--:B------:R-:W-:Y:S08]  /*2c40*/  HMMA.16816.F32.BF16 R12, R148, R142.reuse, R12 ;  /* 0x0000008e940c723c */ /* 0x080ff0000004180c */
[C---:B------:R-:W-:Y:S08]  /*2c50*/  HMMA.16816.F32.BF16 R16, R136.reuse, R142, R16 ;  /* 0x0000008e8810723c */ /* 0x040ff00000041810 */
[-C--:B------:R-:W-:Y:S08]  /*2c60*/  HMMA.16816.F32.BF16 R20, R136, R156.reuse, R20 ;  /* 0x0000009c8814723c */ /* 0x080ff00000041814 */
[C---:B------:R-:W-:Y:S08]  /*2c70*/  HMMA.16816.F32.BF16 R24, R148.reuse, R156, R24 ;  /* 0x0000009c9418723c */ /* 0x040ff00000041818 */
[-C--:B------:R-:W-:Y:S07]  /*2c80*/  HMMA.16816.F32.BF16 R28, R148, R158.reuse, R28 ;  /* 0x0000009e941c723c */ /* 0x080fee000004181c */
[----:B-----5:R-:W-:Y:S01]  /*2c90*/  IMAD.IADD R151, R3, 0x1, R229 ;  /* 0x0000000103977824 */ /* 0x020fe200078e02e5 */
[----:B------:R-:W-:Y:S01]  /*2ca0*/  HMMA.16816.F32.BF16 R32, R136, R158, R32 ;  /* 0x0000009e8820723c */ /* 0x000fe20000041820 */
[----:B------:R-:W-:-:S08]  /*2cb0*/  @!P0 BRA `(.L_x_152) ;  /* 0x000001d000008947 */ /* 0x000fd00003800000 */
[----:B-1234-:R-:W-:Y:S01]  /*2cc0*/  IMAD.MOV.U32 R0, RZ, RZ, c[0x0][0x168] ;  /* 0x00005a00ff007624 */ /* 0x01efe200078e00ff */
[----:B------:R-:W-:Y:S04]  /*2cd0*/  BSSY B0, `(.L_x_153) ;  /* 0x0000012000007945 */ /* 0x000fe80003800000 */
[----:B------:R-:W-:Y:S04]  /*2ce0*/  IADD3 R0, R3, c[0x0][0x198], -R0 ;  /* 0x0000660003007a10 */ /* 0x000fe80007ffe800 */
[----:B------:R-:W-:Y:S11]  /*2cf0*/  ISETP.GT.AND P1, PT, R0, -0x1, PT ;  /* 0xffffffff0000780c */ /* 0x000ff60003f24270 */
[----:B------:R-:W-:Y:S02]  /*2d00*/  @!UPT UIADD3 URZ, URZ, URZ, URZ ;  /* 0x0000003f3f3ff290 */ /* 0x000fe4000fffe03f */
[----:B------:R-:W-:-:S05]  /*2d10*/  @P1 BRA `(.L_x_154) ;  /* 0x0000008000001947 */ /* 0x000fca0003800000 */
[----:B------:R-:W-:Y:S01]  /*2d20*/  LOP3.LUT R0, RZ, R0, RZ, 0x33, !PT ;  /* 0x00000000ff007212 */ /* 0x000fe200078e33ff */
[----:B------:R-:W-:Y:S05]  /*2d30*/  IMAD.MOV.U32 R2, RZ, RZ, 0x1 ;  /* 0x00000001ff027424 */ /* 0x000fea00078e00ff */
[----:B------:R-:W-:Y:S11]  /*2d40*/  ISETP.NE.AND P1, PT, R2, c[0x0][0x2a8], PT ;  /* 0x0000aa0002007a0c */ /* 0x000ff60003f25270 */
[----:B------:R-:W-:Y:S02]  /*2d50*/  @!UPT UIADD3 URZ, URZ, URZ, URZ ;  /* 0x0000003f3f3ff290 */ /* 0x000fe4000fffe03f */
[----:B------:R-:W-:Y:S05]  /*2d60*/  @P1 IMAD.HI.U32 R2, R0, c[0x0][0x2ac], RZ ;  /* 0x0000ab0000021a27 */ /* 0x000fea00078e00ff */
[----:B------:R-:W-:Y:S04]  /*2d70*/  @P1 SHF.R.U32.HI R0, RZ, c[0x0][0x2b0], R2 ;  /* 0x0000ac00ff001a19 */ /* 0x000fe80000011602 */
[----:B------:R-:W-:Y:S01]  /*2d80*/  LOP3.LUT R0, RZ, R0, RZ, 0x33, !PT ;  /* 0x00000000ff007212 */ /* 0x000fe200078e33ff */
[----:B------:R-:W-:-:S05]  /*2d90*/  BRA `(.L_x_155) ;  /* 0x0000005000007947 */ /* 0x000fca0003800000 */
.L_x_154:
[----:B------:R-:W-:Y:S04]  /*2da0*/  MOV R2, 0x1 ;  /* 0x0000000100027802 */ /* 0x000fe80000000f00 */
[----:B------:R-:W-:Y:S11]  /*2db0*/  ISETP.NE.AND P1, PT, R2, c[0x0][0x2a8], PT ;  /* 0x0000aa0002007a0c */ /* 0x000ff60003f25270 */
[----:B------:R-:W-:Y:S02]  /*2dc0*/  @!UPT UIADD3 URZ, URZ, URZ, URZ ;  /* 0x0000003f3f3ff290 */ /* 0x000fe4000fffe03f */
[----:B------:R-:W-:Y:S05]  /*2dd0*/  @P1 IMAD.HI.U32 R2, R0, c[0x0][0x2ac], RZ ;  /* 0x0000ab0000021a27 */ /* 0x000fea00078e00ff */
[----:B------:R-:W-:Y:S02]  /*2de0*/  @P1 SHF.R.U32.HI R0, RZ, c[0x0][0x2b0], R2 ;  /* 0x0000ac00ff001a19 */ /* 0x000fe40000011602 */
.L_x_155:
[----:B------:R-:W-:Y:S05]  /*2df0*/  BSYNC B0 ;  /* 0x0000000000007941 */ /* 0x000fea0003800000 */
.L_x_153:
[C-C-:B------:R-:W-:Y:S01]  /*2e00*/  IADD3 R2, R3.reuse, c[0x0][0x2a4], R231.reuse ;  /* 0x0000a90003027a10 */ /* 0x140fe20007ffe0e7 */
[----:B------:R-:W-:Y:S03]  /*2e10*/  IMAD.MOV.U32 R151, RZ, RZ, c[0x0][0x2a8] ;  /* 0x0000aa00ff977624 */ /* 0x000fe600078e00ff */
[----:B------:R-:W-:Y:S01]  /*2e20*/  IMNMX R2, R250, R2, PT ;  /* 0x00000002fa027217 */ /* 0x000fe20003800200 */
[----:B------:R-:W-:Y:S01]  /*2e30*/  IMAD R151, R0, R151, -UR5 ;  /* 0x8000000500977e24 */ /* 0x000fe2000f8e0297 */
[----:B------:R-:W-:Y:S03]  /*2e40*/  IADD3 R0, R3, UR19, R231 ;  /* 0x0000001303007c10 */ /* 0x000fe6000fffe0e7 */
[----:B------:R-:W-:Y:S05]  /*2e50*/  IMAD.IADD R151, R151, 0x1, -R251 ;  /* 0x0000000197977824 */ /* 0x000fea00078e0afb */
[----:B------:R-:W-:Y:S02]  /*2e60*/  IADD3 R152, R151, c[0x0][0x2a8], RZ ;  /* 0x0000aa0097987a10 */ /* 0x000fe40007ffe0ff */
[----:B------:R-:W-:Y:S02]  /*2e70*/  IMNMX R151, R0, R151, !PT ;  /* 0x0000009700977217 */ /* 0x000fe40007800200 */
[----:B------:R-:W-:Y:S02]  /*2e80*/  IMNMX R152, R2, R152, PT ;  /* 0x0000009802987217 */ /* 0x000fe40003800200 */
.L_x_152:
[----:B-1234-:R-:W-:Y:S04]  /*2e90*/  IADD3 R0, R3, 0x8, RZ ;  /* 0x0000000803007810 */ /* 0x01efe80007ffe0ff */
[C-C-:B------:R-:W-:Y:S02]  /*2ea0*/  IADD3 R149, R0.reuse, c[0x0][0x2a4], R231.reuse ;  /* 0x0000a90000957a10 */ /* 0x140fe40007ffe0e7 */
[----:B------:R-:W-:Y:S02]  /*2eb0*/  IADD3 R2, R0, UR13, R231 ;  /* 0x0000000d00027c10 */ /* 0x000fe4000fffe0e7 */
[----:B------:R-:W-:Y:S01]  /*2ec0*/  IMNMX R149, R250, R149, PT ;  /* 0x00000095fa957217 */ /* 0x000fe20003800200 */
[----:B------:R-:W-:-:S06]  /*2ed0*/  @!P0 BRA `(.L_x_156) ;  /* 0x000001a000008947 */ /* 0x000fcc0003800000 */
[----:B------:R-:W-:Y:S01]  /*2ee0*/  IMAD.MOV.U32 R132, RZ, RZ, c[0x0][0x168] ;  /* 0x00005a00ff847624 */ /* 0x000fe200078e00ff */
        /* <DEDUP_REMOVED lines=13> */
.L_x_158:
[----:B------:R-:W-:Y:S04]  /*2fc0*/  MOV R132, 0x1 ;  /* 0x0000000100847802 */ /* 0x000fe80000000f00 */
[----:B------:R-:W-:Y:S11]  /*2fd0*/  ISETP.NE.AND P1, PT, R132, c[0x0][0x2a8], PT ;  /* 0x0000aa0084007a0c */ /* 0x000ff60003f25270 */
[----:B------:R-:W-:Y:S02]  /*2fe0*/  @!UPT UIADD3 URZ, URZ, URZ, URZ ;  /* 0x0000003f3f3ff290 */ /* 0x000fe4000fffe03f */
[----:B------:R-:W-:Y:S05]  /*2ff0*/  @P1 IMAD.HI.U32 R132, R0, c[0x0][0x2ac], RZ ;  /* 0x0000ab0000841a27 */ /* 0x000fea00078e00ff */
[----:B------:R-:W-:Y:S02]  /*3000*/  @P1 SHF.R.U32.HI R0, RZ, c[0x0][0x2b0], R132 ;  /* 0x0000ac00ff001a19 */ /* 0x000fe40000011684 */
.L_x_159:
[----:B------:R-:W-:Y:S05]  /*3010*/  BSYNC B0 ;  /* 0x0000000000007941 */ /* 0x000fea0003800000 */
.L_x_157:
[----:B------:R-:W-:Y:S04]  /*3020*/  IMAD.MOV.U32 R132, RZ, RZ, c[0x0][0x2a8] ;  /* 0x0000aa00ff847624 */ /* 0x000fe800078e00ff */
[----:B------:R-:W-:Y:S04]  /*3030*/  IMAD R0, R0, R132, -UR5 ;  /* 0x8000000500007e24 */ /* 0x000fe8000f8e0284 */
[----:B------:R-:W-:Y:S05]  /*3040*/  IMAD.IADD R0, R0, 0x1, -R251 ;  /* 0x0000000100007824 */ /* 0x000fea00078e0afb */
[----:B------:R-:W-:Y:S02]  /*3050*/  IADD3 R132, R0, c[0x0][0x2a8], RZ ;  /* 0x0000aa0000847a10 */ /* 0x000fe40007ffe0ff */
[----:B------:R-:W-:Y:S02]  /*3060*/  IMNMX R2, R2, R0, !PT ;  /* 0x0000000002027217 */ /* 0x000fe40007800200 */
[----:B------:R-:W-:Y:S02]  /*3070*/  IMNMX R149, R149, R132, PT ;  /* 0x0000008495957217 */ /* 0x000fe40003800200 */
.L_x_156:
[----:B------:R-:W-:Y:S04]  /*3080*/  IADD3 R132, R3, 0x20, RZ ;  /* 0x0000002003847810 */ /* 0x000fe80007ffe0ff */
[C-C-:B------:R-:W-:Y:S02]  /*3090*/  IADD3 R148, R132.reuse, c[0x0][0x2a4], R231.reuse ;  /* 0x0000a90084947a10 */ /* 0x140fe40007ffe0e7 */
[----:B------:R-:W-:Y:S02]  /*30a0*/  IADD3 R0, R132, UR13, R231 ;  /* 0x0000000d84007c10 */ /* 0x000fe4000fffe0e7 */
[----:B------:R-:W-:Y:S01]  /*30b0*/  IMNMX R148, R250, R148, PT ;  /* 0x00000094fa947217 */ /* 0x000fe20003800200 */
[----:B------:R-:W-:-:S05]  /*30c0*/  @!P0 BRA `(.L_x_160) ;  /* 0x000001a000008947 */ /* 0x000fca0003800000 */
        /* <DEDUP_REMOVED lines=14> */
.L_x_162:
[----:B------:R-:W-:Y:S04]  /*31b0*/  MOV R133, 0x1 ;  /* 0x0000000100857802 */ /* 0x000fe80000000f00 */
[----:B------:R-:W-:Y:S11]  /*31c0*/  ISETP.NE.AND P1, PT, R133, c[0x0][0x2a8], PT ;  /* 0x0000aa0085007a0c */ /* 0x000ff60003f25270 */
[----:B------:R-:W-:Y:S02]  /*31d0*/  @!UPT UIADD3 URZ, URZ, URZ, URZ ;  /* 0x0000003f3f3ff290 */ /* 0x000fe4000fffe03f */
[----:B------:R-:W-:Y:S05]  /*31e0*/  @P1 IMAD.HI.U32 R133, R132, c[0x0][0x2ac], RZ ;  /* 0x0000ab0084851a27 */ /* 0x000fea00078e00ff */
[----:B------:R-:W-:Y:S02]  /*31f0*/  @P1 SHF.R.U32.HI R132, RZ, c[0x0][0x2b0], R133 ;  /* 0x0000ac00ff841a19 */ /* 0x000fe40000011685 */
.L_x_163:
[----:B------:R-:W-:Y:S05]  /*3200*/  BSYNC B0 ;  /* 0x0000000000007941 */ /* 0x000fea0003800000 */
.L_x_161:
[----:B------:R-:W-:Y:S04]  /*3210*/  IMAD.MOV.U32 R133, RZ, RZ, c[0x0][0x2a8] ;  /* 0x0000aa00ff857624 */ /* 0x000fe800078e00ff */
[----:B------:R-:W-:Y:S04]  /*3220*/  IMAD R132, R132, R133, -UR5 ;  /* 0x8000000584847e24 */ /* 0x000fe8000f8e0285 */
[----:B------:R-:W-:Y:S05]  /*3230*/  IMAD.IADD R132, R132, 0x1, -R251 ;  /* 0x0000000184847824 */ /* 0x000fea00078e0afb */
[----:B------:R-:W-:Y:S02]  /*3240*/  IADD3 R133, R132, c[0x0][0x2a8], RZ ;  /* 0x0000aa0084857a10 */ /* 0x000fe40007ffe0ff */
[----:B------:R-:W-:Y:S02]  /*3250*/  IMNMX R0, R0, R132, !PT ;  /* 0x0000008400007217 */ /* 0x000fe40007800200 */
[----:B------:R-:W-:Y:S02]  /*3260*/  IMNMX R148, R148, R133, PT ;  /* 0x0000008594947217 */ /* 0x000fe40003800200 */
.L_x_160:
        /* <DEDUP_REMOVED lines=19> */
.L_x_166:
[----:B------:R-:W-:Y:S04]  /*33a0*/  MOV R133, 0x1 ;  /* 0x0000000100857802 */ /* 0x000fe80000000f00 */
[----:B------:R-:W-:Y:S11]  /*33b0*/  ISETP.NE.AND P0, PT, R133, c[0x0][0x2a8], PT ;  /* 0x0000aa0085007a0c */ /* 0x000ff60003f05270 */
[----:B------:R-:W-:Y:S02]  /*33c0*/  @!UPT UIADD3 URZ, URZ, URZ, URZ ;  /* 0x0000003f3f3ff290 */ /* 0x000fe4000fffe03f */
[----:B------:R-:W-:Y:S05]  /*33d0*/  @P0 IMAD.HI.U32 R133, R132, c[0x0][0x2ac], RZ ;  /* 0x0000ab0084850a27 */ /* 0x000fea00078e00ff */
[----:B------:R-:W-:Y:S02]  /*33e0*/  @P0 SHF.R.U32.HI R132, RZ, c[0x0][0x2b0], R133 ;  /* 0x0000ac00ff840a19 */ /* 0x000fe40000011685 */
.L_x_167:
[----:B------:R-:W-:Y:S05]  /*33f0*/  BSYNC B0 ;  /* 0x0000000000007941 */ /* 0x000fea0003800000 */
.L_x_165:
[----:B------:R-:W-:Y:S04]  /*3400*/  IMAD.MOV.U32 R133, RZ, RZ, c[0x0][0x2a8] ;  /* 0x0000aa00ff857624 */ /* 0x000fe800078e00ff */
[----:B------:R-:W-:Y:S04]  /*3410*/  IMAD R132, R132, R133, -UR5 ;  /* 0x8000000584847e24 */ /* 0x000fe8000f8e0285 */
[----:B------:R-:W-:Y:S05]  /*3420*/  IMAD.IADD R132, R132, 0x1, -R251 ;  /* 0x0000000184847824 */ /* 0x000fea00078e0afb */
[----:B------:R-:W-:Y:S02]  /*3430*/  IADD3 R133, R132, c[0x0][0x2a8], RZ ;  /* 0x0000aa0084857a10 */ /* 0x000fe40007ffe0ff */
[----:B------:R-:W-:Y:S02]  /*3440*/  IMNMX R3, R3, R132, !PT ;  /* 0x0000008403037217 */ /* 0x000fe40007800200 */
[----:B------:R-:W-:Y:S02]  /*3450*/  IMNMX R150, R150, R133, PT ;  /* 0x0000008596967217 */ /* 0x000fe40003800200 */
.L_x_164:
[----:B------:R-:W-:Y:S04]  /*3460*/  DEPBAR.LE SB0, 0x0 ;  /* 0x000080000000791a */ /* 0x000fe80000000000 */
[----:B------:R-:W-:Y:S01]  /*3470*/  BAR.SYNC.DEFER_BLOCKING 0x0 ;  /* 0x0000000000007b1d */ /* 0x000fe20000010000 */
[----:B------:R-:W-:Y:S04]  /*3480*/  UIADD3 UR21, UR12, 0x1, URZ ;  /* 0x000000010c157890 */ /* 0x000fe8000fffe03f */
[----:B------:R-:W-:Y:S06]  /*3490*/  UISETP.GE.AND UP0, UPT, UR21, UR14, UPT ;  /* 0x0000000e1500728c */ /* 0x000fec000bf06270 */
[----:B------:R-:W-:Y:S01]  /*34a0*/  PLOP3.LUT P1, PT, PT, PT, UP0, 0x80, 0x0 ;  /* 0x000000000000781c */ /* 0x000fe20003f2f008 */
[----:B------:R1:W2:Y:S04]  /*34b0*/  LDSM.16.M88.4 R132, [R216+0xc080] ;  /* 0x00c08000d884783b */ /* 0x0002a80000000200 */
[----:B------:R1:W3:Y:S04]  /*34c0*/  LDSM.16.M88.4 R136, [R216+0xc880] ;  /* 0x00c88000d888783b */ /* 0x0002e80000000200 */
[----:B------:R1:W4:Y:S04]  /*34d0*/  LDSM.16.M88.4 R140, [R217] ;  /* 0x00000000d98c783b */ /* 0x0003280000000200 */
[----:B------:R1:W1:Y:S01]  /*34e0*/  LDSM.16.M88.4 R144, [R217+0x800] ;  /* 0x00080000d990783b */ /* 0x0002620000000200 */
[----:B------:R-:W-:-:S05]  /*34f0*/  @P1 BRA `(.L_x_168) ;  /* 0x0000035000001947 */ /* 0x000fca0003800000 */
[----:B------:R-:W5:Y:S01]  /*3500*/  LDL.64 R158, [R1+0x30] ;  /* 0x00003000019e7983 */ /* 0x000f620000100a00 */
[----:B------:R-:W-:Y:S02]  /*3510*/  ULDC.64 UR6, c[0x0][0x178] ;  /* 0x00005e0000067ab9 */ /* 0x000fe40000000a00 */
[----:B------:R-:W-:Y:S01]  /*3520*/  UIMAD.WIDE.U32 UR26, UR21, UR6, URZ ;  /* 0x00000006151a72a5 */ /* 0x000fe2000f8e003f */
[----:B----4-:R-:W4:Y:S01]  /*3530*/  LDL R230, [R1+0xc] ;  /* 0x00000c0001e67983 */ /* 0x010f220000100800 */
[----:B------:R-:W-:Y:S03]  /*3540*/  USHF.R.S32.HI UR24, URZ, 0x1f, UR21 ;  /* 0x0000001f3f187899 */ /* 0x000fe60008011415 */
[----:B---3--:R-:W3:Y:S01]  /*3550*/  LDL R232, [R1+0x4c] ;  /* 0x00004c0001e87983 */ /* 0x008ee20000100800 */
[----:B------:R-:W-:Y:S01]  /*3560*/  UIMAD UR24, UR24, UR6, URZ ;  /* 0x00000006181872a4 */ /* 0x000fe2000f8e023f */
[----:B------:R-:W-:Y:S01]  /*3570*/  IMAD.U32 R157, RZ, RZ, UR26 ;  /* 0x0000001aff9d7e24 */ /* 0x000fe2000f8e00ff */
[----:B------:R-:W-:Y:S01]  /*3580*/  UIMAD UR6, UR21, -0x40, UR15 ;  /* 0xffffffc0150678a4 */ /* 0x000fe2000f8e020f */
[----:B--2---:R-:W2:Y:S01]  /*3590*/  LDL R229, [R1+0x18] ;  /* 0x0000180001e57983 */ /* 0x004ea20000100800 */
[----:B------:R-:W-:Y:S01]  /*35a0*/  UIMAD UR24, UR21, UR7, UR24 ;  /* 0x00000007151872a4 */ /* 0x000fe2000f8e0218 */
[----:B------:R-:W-:Y:S02]  /*35b0*/  IMAD.U32 R156, RZ, RZ, UR26 ;  /* 0x0000001aff9c7e24 */ /* 0x000fe4000f8e00ff */
[----:B------:R-:W2:Y:S01]  /*35c0*/  LDL R161, [R1+0x48] ;  /* 0x0000480001a17983 */ /* 0x000ea20000100800 */
[----:B------:R-:W-:Y:S01]  /*35d0*/  ISETP.LT.AND P5, PT, R246, UR6, PT ;  /* 0x00000006f6007c0c */ /* 0x000fe2000bfa1270 */
[----:B------:R-:W-:Y:S02]  /*35e0*/  UIADD3 UR24, UR27, UR24, URZ ;  /* 0x000000181b187290 */ /* 0x000fe4000fffe03f */
[----:B------:R-:W2:Y:S01]  /*35f0*/  LDL.64 R162, [R1] ;  /* 0x0000000001a27983 */ /* 0x000ea20000100a00 */
[----:B-----5:R-:W-:Y:S03]  /*3600*/  LEA R157, P0, R157, R158, 0x6 ;  /* 0x0000009e9d9d7211 */ /* 0x020fe600078030ff */
[----:B------:R-:W-:Y:S01]  /*3610*/  IMAD.U32 R158, RZ, RZ, UR24 ;  /* 0x00000018ff9e7e24 */ /* 0x000fe2000f8e00ff */
[----:B------:R-:W5:Y:S01]  /*3620*/  @!P2 S2R R159, SR_CTAID.Y ;  /* 0x00000000009fa919 */ /* 0x000f620000002600 */
[C---:B----4-:R-:W-:Y:S02]  /*3630*/  LOP3.LUT P4, RZ, R230.reuse, 0x1, RZ, 0xc0, !PT ;  /* 0x00000001e6ff7812 */ /* 0x050fe4000788c0ff */
[----:B------:R-:W-:Y:S02]  /*3640*/  LOP3.LUT P3, RZ, R230, 0x2, RZ, 0xc0, !PT ;  /* 0x00000002e6ff7812 */ /* 0x000fe4000786c0ff */
[----:B---3--:R-:W-:Y:S02]  /*3650*/  LEA.HI.X R158, R156, R232, R158, 0x6, P0 ;  /* 0x000000e89c9e7211 */ /* 0x008fe400000f349e */
[C---:B------:R-:W-:Y:S02]  /*3660*/  LEA R156, P0, R157.reuse, c[0x0][0x160], 0x1 ;  /* 0x000058009d9c7a11 */ /* 0x040fe400078008ff */
[C---:B------:R-:W-:Y:S02]  /*3670*/  ISETP.GE.OR P4, PT, R246.reuse, UR6, !P4 ;  /* 0x00000006f6007c0c */ /* 0x040fe4000e786670 */
[----:B------:R-:W-:Y:S01]  /*3680*/  LEA.HI.X R157, R157, c[0x0][0x164], R158, 0x1, P0 ;  /* 0x000059009d9d7a11 */ /* 0x000fe200000f0c9e */
[----:B------:R-:W-:Y:S01]  /*3690*/  IMAD.U32 R158, RZ, RZ, UR18 ;  /* 0x00000012ff9e7e24 */ /* 0x000fe2000f8e00ff */
[----:B------:R-:W-:Y:S02]  /*36a0*/  ISETP.GE.OR P3, PT, R246, UR6, !P3 ;  /* 0x00000006f6007c0c */ /* 0x000fe4000df66670 */
[----:B--2---:R-:W-:Y:S01]  /*36b0*/  ISETP.GE.OR P5, PT, R229, c[0x0][0x16c], !P5 ;  /* 0x00005b00e5007a0c */ /* 0x004fe20006fa6670 */
[----:B------:R-:W-:Y:S06]  /*36c0*/  IMAD R158, R158, 0x3000, R161 ;  /* 0x000030009e9e7824 */ /* 0x000fec00078e02a1 */
[----:B------:R-:W-:Y:S01]  /*36d0*/  @!PT LDS RZ, [RZ] ;  /* 0x00000000fffff984 */ /* 0x000fe20000000800 */
[----:B------:R-:W-:Y:S01]  /*36e0*/  @!PT LDS RZ, [RZ] ;  /* 0x00000000fffff984 */ /* 0x000fe20000000800 */
[----:B------:R-:W-:Y:S01]  /*36f0*/  @!PT LDS RZ, [RZ] ;  /* 0x00000000fffff984 */ /* 0x000fe20000000800 */
[----:B------:R2:W-:Y:S04]  /*3700*/  LDGSTS.E.BYPASS.LTC128B.128 [R158], [R156.64], !P4 ;  /* 0x000000009c9e7fae */ /* 0x0005e8000e101d56 */
[----:B------:R2:W-:Y:S04]  /*3710*/  LDGSTS.E.BYPASS.LTC128B.128 [R158+0x1000], [R156.64+0x40], !P3 ;  /* 0x010000409c9e7fae */ /* 0x0005e8000d901d56 */
[----:B------:R2:W-:Y:S02]  /*3720*/  LDGSTS.E.BYPASS.LTC128B.128 [R158+0x2000], [R156.64+0x80], !P5 ;  /* 0x020000809c9e7fae */ /* 0x0005e4000e901d56 */
[----:B--2---:R-:W-:Y:S01]  /*3730*/  @!P2 IMAD.MOV.U32 R157, RZ, RZ, R163 ;  /* 0x000000ffff9da224 */ /* 0x004fe200078e00a3 */
[----:B-----5:R-:W-:Y:S05]  /*3740*/  @!P2 SHF.R.S32.HI R156, RZ, 0x1f, R159 ;  /* 0x0000001fff9ca819 */ /* 0x020fea000001149f */
[----:B------:R-:W-:Y:S02]  /*3750*/  @!P2 IMAD R158, R156, c[0x0][0x270], RZ ;  /* 0x00009c009c9eaa24 */ /* 0x000fe400078e02ff */
[----:B------:R-:W-:Y:S04]  /*3760*/  @!P2 IMAD.MOV.U32 R156, RZ, RZ, R162 ;  /* 0x000000ffff9ca224 */ /* 0x000fe800078e00a2 */
[C---:B------:R-:W-:Y:S04]  /*3770*/  @!P2 IMAD.WIDE.U32 R156, R159.reuse, c[0x0][0x270], R156 ;  /* 0x00009c009f9caa25 */ /* 0x040fe800078e009c */
[----:B------:R-:W-:Y:S02]  /*3780*/  @!P2 IMAD R159, R159, c[0x0][0x274], R158 ;  /* 0x00009d009f9faa24 */ /* 0x000fe400078e029e */
[----:B------:R-:W-:Y:S02]  /*3790*/  IMAD.U32 R158, RZ, RZ, UR12 ;  /* 0x0000000cff9e7e24 */ /* 0x000fe4000f8e00ff */
[----:B------:R-:W-:Y:S02]  /*37a0*/  @!P2 IMAD.IADD R161, R157, 0x1, R159 ;  /* 0x000000019da1a824 */ /* 0x000fe400078e029f */
[----:B------:R-:W-:Y:S01]  /*37b0*/  IMAD.U32 R159, RZ, RZ, UR18 ;  /* 0x00000012ff9f7e24 */ /* 0x000fe2000f8e00ff */
[----:B------:R-:W-:Y:S04]  /*37c0*/  @!P2 LEA R158, R158, 0x40, 0x6 ;  /* 0x000000409e9ea811 */ /* 0x000fe800078e30ff */
[----:B------:R-:W-:Y:S02]  /*37d0*/  @!P2 IADD3 R157, P3, P0, R158, UR16, R156 ;  /* 0x000000109e9dac10 */ /* 0x000fe4000f87e09c */
[----:B------:R-:W-:Y:S04]  /*37e0*/  @!P2 SHF.R.S32.HI R158, RZ, 0x1f, R158 ;  /* 0x0000001fff9ea819 */ /* 0x000fe8000001149e */
[----:B------:R-:W-:Y:S01]  /*37f0*/  @!P2 IADD3.X R161, R158, UR8, R161, P3, P0 ;  /* 0x000000089ea1ac10 */ /* 0x000fe20009fe04a1 */
[----:B------:R-:W-:Y:S01]  /*3800*/  @!P2 IMAD R158, R159, 0x40, R162 ;  /* 0x000000409f9ea824 */ /* 0x000fe200078e02a2 */
[C---:B------:R-:W-:Y:S03]  /*3810*/  @!P2 LEA R156, P0, R157.reuse, c[0x0][0x258], 0x2 ;  /* 0x000096009d9caa11 */ /* 0x040fe600078010ff */
[----:B------:R-:W-:Y:S01]  /*3820*/  @!P2 IMAD.SHL.U32 R158, R158, 0x4, RZ ;  /* 0x000000049e9ea824 */ /* 0x000fe200078e00ff */
[----:B------:R-:W-:Y:S05]  /*3830*/  @!P2 LEA.HI.X R157, R157, c[0x0][0x25c], R161, 0x2, P0 ;  /* 0x000097009d9daa11 */ /* 0x000fea00000f14a1 */
[----:B------:R2:W-:Y:S04]  /*3840*/  @!P2 LDGSTS.E.BYPASS.LTC128B.128 [R158+0xf080], [R156.64] ;  /* 0x0f0800009c9eafae */ /* 0x0005e8000b901d56 */
.L_x_168:
[----:B------:R-:W-:Y:S01]  /*3850*/  PLOP3.LUT P0, PT, PT, PT, UP4, 0x80, 0x0 ;  /* 0x000000000000781c */ /* 0x000fe20003f0f048 */
[----:B------:R-:W0:Y:S03]  /*3860*/  LDGDEPBAR ;  /* 0x00000000000079af */ /* 0x000e260000000000 */
[C---:B------:R-:W-:Y:S02]  /*3870*/  ISETP.GT.AND P5, PT, R151.reuse, 0x1, P0 ;  /* 0x000000019700780c */ /* 0x040fe400007a4270 */
[C---:B------:R-:W-:Y:S02]  /*3880*/  ISETP.GT.AND P4, PT, R2.reuse, RZ, P0 ;  /* 0x000000ff0200720c */ /* 0x040fe40000784270 */
[----:B------:R-:W-:Y:S02]  /*3890*/  ISETP.GT.AND P3, PT, R2, 0x1, P0 ;  /* 0x000000010200780c */ /* 0x000fe40000764270 */
[----:B------:R-:W-:Y:S02]  /*38a0*/  ISETP.GT.AND P6, PT, R151, RZ, P0 ;  /* 0x000000ff9700720c */ /* 0x000fe400007c4270 */
[----:B------:R-:W-:Y:S02]  /*38b0*/  ISETP.LT.OR P5, PT, R152, 0x2, P5 ;  /* 0x000000029800780c */ /* 0x000fe40002fa1670 */
[C---:B------:R-:W-:Y:S02]  /*38c0*/  ISETP.LT.OR P4, PT, R149.reuse, 0x1, P4 ;  /* 0x000000019500780c */ /* 0x040fe40002781670 */
[----:B------:R-:W-:Y:S02]  /*38d0*/  ISETP.LT.OR P3, PT, R149, 0x2, P3 ;  /* 0x000000029500780c */ /* 0x000fe40001f61670 */
[----:B------:R-:W-:Y:S02]  /*38e0*/  FSEL R162, R5, -INF , !P5 ;  /* 0xff80000005a27808 */ /* 0x000fe40006800000 */
[----:B------:R-:W-:Y:S02]  /*38f0*/  FSEL R230, R6, -INF , !P4 ;  /* 0xff80000006e67808 */ /* 0x000fe40006000000 */
[----:B------:R-:W-:Y:S01]  /*3900*/  FSEL R229, R7, -INF , !P3 ;  /* 0xff80000007e57808 */ /* 0x000fe20005800000 */
[--C-:B------:R-:W-:Y:S01]  /*3910*/  FFMA.FTZ R162, R162, c[0x0][0x29c], -R153.reuse ;  /* 0x0000a700a2a27a23 */ /* 0x100fe20000010899 */
[----:B------:R-:W-:Y:S01]  /*3920*/  ISETP.GT.AND P5, PT, R151, 0x21, P0 ;  /* 0x000000219700780c */ /* 0x000fe200007a4270 */
[--C-:B------:R-:W-:Y:S01]  /*3930*/  FFMA.FTZ R230, R230, c[0x0][0x29c], -R154.reuse ;  /* 0x0000a700e6e67a23 */ /* 0x100fe2000001089a */
[C---:B------:R-:W-:Y:S01]  /*3940*/  ISETP.GT.AND P4, PT, R2.reuse, 0x20, P0 ;  /* 0x000000200200780c */ /* 0x040fe20000784270 */
[--C-:B------:R-:W-:Y:S01]  /*3950*/  FFMA.FTZ R229, R229, c[0x0][0x29c], -R154.reuse ;  /* 0x0000a700e5e57a23 */ /* 0x100fe2000001089a */
[----:B------:R-:W-:Y:S02]  /*3960*/  ISETP.GT.AND P3, PT, R2, 0x21, P0 ;  /* 0x000000210200780c */ /* 0x000fe40000764270 */
[C---:B------:R-:W-:Y:S02]  /*3970*/  ISETP.LT.OR P6, PT, R152.reuse, 0x1, P6 ;  /* 0x000000019800780c */ /* 0x040fe400037c1670 */
[----:B------:R-:W-:Y:S02]  /*3980*/  ISETP.LT.OR P5, PT, R152, 0x22, P5 ;  /* 0x000000229800780c */ /* 0x000fe40002fa1670 */
[----:B------:R-:W-:Y:S02]  /*3990*/  FSEL R163, R4, -INF , !P6 ;  /* 0xff80000004a37808 */ /* 0x000fe40007000000 */
[-C--:B--2---:R-:W-:Y:S03]  /*39a0*/  HMMA.16816.F32.BF16 R4, R132, R164.reuse, RZ ;  /* 0x000000a48404723c */ /* 0x084fe600000418ff */
[----:B------:R-:W-:Y:S01]  /*39b0*/  ISETP.GT.AND P6, PT, R151, 0x20, P0 ;  /* 0x000000209700780c */ /* 0x000fe200007c4270 */
[--C-:B------:R-:W-:Y:S01]  /*39c0*/  FFMA.FTZ R163, R163, c[0x0][0x29c], -R153.reuse ;  /* 0x0000a700a3a37a23 */ /* 0x100fe20000010899 */
[C---:B------:R-:W-:Y:S02]  /*39d0*/  ISETP.LT.OR P4, PT, R149.reuse, 0x21, P4 ;  /* 0x000000219500780c */ /* 0x040fe40002781670 */
[----:B------:R-:W-:Y:S02]  /*39e0*/  ISETP.LT.OR P3, PT, R149, 0x22, P3 ;  /* 0x000000229500780c */ /* 0x000fe40001f61670 */
[----:B------:R-:W-:Y:S03]  /*39f0*/  ISETP.LT.OR P6, PT, R152, 0x21, P6 ;  /* 0x000000219800780c */ /* 0x000fe600037c1670 */
[----:B------:R-:W-:Y:S02]  /*3a00*/  FSEL R157, R17, -INF , !P5 ;  /* 0xff800000119d7808 */ /* 0x000fe40006800000 */
[----:B------:R-:W-:Y:S02]  /*3a10*/  ISETP.GT.AND P5, PT, R151, 0x41, P0 ;  /* 0x000000419700780c */ /* 0x000fe400007a4270 */
[----:B------:R-:W-:Y:S01]  /*3a20*/  FSEL R161, R18, -INF , !P4 ;  /* 0xff80000012a17808 */ /* 0x000fe20006000000 */
[--C-:B------:R-:W-:Y:S01]  /*3a30*/  FFMA.FTZ R157, R157, c[0x0][0x29c], -R153.reuse ;  /* 0x0000a7009d9d7a23 */ /* 0x100fe20000010899 */
[C---:B------:R-:W-:Y:S02]  /*3a40*/  ISETP.GT.AND P4, PT, R2.reuse, 0x40, P0 ;  /* 0x000000400200780c */ /* 0x040fe40000784270 */
[----:B------:R-:W-:Y:S01]  /*3a50*/  FSEL R159, R19, -INF , !P3 ;  /* 0xff800000139f7808 */ /* 0x000fe20005800000 */
[--C-:B------:R-:W-:Y:S01]  /*3a60*/  FFMA.FTZ R161, R161, c[0x0][0x29c], -R154.reuse ;  /* 0x0000a700a1a17a23 */ /* 0x100fe2000001089a */
[----:B------:R-:W-:Y:S02]  /*3a70*/  ISETP.GT.AND P3, PT, R2, 0x41, P0 ;  /* 0x000000410200780c */ /* 0x000fe40000764270 */
[----:B------:R-:W-:Y:S01]  /*3a80*/  FSEL R158, R16, -INF , !P6 ;  /* 0xff800000109e7808 */ /* 0x000fe20007000000 */
[--C-:B------:R-:W-:Y:S01]  /*3a90*/  FFMA.FTZ R159, R159, c[0x0][0x29c], -R154.reuse ;  /* 0x0000a7009f9f7a23 */ /* 0x100fe2000001089a */
[----:B------:R-:W-:Y:S02]  /*3aa0*/  ISETP.GT.AND P6, PT, R151, 0x40, P0 ;  /* 0x000000409700780c */ /* 0x000fe400007c4270 */
[----:B------:R-:W-:Y:S01]  /*3ab0*/  ISETP.LT.OR P5, PT, R152, 0x42, P5 ;  /* 0x000000429800780c */ /* 0x000fe20002fa1670 */
[--C-:B------:R-:W-:Y:S01]  /*3ac0*/  FFMA.FTZ R158, R158, c[0x0][0x29c], -R153.reuse ;  /* 0x0000a7009e9e7a23 */ /* 0x100fe20000010899 */
[C---:B------:R-:W-:Y:S02]  /*3ad0*/  ISETP.LT.OR P4, PT, R149.reuse, 0x41, P4 ;  /* 0x000000419500780c */ /* 0x040fe40002781670 */
[----:B------:R-:W-:Y:S02]  /*3ae0*/  ISETP.LT.OR P3, PT, R149, 0x42, P3 ;  /* 0x000000429500780c */ /* 0x000fe40001f61670 */
[----:B------:R-:W-:Y:S02]  /*3af0*/  FSEL R17, R21, -INF , !P5 ;  /* 0xff80000015117808 */ /* 0x000fe40006800000 */
[----:B------:R-:W-:Y:S02]  /*3b00*/  ISETP.GT.AND P5, PT, R151, 0x61, P0 ;  /* 0x000000619700780c */ /* 0x000fe400007a4270 */
[----:B------:R-:W-:Y:S01]  /*3b10*/  FSEL R18, R23, -INF , !P3 ;  /* 0xff80000017127808 */ /* 0x000fe20005800000 */
[--C-:B------:R-:W-:Y:S01]  /*3b20*/  FFMA.FTZ R233, R17, c[0x0][0x29c], -R153.reuse ;  /* 0x0000a70011e97a23 */ /* 0x100fe20000010899 */
[----:B------:R-:W-:Y:S02]  /*3b30*/  ISETP.GT.AND P3, PT, R2, 0x61, P0 ;  /* 0x000000610200780c */ /* 0x000fe40000764270 */
[----:B------:R-:W-:Y:S02]  /*3b40*/  ISETP.LT.OR P6, PT, R152, 0x41, P6 ;  /* 0x000000419800780c */ /* 0x000fe400037c1670 */
[----:B------:R-:W-:Y:S02]  /*3b50*/  FSEL R156, R22, -INF , !P4 ;  /* 0xff800000169c7808 */ /* 0x000fe40006000000 */
[----:B------:R-:W-:Y:S02]  /*3b60*/  ISETP.GT.AND P4, PT, R2, 0x60, P0 ;  /* 0x000000600200780c */ /* 0x000fe40000784270 */
[----:B------:R-:W-:Y:S01]  /*3b70*/  FSEL R19, R20, -INF , !P6 ;  /* 0xff80000014137808 */ /* 0x000fe20007000000 */
[----:B------:R-:W-:Y:S01]  /*3b80*/  FFMA.FTZ R156, R156, c[0x0][0x29c], -R154 ;  /* 0x0000a7009c9c7a23 */ /* 0x000fe2000001089a */
[----:B------:R-:W-:Y:S02]  /*3b90*/  ISETP.GT.AND P6, PT, R151, 0x60, P0 ;  /* 0x000000609700780c */ /* 0x000fe400007c4270 */
[----:B------:R-:W-:Y:S01]  /*3ba0*/  ISETP.LT.OR P4, PT, R149, 0x61, P4 ;  /* 0x000000619500780c */ /* 0x000fe20002781670 */
[--C-:B------:R-:W-:Y:S01]  /*3bb0*/  FFMA.FTZ R234, R19, c[0x0][0x29c], -R153.reuse ;  /* 0x0000a70013ea7a23 */ /* 0x100fe20000010899 */
[----:B------:R-:W-:Y:S02]  /*3bc0*/  ISETP.LT.OR P3, PT, R149, 0x62, P3 ;  /* 0x000000629500780c */ /* 0x000fe40001f61670 */
[----:B------:R-:W-:Y:S02]  /*3bd0*/  ISETP.LT.OR P5, PT, R152, 0x62, P5 ;  /* 0x000000629800780c */ /* 0x000fe40002fa1670 */
[----:B------:R-:W-:Y:S02]  /*3be0*/  FSEL R16, R34, -INF , !P4 ;  /* 0xff80000022107808 */ /* 0x000fe40006000000 */
[----:B------:R-:W-:Y:S02]  /*3bf0*/  ISETP.GT.AND P4, PT, R3, RZ, P0 ;  /* 0x000000ff0300720c */ /* 0x000fe40000784270 */
[----:B------:R-:W-:Y:S02]  /*3c00*/  FSEL R33, R33, -INF , !P5 ;  /* 0xff80000021217808 */ /* 0x000fe40006800000 */
[----:B------:R-:W-:Y:S02]  /*3c10*/  FSEL R35, R35, -INF , !P3 ;  /* 0xff80000023237808 */ /* 0x000fe40005800000 */
[----:B------:R-:W-:Y:S02]  /*3c20*/  ISETP.GT.AND P3, PT, R3, 0x1, P0 ;  /* 0x000000010300780c */ /* 0x000fe40000764270 */
[----:B------:R-:W-:Y:S02]  /*3c30*/  ISETP.GT.AND P5, PT, R0, 0x1, P0 ;  /* 0x000000010000780c */ /* 0x000fe400007a4270 */
[----:B------:R-:W-:Y:S02]  /*3c40*/  ISETP.LT.OR P6, PT, R152, 0x61, P6 ;  /* 0x000000619800780c */ /* 0x000fe400037c1670 */
[----:B------:R-:W-:Y:S02]  /*3c50*/  ISETP.LT.OR P4, PT, R150, 0x1, P4 ;  /* 0x000000019600780c */ /* 0x000fe40002781670 */
[----:B------:R-:W-:Y:S02]  /*3c60*/  FSEL R32, R32, -INF , !P6 ;  /* 0xff80000020207808 */ /* 0x000fe40007000000 */
[----:B------:R-:W-:Y:S02]  /*3c70*/  ISETP.GT.AND P6, PT, R0, RZ, P0 ;  /* 0x000000ff0000720c */ /* 0x000fe400007c4270 */
[----:B------:R-:W-:Y:S01]  /*3c80*/  ISETP.LT.OR P3, PT, R150, 0x2, P3 ;  /* 0x000000029600780c */ /* 0x000fe20001f61670 */
[--C-:B------:R-:W-:Y:S01]  /*3c90*/  FFMA.FTZ R232, R32, c[0x0][0x29c], -R153.reuse ;  /* 0x0000a70020e87a23 */ /* 0x100fe20000010899 */
[----:B------:R-:W-:Y:S01]  /*3ca0*/  ISETP.LT.OR P5, PT, R148, 0x2, P5 ;  /* 0x000000029400780c */ /* 0x000fe20002fa1670 */
[----:B------:R-:W-:Y:S01]  /*3cb0*/  FFMA.FTZ R153, R33, c[0x0][0x29c], -R153 ;  /* 0x0000a70021997a23 */ /* 0x000fe20000010899 */
[----:B------:R-:W-:Y:S02]  /*3cc0*/  FSEL R21, R10, -INF , !P4 ;  /* 0xff8000000a157808 */ /* 0x000fe40006000000 */
[----:B------:R-:W-:Y:S02]  /*3cd0*/  ISETP.GT.AND P4, PT, R3, 0x20, P0 ;  /* 0x000000200300780c */ /* 0x000fe40000784270 */
[----:B------:R-:W-:Y:S01]  /*3ce0*/  FSEL R22, R9, -INF , !P5 ;  /* 0xff80000009167808 */ /* 0x000fe20006800000 */
[--C-:B------:R-:W-:Y:S01]  /*3cf0*/  FFMA.FTZ R235, R21, c[0x0][0x29c], -R160.reuse ;  /* 0x0000a70015eb7a23 */ /* 0x100fe200000108a0 */
[----:B------:R-:W-:Y:S01]  /*3d00*/  FSEL R151, R11, -INF , !P3 ;  /* 0xff8000000b977808 */ /* 0x000fe20005800000 */
[----:B------:R-:W-:Y:S01]  /*3d10*/  MUFU.EX2 R153, R153 ;  /* 0x0000009900997308 */ /* 0x000fe20000000800 */
[----:B------:R-:W-:Y:S01]  /*3d20*/  ISETP.GT.AND P3, PT, R3, 0x21, P0 ;  /* 0x000000210300780c */ /* 0x000fe20000764270 */
[--C-:B------:R-:W-:Y:S01]  /*3d30*/  FFMA.FTZ R152, R22, c[0x0][0x29c], -R155.reuse ;  /* 0x0000a70016987a23 */ /* 0x100fe2000001089b */
[----:B------:R-:W-:Y:S01]  /*3d40*/  ISETP.GT.AND P5, PT, R0, 0x20, P0 ;  /* 0x000000200000780c */ /* 0x000fe200007a4270 */
[--C-:B------:R-:W-:Y:S01]  /*3d50*/  FFMA.FTZ R241, R151, c[0x0][0x29c], -R160.reuse ;  /* 0x0000a70097f17a23 */ /* 0x100fe200000108a0 */
[----:B------:R-:W-:Y:S02]  /*3d60*/  ISETP.LT.OR P6, PT, R148, 0x1, P6 ;  /* 0x000000019400780c */ /* 0x000fe400037c1670 */
[----:B------:R-:W-:Y:S02]  /*3d70*/  ISETP.LT.OR P3, PT, R150, 0x22, P3 ;  /* 0x000000229600780c */ /* 0x000fe40001f61670 */
[----:B------:R-:W-:Y:S01]  /*3d80*/  FSEL R23, R8, -INF , !P6 ;  /* 0xff80000008177808 */ /* 0x000fe20007000000 */
[----:B------:R-:W-:Y:S01]  /*3d90*/  MUFU.EX2 R152, R152 ;  /* 0x0000009800987308 */ /* 0x000fe20000000800 */
[C---:B---3--:R-:W-:Y:S02]  /*3da0*/  HMMA.16816.F32.BF16 R8, R136.reuse, R164, RZ ;  /* 0x000000a48808723c */ /* 0x048fe400000418ff */
[----:B------:R-:W-:Y:S02]  /*3db0*/  ISETP.GT.AND P6, PT, R0, 0x21, P0 ;  /* 0x000000210000780c */ /* 0x000fe400007c4270 */
[----:B------:R-:W-:Y:S02]  /*3dc0*/  ISETP.LT.OR P5, PT, R148, 0x21, P5 ;  /* 0x000000219400780c */ /* 0x000fe40002fa1670 */
[----:B------:R-:W-:Y:S02]  /*3dd0*/  ISETP.LT.OR P4, PT, R150, 0x21, P4 ;  /* 0x000000219600780c */ /* 0x000fe40002781670 */
[----:B------:R-:W-:Y:S02]  /*3de0*/  FSEL R20, R12, -INF , !P5 ;  /* 0xff8000000c147808 */ /* 0x000fe40006800000 */
[----:B------:R-:W-:Y:S02]  /*3df0*/  ISETP.GT.AND P5, PT, R0, 0x40, P0 ;  /* 0x000000400000780c */ /* 0x000fe400007a4270 */
[----:B------:R-:W-:Y:S01]  /*3e00*/  FSEL R149, R14, -INF , !P4 ;  /* 0xff8000000e957808 */ /* 0x000fe20006000000 */
[--C-:B------:R-:W-:Y:S01]  /*3e10*/  FFMA.FTZ R236, R20, c[0x0][0x29c], -R155.reuse ;  /* 0x0000a70014ec7a23 */ /* 0x100fe2000001089b */
[----:B------:R-:W-:Y:S02]  /*3e20*/  FSEL R34, R15, -INF , !P3 ;  /* 0xff8000000f227808 */ /* 0x000fe40005800000 */
[----:B------:R-:W-:Y:S01]  /*3e30*/  ISETP.GT.AND P3, PT, R3, 0x40, P0 ;  /* 0x000000400300780c */ /* 0x000fe20000764270 */
[--C-:B------:R-:W-:Y:S01]  /*3e40*/  FFMA.FTZ R242, R149, c[0x0][0x29c], -R160.reuse ;  /* 0x0000a70095f27a23 */ /* 0x100fe200000108a0 */
[----:B------:R-:W-:Y:S01]  /*3e50*/  ISETP.GT.AND P4, PT, R0, 0x41, P0 ;  /* 0x000000410000780c */ /* 0x000fe20000784270 */
[--C-:B------:R-:W-:Y:S01]  /*3e60*/  FFMA.FTZ R243, R34, c[0x0][0x29c], -R160.reuse ;  /* 0x0000a70022f37a23 */ /* 0x100fe200000108a0 */
[C---:B------:R-:W-:Y:S01]  /*3e70*/  ISETP.LT.OR P6, PT, R148.reuse, 0x22, P6 ;  /* 0x000000229400780c */ /* 0x040fe200037c1670 */
[----:B------:R-:W-:Y:S01]  /*3e80*/  MUFU.EX2 R149, R236 ;  /* 0x000000ec00957308 */ /* 0x000fe20000000800 */
[----:B------:R-:W-:Y:S02]  /*3e90*/  ISETP.LT.OR P4, PT, R148, 0x42, P4 ;  /* 0x000000429400780c */ /* 0x000fe40002781670 */
[----:B------:R-:W-:Y:S02]  /*3ea0*/  FSEL R2, R13, -INF , !P6 ;  /* 0xff8000000d027808 */ /* 0x000fe40007000000 */
[-C--:B------:R-:W-:Y:S01]  /*3eb0*/  HMMA.16816.F32.BF16 R12, R136, R166.reuse, RZ ;  /* 0x000000a6880c723c */ /* 0x080fe200000418ff */
[----:B------:R-:W-:Y:S02]  /*3ec0*/  ISETP.LT.OR P3, PT, R150, 0x41, P3 ;  /* 0x000000419600780c */ /* 0x000fe40001f61670 */
[----:B------:R-:W-:Y:S01]  /*3ed0*/  ISETP.LT.OR P5, PT, R148, 0x41, P5 ;  /* 0x000000419400780c */ /* 0x000fe20002fa1670 */
[--C-:B------:R-:W-:Y:S01]  /*3ee0*/  FFMA.FTZ R240, R2, c[0x0][0x29c], -R155.reuse ;  /* 0x0000a70002f07a23 */ /* 0x100fe2000001089b */
[----:B------:R-:W-:Y:S01]  /*3ef0*/  ISETP.GT.AND P6, PT, R0, 0x60, P0 ;  /* 0x000000600000780c */ /* 0x000fe200007c4270 */
[----:B------:R-:W-:Y:S01]  /*3f00*/  MUFU.EX2 R2, R162 ;  /* 0x000000a200027308 */ /* 0x000fe20000000800 */
[----:B------:R-:W-:Y:S02]  /*3f10*/  FSEL R24, R24, -INF , !P5 ;  /* 0xff80000018187808 */ /* 0x000fe40006800000 */
[----:B------:R-:W-:Y:S02]  /*3f20*/  ISETP.GT.AND P5, PT, R0, 0x61, P0 ;  /* 0x000000610000780c */ /* 0x000fe400007a4270 */
[----:B------:R-:W-:Y:S01]  /*3f30*/  ISETP.LT.OR P6, PT, R148, 0x61, P6 ;  /* 0x000000619400780c */ /* 0x000fe200037c1670 */
[--C-:B------:R-:W-:Y:S01]  /*3f40*/  FFMA.FTZ R0, R23, c[0x0][0x29c], -R155.reuse ;  /* 0x0000a70017007a23 */ /* 0x100fe2000001089b */
[----:B------:R-:W-:Y:S01]  /*3f50*/  FSEL R25, R25, -INF , !P4 ;  /* 0xff80000019197808 */ /* 0x000fe20006000000 */
[--C-:B------:R-:W-:Y:S01]  /*3f60*/  FFMA.FTZ R239, R24, c[0x0][0x29c], -R155.reuse ;  /* 0x0000a70018ef7a23 */ /* 0x100fe2000001089b */
[----:B------:R-:W-:Y:S01]  /*3f70*/  ISETP.GT.AND P4, PT, R3, 0x41, P0 ;  /* 0x000000410300780c */ /* 0x000fe20000784270 */
[----:B------:R2:W-:Y:S01]  /*3f80*/  MUFU.EX2 R151, R0 ;  /* 0x0000000000977308 */ /* 0x0005e20000000800 */
[----:B------:R-:W-:Y:S01]  /*3f90*/  FSEL R26, R26, -INF , !P3 ;  /* 0xff8000001a1a7808 */ /* 0x000fe20005800000 */
[--C-:B------:R-:W-:Y:S01]  /*3fa0*/  FFMA.FTZ R238, R25, c[0x0][0x29c], -R155.reuse ;  /* 0x0000a70019ee7a23 */ /* 0x100fe2000001089b */
[C---:B------:R-:W-:Y:S02]  /*3fb0*/  ISETP.GT.AND P3, PT, R3.reuse, 0x60, P0 ;  /* 0x000000600300780c */ /* 0x040fe40000764270 */
[----:B------:R-:W-:Y:S01]  /*3fc0*/  ISETP.GT.AND P0, PT, R3, 0x61, P0 ;  /* 0x000000610300780c */ /* 0x000fe20000704270 */
[----:B------:R-:W-:Y:S01]  /*3fd0*/  FFMA.FTZ R244, R26, c[0x0][0x29c], -R160 ;  /* 0x0000a7001af47a23 */ /* 0x000fe200000108a0 */
[----:B------:R-:W-:Y:S01]  /*3fe0*/  ISETP.LT.OR P5, PT, R148, 0x62, P5 ;  /* 0x000000629400780c */ /* 0x000fe20002fa1670 */
[--C-:B------:R-:W-:Y:S01]  /*3ff0*/  FFMA.FTZ R148, R16, c[0x0][0x29c], -R154.reuse ;  /* 0x0000a70010947a23 */ /* 0x100fe2000001089a */
[C---:B------:R-:W-:Y:S01]  /*4000*/  ISETP.LT.OR P4, PT, R150.reuse, 0x42, P4 ;  /* 0x000000429600780c */ /* 0x040fe20002781670 */
[----:B------:R-:W-:Y:S01]  /*4010*/  LDS R3, [R249.X4+0xf280] ;  /* 0x00f28000f9037984 */ /* 0x000fe20000004800 */
[C---:B------:R-:W-:Y:S02]  /*4020*/  ISETP.LT.OR P3, PT, R150.reuse, 0x61, P3 ;  /* 0x000000619600780c */ /* 0x040fe40001f61670 */
[----:B------:R-:W-:Y:S01]  /*4030*/  ISETP.LT.OR P0, PT, R150, 0x62, P0 ;  /* 0x000000629600780c */ /* 0x000fe20000701670 */
[--C-:B------:R-:W-:Y:S01]  /*4040*/  FFMA.FTZ R150, R18, c[0x0][0x29c], -R154.reuse ;  /* 0x0000a70012967a23 */ /* 0x100fe2000001089a */
[----:B------:R-:W-:Y:S01]  /*4050*/  MUFU.EX2 R148, R148 ;  /* 0x0000009400947308 */ /* 0x000fe20000000800 */
[C---:B------:R-:W-:Y:S02]  /*4060*/  HMMA.16816.F32.BF16 R16, R132.reuse, R166, RZ ;  /* 0x000000a68410723c */ /* 0x040fe400000418ff */
[----:B------:R-:W-:Y:S01]  /*4070*/  FSEL R27, R27, -INF , !P4 ;  /* 0xff8000001b1b7808 */ /* 0x000fe20006000000 */
[----:B------:R-:W-:Y:S01]  /*4080*/  FFMA.FTZ R154, R35, c[0x0][0x29c], -R154 ;  /* 0x0000a700239a7a23 */ /* 0x000fe2000001089a */
[----:B------:R-:W-:Y:S02]  /*4090*/  FSEL R28, R28, -INF , !P6 ;  /* 0xff8000001c1c7808 */ /* 0x000fe40007000000 */
[----:B------:R-:W-:Y:S01]  /*40a0*/  FSEL R29, R29, -INF , !P5 ;  /* 0xff8000001d1d7808 */ /* 0x000fe20006800000 */
[--C-:B------:R-:W-:Y:S01]  /*40b0*/  FFMA.FTZ R245, R27, c[0x0][0x29c], -R160.reuse ;  /* 0x0000a7001bf57a23 */ /* 0x100fe200000108a0 */
[-C--:B------:R-:W-:Y:S01]  /*40c0*/  HMMA.16816.F32.BF16 R20, R132, R168.reuse, RZ ;  /* 0x000000a88414723c */ /* 0x080fe200000418ff */
[----:B--2---:R-:W-:Y:S01]  /*40d0*/  LDS R0, [R249.X4+0xf2a0] ;  /* 0x00f2a000f9007984 */ /* 0x004fe20000004800 */
[----:B------:R-:W-:Y:S02]  /*40e0*/  MUFU.EX2 R154, R154 ;  /* 0x0000009a009a7308 */ /* 0x000fe40000000800 */
[----:B------:R-:W-:Y:S01]  /*40f0*/  FSEL R30, R30, -INF , !P3 ;  /* 0xff8000001e1e7808 */ /* 0x000fe20005800000 */
[--C-:B------:R-:W-:Y:S01]  /*4100*/  FFMA.FTZ R237, R28, c[0x0][0x29c], -R155.reuse ;  /* 0x0000a7001ced7a23 */ /* 0x100fe2000001089b */
[----:B------:R-:W-:Y:S01]  /*4110*/  FSEL R31, R31, -INF , !P0 ;  /* 0xff8000001f1f7808 */ /* 0x000fe20004000000 */
[----:B------:R-:W-:Y:S01]  /*4120*/  FFMA.FTZ R155, R29, c[0x0][0x29c], -R155 ;  /* 0x0000a7001d9b7a23 */ /* 0x000fe2000001089b */
[C---:B------:R-:W-:Y:S04]  /*4130*/  HMMA.16816.F32.BF16 R24, R136.reuse, R168, RZ ;  /* 0x000000a88818723c */ /* 0x040fe800000418ff */
[--C-:B------:R-:W-:Y:S01]  /*4140*/  FFMA.FTZ R248, R30, c[0x0][0x29c], -R160.reuse ;  /* 0x0000a7001ef87a23 */ /* 0x100fe200000108a0 */
[----:B------:R-:W-:Y:S01]  /*4150*/  MUFU.EX2 R155, R155 ;  /* 0x0000009b009b7308 */ /* 0x000fe20000000800 */
[----:B------:R-:W-:Y:S02]  /*4160*/  FFMA.FTZ R160, R31, c[0x0][0x29c], -R160 ;  /* 0x0000a7001fa07a23 */ /* 0x000fe400000108a0 */
[-C--:B------:R-:W-:Y:S01]  /*4170*/  HMMA.16816.F32.BF16 R28, R136, R170.reuse, RZ ;  /* 0x000000aa881c723c */ /* 0x080fe200000418ff */
[----:B------:R-:W-:Y:S06]  /*4180*/  LDSM.16.M88.4 R136, [R216+0xd880] ;  /* 0x00d88000d888783b */ /* 0x000fec0000000200 */
[----:B------:R-:W-:Y:S01]  /*4190*/  MUFU.EX2 R160, R160 ;  /* 0x000000a000a07308 */ /* 0x000fe20000000800 */
[----:B------:R-:W-:Y:S01]  /*41a0*/  HMMA.16816.F32.BF16 R32, R132, R170, RZ ;  /* 0x000000aa8420723c */ /* 0x000fe200000418ff */
[----:B------:R-:W2:Y:S07]  /*41b0*/  LDSM.16.M88.4 R132, [R216+0xd080] ;  /* 0x00d08000d884783b */ /* 0x000eae0000000200 */
[-C--:B----4-:R-:W-:Y:S08]  /*41c0*/  HMMA.16816.F32.BF16 R4, R140, R172.reuse, R4 ;  /* 0x000000ac8c04723c */ /* 0x090ff00000041804 */
[C---:B-1----:R-:W-:Y:S08]  /*41d0*/  HMMA.16816.F32.BF16 R8, R144.reuse, R172, R8 ;  /* 0x000000ac9008723c */ /* 0x042ff00000041808 */
[-C--:B------:R-:W-:Y:S08]  /*41e0*/  HMMA.16816.F32.BF16 R12, R144, R174.reuse, R12 ;  /* 0x000000ae900c723c */ /* 0x080ff0000004180c */
[C---:B------:R-:W-:Y:S08]  /*41f0*/  HMMA.16816.F32.BF16 R16, R140.reuse, R174, R16 ;  /* 0x000000ae8c10723c */ /* 0x040ff00000041810 */
[-C--:B------:R-:W-:Y:S08]  /*4200*/  HMMA.16816.F32.BF16 R20, R140, R176.reuse, R20 ;  /* 0x000000b08c14723c */ /* 0x080ff00000041814 */
[C---:B------:R-:W-:Y:S08]  /*4210*/  HMMA.16816.F32.BF16 R24, R144.reuse, R176, R24 ;  /* 0x000000b09018723c */ /* 0x040ff00000041818 */
[-C--:B------:R-:W-:Y:S01]  /*4220*/  HMMA.16816.F32.BF16 R28, R144, R178.reuse, R28 ;  /* 0x000000b2901c723c */ /* 0x080fe2000004181c */
[----:B------:R-:W-:Y:S07]  /*4230*/  MUFU.EX2 R146, R156 ;  /* 0x0000009c00927308 */ /* 0x000fee0000000800 */
[----:B------:R-:W-:Y:S03]  /*4240*/  HMMA.16816.F32.BF16 R32, R140, R178, R32 ;  /* 0x000000b28c20723c */ /* 0x000fe60000041820 */
[----:B------:R-:W1:Y:S05]  /*4250*/  MUFU.EX2 R141, R229 ;  /* 0x000000e5008d7308 */ /* 0x000e6a0000000800 */
[-C--:B--2---:R-:W-:Y:S05]  /*4260*/  HMMA.16816.F32.BF16 R4, R132, R180.reuse, R4 ;  /* 0x000000b48404723c */ /* 0x084fea0000041804 */
[----:B------:R-:W-:Y:S03]  /*4270*/  MUFU.EX2 R147, R150 ;  /* 0x0000009600937308 */ /* 0x000fe60000000800 */
[C---:B------:R-:W-:Y:S07]  /*4280*/  HMMA.16816.F32.BF16 R8, R136.reuse, R180, R8 ;  /* 0x000000b48808723c */ /* 0x040fee0000041808 */
[----:B------:R-:W-:Y:S01]  /*4290*/  MUFU.EX2 R143, R161 ;  /* 0x000000a1008f7308 */ /* 0x000fe20000000800 */
[-C--:B------:R-:W-:Y:S08]  /*42a0*/  HMMA.16816.F32.BF16 R12, R136, R182.reuse, R12 ;  /* 0x000000b6880c723c */ /* 0x080ff0000004180c */
[C---:B------:R-:W-:Y:S01]  /*42b0*/  HMMA.16816.F32.BF16 R16, R132.reuse, R182, R16 ;  /* 0x000000b68410723c */ /* 0x040fe20000041810 */
[----:B------:R-:W-:Y:S07]  /*42c0*/  MUFU.EX2 R144, R159 ;  /* 0x0000009f00907308 */ /* 0x000fee0000000800 */
[-C--:B------:R-:W-:Y:S03]  /*42d0*/  HMMA.16816.F32.BF16 R20, R132, R184.reuse, R20 ;  /* 0x000000b88414723c */ /* 0x080fe60000041814 */
[----:B------:R-:W-:Y:S05]  /*42e0*/  MUFU.EX2 R150, R240 ;  /* 0x000000f000967308 */ /* 0x000fea0000000800 */
[C---:B------:R-:W-:Y:S05]  /*42f0*/  HMMA.16816.F32.BF16 R24, R136.reuse, R184, R24 ;  /* 0x000000b88818723c */ /* 0x040fea0000041818 */
[----:B------:R-:W2:Y:S03]  /*4300*/  MUFU.EX2 R145, R163 ;  /* 0x000000a300917308 */ /* 0x000ea60000000800 */
[-C--:B------:R-:W-:Y:S01]  /*4310*/  HMMA.16816.F32.BF16 R28, R136, R186.reuse, R28 ;  /* 0x000000ba881c723c */ /* 0x080fe2000004181c */
[----:B------:R-:W-:Y:S06]  /*4320*/  LDSM.16.M88.4 R136, [R217+0x1800] ;  /* 0x00180000d988783b */ /* 0x000fec0000000200 */
[----:B------:R-:W-:Y:S01]  /*4330*/  MUFU.EX2 R140, R230 ;  /* 0x000000e6008c7308 */ /* 0x000fe20000000800 */
[----:B------:R-:W-:Y:S01]  /*4340*/  HMMA.16816.F32.BF16 R32, R132, R186, R32 ;  /* 0x000000ba8420723c */ /* 0x000fe20000041820 */
[----:B------:R-:W3:Y:S08]  /*4350*/  LDSM.16.M88.4 R132, [R217+0x1000] ;  /* 0x00100000d984783b */ /* 0x000ef00000000200 */
[----:B------:R-:W-:Y:S10]  /*4360*/  MUFU.EX2 R142, R158 ;  /* 0x0000009e008e7308 */ /* 0x000ff40000000800 */
[----:B------:R-:W-:Y:S10]  /*4370*/  MUFU.EX2 R159, R235 ;  /* 0x000000eb009f7308 */ /* 0x000ff40000000800 */
[----:B------:R-:W-:Y:S10]  /*4380*/  MUFU.EX2 R156, R239 ;  /* 0x000000ef009c7308 */ /* 0x000ff40000000800 */
[----:B------:R-:W-:Y:S01]  /*4390*/  MUFU.EX2 R158, R237 ;  /* 0x000000ed009e7308 */ /* 0x000fe20000000800 */
[-C--:B---3--:R-:W-:Y:S08]  /*43a0*/  HMMA.16816.F32.BF16 R4, R132, R188.reuse, R4 ;  /* 0x000000bc8404723c */ /* 0x088ff00000041804 */
        /* <DEDUP_REMOVED lines=8> */
[----:B------:R-:W3:Y:S07]  /*4430*/  LDSM.16.M88.4 R132, [R216+0xe080] ;  /* 0x00e08000d884783b */ /* 0x000eee0000000200 */
        /* <DEDUP_REMOVED lines=13> */
[C---:B------:R-:W-:Y:S04]  /*4510*/  HMMA.16816.F32.BF16 R16, R132.reuse, R206, R16 ;  /* 0x000000ce8410723c */ /* 0x040fe80000041810 */
[--C-:B------:R-:W-:Y:S02]  /*4520*/  FADD.FTZ R6, R6, -R0.reuse ;  /* 0x8000000006067221 */ /* 0x100fe40000010000 */
[--C-:B------:R-:W-:Y:S02]  /*4530*/  FADD.FTZ R7, R7, -R0.reuse ;  /* 0x8000000007077221 */ /* 0x100fe40000010000 */
[-C--:B------:R-:W-:Y:S04]  /*4540*/  HMMA.16816.F32.BF16 R20, R132, R208.reuse, R20 ;  /* 0x000000d08414723c */ /* 0x080fe80000041814 */
[----:B-1----:R-:W-:Y:S02]  /*4550*/  FMUL.FTZ R7, R141, R7 ;  /* 0x000000078d077220 */ /* 0x002fe40000410000 */
[--C-:B------:R-:W-:Y:S02]  /*4560*/  FADD.FTZ R5, R5, -R3.reuse ;  /* 0x8000000305057221 */ /* 0x100fe40000010000 */
[C---:B------:R-:W-:Y:S04]  /*4570*/  HMMA.16816.F32.BF16 R24, R136.reuse, R208, R24 ;  /* 0x000000d08818723c */ /* 0x040fe80000041818 */
[----:B------:R-:W-:Y:S02]  /*4580*/  FMUL.FTZ R5, R2, R5 ;  /* 0x0000000502057220 */ /* 0x000fe40000410000 */
[--C-:B------:R-:W-:Y:S02]  /*4590*/  FADD.FTZ R4, R4, -R3.reuse ;  /* 0x8000000304047221 */ /* 0x100fe40000010000 */
[-C--:B------:R-:W-:Y:S01]  /*45a0*/  HMMA.16816.F32.BF16 R28, R136, R210.reuse, R28 ;  /* 0x000000d2881c723c */ /* 0x080fe2000004181c */
[----:B------:R-:W1:Y:S03]  /*45b0*/  MUFU.EX2 R136, R157 ;  /* 0x0000009d00887308 */ /* 0x000e660000000800 */
[--C-:B------:R-:W-:Y:S02]  /*45c0*/  FADD.FTZ R18, R18, -R0.reuse ;  /* 0x8000000012127221 */ /* 0x100fe40000010000 */
[--C-:B------:R-:W-:Y:S02]  /*45d0*/  FADD.FTZ R19, R19, -R0.reuse ;  /* 0x8000000013137221 */ /* 0x100fe40000010000 */
[----:B------:R-:W-:Y:S03]  /*45e0*/  HMMA.16816.F32.BF16 R32, R132, R210, R32 ;  /* 0x000000d28420723c */ /* 0x000fe60000041820 */
[----:B------:R-:W3:Y:S01]  /*45f0*/  MUFU.EX2 R138, R234 ;  /* 0x000000ea008a7308 */ /* 0x000ee20000000800 */
[--C-:B------:R-:W-:Y:S02]  /*4600*/  FADD.FTZ R22, R22, -R0.reuse ;  /* 0x8000000016167221 */ /* 0x100fe40000010000 */
[--C-:B------:R-:W-:Y:S01]  /*4610*/  FADD.FTZ R23, R23, -R0.reuse ;  /* 0x8000000017177221 */ /* 0x100fe20000010000 */
[----:B--2---:R-:W-:Y:S01]  /*4620*/  F2FP.BF16.PACK_AB R134, R2, R145 ;  /* 0x000000910286723e */ /* 0x004fe200000010ff */
[--C-:B------:R-:W-:Y:S01]  /*4630*/  FADD.FTZ R16, R16, -R3.reuse ;  /* 0x8000000310107221 */ /* 0x100fe20000010000 */
[----:B------:R-:W2:Y:S03]  /*4640*/  LDS R2, [R249.X4+0xf300] ;  /* 0x00f30000f9027984 */ /* 0x000ea60000004800 */
[--C-:B------:R-:W-:Y:S01]  /*4650*/  FADD.FTZ R17, R17, -R3.reuse ;  /* 0x8000000311117221 */ /* 0x100fe20000010000 */
[----:B------:R-:W4:Y:S01]  /*4660*/  MUFU.EX2 R137, R233 ;  /* 0x000000e900897308 */ /* 0x000f220000000800 */
[--C-:B------:R-:W-:Y:S02]  /*4670*/  FADD.FTZ R20, R20, -R3.reuse ;  /* 0x8000000314147221 */ /* 0x100fe40000010000 */
[--C-:B------:R-:W-:Y:S01]  /*4680*/  FADD.FTZ R21, R21, -R3.reuse ;  /* 0x8000000315157221 */ /* 0x100fe20000010000 */
[----:B-1----:R-:W-:Y:S01]  /*4690*/  F2FP.BF16.PACK_AB R132, R136, R142 ;  /* 0x0000008e8884723e */ /* 0x002fe200000010ff */
[----:B------:R-:W-:Y:S02]  /*46a0*/  FMUL.FTZ R4, R145, R4 ;  /* 0x0000000491047220 */ /* 0x000fe40000410000 */
[----:B------:R-:W-:Y:S02]  /*46b0*/  FMUL.FTZ R16, R142, R16 ;  /* 0x000000108e107220 */ /* 0x000fe40000410000 */
[----:B------:R-:W-:Y:S01]  /*46c0*/  FMUL.FTZ R6, R140, R6 ;  /* 0x000000068c067220 */ /* 0x000fe20000410000 */
[----:B------:R-:W1:Y:S01]  /*46d0*/  MUFU.EX2 R145, R241 ;  /* 0x000000f100917308 */ /* 0x000e620000000800 */
[--C-:B------:R-:W-:Y:S01]  /*46e0*/  FADD.FTZ R34, R34, -R0.reuse ;  /* 0x8000000022227221 */ /* 0x100fe20000010000 */
[----:B------:R-:W-:Y:S01]  /*46f0*/  F2FP.BF16.PACK_AB R135, R5, R4 ;  /* 0x000000040587723e */ /* 0x000fe200000010ff */
[----:B------:R-:W-:Y:S02]  /*4700*/  FADD.FTZ R35, R35, -R0 ;  /* 0x8000000023237221 */ /* 0x000fe40000010000 */
[--C-:B------:R-:W-:Y:S01]  /*4710*/  FADD.FTZ R32, R32, -R3.reuse ;  /* 0x8000000320207221 */ /* 0x100fe20000010000 */
[----:B------:R-:W5:Y:S01]  /*4720*/  LDS R0, [R249.X4+0xf320] ;  /* 0x00f32000f9007984 */ /* 0x000f620000004800 */
[----:B------:R-:W-:Y:S01]  /*4730*/  FADD.FTZ R33, R33, -R3 ;  /* 0x8000000321217221 */ /* 0x000fe20000010000 */
[----:B------:R-:W-:Y:S01]  /*4740*/  F2FP.BF16.PACK_AB R3, R141, R140 ;  /* 0x0000008c8d03723e */ /* 0x000fe200000010ff */
[----:B---3--:R-:W-:Y:S01]  /*4750*/  FMUL.FTZ R20, R138, R20 ;  /* 0x000000148a147220 */ /* 0x008fe20000410000 */
[----:B------:R-:W-:Y:S01]  /*4760*/  MUFU.EX2 R142, R242 ;  /* 0x000000f2008e7308 */ /* 0x000fe20000000800 */
[----:B------:R-:W-:Y:S01]  /*4770*/  FMUL.FTZ R4, R146, R22 ;  /* 0x0000001692047220 */ /* 0x000fe20000410000 */
[----:B------:R-:W-:Y:S01]  /*4780*/  STS [R227+0xf480], R134 ;  /* 0x00f48086e3007388 */ /* 0x000fe20000000800 */
[----:B------:R-:W-:Y:S01]  /*4790*/  FMUL.FTZ R23, R147, R23 ;  /* 0x0000001793177220 */ /* 0x000fe20000410000 */
[C---:B----4-:R-:W-:Y:S01]  /*47a0*/  F2FP.BF16.PACK_AB R133, R137.reuse, R138 ;  /* 0x0000008a8985723e */ /* 0x050fe200000010ff */
[----:B------:R-:W-:Y:S01]  /*47b0*/  FMUL.FTZ R21, R137, R21 ;  /* 0x0000001589157220 */ /* 0x000fe20000410000 */
[----:B------:R1:W-:Y:S01]  /*47c0*/  STS [R227+0xf880], R3 ;  /* 0x00f88003e3007388 */ /* 0x0003e20000000800 */
[----:B------:R-:W-:Y:S01]  /*47d0*/  FMUL.FTZ R17, R136, R17 ;  /* 0x0000001188117220 */ /* 0x000fe20000410000 */
[----:B------:R-:W-:Y:S01]  /*47e0*/  F2FP.BF16.PACK_AB R23, R23, R4 ;  /* 0x000000041717723e */ /* 0x000fe200000010ff */
[----:B------:R-:W-:Y:S01]  /*47f0*/  FMUL.FTZ R33, R153, R33 ;  /* 0x0000002199217220 */ /* 0x000fe20000410000 */
[----:B------:R-:W3:Y:S01]  /*4800*/  MUFU.EX2 R140, R243 ;  /* 0x000000f3008c7308 */ /* 0x000ee20000000800 */
[----:B------:R-:W-:Y:S01]  /*4810*/  F2FP.BF16.PACK_AB R137, R21, R20 ;  /* 0x000000141589723e */ /* 0x000fe200000010ff */
[----:B------:R-:W-:Y:S01]  /*4820*/  STS [R228], R132 ;  /* 0x00000084e4007388 */ /* 0x000fe20000000800 */
[----:B------:R-:W-:Y:S01]  /*4830*/  F2FP.BF16.PACK_AB R20, R144, R143 ;  /* 0x0000008f9014723e */ /* 0x000fe200000010ff */
[----:B------:R-:W-:Y:S01]  /*4840*/  FMUL.FTZ R5, R143, R18 ;  /* 0x000000128f057220 */ /* 0x000fe20000410000 */
[----:B------:R-:W-:Y:S01]  /*4850*/  F2FP.BF16.PACK_AB R136, R17, R16 ;  /* 0x000000101188723e */ /* 0x000fe200000010ff */
[--C-:B--2---:R-:W-:Y:S01]  /*4860*/  FADD.FTZ R4, R12, -R2.reuse ;  /* 0x800000020c047221 */ /* 0x104fe20000010000 */
[----:B------:R-:W-:Y:S01]  /*4870*/  F2FP.BF16.PACK_AB R12, R152, R151 ;  /* 0x00000097980c723e */ /* 0x000fe200000010ff */
[----:B------:R-:W-:Y:S01]  /*4880*/  STS [R228+0x400], R20 ;  /* 0x00040014e4007388 */ /* 0x000fe20000000800 */
[--C-:B------:R-:W-:Y:S01]  /*4890*/  FADD.FTZ R25, R25, -R2.reuse ;  /* 0x8000000219197221 */ /* 0x100fe20000010000 */
[----:B------:R-:W2:Y:S01]  /*48a0*/  MUFU.EX2 R139, R232 ;  /* 0x000000e8008b7308 */ /* 0x000ea20000000800 */
[--C-:B------:R-:W-:Y:S01]  /*48b0*/  FADD.FTZ R29, R29, -R2.reuse ;  /* 0x800000021d1d7221 */ /* 0x100fe20000010000 */
[----:B------:R-:W-:Y:S01]  /*48c0*/  STS [R227+0x10480], R12 ;  /* 0x0104800ce3007388 */ /* 0x000fe20000000800 */
[--C-:B------:R-:W-:Y:S01]  /*48d0*/  FADD.FTZ R8, R8, -R2.reuse ;  /* 0x8000000208087221 */ /* 0x100fe20000010000 */
[----:B------:R-:W-:Y:S01]  /*48e0*/  F2FP.BF16.PACK_AB R18, R147, R146 ;  /* 0x000000929312723e */ /* 0x000fe200000010ff */
[--C-:B------:R-:W-:Y:S01]  /*48f0*/  FADD.FTZ R9, R9, -R2.reuse ;  /* 0x8000000209097221 */ /* 0x100fe20000010000 */
[----:B------:R-:W-:Y:S01]  /*4900*/  F2FP.BF16.PACK_AB R16, R154, R148 ;  /* 0x000000949a10723e */ /* 0x000fe200000010ff */
[--C-:B------:R-:W-:Y:S02]  /*4910*/  FADD.FTZ R13, R13, -R2.reuse ;  /* 0x800000020d0d7221 */ /* 0x100fe40000010000 */
[--C-:B------:R-:W-:Y:S01]  /*4920*/  FADD.FTZ R24, R24, -R2.reuse ;  /* 0x8000000218187221 */ /* 0x100fe20000010000 */
[----:B------:R-:W-:Y:S01]  /*4930*/  MUFU.EX2 R138, R245 ;  /* 0x000000f5008a7308 */ /* 0x000fe20000000800 */
[----:B-1----:R-:W-:Y:S01]  /*4940*/  F2FP.BF16.PACK_AB R3, R145, R159 ;  /* 0x0000009f9103723e */ /* 0x002fe200000010ff */
[----:B------:R-:W-:Y:S01]  /*4950*/  FADD.FTZ R28, R28, -R2 ;  /* 0x800000021c1c7221 */ /* 0x000fe20000010000 */
[----:B---3--:R-:W-:Y:S01]  /*4960*/  F2FP.BF16.PACK_AB R2, R140, R142 ;  /* 0x0000008e8c02723e */ /* 0x008fe200000010ff */
[----:B------:R-:W-:Y:S02]  /*4970*/  FMUL.FTZ R21, R154, R35 ;  /* 0x000000239a157220 */ /* 0x000fe40000410000 */
[----:B------:R-:W-:Y:S01]  /*4980*/  STS [R227+0x10880], R3 ;  /* 0x01088003e3007388 */ /* 0x000fe20000000800 */
[----:B------:R-:W-:Y:S02]  /*4990*/  FMUL.FTZ R19, R144, R19 ;  /* 0x0000001390137220 */ /* 0x000fe40000410000 */
[--C-:B-----5:R-:W-:Y:S01]  /*49a0*/  FADD.FTZ R10, R10, -R0.reuse ;  /* 0x800000000a0a7221 */ /* 0x120fe20000010000 */
[----:B------:R1:W-:Y:S01]  /*49b0*/  STS [R228+0x1400], R2 ;  /* 0x00140002e4007388 */ /* 0x0003e20000000800 */
[----:B------:R-:W3:Y:S01]  /*49c0*/  MUFU.EX2 R157, R238 ;  /* 0x000000ee009d7308 */ /* 0x000ee20000000800 */
[----:B------:R-:W-:Y:S01]  /*49d0*/  F2FP.BF16.PACK_AB R19, R19, R5 ;  /* 0x000000051313723e */ /* 0x000fe200000010ff */
[--C-:B------:R-:W-:Y:S01]  /*49e0*/  FADD.FTZ R11, R11, -R0.reuse ;  /* 0x800000000b0b7221 */ /* 0x100fe20000010000 */
[----:B------:R-:W-:Y:S01]  /*49f0*/  F2FP.BF16.PACK_AB R5, R155, R158 ;  /* 0x0000009e9b05723e */ /* 0x000fe200000010ff */
[----:B--2---:R-:W-:Y:S01]  /*4a00*/  FMUL.FTZ R17, R139, R32 ;  /* 0x000000208b117220 */ /* 0x004fe20000410000 */
[----:B------:R-:W-:Y:S01]  /*4a10*/  F2FP.BF16.PACK_AB R32, R153, R139 ;  /* 0x0000008b9920723e */ /* 0x000fe200000010ff */
[----:B------:R-:W-:Y:S02]  /*4a20*/  FMUL.FTZ R10, R159, R10 ;  /* 0x0000000a9f0a7220 */ /* 0x000fe40000410000 */
[----:B------:R-:W-:Y:S01]  /*4a30*/  FMUL.FTZ R11, R145, R11 ;  /* 0x0000000b910b7220 */ /* 0x000fe20000410000 */
[----:B------:R-:W-:Y:S01]  /*4a40*/  F2FP.BF16.PACK_AB R22, R33, R17 ;  /* 0x000000112116723e */ /* 0x000fe200000010ff */
[----:B------:R-:W1:Y:S01]  /*4a50*/  MUFU.EX2 R139, R244 ;  /* 0x000000f4008b7308 */ /* 0x000e620000000800 */
[----:B------:R-:W-:Y:S01]  /*4a60*/  F2FP.BF16.PACK_AB R17, R7, R6 ;  /* 0x000000060711723e */ /* 0x000fe200000010ff */
[----:B------:R-:W-:Y:S01]  /*4a70*/  FMUL.FTZ R33, R149, R4 ;  /* 0x0000000495217220 */ /* 0x000fe20000410000 */
[----:B------:R-:W-:Y:S01]  /*4a80*/  F2FP.BF16.PACK_AB R7, R150, R149 ;  /* 0x000000959607723e */ /* 0x000fe200000010ff */
[----:B------:R-:W-:Y:S02]  /*4a90*/  FMUL.FTZ R34, R148, R34 ;  /* 0x0000002294227220 */ /* 0x000fe40000410000 */
[--C-:B------:R-:W-:Y:S02]  /*4aa0*/  FADD.FTZ R15, R15, -R0.reuse ;  /* 0x800000000f0f7221 */ /* 0x100fe40000010000 */
[----:B------:R-:W-:Y:S01]  /*4ab0*/  STS [R228+0x1000], R7 ;  /* 0x00100007e4007388 */ /* 0x000fe20000000800 */
[----:B------:R-:W-:Y:S01]  /*4ac0*/  F2FP.BF16.PACK_AB R21, R21, R34 ;  /* 0x000000221515723e */ /* 0x000fe200000010ff */
[----:B------:R-:W2:Y:S01]  /*4ad0*/  MUFU.EX2 R35, R248 ;  /* 0x000000f800237308 */ /* 0x000ea20000000800 */
[----:B------:R-:W-:Y:S01]  /*4ae0*/  FMUL.FTZ R34, R151, R8 ;  /* 0x0000000897227220 */ /* 0x000fe20000410000 */
[----:B------:R-:W-:Y:S01]  /*4af0*/  STS [R227+0x11480], R133 ;  /* 0x01148085e3007388 */ /* 0x000fe20000000800 */
[----:B------:R-:W-:Y:S01]  /*4b00*/  FMUL.FTZ R6, R152, R9 ;  /* 0x0000000998067220 */ /* 0x000fe20000410000 */
[----:B---3--:R-:W-:Y:S01]  /*4b10*/  F2FP.BF16.PACK_AB R4, R157, R156 ;  /* 0x0000009c9d04723e */ /* 0x008fe200000010ff */
[--C-:B------:R-:W-:Y:S01]  /*4b20*/  FADD.FTZ R14, R14, -R0.reuse ;  /* 0x800000000e0e7221 */ /* 0x100fe20000010000 */
[----:B------:R-:W-:Y:S01]  /*4b30*/  STS [R227+0x11880], R18 ;  /* 0x01188012e3007388 */ /* 0x000fe20000000800 */
[----:B------:R-:W-:Y:S01]  /*4b40*/  FMUL.FTZ R9, R150, R13 ;  /* 0x0000000d96097220 */ /* 0x000fe20000410000 */
[----:B------:R-:W-:Y:S01]  /*4b50*/  F2FP.BF16.PACK_AB R6, R6, R34 ;  /* 0x000000220606723e */ /* 0x000fe200000010ff */
[----:B------:R-:W-:Y:S01]  /*4b60*/  FMUL.FTZ R14, R142, R14 ;  /* 0x0000000e8e0e7220 */ /* 0x000fe20000410000 */
[----:B------:R-:W-:Y:S01]  /*4b70*/  STS [R228+0x2000], R32 ;  /* 0x00200020e4007388 */ /* 0x000fe20000000800 */
[--C-:B------:R-:W-:Y:S01]  /*4b80*/  FADD.FTZ R27, R27, -R0.reuse ;  /* 0x800000001b1b7221 */ /* 0x100fe20000010000 */
[----:B------:R-:W-:Y:S01]  /*4b90*/  F2FP.BF16.PACK_AB R9, R9, R33 ;  /* 0x000000210909723e */ /* 0x000fe200000010ff */
[--C-:B------:R-:W-:Y:S01]  /*4ba0*/  FADD.FTZ R26, R26, -R0.reuse ;  /* 0x800000001a1a7221 */ /* 0x100fe20000010000 */
[----:B-1----:R-:W-:Y:S01]  /*4bb0*/  F2FP.BF16.PACK_AB R2, R138, R139 ;  /* 0x0000008b8a02723e */ /* 0x002fe200000010ff */
[----:B------:R-:W-:Y:S01]  /*4bc0*/  STS [R228+0x2400], R16 ;  /* 0x00240010e4007388 */ /* 0x000fe20000000800 */
[----:B------:R-:W-:Y:S02]  /*4bd0*/  FMUL.FTZ R24, R156, R24 ;  /* 0x000000189c187220 */ /* 0x000fe40000410000 */
[----:B------:R-:W-:Y:S01]  /*4be0*/  FMUL.FTZ R8, R157, R25 ;  /* 0x000000199d087220 */ /* 0x000fe20000410000 */
[----:B------:R1:W-:Y:S01]  /*4bf0*/  STS [R227+0x12880], R2 ;  /* 0x01288002e3007388 */ /* 0x0003e20000000800 */
[----:B------:R-:W-:Y:S02]  /*4c00*/  FMUL.FTZ R26, R139, R26 ;  /* 0x0000001a8b1a7220 */ /* 0x000fe40000410000 */
[----:B------:R-:W-:Y:S01]  /*4c10*/  FMUL.FTZ R3, R138, R27 ;  /* 0x0000001b8a037220 */ /* 0x000fe20000410000 */
[----:B------:R3:W-:Y:S01]  /*4c20*/  STS [R227+0x12480], R4 ;  /* 0x01248004e3007388 */ /* 0x0007e20000000800 */
[--C-:B------:R-:W-:Y:S01]  /*4c30*/  FADD.FTZ R30, R30, -R0.reuse ;  /* 0x800000001e1e7221 */ /* 0x100fe20000010000 */
[----:B------:R-:W-:Y:S01]  /*4c40*/  F2FP.BF16.PACK_AB R8, R8, R24 ;  /* 0x000000180808723e */ /* 0x000fe200000010ff */
[----:B------:R-:W-:Y:S01]  /*4c50*/  FADD.FTZ R31, R31, -R0 ;  /* 0x800000001f1f7221 */ /* 0x000fe20000010000 */
[----:B------:R-:W-:Y:S01]  /*4c60*/  STS [R228+0x3000], R5 ;  /* 0x00300005e4007388 */ /* 0x000fe20000000800 */
[----:B------:R-:W-:Y:S01]  /*4c70*/  FMUL.FTZ R28, R158, R28 ;  /* 0x0000001c9e1c7220 */ /* 0x000fe20000410000 */
[----:B------:R-:W-:Y:S01]  /*4c80*/  F2FP.BF16.PACK_AB R3, R3, R26 ;  /* 0x0000001a0303723e */ /* 0x000fe200000010ff */
[----:B------:R-:W-:Y:S02]  /*4c90*/  FMUL.FTZ R13, R155, R29 ;  /* 0x0000001d9b0d7220 */ /* 0x000fe40000410000 */
[----:B--2---:R-:W-:Y:S02]  /*4ca0*/  FMUL.FTZ R30, R35, R30 ;  /* 0x0000001e231e7220 */ /* 0x004fe40000410000 */
[C---:B------:R-:W-:Y:S01]  /*4cb0*/  FMUL.FTZ R31, R160.reuse, R31 ;  /* 0x0000001fa01f7220 */ /* 0x040fe20000410000 */
[----:B------:R-:W-:Y:S01]  /*4cc0*/  F2FP.BF16.PACK_AB R13, R13, R28 ;  /* 0x0000001c0d0d723e */ /* 0x000fe200000010ff */
[----:B------:R-:W-:Y:S01]  /*4cd0*/  IMAD.SHL.U32 R0, R221, 0x2, RZ ;  /* 0x00000002dd007824 */ /* 0x000fe200078e00ff */
[----:B-1----:R-:W-:Y:S01]  /*4ce0*/  F2FP.BF16.PACK_AB R2, R160, R35 ;  /* 0x00000023a002723e */ /* 0x002fe200000010ff */
[----:B---3--:R-:W-:Y:S04]  /*4cf0*/  FMUL.FTZ R4, R140, R15 ;  /* 0x0000000f8c047220 */ /* 0x008fe80000410000 */
[----:B------:R1:W-:Y:S04]  /*4d00*/  STS [R228+0x3400], R2 ;  /* 0x00340002e4007388 */ /* 0x0003e80000000800 */
[----:B------:R-:W-:Y:S01]  /*4d10*/  BAR.SYNC.DEFER_BLOCKING 0x0 ;  /* 0x0000000000007b1d */ /* 0x000fe20000010000 */
[----:B------:R-:W-:Y:S02]  /*4d20*/  F2FP.BF16.PACK_AB R4, R4, R14 ;  /* 0x0000000e0404723e */ /* 0x000fe400000010ff */
[----:B-1----:R-:W-:Y:S05]  /*4d30*/  F2FP.BF16.PACK_AB R2, R11, R10 ;  /* 0x0000000a0b02723e */ /* 0x002fea00000010ff */
        /* <DEDUP_REMOVED lines=98> */
[----:B------:R-:W-:Y:S02]  /*5360*/  ULDC.64 UR6, c[0x0][0x208] ;  /* 0x0000820000067ab9 */ /* 0x000fe40000000a00 */
[----:B------:R-:W-:Y:S01]  /*5370*/  UIMAD.WIDE.U32 UR26, UR21, UR6, URZ ;  /* 0x00000006151a72a5 */ /* 0x000fe2000f8e003f */
[----:B------:R-:W3:Y:S01]  /*5380*/  LDL.64 R238, [R1+0x28] ;  /* 0x0000280001ee7983 */ /* 0x000ee20000100a00 */
[----:B------:R-:W-:Y:S03]  /*5390*/  USHF.R.S32.HI UR24, URZ, 0x1f, UR21 ;  /* 0x0000001f3f187899 */ /* 0x000fe60008011415 */
[----:B------:R-:W4:Y:S01]  /*53a0*/  LDL R234, [R1+0x8] ;  /* 0x0000080001ea7983 */ /* 0x000f220000100800 */
[----:B------:R-:W-:Y:S01]  /*53b0*/  UIMAD UR24, UR24, UR6, URZ ;  /* 0x00000006181872a4 */ /* 0x000fe2000f8e023f */
[----:B------:R-:W-:Y:S02]  /*53c0*/  IMAD.U32 R9, RZ, RZ, UR26 ;  /* 0x0000001aff097e24 */ /* 0x000fe4000f8e00ff */
[----:B------:R-:W5:Y:S01]  /*53d0*/  LDL.64 R232, [R1+0x20] ;  /* 0x0000200001e87983 */ /* 0x000f620000100a00 */
[----:B------:R-:W-:Y:S02]  /*53e0*/  UIMAD UR24, UR21, UR7, UR24 ;  /* 0x00000007151872a4 */ /* 0x000fe4000f8e0218 */
[----:B------:R-:W-:Y:S01]  /*53f0*/  USHF.L.U32 UR7, UR21, 0x6, URZ ;  /* 0x0000000615077899 */ /* 0x000fe2000800063f */
[----:B------:R-:W3:Y:S01]  /*5400*/  LDL.64 R162, [R1+0x10] ;  /* 0x0000100001a27983 */ /* 0x000ee20000100a00 */
[----:B------:R-:W-:Y:S02]  /*5410*/  UIADD3 UR24, UR27, UR24, URZ ;  /* 0x000000181b187290 */ /* 0x000fe4000fffe03f */
[----:B------:R-:W-:Y:S01]  /*5420*/  USHF.R.S32.HI UR6, URZ, 0x1f, UR7 ;  /* 0x0000001f3f067899 */ /* 0x000fe20008011407 */
[----:B------:R-:W1:Y:S01]  /*5430*/  S2R R0, SR_CTAID.Y ;  /* 0x0000000000007919 */ /* 0x000e620000002600 */
[----:B------:R-:W-:Y:S01]  /*5440*/  IMAD.U32 R7, RZ, RZ, UR7 ;  /* 0x00000007ff077e24 */ /* 0x000fe2000f8e00ff */
[----:B------:R-:W-:Y:S01]  /*5450*/  UIADD3 UR7, -UR7, UR20, URZ ;  /* 0x0000001407077290 */ /* 0x000fe2000fffe13f */
[----:B------:R-:W-:Y:S01]  /*5460*/  IMAD.U32 R8, RZ, RZ, UR24 ;  /* 0x00000018ff087e24 */ /* 0x000fe2000f8e00ff */
[----:B-1----:R-:W-:Y:S05]  /*5470*/  SHF.R.S32.HI R6, RZ, 0x1f, R0 ;  /* 0x0000001fff067819 */ /* 0x002fea0000011400 */
[----:B------:R-:W-:Y:S04]  /*5480*/  IMAD R6, R6, c[0x0][0x288], RZ ;  /* 0x0000a20006067a24 */ /* 0x000fe800078e02ff */
[C---:B------:R-:W-:Y:S02]  /*5490*/  IMAD R6, R0.reuse, c[0x0][0x28c], R6 ;  /* 0x0000a30000067a24 */ /* 0x040fe400078e0206 */
[----:B--2---:R-:W-:Y:S02]  /*54a0*/  IMAD.MOV.U32 R4, RZ, RZ, R236 ;  /* 0x000000ffff047224 */ /* 0x004fe400078e00ec */
[----:B------:R-:W-:Y:S04]  /*54b0*/  IMAD.MOV.U32 R5, RZ, RZ, R237 ;  /* 0x000000ffff057224 */ /* 0x000fe800078e00ed */
[----:B------:R-:W-:Y:S01]  /*54c0*/  IMAD.WIDE.U32 R4, R0, c[0x0][0x288], R4 ;  /* 0x0000a20000047a25 */ /* 0x000fe200078e0004 */
[C---:B----4-:R-:W-:Y:S02]  /*54d0*/  LOP3.LUT P4, RZ, R234.reuse, 0x1, RZ, 0xc0, !PT ;  /* 0x00000001eaff7812 */ /* 0x050fe4000788c0ff */
[----:B------:R-:W-:Y:S01]  /*54e0*/  LOP3.LUT P5, RZ, R234, 0x4, RZ, 0xc0, !PT ;  /* 0x00000004eaff7812 */ /* 0x000fe200078ac0ff */
[----:B------:R-:W-:Y:S01]  /*54f0*/  IMAD.U32 R0, RZ, RZ, UR26 ;  /* 0x0000001aff007e24 */ /* 0x000fe2000f8e00ff */
[----:B------:R-:W-:Y:S01]  /*5500*/  IADD3 R7, P1, P0, R7, UR11, R4 ;  /* 0x0000000b07077c10 */ /* 0x000fe2000f83e004 */
[----:B------:R-:W-:Y:S01]  /*5510*/  IMAD.IADD R4, R5, 0x1, R6 ;  /* 0x0000000105047824 */ /* 0x000fe200078e0206 */
[----:B------:R-:W-:Y:S02]  /*5520*/  ISETP.GE.OR P4, PT, R246, UR7, !P4 ;  /* 0x00000007f6007c0c */ /* 0x000fe4000e786670 */
[----:B---3--:R-:W-:Y:S02]  /*5530*/  LEA R0, P3, R0, R238, 0x6 ;  /* 0x000000ee00007211 */ /* 0x008fe400078630ff */
[----:B------:R-:W-:Y:S02]  /*5540*/  ISETP.GE.OR P5, PT, R246, UR7, !P5 ;  /* 0x00000007f6007c0c */ /* 0x000fe4000efa6670 */
[----:B-----5:R-:W-:Y:S01]  /*5550*/  LEA.HI.X R5, R9, R233, R8, 0x6, P3 ;  /* 0x000000e909057211 */ /* 0x020fe200018f3408 */
[----:B------:R-:W-:Y:S01]  /*5560*/  IMAD.U32 R8, RZ, RZ, UR6 ;  /* 0x00000006ff087e24 */ /* 0x000fe2000f8e00ff */
[----:B------:R-:W-:Y:S04]  /*5570*/  LOP3.LUT P3, RZ, R234, 0x2, RZ, 0xc0, !PT ;  /* 0x00000002eaff7812 */ /* 0x000fe8000786c0ff */
[----:B------:R-:W-:Y:S02]  /*5580*/  ISETP.GE.OR P3, PT, R246, UR7, !P3 ;  /* 0x00000007f6007c0c */ /* 0x000fe4000df66670 */
[----:B------:R-:W-:Y:S02]  /*5590*/  IADD3.X R8, R8, UR9, R4, P1, P0 ;  /* 0x0000000908087c10 */ /* 0x000fe40008fe0404 */
[C---:B------:R-:W-:Y:S02]  /*55a0*/  LEA R4, P1, R0.reuse, c[0x0][0x1f0], 0x1 ;  /* 0x00007c0000047a11 */ /* 0x040fe400078208ff */
[C---:B------:R-:W-:Y:S02]  /*55b0*/  LEA R6, P0, R7.reuse, c[0x0][0x280], 0x2 ;  /* 0x0000a00007067a11 */ /* 0x040fe400078010ff */
[----:B------:R-:W-:Y:S01]  /*55c0*/  LEA.HI.X R5, R0, c[0x0][0x1f4], R5, 0x1, P1 ;  /* 0x00007d0000057a11 */ /* 0x000fe200008f0c05 */
[----:B------:R-:W-:Y:S01]  /*55d0*/  @!P2 IMAD.SHL.U32 R0, R162, 0x10, RZ ;  /* 0x00000010a200a824 */ /* 0x000fe200078e00ff */
[----:B------:R-:W-:Y:S03]  /*55e0*/  LEA.HI.X R7, R7, c[0x0][0x284], R8, 0x2, P0 ;  /* 0x0000a10007077a11 */ /* 0x000fe600000f1408 */
[----:B------:R-:W-:Y:S01]  /*55f0*/  @!PT LDS RZ, [RZ] ;  /* 0x00000000fffff984 */ /* 0x000fe20000000800 */
[----:B------:R-:W-:Y:S01]  /*5600*/  @!PT LDS RZ, [RZ] ;  /* 0x00000000fffff984 */ /* 0x000fe20000000800 */
[----:B------:R-:W-:Y:S01]  /*5610*/  @!PT LDS RZ, [RZ] ;  /* 0x00000000fffff984 */ /* 0x000fe20000000800 */
[----:B------:R1:W-:Y:S04]  /*5620*/  LDGSTS.E.BYPASS.LTC128B.128 [R252+0xc080], [R4.64], !P4 ;  /* 0x0c08000004fc7fae */ /* 0x0003e8000e101d56 */
[----:B------:R1:W-:Y:S04]  /*5630*/  LDGSTS.E.BYPASS.LTC128B.128 [R252+0xd080], [R4.64+0x40], !P3 ;  /* 0x0d08004004fc7fae */ /* 0x0003e8000d901d56 */
[----:B------:R1:W-:Y:S04]  /*5640*/  LDGSTS.E.BYPASS.LTC128B.128 [R252+0xe080], [R4.64+0x80], !P5 ;  /* 0x0e08008004fc7fae */ /* 0x0003e8000e901d56 */
[----:B------:R1:W-:Y:S02]  /*5650*/  @!P2 LDGSTS.E.BYPASS.LTC128B.128 [R0+0xf280], [R6.64] ;  /* 0x0f2800000600afae */ /* 0x0003e4000b901d56 */
.L_x_169:
        /* <DEDUP_REMOVED lines=241> */
.L_x_151:
[----:B------:R-:W-:Y:S01]  /*6570*/  USHF.L.U32 UR5, UR10, 0x7, URZ ;  /* 0x000000070a057899 */ /* 0x000fe2000800063f */
[----:B------:R-:W-:Y:S05]  /*6580*/  @P1 BRA `(.L_x_171) ;  /* 0x0000106000001947 */ /* 0x000fea0003800000 */
[----:B------:R-:W2:Y:S01]  /*6590*/  LDL.LU.64 R34, [R1+0x10] ;  /* 0x0000100001227983 */ /* 0x000ea20000300a00 */
[----:B------:R-:W-:Y:S01]  /*65a0*/  F2FP.BF16.PACK_AB R36, R37, R36 ;  /* 0x000000242524723e */ /* 0x000fe200000010ff */
[----:B------:R-:W-:Y:S01]  /*65b0*/  ULDC UR4, c[0x0][0x2f0] ;  /* 0x0000bc0000047ab9 */ /* 0x000fe20000000800 */
[----:B------:R-:W-:Y:S01]  /*65c0*/  F2FP.BF16.PACK_AB R38, R39, R38 ;  /* 0x000000262726723e */ /* 0x000fe200000010ff */
[----:B------:R-:W-:Y:S01]  /*65d0*/  UIADD3 UR4, -UR5, UR4, URZ ;  /* 0x0000000405047290 */ /* 0x000fe2000fffe13f */
[----:B------:R-:W-:Y:S01]  /*65e0*/  F2FP.BF16.PACK_AB R48, R49, R48 ;  /* 0x000000303130723e */ /* 0x000fe200000010ff */
[----:B------:R-:W-:Y:S01]  /*65f0*/  BSSY B0, `(.L_x_172) ;  /* 0x00000bd000007945 */ /* 0x000fe20003800000 */
[----:B------:R-:W-:Y:S01]  /*6600*/  F2FP.BF16.PACK_AB R50, R51, R50 ;  /* 0x000000323332723e */ /* 0x000fe200000010ff */
[----:B------:R-:W-:Y:S01]  /*6610*/  UISETP.LT.AND UP0, UPT, UR4, 0x80, UPT ;  /* 0x000000800400788c */ /* 0x000fe2000bf01270 */
[----:B------:R-:W-:-:S02]  /*6620*/  F2FP.BF16.PACK_AB R40, R41, R40 ;  /* 0x000000282928723e */ /* 0x000fc400000010ff */
[----:B------:R-:W-:Y:S01]  /*6630*/  F2FP.BF16.PACK_AB R42, R43, R42 ;  /* 0x0000002a2b2a723e */ /* 0x000fe200000010ff */
[----:B------:R-:W-:Y:S01]  /*6640*/  USEL UR4, UR4, 0x80, UP0 ;  /* 0x0000008004047887 */ /* 0x000fe20008000000 */
[----:B------:R-:W-:Y:S02]  /*6650*/  F2FP.BF16.PACK_AB R44, R45, R44 ;  /* 0x0000002c2d2c723e */ /* 0x000fe400000010ff */
[----:B------:R-:W-:Y:S02]  /*6660*/  F2FP.BF16.PACK_AB R46, R47, R46 ;  /* 0x0000002e2f2e723e */ /* 0x000fe400000010ff */
[----:B------:R-:W-:Y:S02]  /*6670*/  F2FP.BF16.PACK_AB R52, R53, R52 ;  /* 0x000000343534723e */ /* 0x000fe400000010ff */
[----:B------:R-:W-:Y:S02]  /*6680*/  F2FP.BF16.PACK_AB R54, R55, R54 ;  /* 0x000000363736723e */ /* 0x000fe400000010ff */
[----:B------:R-:W-:-:S02]  /*6690*/  F2FP.BF16.PACK_AB R64, R65, R64 ;  /* 0x000000404140723e */ /* 0x000fc400000010ff */
[----:B------:R-:W-:Y:S02]  /*66a0*/  F2FP.BF16.PACK_AB R66, R67, R66 ;  /* 0x000000424342723e */ /* 0x000fe400000010ff */
        /* <DEDUP_REMOVED lines=32> */
[----:B------:R-:W-:Y:S01]  /*68b0*/  F2FP.BF16.PACK_AB R13, R13, R122 ;  /* 0x0000007a0d0d723e */ /* 0x000fe200000010ff */
[----:B------:R-:W-:Y:S01]  /*68c0*/  BAR.SYNC.DEFER_BLOCKING 0x1, 0x100 ;  /* 0x0044000000007b1d */ /* 0x000fe20000010000 */
[----:B--2---:R-:W-:-:S04]  /*68d0*/  SHF.R.S32.HI R10, RZ, 0x1f, R34 ;  /* 0x0000001fff0a7819 */ /* 0x004fc80000011422 */
[CC--:B------:R-:W-:Y:S02]  /*68e0*/  LEA.HI R7, R10.reuse, R34.reuse, RZ, 0x2 ;  /* 0x000000220a077211 */ /* 0x0c0fe400078f10ff */
[----:B------:R-:W-:Y:S02]  /*68f0*/  LEA.HI R6, R10, R34, RZ, 0x7 ;  /* 0x000000220a067211 */ /* 0x000fe400078f38ff */
[--C-:B------:R-:W-:Y:S02]  /*6900*/  SHF.R.S32.HI R14, RZ, 0x2, R7.reuse ;  /* 0x00000002ff0e7819 */ /* 0x100fe40000011407 */
[----:B------:R-:W-:Y:S02]  /*6910*/  SHF.R.S32.HI R0, RZ, 0x1f, R7 ;  /* 0x0000001fff007819 */ /* 0x000fe40000011407 */
[----:B------:R-:W-:Y:S02]  /*6920*/  LOP3.LUT R3, R7, 0xfffffffc, RZ, 0xc0, !PT ;  /* 0xfffffffc07037812 */ /* 0x000fe400078ec0ff */
[----:B------:R-:W-:-:S02]  /*6930*/  LEA.HI R0, R0, R14, RZ, 0x3 ;  /* 0x0000000e00007211 */ /* 0x000fc400078f18ff */
[----:B------:R-:W-:Y:S01]  /*6940*/  SHF.R.U32.HI R6, RZ, 0x4, R6 ;  /* 0x00000004ff067819 */ /* 0x000fe20000011606 */
[----:B------:R-:W-:Y:S01]  /*6950*/  IMAD.IADD R9, R34, 0x1, -R3 ;  /* 0x0000000122097824 */ /* 0x000fe200078e0a03 */
[----:B------:R-:W-:Y:S02]  /*6960*/  LOP3.LUT R2, R0, 0xfffffff8, RZ, 0xc0, !PT ;  /* 0xfffffff800027812 */ /* 0x000fe400078ec0ff */
[----:B------:R-:W-:Y:S02]  /*6970*/  LEA.HI R0, R10, R34, RZ, 0x5 ;  /* 0x000000220a007211 */ /* 0x000fe400078f28ff */
[C---:B------:R-:W-:Y:S01]  /*6980*/  ISETP.GE.AND P5, PT, R14.reuse, UR4, PT ;  /* 0x000000040e007c0c */ /* 0x040fe2000bfa6270 */
[----:B------:R-:W-:Y:S01]  /*6990*/  IMAD.IADD R5, R14, 0x1, -R2 ;  /* 0x000000010e057824 */ /* 0x000fe200078e0a02 */
[--C-:B------:R-:W-:Y:S02]  /*69a0*/  SHF.R.S32.HI R11, RZ, 0x5, R0.reuse ;  /* 0x00000005ff0b7819 */ /* 0x100fe40000011400 */
[----:B------:R-:W-:-:S02]  /*69b0*/  SHF.R.S32.HI R0, RZ, 0x1f, R0 ;  /* 0x0000001fff007819 */ /* 0x000fc40000011400 */
[----:B------:R-:W-:Y:S02]  /*69c0*/  LEA.HI R2, R5, R5, RZ, 0x1 ;  /* 0x0000000505027211 */ /* 0x000fe400078f08ff */
[----:B------:R-:W-:Y:S02]  /*69d0*/  LEA.HI R0, R0, R11, RZ, 0x2 ;  /* 0x0000000b00007211 */ /* 0x000fe400078f10ff */
[----:B------:R-:W-:Y:S02]  /*69e0*/  SHF.R.S32.HI R8, RZ, 0x1, R2 ;  /* 0x00000001ff087819 */ /* 0x000fe40000011402 */
[----:B------:R-:W-:Y:S02]  /*69f0*/  LOP3.LUT R0, R0, 0x7ffffc, RZ, 0xc0, !PT ;  /* 0x007ffffc00007812 */ /* 0x000fe400078ec0ff */
[----:B------:R-:W-:Y:S01]  /*6a00*/  LOP3.LUT R3, R2, 0x3fffffe, RZ, 0xc0, !PT ;  /* 0x03fffffe02037812 */ /* 0x000fe200078ec0ff */
[C---:B-1----:R-:W-:Y:S01]  /*6a10*/  IMAD.SHL.U32 R4, R8.reuse, 0x40, RZ ;  /* 0x0000004008047824 */ /* 0x042fe200078e00ff */
[----:B------:R-:W-:Y:S01]  /*6a20*/  LOP3.LUT P0, RZ, R8, 0x2, RZ, 0xc0, !PT ;  /* 0x0000000208ff7812 */ /* 0x000fe2000780c0ff */
[----:B------:R-:W-:-:S02]  /*6a30*/  IMAD.IADD R0, R11, 0x1, -R0 ;  /* 0x000000010b007824 */ /* 0x000fc400078e0a00 */
[----:B------:R-:W-:Y:S01]  /*6a40*/  IMAD.SHL.U32 R8, R9, 0x8, RZ ;  /* 0x0000000809087824 */ /* 0x000fe200078e00ff */
[----:B------:R-:W-:Y:S01]  /*6a50*/  LOP3.LUT R2, R4, 0xc0, RZ, 0xc0, !PT ;  /* 0x000000c004027812 */ /* 0x000fe200078ec0ff */
[----:B------:R-:W-:Y:S02]  /*6a60*/  IMAD.IADD R4, R5, 0x1, -R3 ;  /* 0x0000000105047824 */ /* 0x000fe400078e0a03 */
[----:B------:R-:W-:Y:S01]  /*6a70*/  IMAD R3, R0, 0x100, R9 ;  /* 0x0000010000037824 */ /* 0x000fe200078e0209 */
[----:B------:R-:W-:Y:S02]  /*6a80*/  LEA.HI R0, R10, R34, RZ, 0x3 ;  /* 0x000000220a007211 */ /* 0x000fe400078f18ff */
[----:B------:R-:W-:Y:S01]  /*6a90*/  LOP3.LUT R6, R2, 0x8, R6, 0xf8, !PT ;  /* 0x0000000802067812 */ /* 0x000fe200078ef806 */
[----:B------:R-:W-:Y:S01]  /*6aa0*/  IMAD R3, R4, 0x10, R3 ;  /* 0x0000001004037824 */ /* 0x000fe200078e0203 */
[----:B------:R-:W-:Y:S01]  /*6ab0*/  SHF.R.U32.HI R2, RZ, 0x3, R2 ;  /* 0x00000003ff027819 */ /* 0x000fe20000011602 */
[----:B------:R-:W-:Y:S01]  /*6ac0*/  IMAD.SHL.U32 R4, R0, 0x8, RZ ;  /* 0x0000000800047824 */ /* 0x000fe200078e00ff */
[----:B------:R-:W-:-:S02]  /*6ad0*/  LEA.HI R0, R7, R14, RZ, 0x1 ;  /* 0x0000000e07007211 */ /* 0x000fc400078f08ff */
[----:B------:R-:W-:Y:S02]  /*6ae0*/  LOP3.LUT R2, R6, R2, RZ, 0x3c, !PT ;  /* 0x0000000206027212 */ /* 0x000fe400078e3cff */
[----:B------:R-:W-:Y:S02]  /*6af0*/  LOP3.LUT R5, R4, 0xc0, RZ, 0xc0, !PT ;  /* 0x000000c004057812 */ /* 0x000fe400078ec0ff */
[----:B------:R-:W-:Y:S01]  /*6b00*/  LOP3.LUT R4, R0, 0x3fffffe, RZ, 0xc0, !PT ;  /* 0x03fffffe00047812 */ /* 0x000fe200078ec0ff */
[----:B------:R-:W-:Y:S01]  /*6b10*/  IMAD.U32 R0, R3, 0x2, R2 ;  /* 0x0000000203007824 */ /* 0x000fe200078e0002 */
[----:B------:R-:W-:Y:S02]  /*6b20*/  SHF.R.U32.HI R6, RZ, 0x3, R5 ;  /* 0x00000003ff067819 */ /* 0x000fe40000011605 */
[----:B------:R-:W-:Y:S01]  /*6b30*/  F2FP.BF16.PACK_AB R3, R131, R130 ;  /* 0x000000828303723e */ /* 0x000fe200000010ff */
[----:B------:R-:W-:Y:S01]  /*6b40*/  IMAD.IADD R2, R14, 0x1, -R4 ;  /* 0x000000010e027824 */ /* 0x000fe200078e0a04 */
[----:B------:R-:W-:Y:S01]  /*6b50*/  LOP3.LUT R4, R5, 0x18, R8, 0xf8, !PT ;  /* 0x0000001805047812 */ /* 0x000fe200078ef808 */
[----:B------:R-:W-:Y:S01]  /*6b60*/  IMAD.SHL.U32 R0, R0, 0x2, RZ ;  /* 0x0000000200007824 */ /* 0x000fe200078e00ff */
[----:B------:R-:W-:Y:S01]  /*6b70*/  F2FP.BF16.PACK_AB R5, R125, R124 ;  /* 0x0000007c7d05723e */ /* 0x000fe200000010ff */
[----:B------:R-:W-:Y:S01]  /*6b80*/  IMAD R7, R11, 0x8, R2 ;  /* 0x000000080b077824 */ /* 0x000fe200078e0202 */
[----:B------:R-:W-:-:S02]  /*6b90*/  LOP3.LUT R6, R4, R6, RZ, 0x3c, !PT ;  /* 0x0000000604067212 */ /* 0x000fc400078e3cff */
[C---:B------:R-:W-:Y:S01]  /*6ba0*/  IADD3 R2, R0.reuse, 0x20, RZ ;  /* 0x0000002000027810 */ /* 0x040fe20007ffe0ff */
[----:B------:R-:W-:Y:S01]  /*6bb0*/  STS [R0+0x6080], R36 ;  /* 0x0060802400007388 */ /* 0x000fe20000000800 */
[----:B------:R-:W-:Y:S01]  /*6bc0*/  @P0 IADD3 R2, R0, -0x20, RZ ;  /* 0xffffffe000020810 */ /* 0x000fe20007ffe0ff */
[----:B------:R-:W-:Y:S01]  /*6bd0*/  IMAD.U32 R6, R7, 0x20, R6 ;  /* 0x0000002007067824 */ /* 0x000fe200078e0006 */
[----:B------:R-:W-:Y:S01]  /*6be0*/  F2FP.BF16.PACK_AB R4, R127, R126 ;  /* 0x0000007e7f04723e */ /* 0x000fe200000010ff */
[----:B------:R-:W-:Y:S01]  /*6bf0*/  STS [R0+0x6280], R38 ;  /* 0x0062802600007388 */ /* 0x000fe20000000800 */
[----:B------:R-:W-:-:S03]  /*6c00*/  SHF.R.S32.HI R9, RZ, 0x1f, R8 ;  /* 0x0000001fff097819 */ /* 0x000fc60000011408 */
        /* <DEDUP_REMOVED lines=27> */
[----:B------:R2:W-:Y:S04]  /*6dc0*/  STS [R0+0x1280], R30 ;  /* 0x0012801e00007388 */ /* 0x0005e80000000800 */
[----:B------:R-:W-:Y:S04]  /*6dd0*/  STS [R2+0x1080], R27 ;  /* 0x0010801b02007388 */ /* 0x000fe80000000800 */
[----:B------:R-:W-:Y:S04]  /*6de0*/  STS [R2+0x1280], R26 ;  /* 0x0012801a02007388 */ /* 0x000fe80000000800 */
[----:B------:R-:W-:Y:S04]  /*6df0*/  STS [R0+0x2080], R25 ;  /* 0x0020801900007388 */ /* 0x000fe80000000800 */
[----:B------:R-:W-:Y:S01]  /*6e00*/  STS [R0+0x2280], R24 ;  /* 0x0022801800007388 */ /* 0x000fe20000000800 */
[----:B-1----:R-:W-:-:S03]  /*6e10*/  IADD3 R28, R8, 0x20, RZ ;  /* 0x00000020081c7810 */ /* 0x002fc60007ffe0ff */
        /* <DEDUP_REMOVED lines=11> */
[----:B------:R3:W-:Y:S04]  /*6ed0*/  STS [R0+0x5280], R13 ;  /* 0x0052800d00007388 */ /* 0x0007e80000000800 */
[----:B------:R-:W-:Y:S04]  /*6ee0*/  STS [R2+0x5080], R5 ;  /* 0x0050800502007388 */ /* 0x000fe80000000800 */
[----:B------:R4:W-:Y:S04]  /*6ef0*/  STS [R2+0x5280], R4 ;  /* 0x0052800402007388 */ /* 0x0009e80000000800 */
[----:B--2---:R-:W2:Y:S04]  /*6f00*/  S2R R30, SR_CTAID.Y ;  /* 0x00000000001e7919 */ /* 0x004ea80000002600 */
[----:B------:R-:W5:Y:S01]  /*6f10*/  S2R R29, SR_CTAID.Z ;  /* 0x00000000001d7919 */ /* 0x000f620000002700 */
[----:B-1----:R-:W-:Y:S01]  /*6f20*/  SHF.R.S32.HI R15, RZ, 0x1f, R14 ;  /* 0x0000001fff0f7819 */ /* 0x002fe2000001140e */
[----:B---3--:R-:W-:-:S02]  /*6f30*/  IMAD.SHL.U32 R0, R6, 0x2, RZ ;  /* 0x0000000206007824 */ /* 0x008fc400078e00ff */
[----:B------:R-:W-:Y:S01]  /*6f40*/  BAR.SYNC.DEFER_BLOCKING 0x1, 0x100 ;  /* 0x0044000000007b1d */ /* 0x000fe20000010000 */
[----:B------:R-:W-:-:S04]  /*6f50*/  IMAD.U32 R6, RZ, RZ, UR10 ;  /* 0x0000000aff067e24 */ /* 0x000fc8000f8e00ff */
[----:B------:R-:W-:Y:S01]  /*6f60*/  IMAD.WIDE R6, R6, 0x80, R14 ;  /* 0x0000008006067825 */ /* 0x000fe200078e020e */
[----:B--2---:R-:W-:-:S03]  /*6f70*/  SHF.R.S32.HI R31, RZ, 0x1f, R30 ;  /* 0x0000001fff1f7819 */ /* 0x004fc6000001141e */
[----:B----4-:R-:W-:Y:S01]  /*6f80*/  IMAD.WIDE.U32 R2, R30, c[0x0][0x338], R8 ;  /* 0x0000ce001e027a25 */ /* 0x010fe200078e0008 */
[----:B-----5:R-:W-:-:S03]  /*6f90*/  SHF.R.S32.HI R68, RZ, 0x1f, R29 ;  /* 0x0000001fff447819 */ /* 0x020fc6000001141d */
[----:B------:R-:W-:-:S04]  /*6fa0*/  IMAD R4, R31, c[0x0][0x338], RZ ;  /* 0x0000ce001f047a24 */ /* 0x000fc800078e02ff */
[----:B------:R-:W-:-:S04]  /*6fb0*/  IMAD R4, R30, c[0x0][0x33c], R4 ;  /* 0x0000cf001e047a24 */ /* 0x000fc800078e0204 */
[----:B------:R-:W-:Y:S01]  /*6fc0*/  IMAD.IADD R3, R3, 0x1, R4 ;  /* 0x0000000103037824 */ /* 0x000fe200078e0204 */
[----:B------:R1:W2:Y:S01]  /*6fd0*/  LDS.128 R40, [R0+0x7080] ;  /* 0x0070800000287984 */ /* 0x0002a20000000c00 */
[----:B------:R-:W-:Y:S02]  /*6fe0*/  IMAD R4, R68, c[0x0][0x340], RZ ;  /* 0x0000d00044047a24 */ /* 0x000fe400078e02ff */
[C---:B------:R-:W-:Y:S01]  /*6ff0*/  IMAD.WIDE.U32 R12, R29.reuse, c[0x0][0x340], R2 ;  /* 0x0000d0001d0c7a25 */ /* 0x040fe200078e0002 */
[----:B------:R1:W3:Y:S03]  /*7000*/  LDS.128 R36, [R0+0x9080] ;  /* 0x0090800000247984 */ /* 0x0002e60000000c00 */
[----:B------:R-:W-:Y:S01]  /*7010*/  IMAD R4, R29, c[0x0][0x344], R4 ;  /* 0x0000d1001d047a24 */ /* 0x000fe200078e0204 */
[----:B------:R1:W4:Y:S03]  /*7020*/  LDS.128 R32, [R0+0xb080] ;  /* 0x00b0800000207984 */ /* 0x0003260000000c00 */
[----:B------:R-:W-:Y:S01]  /*7030*/  IMAD.IADD R5, R13, 0x1, R4 ;  /* 0x000000010d057824 */ /* 0x000fe200078e0204 */
[----:B------:R1:W1:Y:S04]  /*7040*/  LDS.128 R52, [R0+0x80] ;  /* 0x0000800000347984 */ /* 0x0002680000000c00 */
[----:B------:R1:W1:Y:S04]  /*7050*/  LDS.128 R48, [R0+0x2080] ;  /* 0x0020800000307984 */ /* 0x0002680000000c00 */
[----:B------:R1:W1:Y:S04]  /*7060*/  LDS.128 R44, [R0+0x4080] ;  /* 0x00408000002c7984 */ /* 0x0002680000000c00 */
[----:B------:R1:W1:Y:S04]  /*7070*/  LDS.128 R60, [R0+0x1080] ;  /* 0x00108000003c7984 */ /* 0x0002680000000c00 */
[----:B------:R1:W1:Y:S04]  /*7080*/  LDS.128 R56, [R0+0x3080] ;  /* 0x0030800000387984 */ /* 0x0002680000000c00 */
[----:B------:R1:W1:Y:S01]  /*7090*/  LDS.128 R64, [R0+0x5080] ;  /* 0x0050800000407984 */ /* 0x0002620000000c00 */
[----:B------:R-:W-:Y:S05]  /*70a0*/  @P5 BRA `(.L_x_173) ;  /* 0x0000011000005947 */ /* 0x000fea0003800000 */
[C---:B------:R-:W-:Y:S01]  /*70b0*/  ISETP.GE.AND P3, PT, R8.reuse, c[0x0][0x324], PT ;  /* 0x0000c90008007a0c */ /* 0x040fe20003f66270 */
[----:B------:R-:W5:Y:S01]  /*70c0*/  LDS.128 R24, [R0+0x8080] ;  /* 0x0080800000187984 */ /* 0x000f620000000c00 */
[----:B------:R-:W-:Y:S01]  /*70d0*/  IMAD.MOV.U32 R4, RZ, RZ, R12 ;  /* 0x000000ffff047224 */ /* 0x000fe200078e000c */
[----:B------:R-:W-:-:S02]  /*70e0*/  IADD3 R2, R8, 0x40, RZ ;  /* 0x0000004008027810 */ /* 0x000fc40007ffe0ff */
[----:B------:R-:W-:Y:S01]  /*70f0*/  LDS.128 R16, [R0+0xa080] ;  /* 0x00a0800000107984 */ /* 0x000fe20000000c00 */
[----:B------:R-:W-:Y:S01]  /*7100*/  IMAD.WIDE.U32 R10, R6, c[0x0][0x330], R4 ;  /* 0x0000cc00060a7a25 */ /* 0x000fe200078e0004 */
[----:B------:R-:W-:Y:S02]  /*7110*/  ISETP.GE.AND P2, PT, R28, c[0x0][0x324], PT ;  /* 0x0000c9001c007a0c */ /* 0x000fe40003f46270 */
[----:B------:R-:W-:Y:S02]  /*7120*/  ISETP.GE.AND P1, PT, R2, c[0x0][0x324], PT ;  /* 0x0000c90002007a0c */ /* 0x000fe40003f26270 */
[----:B------:R-:W-:Y:S02]  /*7130*/  LEA R2, P0, R10, c[0x0][0x318], 0x1 ;  /* 0x0000c6000a027a11 */ /* 0x000fe400078008ff */
[----:B------:R4:W3:Y:S02]  /*7140*/  @!P3 LDS.128 R20, [R0+0x6080] ;  /* 0x006080000014b984 */ /* 0x0008e40000000c00 */
[----:B-1--4-:R-:W-:-:S04]  /*7150*/  IMAD R0, R7, c[0x0][0x330], RZ ;  /* 0x0000cc0007007a24 */ /* 0x012fc800078e02ff */
[----:B------:R-:W-:-:S04]  /*7160*/  IMAD R0, R6, c[0x0][0x334], R0 ;  /* 0x0000cd0006007a24 */ /* 0x000fc800078e0200 */
[----:B------:R-:W-:-:S05]  /*7170*/  IMAD.IADD R0, R11, 0x1, R0 ;  /* 0x000000010b007824 */ /* 0x000fca00078e0200 */
[----:B------:R-:W-:-:S05]  /*7180*/  LEA.HI.X R3, R10, c[0x0][0x31c], R0, 0x1, P0 ;  /* 0x0000c7000a037a11 */ /* 0x000fca00000f0c00 */
[----:B-----5:R1:W-:Y:S04]  /*7190*/  @!P2 STG.E.128 [R2.64+0x40], R24 ;  /* 0x000040180200a986 */ /* 0x0203e8000c101d16 */
[----:B---3--:R1:W-:Y:S04]  /*71a0*/  @!P3 STG.E.128 [R2.64], R20 ;  /* 0x000000140200b986 */ /* 0x0083e8000c101d16 */
[----:B------:R1:W-:Y:S02]  /*71b0*/  @!P1 STG.E.128 [R2.64+0x80], R16 ;  /* 0x0000801002009986 */ /* 0x0003e4000c101d16 */
.L_x_173:
[----:B------:R-:W-:Y:S05]  /*71c0*/  BSYNC B0 ;  /* 0x0000000000007941 */ /* 0x000fea0003800000 */
.L_x_172:
[----:B-1----:R-:W-:Y:S01]  /*71d0*/  IADD3 R0, R14, 0x40, RZ ;  /* 0x000000400e007810 */ /* 0x002fe20007ffe0ff */
[----:B------:R-:W-:Y:S03]  /*71e0*/  BSSY B0, `(.L_x_174) ;  /* 0x0000014000007945 */ /* 0x000fe60003800000 */
[----:B------:R-:W-:-:S13]  /*71f0*/  ISETP.GE.AND P4, PT, R0, UR4, PT ;  /* 0x0000000400007c0c */ /* 0x000fda000bf86270 */
[----:B------:R-:W-:Y:S05]  /*7200*/  @P4 BRA `(.L_x_175) ;  /* 0x0000011000004947 */ /* 0x000fea0003800000 */
[----:B------:R-:W-:Y:S01]  /*7210*/  IADD3 R0, P0, R6, 0x40, RZ ;  /* 0x0000004006007810 */ /* 0x000fe20007f1e0ff */
[----:B------:R-:W-:Y:S01]  /*7220*/  IMAD.MOV.U32 R3, RZ, RZ, R5 ;  /* 0x000000ffff037224 */ /* 0x000fe200078e0005 */
[C---:B------:R-:W-:Y:S02]  /*7230*/  IADD3 R10, R8.reuse, 0x40, RZ ;  /* 0x00000040080a7810 */ /* 0x040fe40007ffe0ff */
[----:B------:R-:W-:Y:S01]  /*7240*/  ISETP.GE.AND P2, PT, R8, c[0x0][0x324], PT ;  /* 0x0000c90008007a0c */ /* 0x000fe20003f46270 */
[----:B------:R-:W-:Y:S01]  /*7250*/  IMAD.X R2, RZ, RZ, R7, P0 ;  /* 0x000000ffff027224 */ /* 0x000fe200000e0607 */
[----:B------:R-:W-:Y:S02]  /*7260*/  ISETP.GE.AND P0, PT, R10, c[0x0][0x324], PT ;  /* 0x0000c9000a007a0c */ /* 0x000fe40003f06270 */
[----:B------:R-:W-:Y:S01]  /*7270*/  ISETP.GE.AND P1, PT, R28, c[0x0][0x324], PT ;  /* 0x0000c9001c007a0c */ /* 0x000fe20003f26270 */
[----:B------:R-:W-:Y:S02]  /*7280*/  IMAD R11, R2, c[0x0][0x330], RZ ;  /* 0x0000cc00020b7a24 */ /* 0x000fe400078e02ff */
[----:B------:R-:W-:-:S04]  /*7290*/  IMAD.MOV.U32 R2, RZ, RZ, R12 ;  /* 0x000000ffff027224 */ /* 0x000fc800078e000c */
[----:B------:R-:W-:-:S04]  /*72a0*/  IMAD.WIDE.U32 R4, R0, c[0x0][0x330], R2 ;  /* 0x0000cc0000047a25 */ /* 0x000fc800078e0002 */
[----:B------:R-:W-:Y:S01]  /*72b0*/  IMAD R0, R0, c[0x0][0x334], R11 ;  /* 0x0000cd0000007a24 */ /* 0x000fe200078e020b */
[----:B------:R-:W-:-:S03]  /*72c0*/  LEA R2, P3, R4, c[0x0][0x318], 0x1 ;  /* 0x0000c60004027a11 */ /* 0x000fc600078608ff */
[----:B------:R-:W-:-:S05]  /*72d0*/  IMAD.IADD R0, R5, 0x1, R0 ;  /* 0x0000000105007824 */ /* 0x000fca00078e0200 */
[----:B------:R-:W-:-:S05]  /*72e0*/  LEA.HI.X R3, R4, c[0x0][0x31c], R0, 0x1, P3 ;  /* 0x0000c70004037a11 */ /* 0x000fca00018f0c00 */
[----:B--2---:R1:W-:Y:S04]  /*72f0*/  @!P2 STG.E.128 [R2.64], R40 ;  /* 0x000000280200a986 */ /* 0x0043e8000c101d16 */
[----:B---3--:R1:W-:Y:S04]  /*7300*/  @!P1 STG.E.128 [R2.64+0x40], R36 ;  /* 0x0000402402009986 */ /* 0x0083e8000c101d16 */
[----:B----4-:R1:W-:Y:S02]  /*7310*/  @!P0 STG.E.128 [R2.64+0x80], R32 ;  /* 0x0000802002008986 */ /* 0x0103e4000c101d16 */
.L_x_175:
[----:B------:R-:W-:Y:S05]  /*7320*/  BSYNC B0 ;  /* 0x0000000000007941 */ /* 0x000fea0003800000 */
.L_x_174:
[----:B------:R-:W-:Y:S01]  /*7330*/  IMAD R0, R31, c[0x0][0x308], RZ ;  /* 0x0000c2001f007a24 */ /* 0x000fe200078e02ff */
[----:B------:R-:W-:Y:S01]  /*7340*/  BSSY B0, `(.L_x_176) ;  /* 0x0000017000007945 */ /* 0x000fe20003800000 */
[----:B-1----:R-:W-:-:S04]  /*7350*/  IMAD.WIDE.U32 R2, R30, c[0x0][0x308], R8 ;  /* 0x0000c2001e027a25 */ /* 0x002fc800078e0008 */
        /* <DEDUP_REMOVED lines=16> */
[----:B------:R-:W-:-:S04]  /*7460*/  LEA R4, P0, R10, c[0x0][0x2e8], 0x1 ;  /* 0x0000ba000a047a11 */ /* 0x000fc800078008ff */
[----:B------:R-:W-:-:S05]  /*7470*/  LEA.HI.X R5, R10, c[0x0][0x2ec], R0, 0x1, P0 ;  /* 0x0000bb000a057a11 */ /* 0x000fca00000f0c00 */
[----:B------:R1:W-:Y:S04]  /*7480*/  @!P3 STG.E.128 [R4.64], R52 ;  /* 0x000000340400b986 */ /* 0x0003e8000c101d16 */
[----:B------:R1:W-:Y:S04]  /*7490*/  @!P2 STG.E.128 [R4.64+0x40], R48 ;  /* 0x000040300400a986 */ /* 0x0003e8000c101d16 */
[----:B------:R1:W-:Y:S02]  /*74a0*/  @!P1 STG.E.128 [R4.64+0x80], R44 ;  /* 0x0000802c04009986 */ /* 0x0003e4000c101d16 */
.L_x_177:
[----:B------:R-:W-:Y:S05]  /*74b0*/  BSYNC B0 ;  /* 0x0000000000007941 */ /* 0x000fea0003800000 */
.L_x_176:
        /* <DEDUP_REMOVED lines=11> */
[----:B------:R-:W-:Y:S02]  /*7570*/  LEA.HI.X R3, R4, c[0x0][0x2ec], R0, 0x1, P2 ;  /* 0x0000bb0004037a11 */ /* 0x000fe400010f0c00 */
[----:B------:R-:W-:-:S03]  /*7580*/  IADD3 R0, R8, 0x40, RZ ;  /* 0x0000004008007810 */ /* 0x000fc60007ffe0ff */
[----:B------:R1:W-:Y:S01]  /*7590*/  @!P0 STG.E.128 [R2.64+0x40], R56 ;  /* 0x0000403802008986 */ /* 0x0003e2000c101d16 */
[----:B------:R-:W-:-:S03]  /*75a0*/  ISETP.GE.AND P0, PT, R0, c[0x0][0x2f4], PT ;  /* 0x0000bd0000007a0c */ /* 0x000fc60003f06270 */
[----:B------:R1:W-:Y:S10]  /*75b0*/  @!P1 STG.E.128 [R2.64], R60 ;  /* 0x0000003c02009986 */ /* 0x0003f4000c101d16 */
[----:B------:R-:W-:Y:S05]  /*75c0*/  @P0 EXIT ;  /* 0x000000000000094d */ /* 0x000fea0003800000 */
[----:B------:R-:W-:Y:S01]  /*75d0*/  STG.E.128 [R2.64+0x80], R64 ;  /* 0x0000804002007986 */ /* 0x000fe2000c101d16 */
[----:B------:R-:W-:Y:S05]  /*75e0*/  EXIT ;  /* 0x000000000000794d */ /* 0x000fea0003800000 */
.L_x_171:
[----:B------:R-:W2:Y:S01]  /*75f0*/  LDL.LU.64 R2, [R1+0x10] ;  /* 0x0000100001027983 */ /* 0x000ea20000300a00 */
[----:B------:R-:W-:Y:S01]  /*7600*/  ULDC UR4, c[0x0][0x2f0] ;  /* 0x0000bc0000047ab9 */ /* 0x000fe20000000800 */
[----:B------:R-:W-:Y:S01]  /*7610*/  IMAD.U32 R6, RZ, RZ, UR10 ;  /* 0x0000000aff067e24 */ /* 0x000fe2000f8e00ff */
[----:B------:R-:W-:Y:S01]  /*7620*/  UIADD3 UR4, -UR5, UR4, URZ ;  /* 0x0000000405047290 */ /* 0x000fe2000fffe13f */
[----:B------:R-:W3:Y:S01]  /*7630*/  S2R R18, SR_CTAID.Y ;  /* 0x0000000000127919 */ /* 0x000ee20000002600 */
[----:B------:R-:W-:Y:S03]  /*7640*/  BSSY B0, `(.L_x_178) ;  /* 0x0000026000007945 */ /* 0x000fe60003800000 */
[----:B------:R-:W4:Y:S01]  /*7650*/  S2R R19, SR_CTAID.Z ;  /* 0x0000000000137919 */ /* 0x000f220000002700 */
[----:B---3--:R-:W-:-:S02]  /*7660*/  SHF.R.S32.HI R20, RZ, 0x1f, R18 ;  /* 0x0000001fff147819 */ /* 0x008fc40000011412 */
[----:B----4-:R-:W-:Y:S02]  /*7670*/  SHF.R.S32.HI R21, RZ, 0x1f, R19 ;  /* 0x0000001fff157819 */ /* 0x010fe40000011413 */
[----:B--2---:R-:W-:-:S04]  /*7680*/  SHF.R.S32.HI R0, RZ, 0x1f, R2 ;  /* 0x0000001fff007819 */ /* 0x004fc80000011402 */
[----:B------:R-:W-:-:S04]  /*7690*/  LEA.HI R8, R0, R2, RZ, 0x2 ;  /* 0x0000000200087211 */ /* 0x000fc800078f10ff */
[----:B------:R-:W-:Y:S02]  /*76a0*/  LOP3.LUT R0, R8, 0x1ffffffc, RZ, 0xc0, !PT ;  /* 0x1ffffffc08007812 */ /* 0x000fe400078ec0ff */
[----:B------:R-:W-:-:S03]  /*76b0*/  SHF.R.S32.HI R8, RZ, 0x2, R8 ;  /* 0x00000002ff087819 */ /* 0x000fc60000011408 */
[----:B------:R-:W-:Y:S01]  /*76c0*/  IMAD.IADD R0, R2, 0x1, -R0 ;  /* 0x0000000102007824 */ /* 0x000fe200078e0a00 */
[----:B------:R-:W-:Y:S02]  /*76d0*/  ISETP.GE.AND P5, PT, R8, UR4, PT ;  /* 0x0000000408007c0c */ /* 0x000fe4000bfa6270 */
[--C-:B------:R-:W-:Y:S01]  /*76e0*/  SHF.R.S32.HI R9, RZ, 0x1f, R8.reuse ;  /* 0x0000001fff097819 */ /* 0x100fe20000011408 */
[----:B------:R-:W-:Y:S02]  /*76f0*/  IMAD.SHL.U32 R12, R0, 0x8, RZ ;  /* 0x00000008000c7824 */ /* 0x000fe400078e00ff */
[----:B------:R-:W-:Y:S02]  /*7700*/  IMAD R0, R20, c[0x0][0x308], RZ ;  /* 0x0000c20014007a24 */ /* 0x000fe400078e02ff */
[----:B------:R-:W-:Y:S01]  /*7710*/  IMAD.WIDE R6, R6, 0x80, R8 ;  /* 0x0000008006067825 */ /* 0x000fe200078e0208 */
[----:B------:R-:W-:Y:S02]  /*7720*/  SHF.R.S32.HI R13, RZ, 0x1f, R12 ;  /* 0x0000001fff0d7819 */ /* 0x000fe4000001140c */
[----:B------:R-:W-:Y:S01]  /*7730*/  IADD3 R16, R12, 0x20, RZ ;  /* 0x000000200c107810 */ /* 0x000fe20007ffe0ff */
[----:B------:R-:W-:Y:S01]  /*7740*/  IMAD R0, R18, c[0x0][0x30c], R0 ;  /* 0x0000c30012007a24 */ /* 0x000fe200078e0200 */
[----:B------:R-:W-:Y:S01]  /*7750*/  IADD3 R17, R12, 0x40, RZ ;  /* 0x000000400c117810 */ /* 0x000fe20007ffe0ff */
[----:B------:R-:W-:-:S05]  /*7760*/  IMAD.WIDE.U32 R2, R18, c[0x0][0x308], R12 ;  /* 0x0000c20012027a25 */ /* 0x000fca00078e000c */
[----:B------:R-:W-:Y:S01]  /*7770*/  IADD3 R3, R0, R3, RZ ;  /* 0x0000000300037210 */ /* 0x000fe20007ffe0ff */
[----:B------:R-:W-:-:S04]  /*7780*/  IMAD R0, R21, c[0x0][0x310], RZ ;  /* 0x0000c40015007a24 */ /* 0x000fc800078e02ff */
[C---:B------:R-:W-:Y:S02]  /*7790*/  IMAD R0, R19.reuse, c[0x0][0x314], R0 ;  /* 0x0000c50013007a24 */ /* 0x040fe400078e0200 */
        /* <DEDUP_REMOVED lines=11> */
[----:B-1----:R-:W-:-:S04]  /*7850*/  LEA R4, P0, R10, c[0x0][0x2e8], 0x1 ;  /* 0x0000ba000a047a11 */ /* 0x002fc800078008ff */
[----:B------:R-:W-:-:S05]  /*7860*/  LEA.HI.X R5, R10, c[0x0][0x2ec], R0, 0x1, P0 ;  /* 0x0000bb000a057a11 */ /* 0x000fca00000f0c00 */
[----:B------:R1:W-:Y:S04]  /*7870*/  @!P3 STG.E.128 [R4.64], RZ ;  /* 0x000000ff0400b986 */ /* 0x0003e8000c101d16 */
[----:B------:R1:W-:Y:S04]  /*7880*/  @!P2 STG.E.128 [R4.64+0x40], RZ ;  /* 0x000040ff0400a986 */ /* 0x0003e8000c101d16 */
[----:B------:R1:W-:Y:S02]  /*7890*/  @!P1 STG.E.128 [R4.64+0x80], RZ ;  /* 0x000080ff04009986 */ /* 0x0003e4000c101d16 */
.L_x_179:
[----:B------:R-:W-:Y:S05]  /*78a0*/  BSYNC B0 ;  /* 0x0000000000007941 */ /* 0x000fea0003800000 */
.L_x_178:
        /* <DEDUP_REMOVED lines=11> */
[----:B-1----:R-:W-:-:S04]  /*7960*/  IMAD.WIDE.U32 R4, R0, c[0x0][0x300], R2 ;  /* 0x0000c00000047a25 */ /* 0x002fc800078e0002 */
[----:B------:R-:W-:Y:S01]  /*7970*/  IMAD R0, R0, c[0x0][0x304], R8 ;  /* 0x0000c10000007a24 */ /* 0x000fe200078e0208 */
[----:B------:R-:W-:-:S03]  /*7980*/  LEA R2, P3, R4, c[0x0][0x2e8], 0x1 ;  /* 0x0000ba0004027a11 */ /* 0x000fc600078608ff */
[----:B------:R-:W-:-:S05]  /*7990*/  IMAD.IADD R0, R0, 0x1, R5 ;  /* 0x0000000100007824 */ /* 0x000fca00078e0205 */
[----:B------:R-:W-:-:S05]  /*79a0*/  LEA.HI.X R3, R4, c[0x0][0x2ec], R0, 0x1, P3 ;  /* 0x0000bb0004037a11 */ /* 0x000fca00018f0c00 */
[----:B------:R1:W-:Y:S04]  /*79b0*/  @!P2 STG.E.128 [R2.64], RZ ;  /* 0x000000ff0200a986 */ /* 0x0003e8000c101d16 */
[----:B------:R1:W-:Y:S04]  /*79c0*/  @!P1 STG.E.128 [R2.64+0x40], RZ ;  /* 0x000040ff02009986 */ /* 0x0003e8000c101d16 */
[----:B------:R1:W-:Y:S02]  /*79d0*/  @!P0 STG.E.128 [R2.64+0x80], RZ ;  /* 0x000080ff02008986 */ /* 0x0003e4000c101d16 */
.L_x_181:
[----:B------:R-:W-:Y:S05]  /*79e0*/  BSYNC B0 ;  /* 0x0000000000007941 */ /* 0x000fea0003800000 */
.L_x_180:
        /* <DEDUP_REMOVED lines=23> */
.L_x_183:
[----:B------:R-:W-:Y:S05]  /*7b60*/  BSYNC B0 ;  /* 0x0000000000007941 */ /* 0x000fea0003800000 */
.L_x_182:
        /* <DEDUP_REMOVED lines=18> */
.L_x_184:
        /* <DEDUP_REMOVED lines=15> */
.L_x_1391:


//--------------------- .text._ZN7cutlass13device_kernelIN5flash19enable_sm80_to_sm89INS1_16FlashAttnBwdSm80INS1_25CollectiveMainloopBwdSm80ILi2ELi1EN4cute5tupleIJNS5_1CILi64EEENS7_ILi128EEENS7_ILi96EEEEEENS_10bfloat16_tEfNS_4arch4Sm80ELb0ELb1ELb0ELb0ELb1ELb0ELb0ELb0ELi2ELi2ELi4ELi2ELb1EEENS1_21CollectiveEpilogueBwdISB_SC_SE_Li256ELb0ELb0ELi2EEENS1_19SingleTileSchedulerILb0ELb0ELb0ELi128EEEEEEEEEvNT_6ParamsE --------------------------
	.section	.text._ZN7cutlass13device_kernelIN5flash19enable_sm80_to_sm89INS1_16FlashAttnBwdSm80INS1_25CollectiveMainloopBwdSm80ILi2ELi1EN4cute5tupleIJNS5_1CILi64EEENS7_ILi128EEENS7_ILi96EEEEEENS_10bfloat16_tEfNS_4arch4Sm80ELb0ELb1ELb0ELb0ELb1ELb0ELb0ELb0ELi2ELi2ELi4ELi2ELb1EEENS1_21CollectiveEpilogueBwdISB_SC_SE_Li256ELb0ELb0ELi2EEENS1_19SingleTileSchedulerILb0ELb0ELb0ELi128EEEEEEEEEvNT_6ParamsE,"ax",@progbits
	.sectioninfo	@"SHI_REGISTERS=255"
	.align	128
.text._ZN7cutlass13device_kernelIN5flash19enable_sm80_to_sm89INS1_16FlashAttnBwdSm80INS1_25CollectiveMainloopBwdSm80ILi2ELi1EN4cute5tupleIJNS5_1CILi64EEENS7_ILi128EEENS7_ILi96EEEEEENS_10bfloat16_tEfNS_4arch4Sm80ELb0ELb1ELb0ELb0ELb1ELb0ELb0ELb0ELi2ELi2ELi4ELi2ELb1EEENS1_21CollectiveEpilogueBwdISB_SC_SE_Li256ELb0ELb0ELi2EEENS1_19SingleTileSchedulerILb0ELb0ELb0ELi128EEEEEEEEEvNT_6ParamsE:
        .type           _ZN7cutlass13device_kernelIN5flash19enable_sm80_to_sm89INS1_16FlashAttnBwdSm80INS1_25CollectiveMainloopBwdSm80ILi2ELi1EN4cute5tupleIJNS5_1CILi64EEENS7_ILi128EEENS7_ILi96EEEEEENS_10bfloat16_tEfNS_4arch4Sm80ELb0ELb1ELb0ELb0ELb1ELb0ELb0ELb0ELi2ELi2ELi4ELi2ELb1EEENS1_21CollectiveEpilogueBwdISB_SC_SE_Li256ELb0ELb0ELi2EEENS1_19SingleTileSchedulerILb0ELb0ELb0ELi128EEEEEEEEEvNT_6ParamsE,@function
        .size           _ZN7cutlass13device_kernelIN5flash19enable_sm80_to_sm89INS1_16FlashAttnBwdSm80INS1_25CollectiveMainloopBwdSm80ILi2ELi1EN4cute5tupleIJNS5_1CILi64EEENS7_ILi128EEENS7_ILi96EEEEEENS_10bfloat16_tEfNS_4arch4Sm80ELb0ELb1ELb0ELb0ELb1ELb0ELb0ELb0ELi2ELi2ELi4ELi2ELb1EEENS1_21CollectiveEpilogueBwdISB_SC_SE_Li256ELb0ELb0ELi2EEENS1_19SingleTileSchedulerILb0ELb0ELb0ELi128EEEEEEEEEvNT_6ParamsE,(.L_x_1392 - _ZN7cutlass13device_kernelIN5flash19enable_sm80_to_sm89INS1_16FlashAttnBwdSm80INS1_25CollectiveMainloopBwdSm80ILi2ELi1EN4cute5tupleIJNS5_1CILi64EEENS7_ILi128EEENS7_ILi96EEEEEENS_10bfloat16_tEfNS_4arch4Sm80ELb0ELb1ELb0ELb0ELb1ELb0ELb0ELb0ELi2ELi2ELi4ELi2ELb1EEENS1_21CollectiveEpilogueBwdISB_SC_SE_Li256ELb0ELb0ELi2EEENS1_19SingleTileSchedulerILb0ELb0ELb0ELi128EEEEEEEEEvNT_6ParamsE)
        .other          _ZN7cutlass13device_kernelIN5flash19enable_sm80_to_sm89INS1_16FlashAttnBwdSm80INS1_25CollectiveMainloopBwdSm80ILi2ELi1EN4cute5tupleIJNS5_1CILi64EEENS7_ILi128EEENS7_ILi96EEEEEENS_10bfloat16_tEfNS_4arch4Sm80ELb0ELb1ELb0ELb0ELb1ELb0ELb0ELb0ELi2ELi2ELi4ELi2ELb1EEENS1_21CollectiveEpilogueBwdISB_SC_SE_Li256ELb0ELb0ELi2EEENS1_19SingleTileSchedulerILb0ELb0ELb0ELi128EEEEEEEEEvNT_6ParamsE,@"STO_CUDA_ENTRY STV_DEFAULT"
_ZN7cutlass13device_kernelIN5flash19enable_sm80_to_sm89INS1_16FlashAttnBwdSm80INS1_25CollectiveMainloopBwdSm80ILi2ELi1EN4cute5tupleIJNS5_1CILi64EEENS7_ILi128EEENS7_ILi96EEEEEENS_10bfloat16_tEfNS_4arch4Sm80ELb0ELb1ELb0ELb0ELb1ELb0ELb0ELb0ELi2ELi2ELi4ELi2ELb1EEENS1_21CollectiveEpilogueBwdISB_SC_SE_Li256ELb0ELb0ELi2EEENS1_19SingleTileSchedulerILb0ELb0ELb0ELi128EEEEEEEEEvNT_6ParamsE:
        /* <DEDUP_REMOVED lines=28> */
.L_x_185:
        /* <DEDUP_REMOVED lines=589> */
.L_x_205:
        /* <DEDUP_REMOVED lines=113> */
.L_x_189:
[----:B------:R-:W-:Y:S04]  /*2da0*/  MOV R2, 0x1 ;  /* 0x0000000100027802 */ /* 0x000fe80000000f00 */
[----:B------:R-:W-:Y:S11]  /*2db0*/  ISETP.NE.AND P1, PT, R2, c[0x0][0x2a8], PT ;  /* 0x0000aa0002007a0c */ /* 0x000ff60003f25270 */
[----:B------:R-:W-:Y:S02]  /*2dc0*/  @!UPT UIADD3 URZ, URZ, URZ, URZ ;  /* 0x0000003f3f3ff290 */ /* 0x000fe4000fffe03f */
[----:B------:R-:W-:Y:S05]  /*2dd0*/  @P1 IMAD.HI.U32 R2, R0, c[0x0][0x2ac], RZ ;  /* 0x0000ab0000021a27 */ /* 0x000fea00078e00ff */
[----:B------:R-:W-:Y:S02]  /*2de0*/  @P1 SHF.R.U32.HI R0, RZ, c[0x0][0x2b0], R2 ;  /* 0x0000ac00ff001a19 */ /* 0x000fe40000011602 */
.L_x_190:
[----:B------:R-:W-:Y:S05]  /*2df0*/  BSYNC B0 ;  /* 0x0000000000007941 */ /* 0x000fea0003800000 */
.L_x_188:
        /* <DEDUP_REMOVED lines=9> */
.L_x_187:
        /* <DEDUP_REMOVED lines=19> */
.L_x_193:
[----:B------:R-:W-:Y:S04]  /*2fc0*/  MOV R132, 0x1 ;  /* 0x0000000100847802 */ /* 0x000fe80000000f00 */
[----:B------:R-:W-:Y:S11]  /*2fd0*/  ISETP.NE.AND P1, PT, R132, c[0x0][0x2a8], PT ;  /* 0x0000aa0084007a0c */ /* 0x000ff60003f25270 */
[----:B------:R-:W-:Y:S02]  /*2fe0*/  @!UPT UIADD3 URZ, URZ, URZ, URZ ;  /* 0x0000003f3f3ff290 */ /* 0x000fe4000fffe03f */
[----:B------:R-:W-:Y:S05]  /*2ff0*/  @P1 IMAD.HI.U32 R132, R0, c[0x0][0x2ac], RZ ;  /* 0x0000ab0000841a27 */ /* 0x000fea00078e00ff */
[----:B------:R-:W-:Y:S02]  /*3000*/  @P1 SHF.R.U32.HI R0, RZ, c[0x0][0x2b0], R132 ;  /* 0x0000ac00ff001a19 */ /* 0x000fe40000011684 */
.L_x_194:
[----:B------:R-:W-:Y:S05]  /*3010*/  BSYNC B0 ;  /* 0x0000000000007941 */ /* 0x000fea0003800000 */
.L_x_192:
[----:B------:R-:W-:Y:S04]  /*3020*/  IMAD.MOV.U32 R132, RZ, RZ, c[0x0][0x2a8] ;  /* 0x0000aa00ff847624 */ /* 0x000fe800078e00ff */
[----:B------:R-:W-:Y:S04]  /*3030*/  IMAD R0, R0, R132, -UR5 ;  /* 0x8000000500007e24 */ /* 0x000fe8000f8e0284 */
[----:B------:R-:W-:Y:S05]  /*3040*/  IMAD.IADD R0, R0, 0x1, -R251 ;  /* 0x0000000100007824 */ /* 0x000fea00078e0afb */
[----:B------:R-:W-:Y:S02]  /*3050*/  IADD3 R132, R0, c[0x0][0x2a8], RZ ;  /* 0x0000aa0000847a10 */ /* 0x000fe40007ffe0ff */
[----:B------:R-:W-:Y:S02]  /*3060*/  IMNMX R2, R2, R0, !PT ;  /* 0x0000000002027217 */ /* 0x000fe40007800200 */
[----:B------:R-:W-:Y:S02]  /*3070*/  IMNMX R149, R149, R132, PT ;  /* 0x0000008495957217 */ /* 0x000fe40003800200 */
.L_x_191:
        /* <DEDUP_REMOVED lines=19> */
.L_x_197:
[----:B------:R-:W-:Y:S04]  /*31b0*/  MOV R133, 0x1 ;  /* 0x0000000100857802 */ /* 0x000fe80000000f00 */
[----:B------:R-:W-:Y:S11]  /*31c0*/  ISETP.NE.AND P1, PT, R133, c[0x0][0x2a8], PT ;  /* 0x0000aa0085007a0c */ /* 0x000ff60003f25270 */
[----:B------:R-:W-:Y:S02]  /*31d0*/  @!UPT UIADD3 URZ, URZ, URZ, URZ ;  /* 0x0000003f3f3ff290 */ /* 0x000fe4000fffe03f */
[----:B------:R-:W-:Y:S05]  /*31e0*/  @P1 IMAD.HI.U32 R133, R132, c[0x0][0x2ac], RZ ;  /* 0x0000ab0084851a27 */ /* 0x000fea00078e00ff */
[----:B------:R-:W-:Y:S02]  /*31f0*/  @P1 SHF.R.U32.HI R132, RZ, c[0x0][0x2b0], R133 ;  /* 0x0000ac00ff841a19 */ /* 0x000fe40000011685 */
.L_x_198:
[----:B------:R-:W-:Y:S05]  /*3200*/  BSYNC B0 ;  /* 0x0000000000007941 */ /* 0x000fea0003800000 */
.L_x_196:
[----:B------:R-:W-:Y:S04]  /*3210*/  IMAD.MOV.U32 R133, RZ, RZ, c[0x0][0x2a8] ;  /* 0x0000aa00ff857624 */ /* 0x000fe800078e00ff */
[----:B------:R-:W-:Y:S04]  /*3220*/  IMAD R132, R132, R133, -UR5 ;  /* 0x8000000584847e24 */ /* 0x000fe8000f8e0285 */
[----:B------:R-:W-:Y:S05]  /*3230*/  IMAD.IADD R132, R132, 0x1, -R251 ;  /* 0x0000000184847824 */ /* 0x000fea00078e0afb */
[----:B------:R-:W-:Y:S02]  /*3240*/  IADD3 R133, R132, c[0x0][0x2a8], RZ ;  /* 0x0000aa0084857a10 */ /* 0x000fe40007ffe0ff */
[----:B------:R-:W-:Y:S02]  /*3250*/  IMNMX R0, R0, R132, !PT ;  /* 0x0000008400007217 */ /* 0x000fe40007800200 */
[----:B------:R-:W-:Y:S02]  /*3260*/  IMNMX R148, R148, R133, PT ;  /* 0x0000008594947217 */ /* 0x000fe40003800200 */
.L_x_195:
        /* <DEDUP_REMOVED lines=19> */
.L_x_201:
[----:B------:R-:W-:Y:S04]  /*33a0*/  MOV R133, 0x1 ;  /* 0x0000000100857802 */ /* 0x000fe80000000f00 */
[----:B------:R-:W-:Y:S11]  /*33b0*/  ISETP.NE.AND P0, PT, R133, c[0x0][0x2a8], PT ;  /* 0x0000aa0085007a0c */ /* 0x000ff60003f05270 */
[----:B------:R-:W-:Y:S02]  /*33c0*/  @!UPT UIADD3 URZ, URZ, URZ, URZ ;  /* 0x0000003f3f3ff290 */ /* 0x000fe4000fffe03f */
[----:B------:R-:W-:Y:S05]  /*33d0*/  @P0 IMAD.HI.U32 R133, R132, c[0x0][0x2ac], RZ ;  /* 0x0000ab0084850a27 */ /* 0x000fea00078e00ff */
[----:B------:R-:W-:Y:S02]  /*33e0*/  @P0 SHF.R.U32.HI R132, RZ, c[0x0][0x2b0], R133 ;  /* 0x0000ac00ff840a19 */ /* 0x000fe40000011685 */
.L_x_202:
[----:B------:R-:W-:Y:S05]  /*33f0*/  BSYNC B0 ;  /* 0x0000000000007941 */ /* 0x000fea0003800000 */
.L_x_200:
[----:B------:R-:W-:Y:S04]  /*3400*/  IMAD.MOV.U32 R133, RZ, RZ, c[0x0][0x2a8] ;  /* 0x0000aa00ff857624 */ /* 0x000fe800078e00ff */
[----:B------:R-:W-:Y:S04]  /*3410*/  IMAD R132, R132, R133, -UR5 ;  /* 0x8000000584847e24 */ /* 0x000fe8000f8e0285 */
[----:B------:R-:W-:Y:S05]  /*3420*/  IMAD.IADD R132, R132, 0x1, -R251 ;  /* 0x0000000184847824 */ /* 0x000fea00078e0afb */
[----:B------:R-:W-:Y:S02]  /*3430*/  IADD3 R133, R132, c[0x0][0x2a8], RZ ;  /* 0x0000aa0084857a10 */ /* 0x000fe40007ffe0ff */
[----:B------:R-:W-:Y:S02]  /*3440*/  IMNMX R3, R3, R132, !PT ;  /* 0x0000008403037217 */ /* 0x000fe40007800200 */
[----:B------:R-:W-:Y:S02]  /*3450*/  IMNMX R150, R150, R133, PT ;  /* 0x0000008596967217 */ /* 0x000fe40003800200 */
.L_x_199:
        /* <DEDUP_REMOVED lines=63> */
.L_x_203:
        /* <DEDUP_REMOVED lines=481> */
.L_x_204:
        /* <DEDUP_REMOVED lines=241> */
.L_x_186:
        /* <DEDUP_REMOVED lines=197> */
.L_x_208:
[----:B------:R-:W-:Y:S05]  /*71c0*/  BSYNC B0 ;  /* 0x0000000000007941 */ /* 0x000fea0003800000 */
.L_x_207:
        /* <DEDUP_REMOVED lines=21> */
.L_x_210:
[----:B------:R-:W-:Y:S05]  /*7320*/  BSYNC B0 ;  /* 0x0000000000007941 */ /* 0x000fea0003800000 */
.L_x_209:
        /* <DEDUP_REMOVED lines=24> */
.L_x_212:
[----:B------:R-:W-:Y:S05]  /*74b0*/  BSYNC B0 ;  /* 0x0000000000007941 */ /* 0x000fea0003800000 */
.L_x_211:
        /* <DEDUP_REMOVED lines=19> */
.L_x_206:
        /* <DEDUP_REMOVED lines=43> */
.L_x_214:
[----:B------:R-:W-:Y:S05]  /*78a0*/  BSYNC B0 ;  /* 0x0000000000007941 */ /* 0x000fea0003800000 */
.L_x_213:
        /* <DEDUP_REMOVED lines=19> */
.L_x_216:
[----:B------:R-:W-:Y:S05]  /*79e0*/  BSYNC B0 ;  /* 0x0000000000007941 */ /* 0x000fea0003800000 */
.L_x_215:
        /* <DEDUP_REMOVED lines=23> */
.L_x_218:
[----:B------:R-:W-:Y:S05]  /*7b60*/  BSYNC B0 ;  /* 0x0000000000007941 */ /* 0x000fea0003800000 */
.L_x_217:
        /* <DEDUP_REMOVED lines=18> */
.L_x_219:
        /* <DEDUP_REMOVED lines=15> */
.L_x_1392:


//--------------------- .text._ZN7cutlass13device_kernelIN5flash19enable_sm80_to_sm89INS1_16FlashAttnBwdSm80INS1_25CollectiveMainloopBwdSm80ILi2ELi1EN4cute5tupleIJNS5_1CILi64EEENS7_ILi128EEENS7_ILi96EEEEEENS_10bfloat16_tEfNS_4arch4Sm80ELb0ELb1ELb0ELb0ELb0ELb0ELb0ELb0ELi2ELi2ELi4ELi2ELb1EEENS1_24CollectiveEpilogueBwdGQAISB_fSE_Li256ELb0ELb0EEENS1_19SingleTileSchedulerILb0ELb0ELb0ELi128EEEEEEEEEvNT_6ParamsE --------------------------
	.section	.text._ZN7cutlass13device_kernelIN5flash19enable_sm80_to_sm89INS1_16FlashAttnBwdSm80INS1_25CollectiveMainloopBwdSm80ILi2ELi1EN4cute5tupleIJNS5_1CILi64EEENS7_ILi128EEENS7_ILi96EEEEEENS_10bfloat16_tEfNS_4arch4Sm80ELb0ELb1ELb0ELb0ELb0ELb0ELb0ELb0ELi2ELi2ELi4ELi2ELb1EEENS1_24CollectiveEpilogueBwdGQAISB_fSE_Li256ELb0ELb0EEENS1_19SingleTileSchedulerILb0ELb0ELb0ELi128EEEEEEEEEvNT_6ParamsE,"ax",@progbits
	.sectioninfo	@"SHI_REGISTERS=255"
	.align	128
.text._ZN7cutlass13device_kernelIN5flash19enable_sm80_to_sm89INS1_16FlashAttnBwdSm80INS1_25CollectiveMainloopBwdSm80ILi2ELi1EN4cute5tupleIJNS5_1CILi64EEENS7_ILi128EEENS7_ILi96EEEEEENS_10bfloat16_tEfNS_4arch4Sm80ELb0ELb1ELb0ELb0ELb0ELb0ELb0ELb0ELi2ELi2ELi4ELi2ELb1EEENS1_24CollectiveEpilogueBwdGQAISB_fSE_Li256ELb0ELb0EEENS1_19SingleTileSchedulerILb0ELb0ELb0ELi128EEEEEEEEEvNT_6ParamsE:
        .type           _ZN7cutlass13device_kernelIN5flash19enable_sm80_to_sm89INS1_16FlashAttnBwdSm80INS1_25CollectiveMainloopBwdSm80ILi2ELi1EN4cute5tupleIJNS5_1CILi64EEENS7_ILi128EEENS7_ILi96EEEEEENS_10bfloat16_tEfNS_4arch4Sm80ELb0ELb1ELb0ELb0ELb0ELb0ELb0ELb0ELi2ELi2ELi4ELi2ELb1EEENS1_24CollectiveEpilogueBwdGQAISB_fSE_Li256ELb0ELb0EEENS1_19SingleTileSchedulerILb0ELb0ELb0ELi128EEEEEEEEEvNT_6ParamsE,@function
        .size           _ZN7cutlass13device_kernelIN5flash19enable_sm80_to_sm89INS1_16FlashAttnBwdSm80INS1_25CollectiveMainloopBwdSm80ILi2ELi1EN4cute5tupleIJNS5_1CILi64EEENS7_ILi128EEENS7_ILi96EEEEEENS_10bfloat16_tEfNS_4arch4Sm80ELb0ELb1ELb0ELb0ELb0ELb0ELb0ELb0ELi2ELi2ELi4ELi2ELb1EEENS1_24CollectiveEpilogueBwdGQAISB_fSE_Li256ELb0ELb0EEENS1_19SingleTileSchedulerILb0ELb0ELb0ELi128EEEEEEEEEvNT_6ParamsE,(.L_x_1393 - _ZN7cutlass13device_kernelIN5flash19enable_sm80_to_sm89INS1_16FlashAttnBwdSm80INS1_25CollectiveMainloopBwdSm80ILi2ELi1EN4cute5tupleIJNS5_1CILi64EEENS7_ILi128EEENS7_ILi96EEEEEENS_10bfloat16_tEfNS_4arch4Sm80ELb0ELb1ELb0ELb0ELb0ELb0ELb0ELb0ELi2ELi2ELi4ELi2ELb1EEENS1_24CollectiveEpilogueBwdGQAISB_fSE_Li256ELb0ELb0EEENS1_19SingleTileSchedulerILb0ELb0ELb0ELi128EEEEEEEEEvNT_6ParamsE)
        .other          _ZN7cutlass13device_kernelIN5flash19enable_sm80_to_sm89INS1_16FlashAttnBwdSm80INS1_25CollectiveMainloopBwdSm80ILi2ELi1EN4cute5tupleIJNS5_1CILi64EEENS7_ILi128EEENS7_ILi96EEEEEENS_10bfloat16_tEfNS_4arch4Sm80ELb0ELb1ELb0ELb0ELb0ELb0ELb0ELb0ELi2ELi2ELi4ELi2ELb1EEENS1_24CollectiveEpilogueBwdGQAISB_fSE_Li256ELb0ELb0EEENS1_19SingleTileSchedulerILb0ELb0ELb0ELi128EEEEEEEEEvNT_6ParamsE,@"STO_CUDA_ENTRY STV_DEFAULT"
_ZN7cutlass13device_kernelIN5flash19enable_sm80_to_sm89INS1_16FlashAttnBwdSm80INS1_25CollectiveMainloopBwdSm80ILi2ELi1EN4cute5tupleIJNS5_1CILi64EEENS7_ILi128EEENS7_ILi96EEEEEENS_10bfloat16_tEfNS_4arch4Sm80ELb0ELb1ELb0ELb0ELb0ELb0ELb0ELb0ELi2ELi2ELi4ELi2ELb1EEENS1_24CollectiveEpilogueBwdGQAISB_fSE_Li256ELb0ELb0EEENS1_19SingleTileSchedulerILb0ELb0ELb0ELi128EEEEEEEEEvNT_6ParamsE:
        /* <DEDUP_REMOVED lines=28> */
.L_x_220:
        /* <DEDUP_REMOVED lines=11> */
[----:B------:R-:W-:Y:S01]  /*0270*/  CS2R R122, SRZ ;  /* 0x00000000007a7805 */ /* 0x000fe2000001ff00 */
[----:B------:R-:W-:Y:S01]  /*0280*/  CS2R R120, SRZ ;  /* 0x0000000000787805 */ /* 0x000fe2000001ff00 */
[----:B------:R-:W-:Y:S01]  /*0290*/  CS2R R118, SRZ ;  /* 0x0000000000767805 */ /* 0x000fe2000001ff00 */
[----:B------:R-:W-:Y:S01]  /*02a0*/  IMAD.U32 R0, RZ, RZ, UR4 ;  /* 0x00000004ff007e24 */ /* 0x000fe2000f8e00ff */
[----:B------:R-:W-:Y:S01]  /*02b0*/  CS2R R116, SRZ ;  /* 0x0000000000747805 */ /* 0x000fe2000001ff00 */
[----:B------:R-:W-:Y:S01]  /*02c0*/  CS2R R110, SRZ ;  /* 0x00000000006e7805 */ /* 0x000fe2000001ff00 */
[----:B------:R-:W-:Y:S01]  /*02d0*/  CS2R R108, SRZ ;  /* 0x00000000006c7805 */ /* 0x000fe2000001ff00 */
[----:B------:R-:W-:Y:S01]  /*02e0*/  CS2R R114, SRZ ;  /* 0x0000000000727805 */ /* 0x000fe2000001ff00 */
[----:B------:R-:W-:Y:S01]  /*02f0*/  IADD3 R0, R0, -c[0x0][0x2a4], RZ ;  /* 0x8000a90000007a10 */ /* 0x000fe20007ffe0ff */
[----:B------:R-:W-:Y:S01]  /*0300*/  CS2R R112, SRZ ;  /* 0x0000000000707805 */ /* 0x000fe2000001ff00 */
[----:B------:R-:W-:Y:S01]  /*0310*/  CS2R R106, SRZ ;  /* 0x00000000006a7805 */ /* 0x000fe2000001ff00 */
[----:B------:R-:W-:Y:S01]  /*0320*/  CS2R R104, SRZ ;  /* 0x0000000000687805 */ /* 0x000fe2000001ff00 */
[----:B------:R-:W-:Y:S01]  /*0330*/  SHF.R.S32.HI R2, RZ, 0x1f, R0 ;  /* 0x0000001fff027819 */ /* 0x000fe20000011400 */
[----:B------:R-:W-:Y:S01]  /*0340*/  CS2R R102, SRZ ;  /* 0x0000000000667805 */ /* 0x000fe2000001ff00 */
[----:B------:R-:W-:Y:S01]  /*0350*/  CS2R R100, SRZ ;  /* 0x0000000000647805 */ /* 0x000fe2000001ff00 */
[----:B------:R-:W-:Y:S01]  /*0360*/  CS2R R94, SRZ ;  /* 0x00000000005e7805 */ /* 0x000fe2000001ff00 */
[----:B------:R-:W-:Y:S01]  /*0370*/  LEA.HI R0, R2, R0, RZ, 0x6 ;  /* 0x0000000002007211 */ /* 0x000fe200078f30ff */
[----:B------:R-:W-:Y:S01]  /*0380*/  CS2R R92, SRZ ;  /* 0x00000000005c7805 */ /* 0x000fe2000001ff00 */
[----:B------:R-:W-:Y:S01]  /*0390*/  CS2R R98, SRZ ;  /* 0x0000000000627805 */ /* 0x000fe2000001ff00 */
[----:B------:R-:W-:Y:S01]  /*03a0*/  CS2R R96, SRZ ;  /* 0x0000000000607805 */ /* 0x000fe2000001ff00 */
[----:B------:R-:W2:Y:S01]  /*03b0*/  R2UR UR12, R0 ;  /* 0x00000000000c73c2 */ /* 0x000ea200000e0000 */
        /* <DEDUP_REMOVED lines=29> */
[----:B------:R-:W-:-:S02]  /*0590*/  CS2R R36, SRZ ;  /* 0x0000000000247805 */ /* 0x000fc4000001ff00 */
[----:B------:R-:W-:-:S04]  /*05a0*/  USEL UR12, URZ, UR12, !UP0 ;  /* 0x0000000c3f0c7287 */ /* 0x000fc8000c000000 */
[----:B------:R-:W-:-:S06]  /*05b0*/  UISETP.GT.AND UP0, UPT, UR14, UR12, UPT ;  /* 0x0000000c0e00728c */ /* 0x000fcc000bf04270 */
[----:B------:R-:W-:-:S13]  /*05c0*/  PLOP3.LUT P0, PT, PT, PT, UP0, 0x80, 0x0 ;  /* 0x000000000000781c */ /* 0x000fda0003f0f008 */
[----:B------:R-:W-:Y:S05]  /*05d0*/  @!P0 BRA `(.L_x_221) ;  /* 0x00005e6000008947 */ /* 0x000fea0003800000 */
[----:B------:R-:W-:Y:S01]  /*05e0*/  USHF.R.S32.HI UR18, URZ, 0x1f, UR20 ;  /* 0x0000001f3f127899 */ /* 0x000fe20008011414 */
[--C-:B------:R-:W-:Y:S01]  /*05f0*/  IMAD.MOV.U32 R136, RZ, RZ, R4.reuse ;  /* 0x000000ffff887224 */ /* 0x100fe200078e0004 */
[----:B------:R-:W-:Y:S01]  /*0600*/  ULDC.64 UR4, c[0x0][0x270] ;  /* 0x00009c0000047ab9 */ /* 0x000fe20000000a00 */
[----:B------:R-:W-:Y:S01]  /*0610*/  IMAD.MOV.U32 R136, RZ, RZ, R4 ;  /* 0x000000ffff887224 */ /* 0x000fe200078e0004 */
[----:B------:R-:W-:Y:S01]  /*0620*/  UIMAD UR4, UR18, UR4, URZ ;  /* 0x00000004120472a4 */ /* 0x000fe2000f8e023f */
[----:B------:R-:W-:Y:S01]  /*0630*/  IMAD.MOV.U32 R137, RZ, RZ, R5 ;  /* 0x000000ffff897224 */ /* 0x000fe200078e0005 */
[----:B------:R-:W-:Y:S01]  /*0640*/  USHF.L.U32 UR15, UR12, 0x6, URZ ;  /* 0x000000060c0f7899 */ /* 0x000fe2000800063f */
[----:B------:R-:W-:Y:S01]  /*0650*/  IMAD.SHL.U32 R8, R136, 0x4, RZ ;  /* 0x0000000488087824 */ /* 0x000fe200078e00ff */
[----:B------:R-:W-:Y:S01]  /*0660*/  UIMAD UR21, UR20, UR5, UR4 ;  /* 0x00000005141572a4 */ /* 0x000fe2000f8e0204 */
[----:B------:R-:W-:Y:S01]  /*0670*/  SHF.R.S32.HI R137, RZ, 0x1f, R136 ;  /* 0x0000001fff897819 */ /* 0x000fe20000011488 */
[----:B------:R-:W-:Y:S01]  /*0680*/  IMAD.U32 R2, RZ, RZ, UR20 ;  /* 0x00000014ff027e24 */ /* 0x000fe2000f8e00ff */
[----:B------:R-:W-:Y:S01]  /*0690*/  ULDC.64 UR4, c[0x0][0x238] ;  /* 0x00008e0000047ab9 */ /* 0x000fe20000000a00 */
[----:B------:R-:W-:Y:S01]  /*06a0*/  SHF.R.S32.HI R9, RZ, 0x1f, R8 ;  /* 0x0000001fff097819 */ /* 0x000fe20000011408 */
[----:B------:R-:W-:Y:S01]  /*06b0*/  UIMAD UR4, UR18, UR4, URZ ;  /* 0x00000004120472a4 */ /* 0x000fe2000f8e023f */
[----:B------:R-:W-:Y:S01]  /*06c0*/  IMAD.WIDE.U32 R2, R2, c[0x0][0x238], R136 ;  /* 0x00008e0002027a25 */ /* 0x000fe200078e0088 */
[----:B------:R-:W-:Y:S01]  /*06d0*/  ISETP.GT.AND P2, PT, R136, 0xf, PT ;  /* 0x0000000f8800780c */ /* 0x000fe20003f44270 */
[----:B------:R-:W-:Y:S01]  /*06e0*/  STL [R1+0xc], R137 ;  /* 0x00000c8901007387 */ /* 0x000fe20000100800 */
[----:B------:R-:W-:Y:S01]  /*06f0*/  UIMAD UR6, UR20, UR5, UR4 ;  /* 0x00000005140672a4 */ /* 0x000fe2000f8e0204 */
[----:B------:R-:W-:Y:S01]  /*0700*/  IMAD.U32 R6, RZ, RZ, UR20 ;  /* 0x00000014ff067e24 */ /* 0x000fe2000f8e00ff */
[----:B------:R-:W-:Y:S01]  /*0710*/  SHF.R.S32.HI R34, RZ, 0x1f, R136 ;  /* 0x0000001fff227819 */ /* 0x000fe20000011488 */
[----:B-1----:R-:W-:Y:S01]  /*0720*/  IMAD.U32 R4, RZ, RZ, UR20 ;  /* 0x00000014ff047e24 */ /* 0x002fe2000f8e00ff */
[----:B------:R1:W-:Y:S01]  /*0730*/  STL.64 [R1+0x10], R8 ;  /* 0x0000100801007387 */ /* 0x0003e20000100a00 */
[--C-:B------:R-:W-:Y:S01]  /*0740*/  IMAD.WIDE.U32 R6, R6, c[0x0][0x270], R8.reuse ;  /* 0x00009c0006067a25 */ /* 0x100fe200078e0008 */
[----:B------:R-:W-:Y:S01]  /*0750*/  IADD3 R23, R3, UR6, RZ ;  /* 0x0000000603177c10 */ /* 0x000fe2000fffe0ff */
[----:B------:R-:W-:Y:S01]  /*0760*/  ULDC.64 UR6, c[0x0][0x290] ;  /* 0x0000a40000067ab9 */ /* 0x000fe20000000a00 */
[-C--:B------:R-:W-:Y:S01]  /*0770*/  LEA.HI R29, R34, R136.reuse, RZ, 0x3 ;  /* 0x00000088221d7211 */ /* 0x080fe200078f18ff */
[----:B------:R-:W-:Y:S01]  /*0780*/  UIMAD.WIDE.U32 UR26, UR11, UR6, URZ ;  /* 0x000000060b1a72a5 */ /* 0x000fe2000f8e003f */
[----:B------:R-:W-:Y:S01]  /*0790*/  IMAD.WIDE.U32 R4, R4, c[0x0][0x288], R8 ;  /* 0x0000a20004047a25 */ /* 0x000fe200078e0008 */
[----:B------:R-:W-:Y:S01]  /*07a0*/  ULDC.64 UR8, c[0x0][0x278] ;  /* 0x00009e0000087ab9 */ /* 0x000fe20000000a00 */
[-C--:B------:R-:W-:Y:S01]  /*07b0*/  LEA.HI R28, R34, R136.reuse, RZ, 0x5 ;  /* 0x00000088221c7211 */ /* 0x080fe200078f28ff */
[----:B------:R-:W-:Y:S01]  /*07c0*/  UIMAD.WIDE.U32 UR16, UR11, UR8, URZ ;  /* 0x000000080b1072a5 */ /* 0x000fe2000f8e003f */
[----:B------:R-:W-:Y:S01]  /*07d0*/  IMAD.MOV.U32 R22, RZ, RZ, R2 ;  /* 0x000000ffff167224 */ /* 0x000fe200078e0002 */
[----:B------:R-:W-:Y:S01]  /*07e0*/  ULDC.64 UR24, c[0x0][0x248] ;  /* 0x0000920000187ab9 */ /* 0x000fe20000000a00 */
[----:B------:R-:W-:Y:S01]  /*07f0*/  IMAD.U32 R0, RZ, RZ, UR15 ;  /* 0x0000000fff007e24 */ /* 0x000fe2000f8e00ff */
[----:B------:R-:W-:Y:S01]  /*0800*/  USHF.R.S32.HI UR19, URZ, 0x1f, UR11 ;  /* 0x0000001f3f137899 */ /* 0x000fe2000801140b */
[----:B------:R-:W-:Y:S01]  /*0810*/  IMAD.U32 R2, RZ, RZ, UR26 ;  /* 0x0000001aff027e24 */ /* 0x000fe2000f8e00ff */
[----:B------:R-:W-:Y:S01]  /*0820*/  UISETP.NE.AND UP0, UPT, UR24, 0x1, UPT ;  /* 0x000000011800788c */ /* 0x000fe2000bf05270 */
[----:B------:R-:W-:Y:S01]  /*0830*/  IMAD.U32 R3, RZ, RZ, UR27 ;  /* 0x0000001bff037e24 */ /* 0x000fe2000f8e00ff */
[----:B------:R-:W-:Y:S01]  /*0840*/  @!P2 IADD3 R27, P4, P3, R0, UR16, R6 ;  /* 0x00000010001bac10 */ /* 0x000fe2000fb9e006 */
[----:B------:R-:W-:Y:S01]  /*0850*/  IMAD.U32 R0, RZ, RZ, UR10 ;  /* 0x0000000aff007e24 */ /* 0x000fe2000f8e00ff */
[----:B------:R-:W-:Y:S01]  /*0860*/  IADD3 R30, P1, P0, R4, UR15, R2 ;  /* 0x0000000f041e7c10 */ /* 0x000fe2000f83e002 */
[----:B------:R-:W-:Y:S01]  /*0870*/  UIMAD UR6, UR19, UR6, URZ ;  /* 0x00000006130672a4 */ /* 0x000fe2000f8e023f */
[----:B------:R-:W-:Y:S01]  /*0880*/  SHF.R.S32.HI R24, RZ, 0x5, R28 ;  /* 0x00000005ff187819 */ /* 0x000fe2000001141c */
[----:B------:R-:W-:Y:S01]  /*0890*/  ULDC.64 UR4, c[0x0][0x288] ;  /* 0x0000a20000047ab9 */ /* 0x000fe20000000a00 */
[----:B------:R-:W-:Y:S01]  /*08a0*/  IMAD.MOV.U32 R223, RZ, RZ, 0x20 ;  /* 0x00000020ffdf7424 */ /* 0x000fe200078e00ff */
[----:B------:R-:W-:Y:S01]  /*08b0*/  UIMAD UR8, UR19, UR8, URZ ;  /* 0x00000008130872a4 */ /* 0x000fe2000f8e023f */
[----:B------:R-:W-:Y:S01]  /*08c0*/  IMAD.MOV.U32 R225, RZ, RZ, 0x10 ;  /* 0x00000010ffe17424 */ /* 0x000fe200078e00ff */
[----:B------:R-:W-:Y:S01]  /*08d0*/  UIMAD UR4, UR18, UR4, URZ ;  /* 0x00000004120472a4 */ /* 0x000fe2000f8e023f */
[----:B-1----:R-:W-:Y:S01]  /*08e0*/  IADD3 R9, R7, UR21, RZ ;  /* 0x0000001507097c10 */ /* 0x002fe2000fffe0ff */
[----:B------:R-:W-:Y:S01]  /*08f0*/  UIMAD.WIDE.U32 UR24, UR20, UR25, URZ ;  /* 0x00000019141872a5 */ /* 0x000fe2000f8e003f */
[----:B------:R-:W-:Y:S01]  /*0900*/  LEA.HI R7, R34, R136, RZ, 0x2 ;  /* 0x0000008822077211 */ /* 0x000fe200078f10ff */
[----:B------:R-:W-:Y:S01]  /*0910*/  UIMAD UR8, UR11, UR9, UR8 ;  /* 0x000000090b0872a4 */ /* 0x000fe2000f8e0208 */
[----:B------:R-:W-:Y:S01]  /*0920*/  CS2R R130, SRZ ;  /* 0x0000000000827805 */ /* 0x000fe2000001ff00 */
[----:B------:R-:W-:Y:S01]  /*0930*/  UIMAD UR7, UR11, UR7, UR6 ;  /* 0x000000070b0772a4 */ /* 0x000fe2000f8e0206 */
[----:B------:R-:W-:Y:S01]  /*0940*/  SHF.R.S32.HI R244, RZ, 0x2, R7 ;  /* 0x00000002fff47819 */ /* 0x000fe20000011407 */
[----:B------:R-:W-:Y:S01]  /*0950*/  ULDC UR9, c[0x0][0x250] ;  /* 0x0000940000097ab9 */ /* 0x000fe20000000800 */
[C---:B------:R-:W-:Y:S01]  /*0960*/  LOP3.LUT R2, R7.reuse, 0xfffffffc, RZ, 0xc0, !PT ;  /* 0xfffffffc07027812 */ /* 0x040fe200078ec0ff */
[----:B------:R-:W-:Y:S01]  /*0970*/  UIMAD UR5, UR20, UR5, UR4 ;  /* 0x00000005140572a4 */ /* 0x000fe2000f8e0204 */
[----:B------:R-:W-:Y:S01]  /*0980*/  SHF.R.S32.HI R245, RZ, 0x1f, R244 ;  /* 0x0000001ffff57819 */ /* 0x000fe200000114f4 */
[----:B------:R-:W-:Y:S01]  /*0990*/  UMOV UR6, UR20 ;  /* 0x0000001400067c82 */ /* 0x000fe20008000000 */
[----:B------:R-:W-:Y:S01]  /*09a0*/  LEA.HI R3, R7, R244, RZ, 0x1 ;  /* 0x000000f407037211 */ /* 0x000fe200078f08ff */
[----:B------:R-:W-:Y:S01]  /*09b0*/  IMAD.IADD R17, R136, 0x1, -R2 ;  /* 0x0000000188117824 */ /* 0x000fe200078e0a02 */
[----:B------:R-:W-:Y:S01]  /*09c0*/  @UP0 USHF.R.U32.HI UR6, URZ, UR9, UR25 ;  /* 0x000000093f060299 */ /* 0x000fe20008011619 */
[----:B------:R-:W-:Y:S01]  /*09d0*/  IMAD.WIDE R18, R0, 0x80, R244 ;  /* 0x0000008000127825 */ /* 0x000fe200078e02f4 */
[----:B------:R-:W-:Y:S01]  /*09e0*/  LOP3.LUT R3, R3, 0x7fffffe, RZ, 0xc0, !PT ;  /* 0x07fffffe03037812 */ /* 0x000fe200078ec0ff */
[----:B------:R-:W-:Y:S01]  /*09f0*/  USHF.R.S32.HI UR21, URZ, 0x1f, UR15 ;  /* 0x0000001f3f157899 */ /* 0x000fe2000801140f */
[----:B------:R-:W-:Y:S01]  /*0a00*/  IADD3 R8, R5, UR5, RZ ;  /* 0x0000000505087c10 */ /* 0x000fe2000fffe0ff */
[----:B------:R-:W-:Y:S01]  /*0a10*/  IMAD.SHL.U32 R0, R29, 0x8, RZ ;  /* 0x000000081d007824 */ /* 0x000fe200078e00ff */
[----:B------:R-:W-:Y:S01]  /*0a20*/  UIADD3 UR9, UR27, UR7, URZ ;  /* 0x000000071b097290 */ /* 0x000fe2000fffe03f */
[----:B------:R-:W-:Y:S01]  /*0a30*/  IMAD.SHL.U32 R2, R17, 0x8, RZ ;  /* 0x0000000811027824 */ /* 0x000fe200078e00ff */
[----:B------:R-:W-:Y:S01]  /*0a40*/  USHF.R.S32.HI UR7, URZ, 0x1f, UR6 ;  /* 0x0000001f3f077899 */ /* 0x000fe20008011406 */
[----:B------:R-:W-:Y:S01]  /*0a50*/  IMAD.U32 R5, RZ, RZ, UR21 ;  /* 0x00000015ff057e24 */ /* 0x000fe2000f8e00ff */
[----:B------:R-:W-:Y:S01]  /*0a60*/  LOP3.LUT R0, R0, 0xc0, RZ, 0xc0, !PT ;  /* 0x000000c000007812 */ /* 0x000fe200078ec0ff */
[----:B------:R-:W-:Y:S01]  /*0a70*/  ULDC.64 UR4, c[0x0][0x1e0] ;  /* 0x0000780000047ab9 */ /* 0x000fe20000000a00 */
[----:B------:R-:W-:Y:S01]  /*0a80*/  SHF.R.S32.HI R7, RZ, 0x1f, R7 ;  /* 0x0000001fff077819 */ /* 0x000fe20000011407 */
[----:B------:R-:W-:Y:S01]  /*0a90*/  UIADD3 UR8, UR17, UR8, URZ ;  /* 0x0000000811087290 */ /* 0x000fe2000fffe03f */
[----:B------:R-:W-:Y:S01]  /*0aa0*/  SHF.R.U32.HI R6, RZ, 0x3, R0 ;  /* 0x00000003ff067819 */ /* 0x000fe20000011600 */
[----:B------:R-:W-:Y:S01]  /*0ab0*/  UIMAD UR4, UR7, UR4, URZ ;  /* 0x00000004070472a4 */ /* 0x000fe2000f8e023f */
[----:B------:R-:W-:Y:S01]  /*0ac0*/  LOP3.LUT R4, R0, 0x18, R2, 0xf8, !PT ;  /* 0x0000001800047812 */ /* 0x000fe200078ef802 */
[----:B------:R-:W-:Y:S01]  /*0ad0*/  IMAD.IADD R0, R244, 0x1, -R3 ;  /* 0x00000001f4007824 */ /* 0x000fe200078e0a03 */
[C---:B------:R-:W-:Y:S01]  /*0ae0*/  IADD3.X R33, R5.reuse, UR9, R8, P1, P0 ;  /* 0x0000000905217c10 */ /* 0x040fe20008fe0408 */
[----:B------:R-:W-:Y:S01]  /*0af0*/  UIMAD UR21, UR6, UR5, UR4 ;  /* 0x00000005061572a4 */ /* 0x000fe2000f8e0204 */
[----:B------:R-:W-:Y:S01]  /*0b00*/  LOP3.LUT R3, R4, R6, RZ, 0x3c, !PT ;  /* 0x0000000604037212 */ /* 0x000fe200078e3cff */
[----:B------:R-:W-:Y:S01]  /*0b10*/  IMAD R0, R24, 0x8, R0 ;  /* 0x0000000818007824 */ /* 0x000fe200078e0200 */
[----:B------:R-:W-:Y:S01]  /*0b20*/  @!P2 IADD3.X R32, R5, UR8, R9, P4, P3 ;  /* 0x000000080520ac10 */ /* 0x000fe2000a7e6409 */
[----:B------:R-:W-:Y:S01]  /*0b30*/  IMAD R8, R245, c[0x0][0x208], RZ ;  /* 0x00008200f5087a24 */ /* 0x000fe200078e02ff */
[----:B------:R-:W-:Y:S01]  /*0b40*/  LEA.HI R15, R7, R244, RZ, 0x3 ;  /* 0x000000f4070f7211 */ /* 0x000fe200078f18ff */
[----:B------:R-:W-:Y:S01]  /*0b50*/  IMAD.U32 R20, R0, 0x20, R3 ;  /* 0x0000002000147824 */ /* 0x000fe200078e0003 */
[--C-:B------:R-:W-:Y:S01]  /*0b60*/  SHF.R.S32.HI R3, RZ, 0x1f, R2.reuse ;  /* 0x0000001fff037819 */ /* 0x100fe20000011402 */
[----:B------:R-:W-:Y:S01]  /*0b70*/  IMAD.U32 R0, RZ, RZ, UR6 ;  /* 0x00000006ff007e24 */ /* 0x000fe2000f8e00ff */
[----:B------:R-:W-:Y:S01]  /*0b80*/  ULDC.64 UR4, c[0x0][0x1b0] ;  /* 0x00006c0000047ab9 */ /* 0x000fe20000000a00 */
[----:B------:R-:W-:Y:S01]  /*0b90*/  IMAD R6, R245, c[0x0][0x178], RZ ;  /* 0x00005e00f5067a24 */ /* 0x000fe200078e02ff */
[----:B------:R-:W-:Y:S01]  /*0ba0*/  UIMAD UR4, UR7, UR4, URZ ;  /* 0x00000004070472a4 */ /* 0x000fe2000f8e023f */
[--C-:B------:R-:W-:Y:S01]  /*0bb0*/  IMAD.WIDE.U32 R4, R0, c[0x0][0x1e0], R2.reuse ;  /* 0x0000780000047a25 */ /* 0x100fe200078e0002 */
[----:B------:R-:W-:Y:S01]  /*0bc0*/  ISETP.GE.AND P5, PT, R2, c[0x0][0x1cc], PT ;  /* 0x0000730002007a0c */ /* 0x000fe20003fa6270 */
[----:B------:R-:W-:Y:S01]  /*0bd0*/  CS2R R128, SRZ ;  /* 0x0000000000807805 */ /* 0x000fe2000001ff00 */
[----:B------:R-:W-:Y:S01]  /*0be0*/  UIMAD UR4, UR6, UR5, UR4 ;  /* 0x00000005060472a4 */ /* 0x000fe2000f8e0204 */
[----:B------:R-:W-:Y:S01]  /*0bf0*/  IMAD.WIDE.U32 R12, R0, c[0x0][0x1b0], R2 ;  /* 0x00006c00000c7a25 */ /* 0x000fe200078e0002 */
[----:B------:R-:W-:Y:S01]  /*0c00*/  LOP3.LUT R0, R15, 0xfffffff8, RZ, 0xc0, !PT ;  /* 0xfffffff80f007812 */ /* 0x000fe200078ec0ff */
[----:B------:R-:W-:Y:S01]  /*0c10*/  ULDC.64 UR6, c[0x0][0x180] ;  /* 0x0000600000067ab9 */ /* 0x000fe20000000a00 */
[----:B------:R-:W-:Y:S01]  /*0c20*/  IADD3 R7, R5, UR21, RZ ;  /* 0x0000001505077c10 */ /* 0x000fe2000fffe0ff */
[C---:B------:R-:W-:Y:S01]  /*0c30*/  IMAD R5, R244.reuse, c[0x0][0x20c], R8 ;  /* 0x00008300f4057a24 */ /* 0x040fe200078e0208 */
[----:B------:R-:W-:Y:S01]  /*0c40*/  UIMAD UR6, UR18, UR6, URZ ;  /* 0x00000006120672a4 */ /* 0x000fe2000f8e023f */
[--C-:B------:R-:W-:Y:S01]  /*0c50*/  IMAD.WIDE.U32 R10, R244, c[0x0][0x178], R2.reuse ;  /* 0x00005e00f40a7a25 */ /* 0x100fe200078e0002 */
[----:B------:R-:W-:Y:S01]  /*0c60*/  IADD3 R37, R2, 0x40, RZ ;  /* 0x0000004002257810 */ /* 0x000fe20007ffe0ff */
[----:B------:R-:W-:Y:S01]  /*0c70*/  CS2R R126, SRZ ;  /* 0x00000000007e7805 */ /* 0x000fe2000001ff00 */
[----:B------:R-:W-:Y:S01]  /*0c80*/  UIMAD UR6, UR20, UR7, UR6 ;  /* 0x00000007140672a4 */ /* 0x000fe2000f8e0206 */
[----:B------:R-:W-:Y:S01]  /*0c90*/  IMAD.WIDE.U32 R8, R244, c[0x0][0x208], R2 ;  /* 0x00008200f4087a25 */ /* 0x000fe200078e0002 */
[----:B------:R-:W-:Y:S01]  /*0ca0*/  LEA.HI R3, R34, R136, RZ, 0x6 ;  /* 0x0000008822037211 */ /* 0x000fe200078f30ff */
[----:B------:R-:W-:Y:S01]  /*0cb0*/  UMOV UR7, 0x6 ;  /* 0x0000000600077882 */ /* 0x000fe20000000000 */
[----:B------:R-:W-:Y:S01]  /*0cc0*/  CS2R R124, SRZ ;  /* 0x00000000007c7805 */ /* 0x000fe2000001ff00 */
[----:B------:R-:W-:Y:S01]  /*0cd0*/  IMAD.IADD R0, R244, 0x1, -R0 ;  /* 0x00000001f4007824 */ /* 0x000fe200078e0a00 */
[----:B------:R-:W-:Y:S01]  /*0ce0*/  SHF.R.S32.HI R16, RZ, 0x6, R3 ;  /* 0x00000006ff107819 */ /* 0x000fe20000011403 */
[----:B------:R-:W-:Y:S01]  /*0cf0*/  IMAD.IADD R9, R9, 0x1, R5 ;  /* 0x0000000109097824 */ /* 0x000fe200078e0205 */
[----:B------:R-:W-:Y:S01]  /*0d00*/  IADD3 R5, R13, UR4, RZ ;  /* 0x000000040d057c10 */ /* 0x000fe2000fffe0ff */
[----:B------:R-:W-:Y:S01]  /*0d10*/  ULDC.64 UR4, c[0x0][0x1e8] ;  /* 0x00007a0000047ab9 */ /* 0x000fe20000000a00 */
[C---:B------:R-:W-:Y:S01]  /*0d20*/  LOP3.LUT P0, RZ, R0.reuse, 0x4, RZ, 0xc0, !PT ;  /* 0x0000000400ff7812 */ /* 0x040fe2000780c0ff */
[----:B------:R-:W-:Y:S01]  /*0d30*/  IMAD.SHL.U32 R0, R0, 0x40, RZ ;  /* 0x0000004000007824 */ /* 0x000fe200078e00ff */
[----:B------:R-:W-:Y:S01]  /*0d40*/  UIMAD UR4, UR19, UR4, URZ ;  /* 0x00000004130472a4 */ /* 0x000fe2000f8e023f */
[----:B------:R-:W-:Y:S01]  /*0d50*/  IMAD.SHL.U32 R3, R16, 0x8, RZ ;  /* 0x0000000810037824 */ /* 0x000fe200078e00ff */
[----:B------:R-:W-:Y:S01]  /*0d60*/  CS2R R122, SRZ ;  /* 0x00000000007a7805 */ /* 0x000fe2000001ff00 */
[----:B------:R-:W-:Y:S01]  /*0d70*/  IMAD R14, R244, c[0x0][0x17c], R6 ;  /* 0x00005f00f40e7a24 */ /* 0x000fe200078e0206 */
[----:B------:R-:W-:Y:S01]  /*0d80*/  LOP3.LUT R0, R0, 0x1c0, RZ, 0xc0, !PT ;  /* 0x000001c000007812 */ /* 0x000fe200078ec0ff */
[----:B------:R-:W-:Y:S01]  /*0d90*/  UIMAD UR21, UR11, UR5, UR4 ;  /* 0x000000050b1572a4 */ /* 0x000fe2000f8e0204 */
[----:B------:R-:W-:Y:S01]  /*0da0*/  LOP3.LUT R212, R3, 0x18, RZ, 0xc0, !PT ;  /* 0x0000001803d47812 */ /* 0x000fe200078ec0ff */
[----:B------:R-:W-:Y:S01]  /*0db0*/  IMAD.MOV.U32 R6, RZ, RZ, R4 ;  /* 0x000000ffff067224 */ /* 0x000fe200078e0004 */
[----:B------:R-:W-:Y:S01]  /*0dc0*/  SHF.R.U32.HI R3, RZ, 0x3, R0 ;  /* 0x00000003ff037819 */ /* 0x000fe20000011600 */
[----:B------:R-:W-:Y:S01]  /*0dd0*/  ULDC.64 UR4, c[0x0][0x1b8] ;  /* 0x00006e0000047ab9 */ /* 0x000fe20000000a00 */
[----:B------:R-:W-:Y:S01]  /*0de0*/  IMAD.MOV.U32 R4, RZ, RZ, R12 ;  /* 0x000000ffff047224 */ /* 0x000fe200078e000c */
[----:B------:R-:W-:Y:S01]  /*0df0*/  UIMAD UR4, UR19, UR4, URZ ;  /* 0x00000004130472a4 */ /* 0x000fe2000f8e023f */
[----:B------:R-:W-:Y:S01]  /*0e00*/  LOP3.LUT R3, R3, R0, R212, 0x1e, !PT ;  /* 0x0000000003037212 */ /* 0x000fe200078e1ed4 */
[----:B------:R-:W-:Y:S01]  /*0e10*/  IMAD.U32 R12, RZ, RZ, UR11 ;  /* 0x0000000bff0c7e24 */ /* 0x000fe2000f8e00ff */
[----:B------:R-:W-:Y:S01]  /*0e20*/  LEA.HI R0, R28, R24, RZ, 0x1 ;  /* 0x000000181c007211 */ /* 0x000fe200078f08ff */
[----:B------:R-:W-:Y:S01]  /*0e30*/  UIMAD UR24, UR11, UR5, UR4 ;  /* 0x000000050b1872a4 */ /* 0x000fe2000f8e0204 */
[----:B------:R-:W-:Y:S01]  /*0e40*/  IMAD.U32 R13, RZ, RZ, UR11 ;  /* 0x0000000bff0d7e24 */ /* 0x000fe2000f8e00ff */
[----:B------:R-:W-:Y:S01]  /*0e50*/  CS2R R120, SRZ ;  /* 0x0000000000787805 */ /* 0x000fe2000001ff00 */
[----:B------:R-:W-:Y:S01]  /*0e60*/  LOP3.LUT R0, R0, 0xfffffffe, RZ, 0xc0, !PT ;  /* 0xfffffffe00007812 */ /* 0x000fe200078ec0ff */
[----:B------:R-:W-:Y:S01]  /*0e70*/  ULDC.64 UR4, c[0x0][0x210] ;  /* 0x0000840000047ab9 */ /* 0x000fe20000000a00 */
[----:B------:R-:W-:Y:S01]  /*0e80*/  IMAD.WIDE.U32 R6, R12, c[0x0][0x1e8], R6 ;  /* 0x00007a000c067a25 */ /* 0x000fe200078e0006 */
[----:B------:R-:W-:Y:S01]  /*0e90*/  UIMAD UR4, UR18, UR4, URZ ;  /* 0x00000004120472a4 */ /* 0x000fe2000f8e023f */
[----:B------:R-:W-:Y:S01]  /*0ea0*/  CS2R R118, SRZ ;  /* 0x0000000000767805 */ /* 0x000fe2000001ff00 */
[----:B------:R-:W-:Y:S01]  /*0eb0*/  CS2R R116, SRZ ;  /* 0x0000000000747805 */ /* 0x000fe2000001ff00 */
[----:B------:R-:W-:Y:S01]  /*0ec0*/  IMAD.IADD R31, R24, 0x1, -R0 ;  /* 0x00000001181f7824 */ /* 0x000fe200078e0a00 */
[----:B------:R-:W-:Y:S01]  /*0ed0*/  UIMAD UR4, UR20, UR5, UR4 ;  /* 0x00000005140472a4 */ /* 0x000fe2000f8e0204 */
[----:B------:R-:W-:Y:S01]  /*0ee0*/  IMAD.U32 R12, RZ, RZ, UR20 ;  /* 0x00000014ff0c7e24 */ /* 0x000fe2000f8e00ff */
[----:B------:R-:W-:Y:S01]  /*0ef0*/  CS2R R114, SRZ ;  /* 0x0000000000727805 */ /* 0x000fe2000001ff00 */
[----:B------:R-:W-:Y:S01]  /*0f00*/  IMAD.SHL.U32 R25, R31, 0x400, RZ ;  /* 0x000004001f197824 */ /* 0x000fe200078e00ff */
[----:B------:R-:W-:Y:S01]  /*0f10*/  CS2R R112, SRZ ;  /* 0x0000000000707805 */ /* 0x000fe2000001ff00 */
[----:B------:R-:W-:Y:S01]  /*0f20*/  IMAD.IADD R11, R11, 0x1, R14 ;  /* 0x000000010b0b7824 */ /* 0x000fe200078e020e */
[----:B------:R-:W-:Y:S01]  /*0f30*/  CS2R R110, SRZ ;  /* 0x00000000006e7805 */ /* 0x000fe2000001ff00 */
[----:B------:R-:W-:Y:S01]  /*0f40*/  IMAD.U32 R14, RZ, RZ, UR20 ;  /* 0x00000014ff0e7e24 */ /* 0x000fe2000f8e00ff */
[----:B------:R-:W-:Y:S01]  /*0f50*/  USHF.R.S32.HI UR20, URZ, 0x1f, UR12 ;  /* 0x0000001f3f147899 */ /* 0x000fe2000801140c */
[----:B------:R-:W-:Y:S01]  /*0f60*/  IMAD.WIDE.U32 R4, R13, c[0x0][0x1b8], R4 ;  /* 0x00006e000d047a25 */ /* 0x000fe200078e0004 */
[----:B------:R-:W-:Y:S01]  /*0f70*/  CS2R R108, SRZ ;  /* 0x00000000006c7805 */ /* 0x000fe2000001ff00 */
[----:B------:R-:W-:Y:S01]  /*0f80*/  CS2R R106, SRZ ;  /* 0x00000000006a7805 */ /* 0x000fe2000001ff00 */
[----:B------:R-:W-:Y:S01]  /*0f90*/  CS2R R104, SRZ ;  /* 0x0000000000687805 */ /* 0x000fe2000001ff00 */
[----:B------:R-:W-:Y:S01]  /*0fa0*/  IMAD R0, R17, 0x2, R25 ;  /* 0x0000000211007824 */ /* 0x000fe200078e0219 */
[----:B------:R-:W-:Y:S01]  /*0fb0*/  IADD3 R5, R5, UR24, RZ ;  /* 0x0000001805057c10 */ /* 0x000fe2000fffe0ff */
[----:B------:R-:W-:Y:S01]  /*0fc0*/  IMAD.WIDE.U32 R12, R12, c[0x0][0x210], R8 ;  /* 0x000084000c0c7a25 */ /* 0x000fe200078e0008 */
[----:B------:R-:W-:Y:S01]  /*0fd0*/  CS2R R102, SRZ ;  /* 0x0000000000667805 */ /* 0x000fe2000001ff00 */
[----:B------:R-:W-:Y:S01]  /*0fe0*/  CS2R R100, SRZ ;  /* 0x0000000000647805 */ /* 0x000fe2000001ff00 */
[----:B------:R-:W-:Y:S01]  /*0ff0*/  CS2R R98, SRZ ;  /* 0x0000000000627805 */ /* 0x000fe2000001ff00 */
[----:B------:R-:W-:Y:S01]  /*1000*/  IMAD.WIDE.U32 R14, R14, c[0x0][0x180], R10 ;  /* 0x000060000e0e7a25 */ /* 0x000fe200078e000a */
[----:B------:R-:W-:Y:S01]  /*1010*/  IADD3 R11, R7, UR21, RZ ;  /* 0x00000015070b7c10 */ /* 0x000fe2000fffe0ff */
[----:B------:R-:W-:Y:S01]  /*1020*/  CS2R R96, SRZ ;  /* 0x0000000000607805 */ /* 0x000fe2000001ff00 */
[----:B------:R-:W-:Y:S01]  /*1030*/  IADD3 R7, R13, UR4, RZ ;  /* 0x000000040d077c10 */ /* 0x000fe2000fffe0ff */
[----:B------:R-:W-:Y:S01]  /*1040*/  IMAD.IADD R0, R0, 0x1, R3 ;  /* 0x0000000100007824 */ /* 0x000fe200078e0203 */
[----:B------:R-:W-:Y:S01]  /*1050*/  IADD3 R9, R15, UR6, RZ ;  /* 0x000000060f097c10 */ /* 0x000fe2000fffe0ff */
[C---:B------:R-:W-:Y:S01]  /*1060*/  IMAD R13, R19.reuse, c[0x0][0x1a8], RZ ;  /* 0x00006a00130d7a24 */ /* 0x040fe200078e02ff */
[----:B------:R-:W-:Y:S01]  /*1070*/  ULDC UR6, c[0x0][0x198] ;  /* 0x0000660000067ab9 */ /* 0x000fe20000000800 */
[----:B------:R-:W-:Y:S01]  /*1080*/  IMAD.MOV.U32 R10, RZ, RZ, R6 ;  /* 0x000000ffff0a7224 */ /* 0x000fe200078e0006 */
[----:B------:R-:W-:Y:S01]  /*1090*/  UIADD3 UR6, -UR13, UR6, URZ ;  /* 0x000000060d067290 */ /* 0x000fe2000fffe13f */
[----:B------:R-:W-:Y:S01]  /*10a0*/  IMAD.SHL.U32 R228, R0, 0x2, RZ ;  /* 0x0000000200e47824 */ /* 0x000fe200078e00ff */
[----:B------:R-:W-:Y:S01]  /*10b0*/  ULDC.64 UR4, c[0x0][0x208] ;  /* 0x0000820000047ab9 */ /* 0x000fe20000000a00 */
[----:B------:R-:W-:Y:S01]  /*10c0*/  IMAD R3, R19, c[0x0][0x1d8], RZ ;  /* 0x0000760013037a24 */ /* 0x000fe200078e02ff */
[----:B------:R-:W-:Y:S01]  /*10d0*/  USHF.L.U64.HI UR7, UR4, UR7, UR5 ;  /* 0x0000000704077299 */ /* 0x000fe20008010205 */
[----:B------:R-:W-:Y:S01]  /*10e0*/  IMAD.MOV.U32 R8, RZ, RZ, R14 ;  /* 0x000000ffff087224 */ /* 0x000fe200078e000e */
[C---:B------:R-:W-:Y:S01]  /*10f0*/  IADD3 R0, R228.reuse, 0xf480, RZ ;  /* 0x0000f480e4007810 */ /* 0x040fe20007ffe0ff */
[----:B------:R-:W-:Y:S01]  /*1100*/  IMAD.MOV.U32 R6, RZ, RZ, R12 ;  /* 0x000000ffff067224 */ /* 0x000fe200078e000c */
[----:B------:R-:W-:Y:S01]  /*1110*/  IADD3 R229, R228, 0xf4c0, RZ ;  /* 0x0000f4c0e4e57810 */ /* 0x000fe20007ffe0ff */
[----:B------:R-:W-:Y:S01]  /*1120*/  IMAD R14, R18, c[0x0][0x1ac], R13 ;  /* 0x00006b00120e7a24 */ /* 0x000fe200078e020d */
[----:B------:R-:W-:Y:S01]  /*1130*/  @P0 IADD3 R229, R0, -0x40, RZ ;  /* 0xffffffc000e50810 */ /* 0x000fe20007ffe0ff */
[----:B------:R-:W-:Y:S01]  /*1140*/  IMAD.WIDE.U32 R12, R18, c[0x0][0x1d8], R10 ;  /* 0x00007600120c7a25 */ /* 0x000fe200078e000a */
[----:B------:R-:W-:Y:S01]  /*1150*/  USHF.L.U32 UR18, UR4, 0x6, URZ ;  /* 0x0000000604127899 */ /* 0x000fe2000800063f */
[----:B------:R-:W-:Y:S01]  /*1160*/  IADD3 R15, R2, 0x20, RZ ;  /* 0x00000020020f7810 */ /* 0x000fe20007ffe0ff */
[----:B------:R-:W-:Y:S01]  /*1170*/  UIMAD UR7, UR7, UR12, URZ ;  /* 0x0000000c070772a4 */ /* 0x000fe2000f8e023f */
[C---:B------:R-:W-:Y:S01]  /*1180*/  IMAD.WIDE.U32 R10, R18.reuse, c[0x0][0x1a8], R4 ;  /* 0x00006a00120a7a25 */ /* 0x040fe200078e0004 */
[----:B------:R-:W-:Y:S01]  /*1190*/  ULDC.64 UR4, c[0x0][0x188] ;  /* 0x0000620000047ab9 */ /* 0x000fe20000000a00 */
[----:B------:R-:W-:Y:S01]  /*11a0*/  ISETP.GE.AND P4, PT, R15, c[0x0][0x1cc], PT ;  /* 0x000073000f007a0c */ /* 0x000fe20003f86270 */
[----:B------:R-:W-:Y:S01]  /*11b0*/  UIMAD UR4, UR19, UR4, URZ ;  /* 0x00000004130472a4 */ /* 0x000fe2000f8e023f */
[----:B------:R-:W-:Y:S01]  /*11c0*/  IMAD R3, R18, c[0x0][0x1dc], R3 ;  /* 0x0000770012037a24 */ /* 0x000fe200078e0203 */
[----:B------:R-:W-:Y:S01]  /*11d0*/  UIMAD UR7, UR20, UR18, UR7 ;  /* 0x00000012140772a4 */ /* 0x000fe2000f8e0207 */
[----:B------:R-:W-:Y:S01]  /*11e0*/  IMAD.U32 R4, RZ, RZ, UR11 ;  /* 0x0000000bff047e24 */ /* 0x000fe2000f8e00ff */
[----:B------:R-:W-:Y:S01]  /*11f0*/  UIMAD UR24, UR11, UR5, UR4 ;  /* 0x000000050b1872a4 */ /* 0x000fe2000f8e0204 */
[----:B------:R-:W-:Y:S01]  /*1200*/  IMAD.IADD R0, R13, 0x1, R3 ;  /* 0x000000010d007824 */ /* 0x000fe200078e0203 */
[----:B------:R-:W-:Y:S01]  /*1210*/  CS2R R94, SRZ ;  /* 0x00000000005e7805 */ /* 0x000fe2000001ff00 */
[----:B------:R-:W-:Y:S01]  /*1220*/  IMAD.WIDE.U32 R38, R4, c[0x0][0x218], R6 ;  /* 0x0000860004267a25 */ /* 0x000fe200078e0006 */
[----:B------:R-:W-:Y:S01]  /*1230*/  LEA R6, P1, R12, c[0x0][0x1c0], 0x1 ;  /* 0x000070000c067a11 */ /* 0x000fe200078208ff */
[----:B------:R-:W-:Y:S01]  /*1240*/  ULDC.64 UR4, c[0x0][0x178] ;  /* 0x00005e0000047ab9 */ /* 0x000fe20000000a00 */
[----:B------:R-:W-:Y:S01]  /*1250*/  LEA R4, P0, R10, c[0x0][0x190], 0x1 ;  /* 0x000064000a047a11 */ /* 0x000fe200078008ff */
[----:B------:R-:W-:Y:S01]  /*1260*/  IMAD.U32 R5, RZ, RZ, UR11 ;  /* 0x0000000bff057e24 */ /* 0x000fe2000f8e00ff */
[----:B------:R-:W-:Y:S01]  /*1270*/  LEA.HI.X R7, R12, c[0x0][0x1c4], R0, 0x1, P1 ;  /* 0x000071000c077a11 */ /* 0x000fe200008f0c00 */
[----:B------:R-:W-:Y:S01]  /*1280*/  IMAD.IADD R3, R11, 0x1, R14 ;  /* 0x000000010b037824 */ /* 0x000fe200078e020e */
[----:B------:R-:W-:Y:S01]  /*1290*/  IADD3 R0, -R244, UR6, RZ ;  /* 0x00000006f4007c10 */ /* 0x000fe2000fffe1ff */
[----:B------:R-:W-:Y:S01]  /*12a0*/  IMAD.MOV.U32 R11, RZ, RZ, c[0x0][0x1a8] ;  /* 0x00006a00ff0b7624 */ /* 0x000fe200078e00ff */
[----:B------:R-:W-:Y:S01]  /*12b0*/  UIMAD UR21, UR20, UR4, URZ ;  /* 0x00000004141572a4 */ /* 0x000fe2000f8e023f */
[----:B------:R-:W-:Y:S01]  /*12c0*/  IMAD.WIDE.U32 R40, R5, c[0x0][0x188], R8 ;  /* 0x0000620005287a25 */ /* 0x000fe200078e0008 */
[----:B------:R-:W-:Y:S01]  /*12d0*/  ISETP.LT.OR P1, PT, R0, 0x1, P5 ;  /* 0x000000010000780c */ /* 0x000fe20002f21670 */
[----:B------:R-:W-:Y:S01]  /*12e0*/  UIMAD.WIDE.U32 UR26, UR12, UR4, URZ ;  /* 0x000000040c1a72a5 */ /* 0x000fe2000f8e003f */
[----:B------:R-:W-:Y:S01]  /*12f0*/  LEA.HI.X R5, R10, c[0x0][0x194], R3, 0x1, P0 ;  /* 0x000065000a057a11 */ /* 0x000fe200000f0c03 */
[----:B------:R-:W-:Y:S01]  /*1300*/  IMAD.MOV.U32 R12, RZ, RZ, c[0x0][0x1ac] ;  /* 0x00006b00ff0c7624 */ /* 0x000fe200078e00ff */
[C---:B------:R-:W-:Y:S01]  /*1310*/  LEA R10, P0, R11.reuse, R4, 0x7 ;  /* 0x000000040b0a7211 */ /* 0x040fe200078038ff */
[----:B------:R-:W-:Y:S01]  /*1320*/  IMAD.SHL.U32 R132, R20, 0x2, RZ ;  /* 0x0000000214847824 */ /* 0x000fe200078e00ff */
[----:B------:R-:W-:Y:S01]  /*1330*/  UIMAD UR5, UR12, UR5, UR21 ;  /* 0x000000050c0572a4 */ /* 0x000fe2000f8e0215 */
[----:B------:R-:W-:Y:S01]  /*1340*/  IMAD.MOV.U32 R3, RZ, RZ, c[0x0][0x1d8] ;  /* 0x00007600ff037624 */ /* 0x000fe200078e00ff */
[----:B------:R-:W-:Y:S01]  /*1350*/  LEA.HI.X R11, R11, R5, R12, 0x7, P0 ;  /* 0x000000050b0b7211 */ /* 0x000fe200000f3c0c */
[----:B------:R-:W-:Y:S01]  /*1360*/  IMAD.MOV.U32 R9, RZ, RZ, c[0x0][0x1dc] ;  /* 0x00007700ff097624 */ /* 0x000fe200078e00ff */
[----:B------:R-:W-:Y:S01]  /*1370*/  ISETP.GE.AND P0, PT, R37, c[0x0][0x1cc], PT ;  /* 0x0000730025007a0c */ /* 0x000fe20003f06270 */
[----:B------:R-:W-:Y:S01]  /*1380*/  UIADD3 UR5, UR27, UR5, URZ ;  /* 0x000000051b057290 */ /* 0x000fe2000fffe03f */
[C---:B------:R-:W-:Y:S01]  /*1390*/  ISETP.LT.OR P6, PT, R0.reuse, 0x1, P4 ;  /* 0x000000010000780c */ /* 0x040fe200027c1670 */
[----:B------:R-:W-:Y:S01]  /*13a0*/  @!PT LDS RZ, [RZ] ;  /* 0x00000000fffff984 */ /* 0x000fe20000000800 */
[----:B------:R-:W-:Y:S01]  /*13b0*/  @!PT LDS RZ, [RZ] ;  /* 0x00000000fffff984 */ /* 0x000fe20000000800 */
[----:B------:R-:W-:Y:S01]  /*13c0*/  @!PT LDS RZ, [RZ] ;  /* 0x00000000fffff984 */ /* 0x000fe20000000800 */
[----:B------:R1:W-:Y:S01]  /*13d0*/  LDGSTS.E.BYPASS.LTC128B.128 [R132+0x6080], [R6.64], !P1 ;  /* 0x0608000006847fae */ /* 0x0003e2000c901d56 */
[C---:B------:R-:W-:Y:S01]  /*13e0*/  LEA R8, P3, R3.reuse, R6, 0x7 ;  /* 0x0000000603087211 */ /* 0x040fe200078638ff */
[----:B------:R-:W-:Y:S01]  /*13f0*/  IMAD.U32 R12, RZ, RZ, UR26 ;  /* 0x0000001aff0c7e24 */ /* 0x000fe2000f8e00ff */
[C---:B------:R-:W-:Y:S01]  /*1400*/  ISETP.LT.OR P1, PT, R0.reuse, 0x1, P0 ;  /* 0x000000010000780c */ /* 0x040fe20000721670 */
[----:B------:R-:W-:Y:S01]  /*1410*/  IMAD.U32 R13, RZ, RZ, UR27 ;  /* 0x0000001bff0d7e24 */ /* 0x000fe2000f8e00ff */
[C---:B------:R-:W-:Y:S01]  /*1420*/  ISETP.LT.OR P5, PT, R0.reuse, 0x41, P5 ;  /* 0x000000410000780c */ /* 0x040fe20002fa1670 */
[----:B------:R-:W-:Y:S01]  /*1430*/  IMAD.MOV.U32 R18, RZ, RZ, R38 ;  /* 0x000000ffff127224 */ /* 0x000fe200078e0026 */
[C---:B------:R-:W-:Y:S01]  /*1440*/  ISETP.LT.OR P4, PT, R0.reuse, 0x41, P4 ;  /* 0x000000410000780c */ /* 0x040fe20002781670 */
[----:B------:R-:W-:Y:S01]  /*1450*/  STL.64 [R1+0x30], R40 ;  /* 0x0000302801007387 */ /* 0x000fe20000100a00 */
[----:B------:R-:W-:Y:S01]  /*1460*/  ISETP.LT.OR P0, PT, R0, 0x41, P0 ;  /* 0x000000410000780c */ /* 0x000fe20000701670 */
[----:B------:R-:W-:Y:S01]  /*1470*/  ULDC UR21, c[0x0][0x198] ;  /* 0x0000660000157ab9 */ /* 0x000fe20000000800 */
[----:B------:R-:W-:Y:S01]  /*1480*/  LEA.HI.X R9, R3, R7, R9, 0x7, P3 ;  /* 0x0000000703097211 */ /* 0x000fe200018f3c09 */
[----:B------:R-:W-:Y:S01]  /*1490*/  IMAD.U32 R3, RZ, RZ, UR5 ;  /* 0x00000005ff037e24 */ /* 0x000fe2000f8e00ff */
[----:B------:R-:W-:Y:S01]  /*14a0*/  IADD3 R21, R41, UR24, RZ ;  /* 0x0000001829157c10 */ /* 0x000fe2000fffe0ff */
[----:B------:R-:W-:Y:S01]  /*14b0*/  ULDC.64 UR4, c[0x0][0x218] ;  /* 0x0000860000047ab9 */ /* 0x000fe20000000a00 */
[C---:B------:R-:W-:Y:S01]  /*14c0*/  LEA R13, P3, R12.reuse, R40, 0x6 ;  /* 0x000000280c0d7211 */ /* 0x040fe200078630ff */
[----:B------:R-:W-:Y:S01]  /*14d0*/  UIMAD UR4, UR19, UR4, URZ ;  /* 0x00000004130472a4 */ /* 0x000fe2000f8e023f */
[----:B------:R1:W-:Y:S01]  /*14e0*/  LDGSTS.E.BYPASS.LTC128B.128 [R132+0x8080], [R6.64+0x40], !P6 ;  /* 0x0808004006847fae */ /* 0x0003e2000f101d56 */
[----:B------:R-:W-:Y:S01]  /*14f0*/  UMOV UR24, 0x1 ;  /* 0x0000000100187882 */ /* 0x000fe20000000000 */
[----:B------:R-:W-:Y:S01]  /*1500*/  LEA.HI.X R14, R12, R21, R3, 0x6, P3 ;  /* 0x000000150c0e7211 */ /* 0x000fe200018f3403 */
[----:B------:R-:W-:Y:S01]  /*1510*/  UIMAD UR4, UR11, UR5, UR4 ;  /* 0x000000050b0472a4 */ /* 0x000fe2000f8e0204 */
[----:B------:R-:W-:Y:S01]  /*1520*/  ISETP.GE.AND P3, PT, R2, c[0x0][0x19c], PT ;  /* 0x0000670002007a0c */ /* 0x000fe20003f66270 */
[----:B------:R1:W-:Y:S01]  /*1530*/  LDGSTS.E.BYPASS.LTC128B.128 [R132+0xa080], [R6.64+0x80], !P1 ;  /* 0x0a08008006847fae */ /* 0x0003e2000c901d56 */
[----:B------:R-:W-:Y:S01]  /*1540*/  LEA.HI R12, R34, R136, RZ, 0x4 ;  /* 0x00000088220c7211 */ /* 0x000fe200078f20ff */
[----:B------:R-:W-:Y:S01]  /*1550*/  UIADD3 UR21, -UR13, UR21, UR24 ;  /* 0x000000150d157290 */ /* 0x000fe2000fffe118 */
[C---:B------:R-:W-:Y:S01]  /*1560*/  ISETP.LT.OR P1, PT, R0.reuse, 0x1, P3 ;  /* 0x000000010000780c */ /* 0x040fe20001f21670 */
[----:B------:R2:W-:Y:S01]  /*1570*/  LDGSTS.E.BYPASS.LTC128B.128 [R132+0x7080], [R8.64], !P5 ;  /* 0x0708000008847fae */ /* 0x0005e2000e901d56 */
[----:B------:R-:W-:Y:S01]  /*1580*/  ISETP.GE.AND P5, PT, R37, c[0x0][0x19c], PT ;  /* 0x0000670025007a0c */ /* 0x000fe20003fa6270 */
[----:B------:R-:W-:Y:S01]  /*1590*/  ULDC UR20, c[0x0][0x2a0] ;  /* 0x0000a80000147ab9 */ /* 0x000fe20000000800 */
[----:B------:R-:W-:Y:S01]  /*15a0*/  IADD3 R19, R39, UR4, RZ ;  /* 0x0000000427137c10 */ /* 0x000fe2000fffe0ff */
[----:B------:R2:W-:Y:S01]  /*15b0*/  LDGSTS.E.BYPASS.LTC128B.128 [R132+0x9080], [R8.64+0x40], !P4 ;  /* 0x0908004008847fae */ /* 0x0005e2000e101d56 */
[C---:B------:R-:W-:Y:S01]  /*15c0*/  ISETP.LT.OR P4, PT, R0.reuse, 0x1, P5 ;  /* 0x000000010000780c */ /* 0x040fe20002f81670 */
[----:B------:R-:W-:Y:S01]  /*15d0*/  ULDC UR4, c[0x0][0x168] ;  /* 0x00005a0000047ab9 */ /* 0x000fe20000000800 */
[C---:B------:R-:W-:Y:S01]  /*15e0*/  ISETP.LT.OR P3, PT, R0.reuse, 0x41, P3 ;  /* 0x000000410000780c */ /* 0x040fe20001f61670 */
[----:B------:R2:W-:Y:S01]  /*15f0*/  LDGSTS.E.BYPASS.LTC128B.128 [R132+0xb080], [R8.64+0x80], !P0 ;  /* 0x0b08008008847fae */ /* 0x0005e2000c101d56 */
[----:B------:R-:W-:Y:S01]  /*1600*/  ISETP.GE.AND P0, PT, R15, c[0x0][0x19c], PT ;  /* 0x000067000f007a0c */ /* 0x000fe20003f06270 */
[----:B------:R-:W-:Y:S01]  /*1610*/  UIADD3 UR4, -UR15, UR4, URZ ;  /* 0x000000040f047290 */ /* 0x000fe2000fffe13f */
[C---:B------:R-:W-:Y:S01]  /*1620*/  ISETP.LT.OR P5, PT, R0.reuse, 0x41, P5 ;  /* 0x000000410000780c */ /* 0x040fe20002fa1670 */
[----:B------:R-:W0:Y:S01]  /*1630*/  LDGDEPBAR ;  /* 0x00000000000079af */ /* 0x000e220000000000 */
[C---:B------:R-:W-:Y:S01]  /*1640*/  ISETP.LT.OR P6, PT, R0.reuse, 0x1, P0 ;  /* 0x000000010000780c */ /* 0x040fe200007c1670 */
[----:B------:R-:W-:Y:S01]  /*1650*/  IMAD.U32 R251, RZ, RZ, UR21 ;  /* 0x00000015fffb7e24 */ /* 0x000fe2000f8e00ff */
[----:B------:R-:W-:Y:S01]  /*1660*/  ISETP.LT.OR P0, PT, R0, 0x41, P0 ;  /* 0x000000410000780c */ /* 0x000fe20000701670 */
[----:B------:R3:W-:Y:S01]  /*1670*/  LDGSTS.E.BYPASS.LTC128B.128 [R132+0x80], [R4.64], !P1 ;  /* 0x0008000004847fae */ /* 0x0007e2000c901d56 */
[----:B------:R-:W-:Y:S01]  /*1680*/  IMAD.U32 R0, RZ, RZ, UR11 ;  /* 0x0000000bff007e24 */ /* 0x000fe2000f8e00ff */
[----:B------:R-:W-:Y:S01]  /*1690*/  SHF.R.S32.HI R3, RZ, 0x4, R12 ;  /* 0x00000004ff037819 */ /* 0x000fe2000001140c */
[----:B------:R-:W-:Y:S01]  /*16a0*/  ULOP3.LUT UR20, URZ, UR20, URZ, 0x33, !UPT ;  /* 0x000000143f147292 */ /* 0x000fe2000f8e333f */
[----:B------:R-:W-:Y:S01]  /*16b0*/  STL.64 [R1+0x28], R38 ;  /* 0x0000282601007387 */ /* 0x000fe20000100a00 */
[----:B------:R-:W-:Y:S01]  /*16c0*/  IMAD.WIDE.U32 R134, R0, c[0x0][0x240], R22 ;  /* 0x0000900000867a25 */ /* 0x000fe200078e0016 */
[----:B------:R-:W-:Y:S01]  /*16d0*/  SHF.R.S32.HI R0, RZ, 0x1f, R16 ;  /* 0x0000001fff007819 */ /* 0x000fe20000011410 */
[----:B------:R-:W-:Y:S01]  /*16e0*/  CS2R R92, SRZ ;  /* 0x00000000005c7805 */ /* 0x000fe2000001ff00 */
[----:B------:R-:W-:Y:S01]  /*16f0*/  STL [R1+0x1c], R37 ;  /* 0x00001c2501007387 */ /* 0x000fe20000100800 */
[----:B-1----:R-:W-:Y:S01]  /*1700*/  IMAD.U32 R6, RZ, RZ, UR18 ;  /* 0x00000012ff067e24 */ /* 0x002fe2000f8e00ff */
[----:B------:R-:W-:Y:S01]  /*1710*/  LEA.HI R0, R0, R16, RZ, 0x2 ;  /* 0x0000001000007211 */ /* 0x000fe200078f10ff */
[----:B------:R-:W-:Y:S01]  /*1720*/  CS2R R90, SRZ ;  /* 0x00000000005a7805 */ /* 0x000fe2000001ff00 */
[----:B------:R-:W-:Y:S01]  /*1730*/  STL [R1], R132 ;  /* 0x0000008401007387 */ /* 0x000fe20000100800 */
[----:B------:R-:W-:Y:S01]  /*1740*/  IMAD.WIDE.U32 R6, R6, UR12, R18 ;  /* 0x0000000c06067c25 */ /* 0x000fe2000f8e0012 */
[----:B------:R-:W-:Y:S01]  /*1750*/  LOP3.LUT R0, R0, 0x1ffffffc, RZ, 0xc0, !PT ;  /* 0x1ffffffc00007812 */ /* 0x000fe200078ec0ff */
[----:B------:R-:W-:Y:S01]  /*1760*/  CS2R R88, SRZ ;  /* 0x0000000000587805 */ /* 0x000fe2000001ff00 */
[----:B------:R1:W-:Y:S01]  /*1770*/  STL [R1+0x48], R21 ;  /* 0x0000481501007387 */ /* 0x0003e20000100800 */
[----:B------:R-:W-:Y:S01]  /*1780*/  CS2R R86, SRZ ;  /* 0x0000000000567805 */ /* 0x000fe2000001ff00 */
[----:B------:R-:W-:Y:S01]  /*1790*/  IADD3 R7, R7, UR7, RZ ;  /* 0x0000000707077c10 */ /* 0x000fe2000fffe0ff */
[----:B------:R-:W-:Y:S01]  /*17a0*/  CS2R R84, SRZ ;  /* 0x0000000000547805 */ /* 0x000fe2000001ff00 */
[----:B------:R-:W-:Y:S01]  /*17b0*/  LEA R20, P1, R6, c[0x0][0x1f0], 0x1 ;  /* 0x00007c0006147a11 */ /* 0x000fe200078208ff */
[----:B------:R3:W-:Y:S01]  /*17c0*/  LDGSTS.E.BYPASS.LTC128B.128 [R132+0x2080], [R4.64+0x40], !P6 ;  /* 0x0208004004847fae */ /* 0x0007e2000f101d56 */
[----:B--2---:R-:W-:Y:S01]  /*17d0*/  LEA.HI R8, R12, R3, RZ, 0x1 ;  /* 0x000000030c087211 */ /* 0x004fe200078f08ff */
[----:B------:R-:W-:Y:S01]  /*17e0*/  CS2R R82, SRZ ;  /* 0x0000000000527805 */ /* 0x000fe2000001ff00 */
[----:B------:R-:W-:Y:S01]  /*17f0*/  CS2R R80, SRZ ;  /* 0x0000000000507805 */ /* 0x000fe2000001ff00 */
[----:B------:R3:W-:Y:S01]  /*1800*/  LDGSTS.E.BYPASS.LTC128B.128 [R132+0x4080], [R4.64+0x80], !P4 ;  /* 0x0408008004847fae */ /* 0x0007e2000e101d56 */
[----:B------:R-:W-:Y:S01]  /*1810*/  ISETP.GE.AND P4, PT, R2, c[0x0][0x16c], PT ;  /* 0x00005b0002007a0c */ /* 0x000fe20003f86270 */
[----:B------:R-:W-:Y:S01]  /*1820*/  CS2R R78, SRZ ;  /* 0x00000000004e7805 */ /* 0x000fe2000001ff00 */
[----:B------:R-:W-:Y:S01]  /*1830*/  LOP3.LUT R8, R8, 0xfffffffe, RZ, 0xc0, !PT ;  /* 0xfffffffe08087812 */ /* 0x000fe200078ec0ff */
[----:B------:R2:W-:Y:S01]  /*1840*/  LDGSTS.E.BYPASS.LTC128B.128 [R132+0x1080], [R10.64], !P3 ;  /* 0x010800000a847fae */ /* 0x0005e2000d901d56 */
[----:B------:R-:W-:Y:S01]  /*1850*/  SEL R35, RZ, 0x1, P4 ;  /* 0x00000001ff237807 */ /* 0x000fe20002000000 */
[----:B------:R-:W-:Y:S01]  /*1860*/  CS2R R76, SRZ ;  /* 0x00000000004c7805 */ /* 0x000fe2000001ff00 */
[----:B------:R-:W-:Y:S01]  /*1870*/  ISETP.GE.AND P4, PT, R15, c[0x0][0x1fc], PT ;  /* 0x00007f000f007a0c */ /* 0x000fe20003f86270 */
[----:B------:R2:W-:Y:S01]  /*1880*/  LDGSTS.E.BYPASS.LTC128B.128 [R132+0x3080], [R10.64+0x40], !P0 ;  /* 0x030800400a847fae */ /* 0x0005e2000c101d56 */
[----:B------:R-:W-:Y:S01]  /*1890*/  ISETP.GE.AND P0, PT, R2, c[0x0][0x1fc], PT ;  /* 0x00007f0002007a0c */ /* 0x000fe20003f06270 */
[----:B------:R-:W-:Y:S01]  /*18a0*/  IMAD.IADD R17, R3, 0x1, -R8 ;  /* 0x0000000103117824 */ /* 0x000fe200078e0a08 */
[----:B------:R-:W-:Y:S01]  /*18b0*/  LOP3.LUT R3, R28, 0xffffffe0, RZ, 0xc0, !PT ;  /* 0xffffffe01c037812 */ /* 0x000fe200078ec0ff */
[----:B------:R4:W-:Y:S01]  /*18c0*/  STL.64 [R1+0x20], R18 ;  /* 0x0000201201007387 */ /* 0x0009e20000100a00 */
[----:B------:R-:W-:Y:S01]  /*18d0*/  SEL R36, RZ, 0x1, P0 ;  /* 0x00000001ff247807 */ /* 0x000fe20000000000 */
[----:B------:R-:W-:Y:S01]  /*18e0*/  CS2R R74, SRZ ;  /* 0x00000000004a7805 */ /* 0x000fe2000001ff00 */
[----:B------:R-:W-:Y:S01]  /*18f0*/  LEA R22, P0, R30, c[0x0][0x280], 0x2 ;  /* 0x0000a0001e167a11 */ /* 0x000fe200078010ff */
[----:B------:R2:W-:Y:S01]  /*1900*/  LDGSTS.E.BYPASS.LTC128B.128 [R132+0x5080], [R10.64+0x80], !P5 ;  /* 0x050800800a847fae */ /* 0x0005e2000e901d56 */
[----:B-1----:R-:W-:Y:S01]  /*1910*/  LEA.HI.X R21, R6, c[0x0][0x1f4], R7, 0x1, P1 ;  /* 0x00007d0006157a11 */ /* 0x002fe200008f0c07 */
[----:B------:R-:W-:Y:S01]  /*1920*/  IMAD.IADD R7, R136, 0x1, -R3 ;  /* 0x0000000188077824 */ /* 0x000fe200078e0a03 */
[----:B------:R-:W-:Y:S01]  /*1930*/  ISETP.LT.AND P1, PT, R244, UR4, PT ;  /* 0x00000004f4007c0c */ /* 0x000fe2000bf21270 */
[----:B------:R-:W0:Y:S01]  /*1940*/  LDGDEPBAR ;  /* 0x00000000000079af */ /* 0x000e220000000000 */
[----:B------:R-:W-:Y:S01]  /*1950*/  LOP3.LUT R6, R12, 0xfffffff0, RZ, 0xc0, !PT ;  /* 0xfffffff00c067812 */ /* 0x000fe200078ec0ff */
[----:B------:R-:W-:Y:S01]  /*1960*/  CS2R R72, SRZ ;  /* 0x0000000000487805 */ /* 0x000fe2000001ff00 */
[----:B------:R-:W-:Y:S01]  /*1970*/  ISETP.GE.OR P6, PT, R2, c[0x0][0x1fc], !P1 ;  /* 0x00007f0002007a0c */ /* 0x000fe20004fc6670 */
[----:B------:R-:W-:Y:S01]  /*1980*/  STL.64 [R1+0x38], R134 ;  /* 0x0000388601007387 */ /* 0x000fe20000100a00 */
[----:B------:R-:W-:Y:S01]  /*1990*/  LOP3.LUT R2, R29, 0xfffffff8, RZ, 0xc0, !PT ;  /* 0xfffffff81d027812 */ /* 0x000fe200078ec0ff */
[----:B------:R-:W-:Y:S01]  /*19a0*/  CS2R R70, SRZ ;  /* 0x0000000000467805 */ /* 0x000fe2000001ff00 */
[----:B------:R-:W-:Y:S01]  /*19b0*/  ISETP.GE.AND P5, PT, R15, c[0x0][0x16c], PT ;  /* 0x00005b000f007a0c */ /* 0x000fe20003fa6270 */
[----:B------:R-:W-:Y:S01]  /*19c0*/  CS2R R68, SRZ ;  /* 0x0000000000447805 */ /* 0x000fe2000001ff00 */
[----:B------:R-:W-:Y:S01]  /*19d0*/  LEA.HI.X R23, R30, c[0x0][0x284], R33, 0x2, P0 ;  /* 0x0000a1001e177a11 */ /* 0x000fe200000f1421 */
[----:B---3--:R-:W-:Y:S01]  /*19e0*/  IMAD.IADD R5, R136, 0x1, -R2 ;  /* 0x0000000188057824 */ /* 0x008fe200078e0a02 */
[----:B------:R-:W-:Y:S01]  /*19f0*/  CS2R R66, SRZ ;  /* 0x0000000000427805 */ /* 0x000fe2000001ff00 */
[----:B------:R-:W-:Y:S01]  /*1a00*/  CS2R R64, SRZ ;  /* 0x0000000000407805 */ /* 0x000fe2000001ff00 */
[----:B------:R-:W-:Y:S01]  /*1a10*/  CS2R R62, SRZ ;  /* 0x00000000003e7805 */ /* 0x000fe2000001ff00 */
[C---:B------:R-:W-:Y:S01]  /*1a20*/  IMAD.SHL.U32 R3, R5.reuse, 0x40, RZ ;  /* 0x0000004005037824 */ /* 0x040fe200078e00ff */
[----:B------:R-:W-:Y:S01]  /*1a30*/  LEA.HI R9, R5, R5, RZ, 0x1 ;  /* 0x0000000505097211 */ /* 0x000fe200078f08ff */
[----:B------:R-:W-:Y:S01]  /*1a40*/  CS2R R60, SRZ ;  /* 0x00000000003c7805 */ /* 0x000fe2000001ff00 */
[----:B------:R-:W-:Y:S01]  /*1a50*/  CS2R R58, SRZ ;  /* 0x00000000003a7805 */ /* 0x000fe2000001ff00 */
[----:B------:R-:W-:Y:S01]  /*1a60*/  CS2R R56, SRZ ;  /* 0x0000000000387805 */ /* 0x000fe2000001ff00 */
[----:B----4-:R-:W-:Y:S01]  /*1a70*/  LEA R18, P3, R13, c[0x0][0x160], 0x1 ;  /* 0x000058000d127a11 */ /* 0x010fe200078608ff */
[----:B------:R-:W-:Y:S01]  /*1a80*/  CS2R R54, SRZ ;  /* 0x0000000000367805 */ /* 0x000fe2000001ff00 */
[----:B------:R-:W-:Y:S01]  /*1a90*/  LOP3.LUT R2, R9, 0x7fffffe, RZ, 0xc0, !PT ;  /* 0x07fffffe09027812 */ /* 0x000fe200078ec0ff */
[----:B------:R-:W-:Y:S01]  /*1aa0*/  CS2R R52, SRZ ;  /* 0x0000000000347805 */ /* 0x000fe2000001ff00 */
[----:B------:R-:W-:Y:S01]  /*1ab0*/  LEA.HI.X R19, R13, c[0x0][0x164], R14, 0x1, P3 ;  /* 0x000059000d137a11 */ /* 0x000fe200018f0c0e */
[----:B--2---:R-:W-:Y:S01]  /*1ac0*/  IMAD.SHL.U32 R11, R24, 0x10, RZ ;  /* 0x00000010180b7824 */ /* 0x004fe200078e00ff */
[----:B------:R-:W-:Y:S01]  /*1ad0*/  @!P2 LEA R26, P3, R27, c[0x0][0x258], 0x2 ;  /* 0x000096001b1aaa11 */ /* 0x000fe200078610ff */
[----:B------:R-:W-:Y:S01]  /*1ae0*/  IMAD.IADD R4, R5, 0x1, -R2 ;  /* 0x0000000105047824 */ /* 0x000fe200078e0a02 */
[----:B------:R-:W-:-:S04]  /*1af0*/  DEPBAR.LE SB0, 0x1 ;  /* 0x000080400000791a */ /* 0x000fc80000000000 */
[----:B------:R-:W-:Y:S01]  /*1b00*/  @!P2 LEA.HI.X R27, R27, c[0x0][0x25c], R32, 0x2, P3 ;  /* 0x000097001b1baa11 */ /* 0x000fe200018f1420 */
[----:B------:R-:W-:Y:S01]  /*1b10*/  IMAD.IADD R32, R16, 0x1, -R0 ;  /* 0x0000000110207824 */ /* 0x000fe200078e0a00 */
[----:B------:R-:W-:Y:S01]  /*1b20*/  ISETP.GE.AND P3, PT, R37, c[0x0][0x16c], PT ;  /* 0x00005b0025007a0c */ /* 0x000fe20003f66270 */
[----:B------:R-:W-:Y:S01]  /*1b30*/  IMAD R2, R17, 0x4, R16 ;  /* 0x0000000411027824 */ /* 0x000fe200078e0210 */
[----:B------:R-:W-:Y:S01]  /*1b40*/  SHF.R.S32.HI R10, RZ, 0x1f, R7 ;  /* 0x0000001fff0a7819 */ /* 0x000fe20000011407 */
[----:B------:R-:W-:Y:S01]  /*1b50*/  IMAD.IADD R0, R136, 0x1, -R6 ;  /* 0x0000000188007824 */ /* 0x000fe200078e0a06 */
[----:B------:R-:W-:Y:S01]  /*1b60*/  SEL R14, RZ, 0x4, P3 ;  /* 0x00000004ff0e7807 */ /* 0x000fe20001800000 */
[----:B------:R-:W-:Y:S01]  /*1b70*/  IMAD R12, R2, 0x8, R4 ;  /* 0x00000008020c7824 */ /* 0x000fe200078e0204 */
[----:B------:R-:W-:Y:S01]  /*1b80*/  ISETP.GE.OR P3, PT, R15, c[0x0][0x1fc], !P1 ;  /* 0x00007f000f007a0c */ /* 0x000fe20004f66670 */
[----:B------:R-:W-:Y:S01]  /*1b90*/  CS2R R50, SRZ ;  /* 0x0000000000327805 */ /* 0x000fe2000001ff00 */
[----:B------:R-:W-:Y:S01]  /*1ba0*/  SHF.R.S32.HI R2, RZ, 0x1f, R0 ;  /* 0x0000001fff027819 */ /* 0x000fe20000011400 */
[----:B------:R-:W-:Y:S01]  /*1bb0*/  CS2R R48, SRZ ;  /* 0x0000000000307805 */ /* 0x000fe2000001ff00 */
[-C--:B------:R-:W-:Y:S01]  /*1bc0*/  LEA.HI R8, R0, R0.reuse, RZ, 0x1 ;  /* 0x0000000000087211 */ /* 0x080fe200078f08ff */
[----:B------:R-:W-:Y:S01]  /*1bd0*/  CS2R R46, SRZ ;  /* 0x00000000002e7805 */ /* 0x000fe2000001ff00 */
[----:B------:R-:W-:Y:S01]  /*1be0*/  LEA.HI R5, R2, R0, RZ, 0x3 ;  /* 0x0000000002057211 */ /* 0x000fe200078f18ff */
[----:B------:R-:W-:Y:S01]  /*1bf0*/  CS2R R44, SRZ ;  /* 0x00000000002c7805 */ /* 0x000fe2000001ff00 */
[----:B------:R-:W-:Y:S01]  /*1c00*/  SHF.R.S32.HI R2, RZ, 0x1, R9 ;  /* 0x00000001ff027819 */ /* 0x000fe20000011409 */
[----:B------:R-:W-:Y:S01]  /*1c10*/  CS2R R42, SRZ ;  /* 0x00000000002a7805 */ /* 0x000fe2000001ff00 */
[----:B------:R-:W-:Y:S01]  /*1c20*/  LOP3.LUT R15, R3, 0x1c0, RZ, 0xc0, !PT ;  /* 0x000001c0030f7812 */ /* 0x000fe200078ec0ff */
[----:B------:R-:W-:Y:S01]  /*1c30*/  CS2R R40, SRZ ;  /* 0x0000000000287805 */ /* 0x000fe2000001ff00 */
[----:B------:R-:W-:Y:S01]  /*1c40*/  LOP3.LUT R6, R8, 0x7fffffe, RZ, 0xc0, !PT ;  /* 0x07fffffe08067812 */ /* 0x000fe200078ec0ff */
[C---:B------:R-:W-:Y:S01]  /*1c50*/  IMAD.SHL.U32 R4, R2.reuse, 0x40, RZ ;  /* 0x0000004002047824 */ /* 0x040fe200078e00ff */
[----:B------:R-:W-:Y:S01]  /*1c60*/  LOP3.LUT R3, R5, 0xfffffff8, RZ, 0xc0, !PT ;  /* 0xfffffff805037812 */ /* 0x000fe200078ec0ff */
[----:B------:R-:W-:Y:S01]  /*1c70*/  CS2R R38, SRZ ;  /* 0x0000000000267805 */ /* 0x000fe2000001ff00 */
[----:B------:R-:W-:Y:S01]  /*1c80*/  LOP3.LUT P0, RZ, R2, 0x2, RZ, 0xc0, !PT ;  /* 0x0000000202ff7812 */ /* 0x000fe2000780c0ff */
[C---:B------:R-:W-:Y:S01]  /*1c90*/  IMAD.IADD R6, R0.reuse, 0x1, -R6 ;  /* 0x0000000100067824 */ /* 0x040fe200078e0a06 */
[----:B------:R-:W-:Y:S01]  /*1ca0*/  LOP3.LUT R2, R15, 0x30, R11, 0xf8, !PT ;  /* 0x000000300f027812 */ /* 0x000fe200078ef80b */
[----:B------:R-:W-:Y:S01]  /*1cb0*/  IMAD.IADD R13, R0, 0x1, -R3 ;  /* 0x00000001000d7824 */ /* 0x000fe200078e0a03 */
[----:B------:R-:W-:Y:S01]  /*1cc0*/  LOP3.LUT R0, R4, 0xc0, RZ, 0xc0, !PT ;  /* 0x000000c004007812 */ /* 0x000fe200078ec0ff */
[----:B------:R-:W-:Y:S01]  /*1cd0*/  ULDC UR7, c[0x0][0x290] ;  /* 0x0000a40000077ab9 */ /* 0x000fe20000000800 */
[----:B------:R-:W-:Y:S01]  /*1ce0*/  SHF.R.S32.HI R3, RZ, 0x3, R5 ;  /* 0x00000003ff037819 */ /* 0x000fe20000011405 */
[----:B------:R-:W-:Y:S01]  /*1cf0*/  UISETP.GT.AND UP4, UPT, UR10, -0x1, UPT ;  /* 0xffffffff0a00788c */ /* 0x000fe2000bf84270 */
[--C-:B------:R-:W-:Y:S01]  /*1d00*/  LOP3.LUT R5, R2, 0x8, R29.reuse, 0xf8, !PT ;  /* 0x0000000802057812 */ /* 0x100fe200078ef81d */
[----:B------:R-:W-:Y:S01]  /*1d10*/  UMOV UR18, 0x1 ;  /* 0x0000000100127882 */ /* 0x000fe20000000000 */
[----:B------:R-:W-:Y:S01]  /*1d20*/  LOP3.LUT R4, R0, 0x8, R29, 0xf8, !PT ;  /* 0x0000000800047812 */ /* 0x000fe200078ef81d */
[C---:B------:R-:W-:Y:S01]  /*1d30*/  IMAD R11, R3.reuse, 0x8, R6 ;  /* 0x00000008030b7824 */ /* 0x040fe200078e0206 */
[----:B------:R-:W-:Y:S01]  /*1d40*/  SHF.R.U32.HI R2, RZ, 0x3, R0 ;  /* 0x00000003ff027819 */ /* 0x000fe20000011600 */
[----:B------:R-:W-:Y:S01]  /*1d50*/  IMAD R218, R3, 0x200, R25 ;  /* 0x0000020003da7824 */ /* 0x000fe200078e0219 */
[----:B------:R-:W-:Y:S01]  /*1d60*/  LEA.HI R10, R10, R7, RZ, 0x2 ;  /* 0x000000070a0a7211 */ /* 0x000fe200078f10ff */
[----:B------:R-:W-:Y:S01]  /*1d70*/  ULDC UR15, c[0x0][0x168] ;  /* 0x00005a00000f7ab9 */ /* 0x000fe20000000800 */
[----:B------:R-:W-:Y:S01]  /*1d80*/  LOP3.LUT R2, R4, R2, RZ, 0x3c, !PT ;  /* 0x0000000204027212 */ /* 0x000fe200078e3cff */
[----:B------:R-:W-:Y:S01]  /*1d90*/  UIMAD UR13, UR11, UR7, URZ ;  /* 0x000000070b0d72a4 */ /* 0x000fe2000f8e023f */
[----:B------:R-:W-:-:S02]  /*1da0*/  LOP3.LUT R0, R10, 0x7ffffffc, RZ, 0xc0, !PT ;  /* 0x7ffffffc0a007812 */ /* 0x000fc400078ec0ff */
[----:B------:R-:W-:Y:S01]  /*1db0*/  SEL R9, RZ, 0x2, P5 ;  /* 0x00000002ff097807 */ /* 0x000fe20002800000 */
[----:B------:R-:W-:Y:S01]  /*1dc0*/  IMAD.U32 R2, R12, 0x20, R2 ;  /* 0x000000200c027824 */ /* 0x000fe200078e0002 */
[----:B------:R-:W-:Y:S01]  /*1dd0*/  SHF.R.S32.HI R4, RZ, 0x1, R8 ;  /* 0x00000001ff047819 */ /* 0x000fe20000011408 */
[----:B------:R-:W-:Y:S01]  /*1de0*/  IMAD.IADD R7, R7, 0x1, -R0 ;  /* 0x0000000107077824 */ /* 0x000fe200078e0a00 */
[----:B------:R-:W-:Y:S01]  /*1df0*/  SEL R0, R223, 0xffffffe0, !P0 ;  /* 0xffffffe0df007807 */ /* 0x000fe20004000000 */
[----:B------:R-:W-:Y:S01]  /*1e00*/  IMAD.SHL.U32 R214, R2, 0x2, RZ ;  /* 0x0000000202d67824 */ /* 0x000fe200078e00ff */
[----:B------:R-:W-:Y:S01]  /*1e10*/  BAR.SYNC.DEFER_BLOCKING 0x0 ;  /* 0x0000000000007b1d */ /* 0x000fe20000010000 */
[----:B------:R-:W-:Y:S01]  /*1e20*/  IADD3 R3, R14, R9, R35 ;  /* 0x000000090e037210 */ /* 0x000fe20007ffe023 */
[----:B------:R-:W-:Y:S01]  /*1e30*/  IMAD R32, R32, 0x4, R7 ;  /* 0x0000000420207824 */ /* 0x000fe200078e0207 */
[----:B------:R-:W-:Y:S01]  /*1e40*/  SEL R9, RZ, 0xffffffff, P4 ;  /* 0xffffffffff097807 */ /* 0x000fe20002000000 */
[----:B------:R-:W-:Y:S01]  /*1e50*/  IMAD.IADD R215, R214, 0x1, R0 ;  /* 0x00000001d6d77824 */ /* 0x000fe200078e0200 */
[----:B------:R-:W-:Y:S01]  /*1e60*/  LOP3.LUT P0, RZ, R3, 0x1, RZ, 0xc0, !PT ;  /* 0x0000000103ff7812 */ /* 0x000fe2000780c0ff */
[----:B------:R-:W-:Y:S01]  /*1e70*/  IMAD.SHL.U32 R0, R17, 0x10, RZ ;  /* 0x0000001011007824 */ /* 0x000fe200078e00ff */
[----:B------:R-:W-:Y:S01]  /*1e80*/  LOP3.LUT P4, RZ, R3, 0x2, RZ, 0xc0, !PT ;  /* 0x0000000203ff7812 */ /* 0x000fe2000788c0ff */
[----:B------:R-:W-:Y:S01]  /*1e90*/  IMAD.SHL.U32 R250, R32, 0x2, RZ ;  /* 0x0000000220fa7824 */ /* 0x000fe200078e00ff */
[----:B------:R-:W-:-:S02]  /*1ea0*/  ISETP.GE.OR P0, PT, R244, UR4, !P0 ;  /* 0x00000004f4007c0c */ /* 0x000fc4000c706670 */
[----:B------:R-:W-:Y:S02]  /*1eb0*/  SHF.R.S32.HI R8, RZ, 0x1f, R8 ;  /* 0x0000001fff087819 */ /* 0x000fe40000011408 */
[----:B------:R-:W-:Y:S02]  /*1ec0*/  ISETP.GE.OR P4, PT, R244, UR4, !P4 ;  /* 0x00000004f4007c0c */ /* 0x000fe4000e786670 */
[----:B------:R-:W-:Y:S02]  /*1ed0*/  LEA.HI R2, R34, R136, RZ, 0x7 ;  /* 0x0000008822027211 */ /* 0x000fe400078f38ff */
[----:B------:R-:W-:Y:S02]  /*1ee0*/  SEL R16, RZ, 0xffffffff, P5 ;  /* 0xffffffffff107807 */ /* 0x000fe40002800000 */
[----:B------:R-:W-:Y:S02]  /*1ef0*/  SHF.R.U32.HI R6, RZ, 0x4, R2 ;  /* 0x00000004ff067819 */ /* 0x000fe40000011602 */
[----:B------:R-:W-:-:S02]  /*1f00*/  LOP3.LUT R2, R0, 0x10, RZ, 0xc0, !PT ;  /* 0x0000001000027812 */ /* 0x000fc400078ec0ff */
[----:B------:R-:W-:Y:S01]  /*1f10*/  SHF.R.U32.HI R15, RZ, 0x3, R15 ;  /* 0x00000003ff0f7819 */ /* 0x000fe2000001160f */
[----:B------:R-:W1:Y:S01]  /*1f20*/  LDSM.16.M88.4 R164, [R214+0x6080] ;  /* 0x00608000d6a4783b */ /* 0x000e620000000200 */
[----:B------:R-:W-:Y:S01]  /*1f30*/  LOP3.LUT R6, R2, 0x8, R6, 0xf8, !PT ;  /* 0x0000000802067812 */ /* 0x000fe200078ef806 */
[----:B------:R-:W-:Y:S01]  /*1f40*/  @!P2 IMAD.SHL.U32 R2, R136, 0x10, RZ ;  /* 0x000000108802a824 */ /* 0x000fe200078e00ff */
[----:B------:R-:W-:Y:S01]  /*1f50*/  LOP3.LUT R15, R5, R15, RZ, 0x3c, !PT ;  /* 0x0000000f050f7212 */ /* 0x000fe200078e3cff */
[----:B------:R-:W2:Y:S01]  /*1f60*/  LDSM.16.M88.4 R168, [R214+0x7080] ;  /* 0x00708000d6a8783b */ /* 0x000ea20000000200 */
[----:B------:R-:W-:Y:S02]  /*1f70*/  ISETP.GE.OR P1, PT, R37, c[0x0][0x1fc], !P1 ;  /* 0x00007f0025007a0c */ /* 0x000fe40004f26670 */
[----:B------:R-:W-:Y:S01]  /*1f80*/  LOP3.LUT P5, RZ, R13, 0x4, RZ, 0xc0, !PT ;  /* 0x000000040dff7812 */ /* 0x000fe200078ac0ff */
[----:B------:R-:W3:Y:S01]  /*1f90*/  LDSM.16.M88.4 R180, [R214+0x8080] ;  /* 0x00808000d6b4783b */ /* 0x000ee20000000200 */
[----:B------:R-:W-:Y:S01]  /*1fa0*/  SHF.R.S32.HI R248, RZ, 0x2, R10 ;  /* 0x00000002fff87819 */ /* 0x000fe2000001140a */
[----:B------:R-:W-:Y:S01]  /*1fb0*/  IMAD R213, R17, 0x200, R15 ;  /* 0x0000020011d57824 */ /* 0x000fe200078e020f */
[----:B------:R-:W-:Y:S01]  /*1fc0*/  SEL R223, R223, 0xffffffe0, !P5 ;  /* 0xffffffe0dfdf7807 */ /* 0x000fe20006800000 */
[----:B------:R-:W4:Y:S01]  /*1fd0*/  LDSM.16.M88.4 R184, [R214+0x9080] ;  /* 0x00908000d6b8783b */ /* 0x000f220000000200 */
[----:B------:R-:W-:Y:S01]  /*1fe0*/  IADD3 R251, R251, -c[0x0][0x168], -R250 ;  /* 0x80005a00fbfb7a10 */ /* 0x000fe20007ffe8fa */
[----:B------:R-:W-:Y:S01]  /*1ff0*/  IMAD R248, R31, 0x10, R248 ;  /* 0x000000101ff87824 */ /* 0x000fe200078e02f8 */
[----:B------:R-:W-:Y:S01]  /*2000*/  IADD3 R252, -R250, UR6, RZ ;  /* 0x00000006fafc7c10 */ /* 0x000fe2000fffe1ff */
[----:B------:R-:W1:Y:S01]  /*2010*/  LDSM.16.M88.4 R196, [R214+0xa080] ;  /* 0x00a08000d6c4783b */ /* 0x000e620000000200 */
[----:B------:R-:W-:Y:S01]  /*2020*/  IADD3 R249, R251, c[0x0][0x2a4], RZ ;  /* 0x0000a900fbf97a10 */ /* 0x000fe20007ffe0ff */
[----:B------:R-:W-:Y:S01]  /*2030*/  IMAD.SHL.U32 R213, R213, 0x2, RZ ;  /* 0x00000002d5d57824 */ /* 0x000fe200078e00ff */
[----:B------:R-:W-:Y:S01]  /*2040*/  IADD3 R251, R251, UR20, RZ ;  /* 0x00000014fbfb7c10 */ /* 0x000fe2000fffe0ff */
[----:B------:R-:W1:Y:S04]  /*2050*/  LDSM.16.M88.4 R200, [R214+0xb080] ;  /* 0x00b08000d6c8783b */ /* 0x000e680000000200 */
        /* <DEDUP_REMOVED lines=12> */
[----:B------:R-:W-:Y:S01]  /*2120*/  LEA.HI R3, R8, R4, RZ, 0x2 ;  /* 0x0000000408037211 */ /* 0x000fe200078f10ff */
[----:B------:R1:W-:Y:S01]  /*2130*/  LDGSTS.E.BYPASS.LTC128B.128 [R132+0x7080], [R18.64+0x40], !P4 ;  /* 0x0708004012847fae */ /* 0x0003e2000e101d56 */
[----:B------:R-:W-:Y:S01]  /*2140*/  ISETP.GE.OR P0, PT, R244, UR4, !P0 ;  /* 0x00000004f4007c0c */ /* 0x000fe2000c706670 */
[----:B------:R-:W-:Y:S01]  /*2150*/  ULDC.64 UR4, c[0x0][0x240] ;  /* 0x0000900000047ab9 */ /* 0x000fe20000000a00 */
[----:B------:R-:W-:Y:S01]  /*2160*/  LOP3.LUT R3, R3, 0xfffffffc, RZ, 0xc0, !PT ;  /* 0xfffffffc03037812 */ /* 0x000fe200078ec0ff */
[----:B------:R-:W-:Y:S01]  /*2170*/  UIMAD UR4, UR19, UR4, URZ ;  /* 0x00000004130472a4 */ /* 0x000fe2000f8e023f */
[----:B------:R-:W-:Y:S02]  /*2180*/  LOP3.LUT P4, RZ, R13, 0x2, RZ, 0xc0, !PT ;  /* 0x000000020dff7812 */ /* 0x000fe4000788c0ff */
[----:B------:R-:W-:Y:S01]  /*2190*/  ULDC UR19, c[0x0][0x2a8] ;  /* 0x0000aa0000137ab9 */ /* 0x000fe20000000800 */
[----:B------:R-:W-:Y:S01]  /*21a0*/  IMAD.IADD R0, R4, 0x1, -R3 ;  /* 0x0000000104007824 */ /* 0x000fe200078e0a03 */
[----:B------:R-:W-:Y:S01]  /*21b0*/  UIMAD UR25, UR11, UR5, UR4 ;  /* 0x000000050b1972a4 */ /* 0x000fe2000f8e0204 */
[----:B------:R-:W-:Y:S01]  /*21c0*/  IMAD.SHL.U32 R3, R16, 0x2, RZ ;  /* 0x0000000210037824 */ /* 0x000fe200078e00ff */
[----:B------:R-:W-:Y:S01]  /*21d0*/  SEL R224, R225, 0xfffffff0, !P4 ;  /* 0xfffffff0e1e07807 */ /* 0x000fe20006000000 */
[----:B------:R-:W-:Y:S01]  /*21e0*/  IMAD.SHL.U32 R4, R9, 0x2, RZ ;  /* 0x0000000209047824 */ /* 0x000fe200078e00ff */
[----:B------:R-:W-:Y:S01]  /*21f0*/  UISETP.LE.AND UP3, UPT, UR24, UR19, UPT ;  /* 0x000000131800728c */ /* 0x000fe2000bf63270 */
[----:B------:R1:W-:Y:S01]  /*2200*/  LDGSTS.E.BYPASS.LTC128B.128 [R132+0x8080], [R18.64+0x80], !P0 ;  /* 0x0808008012847fae */ /* 0x0003e2000c101d56 */
[----:B------:R-:W-:Y:S01]  /*2210*/  ISETP.GE.AND P0, PT, R37, c[0x0][0x1fc], PT ;  /* 0x00007f0025007a0c */ /* 0x000fe20003f06270 */
[----:B------:R-:W-:Y:S01]  /*2220*/  UMOV UR4, URZ ;  /* 0x0000003f00047c82 */ /* 0x000fe20008000000 */
[----:B------:R-:W-:Y:S01]  /*2230*/  LOP3.LUT R3, R3, 0x2, R35, 0xe2, !PT ;  /* 0x0000000203037812 */ /* 0x000fe200078ee223 */
[----:B------:R5:W-:Y:S01]  /*2240*/  @!P2 LDGSTS.E.BYPASS.LTC128B.128 [R2+0xf080], [R26.64] ;  /* 0x0f0800001a02afae */ /* 0x000be2000b901d56 */
[----:B------:R-:W-:Y:S01]  /*2250*/  LOP3.LUT R7, R4, 0x2, R36, 0xe2, !PT ;  /* 0x0000000204077812 */ /* 0x000fe200078ee224 */
[----:B------:R-:W-:Y:S01]  /*2260*/  USHF.L.U32 UR5, UR10, 0x7, URZ ;  /* 0x000000070a057899 */ /* 0x000fe2000800063f */
[----:B------:R-:W-:Y:S01]  /*2270*/  SEL R4, RZ, 0x4, P0 ;  /* 0x00000004ff047807 */ /* 0x000fe20000000000 */
[----:B------:R1:W-:Y:S01]  /*2280*/  STL [R1+0x18], R3 ;  /* 0x0000180301007387 */ /* 0x0003e20000100800 */
[C---:B------:R-:W-:Y:S01]  /*2290*/  LOP3.LUT P0, RZ, R0.reuse, 0x2, RZ, 0xc0, !PT ;  /* 0x0000000200ff7812 */ /* 0x040fe2000780c0ff */
[----:B------:R-:W-:Y:S01]  /*22a0*/  IMAD.SHL.U32 R0, R0, 0x40, RZ ;  /* 0x0000004000007824 */ /* 0x000fe200078e00ff */
[----:B------:R-:W-:Y:S01]  /*22b0*/  LOP3.LUT R7, R7, R4, RZ, 0xfc, !PT ;  /* 0x0000000407077212 */ /* 0x000fe200078efcff */
[----:B------:R-:W0:Y:S01]  /*22c0*/  LDGDEPBAR ;  /* 0x00000000000079af */ /* 0x000e220000000000 */
[----:B------:R-:W-:Y:S01]  /*22d0*/  SEL R225, R225, 0xfffffff0, !P0 ;  /* 0xfffffff0e1e17807 */ /* 0x000fe20004000000 */
[----:B------:R-:W-:Y:S01]  /*22e0*/  CS2R R36, SRZ ;  /* 0x0000000000247805 */ /* 0x000fe2000001ff00 */
[----:B------:R-:W-:Y:S01]  /*22f0*/  LOP3.LUT R0, R0, 0xc0, RZ, 0xc0, !PT ;  /* 0x000000c000007812 */ /* 0x000fe200078ec0ff */
[----:B------:R2:W-:Y:S01]  /*2300*/  LDGSTS.E.BYPASS.LTC128B.128 [R132+0xc080], [R20.64], !P6 ;  /* 0x0c08000014847fae */ /* 0x0005e2000f101d56 */
[----:B------:R-:W-:-:S02]  /*2310*/  ULDC UR19, c[0x0][0x168] ;  /* 0x00005a0000137ab9 */ /* 0x000fc40000000800 */
[----:B------:R-:W-:Y:S01]  /*2320*/  SHF.R.U32.HI R4, RZ, 0x3, R0 ;  /* 0x00000003ff047819 */ /* 0x000fe20000011600 */
[----:B------:R2:W-:Y:S01]  /*2330*/  LDGSTS.E.BYPASS.LTC128B.128 [R132+0xd080], [R20.64+0x40], !P3 ;  /* 0x0d08004014847fae */ /* 0x0005e2000d901d56 */
[----:B------:R-:W-:Y:S02]  /*2340*/  ISETP.GE.AND P3, PT, R136, 0x10, PT ;  /* 0x000000108800780c */ /* 0x000fe40003f66270 */
[----:B------:R-:W-:Y:S01]  /*2350*/  LOP3.LUT R212, R4, R0, R212, 0x1e, !PT ;  /* 0x0000000004d47212 */ /* 0x000fe200078e1ed4 */
[----:B------:R2:W-:Y:S04]  /*2360*/  LDGSTS.E.BYPASS.LTC128B.128 [R132+0xe080], [R20.64+0x80], !P1 ;  /* 0x0e08008014847fae */ /* 0x0005e8000c901d56 */
[----:B------:R-:W-:Y:S01]  /*2370*/  STL [R1+0x4], R7 ;  /* 0x0000040701007387 */ /* 0x000fe20000100800 */
[----:B-----5:R-:W-:-:S02]  /*2380*/  IMAD.SHL.U32 R2, R13, 0x40, RZ ;  /* 0x000000400d027824 */ /* 0x020fc400078e00ff */
[----:B-1----:R-:W-:-:S03]  /*2390*/  IMAD.SHL.U32 R3, R17, 0x8, RZ ;  /* 0x0000000811037824 */ /* 0x002fc600078e00ff */
[----:B------:R-:W-:Y:S02]  /*23a0*/  LOP3.LUT R2, R2, 0x1c0, RZ, 0xc0, !PT ;  /* 0x000001c002027812 */ /* 0x000fe400078ec0ff */
[----:B------:R-:W-:Y:S02]  /*23b0*/  LOP3.LUT R3, R3, 0x8, RZ, 0xc0, !PT ;  /* 0x0000000803037812 */ /* 0x000fe400078ec0ff */
[----:B------:R-:W-:-:S04]  /*23c0*/  SHF.R.U32.HI R5, RZ, 0x3, R2 ;  /* 0x00000003ff057819 */ /* 0x000fc80000011602 */
        /* <DEDUP_REMOVED lines=26> */
[----:B--234-:R1:W-:Y:S02]  /*2570*/  STL [R1+0x44], R0 ;  /* 0x0000440001007387 */ /* 0x01c3e40000100800 */
.L_x_240:
[----:B------:R-:W-:Y:S04]  /*2580*/  DEPBAR.LE SB0, 0x1 ;  /* 0x000080400000791a */ /* 0x000fe80000000000 */
[----:B------:R-:W-:Y:S01]  /*2590*/  BAR.SYNC.DEFER_BLOCKING 0x0 ;  /* 0x0000000000007b1d */ /* 0x000fe20000010000 */
[----:B-1----:R-:W-:Y:S01]  /*25a0*/  MOV R0, UR4 ;  /* 0x0000000400007c02 */ /* 0x002fe20008000f00 */
[----:B------:R-:W-:Y:S01]  /*25b0*/  IMAD.U32 R2, RZ, RZ, UR4 ;  /* 0x00000004ff027e24 */ /* 0x000fe2000f8e00ff */
[----:B------:R-:W-:Y:S02]  /*25c0*/  MOV R227, UR4 ;  /* 0x0000000400e37c02 */ /* 0x000fe40008000f00 */
[----:B------:R-:W-:Y:S01]  /*25d0*/  PLOP3.LUT P0, PT, PT, PT, UP3, 0x80, 0x0 ;  /* 0x000000000000781c */ /* 0x000fe20003f0f038 */
[----:B------:R-:W-:Y:S02]  /*25e0*/  IMAD R0, R0, 0x1800, R222 ;  /* 0x0000180000007824 */ /* 0x000fe400078e02de */
[----:B------:R-:W-:Y:S02]  /*25f0*/  IMAD R2, R2, 0x1800, R225 ;  /* 0x0000180002027824 */ /* 0x000fe400078e02e1 */
[----:B------:R-:W-:Y:S01]  /*2600*/  IMAD R227, R227, 0x40, R248 ;  /* 0x00000040e3e37824 */ /* 0x000fe200078e02f8 */
[----:B------:R-:W-:Y:S02]  /*2610*/  SHF.L.U32 R0, R0, 0x1, RZ ;  /* 0x0000000100007819 */ /* 0x000fe400000006ff */
[----:B------:R-:W-:Y:S05]  /*2620*/  IADD3 R2, R222, R2, RZ ;  /* 0x00000002de027210 */ /* 0x000fea0007ffe0ff */
[----:B------:R-:W-:Y:S01]  /*2630*/  IMAD.SHL.U32 R3, R2, 0x2, RZ ;  /* 0x0000000202037824 */ /* 0x000fe200078e00ff */
[----:B------:R-:W-:Y:S01]  /*2640*/  MOV R2, UR4 ;  /* 0x0000000400027c02 */ /* 0x000fe20008000f00 */
[----:B------:R-:W-:Y:S04]  /*2650*/  LDSM.16.M88.4 R16, [R214+0x80] ;  /* 0x00008000d610783b */ /* 0x000fe80000000200 */
[----:B------:R-:W-:Y:S04]  /*2660*/  IMAD R2, R2, 0x1800, R226 ;  /* 0x0000180002027824 */ /* 0x000fe800078e02e2 */
[----:B------:R-:W-:Y:S01]  /*2670*/  IMAD.SHL.U32 R2, R2, 0x2, RZ ;  /* 0x0000000202027824 */ /* 0x000fe200078e00ff */
[----:B------:R-:W1:Y:S06]  /*2680*/  LDSM.16.M88.4 R32, [R0+0x6080] ;  /* 0x006080000020783b */ /* 0x000e6c0000000200 */
[----:B------:R-:W2:Y:S06]  /*2690*/  LDSM.16.M88.4 R28, [R0+0x6880] ;  /* 0x00688000001c783b */ /* 0x000eac0000000200 */
[----:B------:R-:W3:Y:S06]  /*26a0*/  LDSM.16.M88.4 R132, [R214+0x1080] ;  /* 0x00108000d684783b */ /* 0x000eec0000000200 */
[----:B------:R-:W-:Y:S06]  /*26b0*/  LDSM.16.M88.4 R140, [R215+0x80] ;  /* 0x00008000d78c783b */ /* 0x000fec0000000200 */
[----:B------:R-:W4:Y:S06]  /*26c0*/  LDSM.16.M88.4 R136, [R3+0x6080] ;  /* 0x006080000388783b */ /* 0x000f2c0000000200 */
[----:B------:R-:W5:Y:S06]  /*26d0*/  LDSM.16.M88.4 R144, [R3+0x6880] ;  /* 0x006880000390783b */ /* 0x000f6c0000000200 */
[----:B------:R-:W4:Y:S01]  /*26e0*/  LDSM.16.M88.4 R148, [R215+0x1080] ;  /* 0x00108000d794783b */ /* 0x000f220000000200 */
[-C--:B-1----:R-:W-:Y:S05]  /*26f0*/  HMMA.16816.F32.BF16 R4, R32, R16.reuse, RZ ;  /* 0x000000102004723c */ /* 0x082fea00000418ff */
[----:B------:R-:W-:Y:S03]  /*2700*/  LDSM.16.M88.4 R152, [R214+0x2080] ;  /* 0x00208000d698783b */ /* 0x000fe60000000200 */
[C---:B--2---:R-:W-:Y:S03]  /*2710*/  HMMA.16816.F32.BF16 R8, R28.reuse, R16, RZ ;  /* 0x000000101c08723c */ /* 0x044fe600000418ff */
[----:B------:R-:W-:Y:S06]  /*2720*/  LDSM.16.M88.4 R160, [R215+0x2080] ;  /* 0x00208000d7a0783b */ /* 0x000fec0000000200 */
[----:B------:R-:W-:Y:S01]  /*2730*/  LDSM.16.M88.4 R156, [R2+0x7080] ;  /* 0x00708000029c783b */ /* 0x000fe20000000200 */
        /* <DEDUP_REMOVED lines=11> */
[----:B------:R-:W2:Y:S07]  /*27f0*/  LDSM.16.M88.4 R140, [R0+0x7880] ;  /* 0x00788000008c783b */ /* 0x000eae0000000200 */
[-C--:B------:R-:W-:Y:S08]  /*2800*/  HMMA.16816.F32.BF16 R20, R136, R148.reuse, R20 ;  /* 0x000000948814723c */ /* 0x080ff00000041814 */
[C---:B------:R-:W-:Y:S08]  /*2810*/  HMMA.16816.F32.BF16 R24, R144.reuse, R148, R24 ;  /* 0x000000949018723c */ /* 0x040ff00000041818 */
[-C--:B------:R-:W-:Y:S01]  /*2820*/  HMMA.16816.F32.BF16 R28, R144, R150.reuse, R28 ;  /* 0x00000096901c723c */ /* 0x080fe2000004181c */
[----:B------:R-:W3:Y:S07]  /*2830*/  LDSM.16.M88.4 R144, [R214+0x3080] ;  /* 0x00308000d690783b */ /* 0x000eee0000000200 */
[----:B------:R-:W-:Y:S01]  /*2840*/  HMMA.16816.F32.BF16 R32, R136, R150, R32 ;  /* 0x000000968820723c */ /* 0x000fe20000041820 */
[----:B------:R-:W4:Y:S06]  /*2850*/  LDSM.16.M88.4 R136, [R3+0x7880] ;  /* 0x007880000388783b */ /* 0x000f2c0000000200 */
[----:B------:R-:W5:Y:S01]  /*2860*/  LDSM.16.M88.4 R148, [R215+0x3080] ;  /* 0x00308000d794783b */ /* 0x000f620000000200 */
[-C--:B-1----:R-:W-:Y:S08]  /*2870*/  HMMA.16816.F32.BF16 R4, R132, R152.reuse, R4 ;  /* 0x000000988404723c */ /* 0x082ff00000041804 */
[C---:B--2---:R-:W-:Y:S08]  /*2880*/  HMMA.16816.F32.BF16 R8, R140.reuse, R152, R8 ;  /* 0x000000988c08723c */ /* 0x044ff00000041808 */
[-C--:B------:R-:W-:Y:S08]  /*2890*/  HMMA.16816.F32.BF16 R12, R140, R154.reuse, R12 ;  /* 0x0000009a8c0c723c */ /* 0x080ff0000004180c */
[C---:B------:R-:W-:Y:S01]  /*28a0*/  HMMA.16816.F32.BF16 R16, R132.reuse, R154, R16 ;  /* 0x0000009a8410723c */ /* 0x040fe20000041810 */
[----:B------:R-:W-:Y:S07]  /*28b0*/  LDSM.16.M88.4 R152, [R214+0x5080] ;  /* 0x00508000d698783b */ /* 0x000fee0000000200 */
[-C--:B---3--:R-:W-:Y:S08]  /*28c0*/  HMMA.16816.F32.BF16 R20, R132, R144.reuse, R20 ;  /* 0x000000908414723c */ /* 0x088ff00000041814 */
[C---:B------:R-:W-:Y:S08]  /*28d0*/  HMMA.16816.F32.BF16 R24, R140.reuse, R144, R24 ;  /* 0x000000908c18723c */ /* 0x040ff00000041818 */
[-C--:B------:R-:W-:Y:S01]  /*28e0*/  HMMA.16816.F32.BF16 R28, R140, R146.reuse, R28 ;  /* 0x000000928c1c723c */ /* 0x080fe2000004181c */
[----:B------:R-:W-:Y:S07]  /*28f0*/  LDSM.16.M88.4 R140, [R214+0x4080] ;  /* 0x00408000d68c783b */ /* 0x000fee0000000200 */
[----:B------:R-:W-:Y:S01]  /*2900*/  HMMA.16816.F32.BF16 R32, R132, R146, R32 ;  /* 0x000000928420723c */ /* 0x000fe20000041820 */
[----:B------:R-:W1:Y:S06]  /*2910*/  LDSM.16.M88.4 R132, [R0+0x8080] ;  /* 0x008080000084783b */ /* 0x000e6c0000000200 */
[----:B------:R-:W2:Y:S01]  /*2920*/  LDSM.16.M88.4 R144, [R0+0x8880] ;  /* 0x008880000090783b */ /* 0x000ea20000000200 */
[-C--:B------:R-:W-:Y:S08]  /*2930*/  HMMA.16816.F32.BF16 R4, R156, R160.reuse, R4 ;  /* 0x000000a09c04723c */ /* 0x080ff00000041804 */
[C---:B----4-:R-:W-:Y:S08]  /*2940*/  HMMA.16816.F32.BF16 R8, R136.reuse, R160, R8 ;  /* 0x000000a08808723c */ /* 0x050ff00000041808 */
[-C--:B------:R-:W-:Y:S08]  /*2950*/  HMMA.16816.F32.BF16 R12, R136, R162.reuse, R12 ;  /* 0x000000a2880c723c */ /* 0x080ff0000004180c */
[C---:B------:R-:W-:Y:S01]  /*2960*/  HMMA.16816.F32.BF16 R16, R156.reuse, R162, R16 ;  /* 0x000000a29c10723c */ /* 0x040fe20000041810 */
[----:B------:R-:W-:Y:S07]  /*2970*/  LDSM.16.M88.4 R160, [R215+0x5080] ;  /* 0x00508000d7a0783b */ /* 0x000fee0000000200 */
[-C--:B-----5:R-:W-:Y:S08]  /*2980*/  HMMA.16816.F32.BF16 R20, R156, R148.reuse, R20 ;  /* 0x000000949c14723c */ /* 0x0a0ff00000041814 */
[C---:B------:R-:W-:Y:S08]  /*2990*/  HMMA.16816.F32.BF16 R24, R136.reuse, R148, R24 ;  /* 0x000000948818723c */ /* 0x040ff00000041818 */
[-C--:B------:R-:W-:Y:S01]  /*29a0*/  HMMA.16816.F32.BF16 R28, R136, R150.reuse, R28 ;  /* 0x00000096881c723c */ /* 0x080fe2000004181c */
[----:B------:R-:W-:Y:S07]  /*29b0*/  LDSM.16.M88.4 R136, [R2+0x8080] ;  /* 0x008080000288783b */ /* 0x000fee0000000200 */
[----:B------:R-:W-:Y:S01]  /*29c0*/  HMMA.16816.F32.BF16 R32, R156, R150, R32 ;  /* 0x000000969c20723c */ /* 0x000fe20000041820 */
[----:B------:R-:W3:Y:S06]  /*29d0*/  LDSM.16.M88.4 R148, [R215+0x4080] ;  /* 0x00408000d794783b */ /* 0x000eec0000000200 */
[----:B------:R-:W4:Y:S01]  /*29e0*/  LDSM.16.M88.4 R156, [R3+0x8880] ;  /* 0x00888000039c783b */ /* 0x000f220000000200 */
[-C--:B-1----:R-:W-:Y:S08]  /*29f0*/  HMMA.16816.F32.BF16 R4, R132, R140.reuse, R4 ;  /* 0x0000008c8404723c */ /* 0x082ff00000041804 */
[C---:B--2---:R-:W-:Y:S08]  /*2a00*/  HMMA.16816.F32.BF16 R8, R144.reuse, R140, R8 ;  /* 0x0000008c9008723c */ /* 0x044ff00000041808 */
[-C--:B------:R-:W-:Y:S08]  /*2a10*/  HMMA.16816.F32.BF16 R12, R144, R142.reuse, R12 ;  /* 0x0000008e900c723c */ /* 0x080ff0000004180c */
[C---:B------:R-:W-:Y:S08]  /*2a20*/  HMMA.16816.F32.BF16 R16, R132.reuse, R142, R16 ;  /* 0x0000008e8410723c */ /* 0x040ff00000041810 */
[-C--:B------:R-:W-:Y:S08]  /*2a30*/  HMMA.16816.F32.BF16 R20, R132, R152.reuse, R20 ;  /* 0x000000988414723c */ /* 0x080ff00000041814 */
[C---:B------:R-:W-:Y:S01]  /*2a40*/  HMMA.16816.F32.BF16 R24, R144.reuse, R152, R24 ;  /* 0x000000989018723c */ /* 0x040fe20000041818 */
[----:B------:R1:W2:Y:S07]  /*2a50*/  LDS R153, [R227.X4+0xf080] ;  /* 0x00f08000e3997984 */ /* 0x0002ae0000004800 */
[-C--:B------:R-:W-:Y:S08]  /*2a60*/  HMMA.16816.F32.BF16 R28, R144, R154.reuse, R28 ;  /* 0x0000009a901c723c */ /* 0x080ff0000004181c */
[----:B------:R-:W-:Y:S01]  /*2a70*/  HMMA.16816.F32.BF16 R32, R132, R154, R32 ;  /* 0x0000009a8420723c */ /* 0x000fe20000041820 */
[----:B------:R1:W1:Y:S06]  /*2a80*/  LDS R154, [R227.X4+0xf0a0] ;  /* 0x00f0a000e39a7984 */ /* 0x00026c0000004800 */
[----:B------:R1:W1:Y:S01]  /*2a90*/  LDS R155, [R227.X4+0xf100] ;  /* 0x00f10000e39b7984 */ /* 0x0002620000004800 */
[-C--:B---3--:R-:W-:Y:S01]  /*2aa0*/  HMMA.16816.F32.BF16 R4, R136, R148.reuse, R4 ;  /* 0x000000948804723c */ /* 0x088fe20000041804 */
[----:B------:R-:W-:Y:S04]  /*2ab0*/  MOV R132, UR12 ;  /* 0x0000000c00847c02 */ /* 0x000fe80008000f00 */
[----:B------:R-:W3:Y:S01]  /*2ac0*/  LDS R227, [R227.X4+0xf120] ;  /* 0x00f12000e3e37984 */ /* 0x000ee20000004800 */
[----:B------:R-:W-:Y:S02]  /*2ad0*/  IMAD R132, R132, 0x40, R248 ;  /* 0x0000004084847824 */ /* 0x000fe400078e02f8 */
[C---:B----4-:R-:W-:Y:S04]  /*2ae0*/  HMMA.16816.F32.BF16 R8, R156.reuse, R148, R8 ;  /* 0x000000949c08723c */ /* 0x050fe80000041808 */
[C---:B------:R-:W-:Y:S04]  /*2af0*/  IMAD.IADD R3, R132.reuse, 0x1, R251 ;  /* 0x0000000184037824 */ /* 0x040fe800078e02fb */
[-C--:B------:R-:W-:Y:S08]  /*2b00*/  HMMA.16816.F32.BF16 R12, R156, R150.reuse, R12 ;  /* 0x000000969c0c723c */ /* 0x080ff0000004180c */
[C---:B------:R-:W-:Y:S07]  /*2b10*/  HMMA.16816.F32.BF16 R16, R136.reuse, R150, R16 ;  /* 0x000000968810723c */ /* 0x040fee0000041810 */
[----:B------:R-:W-:Y:S01]  /*2b20*/  IADD3 R151, R132, R249, RZ ;  /* 0x000000f984977210 */ /* 0x000fe20007ffe0ff */
[-C--:B------:R-:W-:Y:S04]  /*2b30*/  HMMA.16816.F32.BF16 R20, R136, R160.reuse, R20 ;  /* 0x000000a08814723c */ /* 0x080fe80000041814 */
[----:B------:R-:W-:Y:S04]  /*2b40*/  IMNMX R151, R252, R151, PT ;  /* 0x00000097fc977217 */ /* 0x000fe80003800200 */
[C---:B------:R-:W-:Y:S08]  /*2b50*/  HMMA.16816.F32.BF16 R24, R156.reuse, R160, R24 ;  /* 0x000000a09c18723c */ /* 0x040ff00000041818 */
[-C--:B------:R-:W-:Y:S08]  /*2b60*/  HMMA.16816.F32.BF16 R28, R156, R162.reuse, R28 ;  /* 0x000000a29c1c723c */ /* 0x080ff0000004181c */
[----:B------:R-:W-:Y:S01]  /*2b70*/  HMMA.16816.F32.BF16 R32, R136, R162, R32 ;  /* 0x000000a28820723c */ /* 0x000fe20000041820 */
[----:B------:R-:W-:-:S07]  /*2b80*/  @!P0 BRA `(.L_x_222) ;  /* 0x000001a000008947 */ /* 0x000fce0003800000 */
[----:B-123--:R-:W-:Y:S01]  /*2b90*/  IMAD.MOV.U32 R0, RZ, RZ, c[0x0][0x168] ;  /* 0x00005a00ff007624 */ /* 0x00efe200078e00ff */
        /* <DEDUP_REMOVED lines=13> */
.L_x_224:
[----:B------:R-:W-:Y:S04]  /*2c70*/  MOV R2, 0x1 ;  /* 0x0000000100027802 */ /* 0x000fe80000000f00 */
[----:B------:R-:W-:Y:S11]  /*2c80*/  ISETP.NE.AND P1, PT, R2, c[0x0][0x2a8], PT ;  /* 0x0000aa0002007a0c */ /* 0x000ff60003f25270 */
[----:B------:R-:W-:Y:S02]  /*2c90*/  @!UPT UIADD3 URZ, URZ, URZ, URZ ;  /* 0x0000003f3f3ff290 */ /* 0x000fe4000fffe03f */
[----:B------:R-:W-:Y:S05]  /*2ca0*/  @P1 IMAD.HI.U32 R2, R0, c[0x0][0x2ac], RZ ;  /* 0x0000ab0000021a27 */ /* 0x000fea00078e00ff */
[----:B------:R-:W-:Y:S02]  /*2cb0*/  @P1 SHF.R.U32.HI R0, RZ, c[0x0][0x2b0], R2 ;  /* 0x0000ac00ff001a19 */ /* 0x000fe40000011602 */
.L_x_225:
[----:B------:R-:W-:Y:S05]  /*2cc0*/  BSYNC B0 ;  /* 0x0000000000007941 */ /* 0x000fea0003800000 */
.L_x_223:
[----:B------:R-:W-:Y:S04]  /*2cd0*/  IMAD.MOV.U32 R2, RZ, RZ, c[0x0][0x2a8] ;  /* 0x0000aa00ff027624 */ /* 0x000fe800078e00ff */
[----:B------:R-:W-:Y:S04]  /*2ce0*/  IMAD R0, R0, R2, -UR5 ;  /* 0x8000000500007e24 */ /* 0x000fe8000f8e0202 */
[----:B------:R-:W-:Y:S05]  /*2cf0*/  IMAD.IADD R0, R0, 0x1, -R250 ;  /* 0x0000000100007824 */ /* 0x000fea00078e0afa */
[----:B------:R-:W-:Y:S02]  /*2d00*/  IADD3 R2, R0, c[0x0][0x2a8], RZ ;  /* 0x0000aa0000027a10 */ /* 0x000fe40007ffe0ff */
[----:B------:R-:W-:Y:S02]  /*2d10*/  IMNMX R3, R3, R0, !PT ;  /* 0x0000000003037217 */ /* 0x000fe40007800200 */
[----:B------:R-:W-:Y:S02]  /*2d20*/  IMNMX R151, R151, R2, PT ;  /* 0x0000000297977217 */ /* 0x000fe40003800200 */
.L_x_222:
[----:B-123--:R-:W-:Y:S05]  /*2d30*/  IADD3 R0, R132, 0x8, RZ ;  /* 0x0000000884007810 */ /* 0x00efea0007ffe0ff */
[--C-:B------:R-:W-:Y:S02]  /*2d40*/  IMAD.IADD R150, R249, 0x1, R0.reuse ;  /* 0x00000001f9967824 */ /* 0x100fe400078e0200 */
[----:B------:R-:W-:Y:S03]  /*2d50*/  IMAD.IADD R2, R251, 0x1, R0 ;  /* 0x00000001fb027824 */ /* 0x000fe600078e0200 */
        /* <DEDUP_REMOVED lines=16> */
.L_x_228:
[----:B------:R-:W-:Y:S04]  /*2e60*/  MOV R133, 0x1 ;  /* 0x0000000100857802 */ /* 0x000fe80000000f00 */
[----:B------:R-:W-:Y:S11]  /*2e70*/  ISETP.NE.AND P1, PT, R133, c[0x0][0x2a8], PT ;  /* 0x0000aa0085007a0c */ /* 0x000ff60003f25270 */
[----:B------:R-:W-:Y:S02]  /*2e80*/  @!UPT UIADD3 URZ, URZ, URZ, URZ ;  /* 0x0000003f3f3ff290 */ /* 0x000fe4000fffe03f */
[----:B------:R-:W-:Y:S05]  /*2e90*/  @P1 IMAD.HI.U32 R133, R0, c[0x0][0x2ac], RZ ;  /* 0x0000ab0000851a27 */ /* 0x000fea00078e00ff */
[----:B------:R-:W-:Y:S02]  /*2ea0*/  @P1 SHF.R.U32.HI R0, RZ, c[0x0][0x2b0], R133 ;  /* 0x0000ac00ff001a19 */ /* 0x000fe40000011685 */
.L_x_229:
[----:B------:R-:W-:Y:S05]  /*2eb0*/  BSYNC B0 ;  /* 0x0000000000007941 */ /* 0x000fea0003800000 */
.L_x_227:
[----:B------:R-:W-:Y:S04]  /*2ec0*/  IMAD.MOV.U32 R133, RZ, RZ, c[0x0][0x2a8] ;  /* 0x0000aa00ff857624 */ /* 0x000fe800078e00ff */
[----:B------:R-:W-:Y:S04]  /*2ed0*/  IMAD R0, R0, R133, -UR5 ;  /* 0x8000000500007e24 */ /* 0x000fe8000f8e0285 */
[----:B------:R-:W-:Y:S05]  /*2ee0*/  IMAD.IADD R0, R0, 0x1, -R250 ;  /* 0x0000000100007824 */ /* 0x000fea00078e0afa */
[----:B------:R-:W-:Y:S02]  /*2ef0*/  IADD3 R133, R0, c[0x0][0x2a8], RZ ;  /* 0x0000aa0000857a10 */ /* 0x000fe40007ffe0ff */
[----:B------:R-:W-:Y:S02]  /*2f00*/  IMNMX R2, R2, R0, !PT ;  /* 0x0000000002027217 */ /* 0x000fe40007800200 */
[----:B------:R-:W-:Y:S02]  /*2f10*/  IMNMX R150, R150, R133, PT ;  /* 0x0000008596967217 */ /* 0x000fe40003800200 */
.L_x_226:
[----:B------:R-:W-:Y:S05]  /*2f20*/  IADD3 R133, R132, 0x20, RZ ;  /* 0x0000002084857810 */ /* 0x000fea0007ffe0ff */
        /* <DEDUP_REMOVED lines=18> */
.L_x_232:
[----:B------:R-:W-:Y:S04]  /*3050*/  MOV R134, 0x1 ;  /* 0x0000000100867802 */ /* 0x000fe80000000f00 */
[----:B------:R-:W-:Y:S11]  /*3060*/  ISETP.NE.AND P1, PT, R134, c[0x0][0x2a8], PT ;  /* 0x0000aa0086007a0c */ /* 0x000ff60003f25270 */
[----:B------:R-:W-:Y:S02]  /*3070*/  @!UPT UIADD3 URZ, URZ, URZ, URZ ;  /* 0x0000003f3f3ff290 */ /* 0x000fe4000fffe03f */
[----:B------:R-:W-:Y:S05]  /*3080*/  @P1 IMAD.HI.U32 R134, R133, c[0x0][0x2ac], RZ ;  /* 0x0000ab0085861a27 */ /* 0x000fea00078e00ff */
[----:B------:R-:W-:Y:S02]  /*3090*/  @P1 SHF.R.U32.HI R133, RZ, c[0x0][0x2b0], R134 ;  /* 0x0000ac00ff851a19 */ /* 0x000fe40000011686 */
.L_x_233:
[----:B------:R-:W-:Y:S05]  /*30a0*/  BSYNC B0 ;  /* 0x0000000000007941 */ /* 0x000fea0003800000 */
.L_x_231:
[----:B------:R-:W-:Y:S04]  /*30b0*/  IMAD.MOV.U32 R134, RZ, RZ, c[0x0][0x2a8] ;  /* 0x0000aa00ff867624 */ /* 0x000fe800078e00ff */
[----:B------:R-:W-:Y:S04]  /*30c0*/  IMAD R133, R133, R134, -UR5 ;  /* 0x8000000585857e24 */ /* 0x000fe8000f8e0286 */
[----:B------:R-:W-:Y:S05]  /*30d0*/  IMAD.IADD R133, R133, 0x1, -R250 ;  /* 0x0000000185857824 */ /* 0x000fea00078e0afa */
[----:B------:R-:W-:Y:S02]  /*30e0*/  IADD3 R134, R133, c[0x0][0x2a8], RZ ;  /* 0x0000aa0085867a10 */ /* 0x000fe40007ffe0ff */
[----:B------:R-:W-:Y:S02]  /*30f0*/  IMNMX R0, R0, R133, !PT ;  /* 0x0000008500007217 */ /* 0x000fe40007800200 */
[----:B------:R-:W-:Y:S02]  /*3100*/  IMNMX R149, R149, R134, PT ;  /* 0x0000008695957217 */ /* 0x000fe40003800200 */
.L_x_230:
        /* <DEDUP_REMOVED lines=19> */
.L_x_236:
[----:B------:R-:W-:Y:S04]  /*3240*/  MOV R133, 0x1 ;  /* 0x0000000100857802 */ /* 0x000fe80000000f00 */
[----:B------:R-:W-:Y:S11]  /*3250*/  ISETP.NE.AND P0, PT, R133, c[0x0][0x2a8], PT ;  /* 0x0000aa0085007a0c */ /* 0x000ff60003f05270 */
[----:B------:R-:W-:Y:S02]  /*3260*/  @!UPT UIADD3 URZ, URZ, URZ, URZ ;  /* 0x0000003f3f3ff290 */ /* 0x000fe4000fffe03f */
[----:B------:R-:W-:Y:S05]  /*3270*/  @P0 IMAD.HI.U32 R133, R132, c[0x0][0x2ac], RZ ;  /* 0x0000ab0084850a27 */ /* 0x000fea00078e00ff */
[----:B------:R-:W-:Y:S02]  /*3280*/  @P0 SHF.R.U32.HI R132, RZ, c[0x0][0x2b0], R133 ;  /* 0x0000ac00ff840a19 */ /* 0x000fe40000011685 */
.L_x_237:
[----:B------:R-:W-:Y:S05]  /*3290*/  BSYNC B0 ;  /* 0x0000000000007941 */ /* 0x000fea0003800000 */
.L_x_235:
[----:B------:R-:W-:Y:S04]  /*32a0*/  IMAD.MOV.U32 R133, RZ, RZ, c[0x0][0x2a8] ;  /* 0x0000aa00ff857624 */ /* 0x000fe800078e00ff */
[----:B------:R-:W-:Y:S04]  /*32b0*/  IMAD R132, R132, R133, -UR5 ;  /* 0x8000000584847e24 */ /* 0x000fe8000f8e0285 */
[----:B------:R-:W-:Y:S05]  /*32c0*/  IMAD.IADD R132, R132, 0x1, -R250 ;  /* 0x0000000184847824 */ /* 0x000fea00078e0afa */
[----:B------:R-:W-:Y:S02]  /*32d0*/  IADD3 R133, R132, c[0x0][0x2a8], RZ ;  /* 0x0000aa0084857a10 */ /* 0x000fe40007ffe0ff */
[----:B------:R-:W-:Y:S02]  /*32e0*/  IMNMX R148, R148, R132, !PT ;  /* 0x0000008494947217 */ /* 0x000fe40007800200 */
[----:B------:R-:W-:Y:S02]  /*32f0*/  IMNMX R152, R152, R133, PT ;  /* 0x0000008598987217 */ /* 0x000fe40003800200 */
.L_x_234:
        /* <DEDUP_REMOVED lines=10> */
[----:B------:R-:W5:Y:S01]  /*33a0*/  LDL R233, [R1+0x18] ;  /* 0x0000180001e97983 */ /* 0x000f620000100800 */
[----:B------:R-:W-:Y:S02]  /*33b0*/  ULDC.64 UR6, c[0x0][0x178] ;  /* 0x00005e0000067ab9 */ /* 0x000fe40000000a00 */
[----:B------:R-:W-:Y:S01]  /*33c0*/  UIMAD.WIDE.U32 UR24, UR20, UR6, URZ ;  /* 0x00000006141872a5 */ /* 0x000fe2000f8e003f */
[----:B----4-:R-:W4:Y:S01]  /*33d0*/  LDL.64 R234, [R1+0x30] ;  /* 0x0000300001ea7983 */ /* 0x010f220000100a00 */
[----:B------:R-:W-:Y:S03]  /*33e0*/  USHF.R.S32.HI UR21, URZ, 0x1f, UR20 ;  /* 0x0000001f3f157899 */ /* 0x000fe60008011414 */
[----:B---3--:R-:W3:Y:S01]  /*33f0*/  LDL R161, [R1+0x48] ;  /* 0x0000480001a17983 */ /* 0x008ee20000100800 */
[----:B------:R-:W-:Y:S01]  /*3400*/  IMAD.U32 R156, RZ, RZ, UR24 ;  /* 0x00000018ff9c7e24 */ /* 0x000fe2000f8e00ff */
[----:B------:R-:W-:Y:S01]  /*3410*/  UIMAD UR21, UR21, UR6, URZ ;  /* 0x00000006151572a4 */ /* 0x000fe2000f8e023f */
[----:B------:R-:W-:Y:S01]  /*3420*/  IMAD.U32 R157, RZ, RZ, UR24 ;  /* 0x00000018ff9d7e24 */ /* 0x000fe2000f8e00ff */
[----:B--2---:R-:W2:Y:S01]  /*3430*/  LDL R160, [R1+0x1c] ;  /* 0x00001c0001a07983 */ /* 0x004ea20000100800 */
[----:B------:R-:W-:Y:S02]  /*3440*/  UIMAD UR6, UR20, -0x40, UR15 ;  /* 0xffffffc0140678a4 */ /* 0x000fe4000f8e020f */
[----:B------:R-:W-:Y:S01]  /*3450*/  UIMAD UR21, UR20, UR7, UR21 ;  /* 0x00000007141572a4 */ /* 0x000fe2000f8e0215 */
[----:B------:R-:W2:Y:S03]  /*3460*/  LDL R232, [R1+0x44] ;  /* 0x0000440001e87983 */ /* 0x000ea60000100800 */
[C---:B------:R-:W-:Y:S01]  /*3470*/  ISETP.LT.AND P3, PT, R244.reuse, UR6, PT ;  /* 0x00000006f4007c0c */ /* 0x040fe2000bf61270 */
[----:B------:R-:W2:Y:S01]  /*3480*/  LDL.64 R230, [R1+0x10] ;  /* 0x0000100001e67983 */ /* 0x000ea20000100a00 */
[----:B------:R-:W-:Y:S03]  /*3490*/  UIADD3 UR21, UR25, UR21, URZ ;  /* 0x0000001519157290 */ /* 0x000fe6000fffe03f */
[----:B------:R-:W2:Y:S03]  /*34a0*/  LDL.64 R162, [R1+0x8] ;  /* 0x0000080001a27983 */ /* 0x000ea60000100a00 */
[----:B------:R-:W-:Y:S01]  /*34b0*/  IMAD.U32 R158, RZ, RZ, UR21 ;  /* 0x00000015ff9e7e24 */ /* 0x000fe2000f8e00ff */
[----:B------:R-:W1:Y:S01]  /*34c0*/  @!P2 S2R R159, SR_CTAID.Y ;  /* 0x00000000009fa919 */ /* 0x000e620000002600 */
[C---:B-----5:R-:W-:Y:S02]  /*34d0*/  LOP3.LUT P5, RZ, R233.reuse, 0x1, RZ, 0xc0, !PT ;  /* 0x00000001e9ff7812 */ /* 0x060fe400078ac0ff */
[----:B------:R-:W-:Y:S02]  /*34e0*/  LOP3.LUT P4, RZ, R233, 0x2, RZ, 0xc0, !PT ;  /* 0x00000002e9ff7812 */ /* 0x000fe4000788c0ff */
[----:B----4-:R-:W-:Y:S02]  /*34f0*/  LEA R157, P0, R157, R234, 0x6 ;  /* 0x000000ea9d9d7211 */ /* 0x010fe400078030ff */
[C---:B------:R-:W-:Y:S02]  /*3500*/  ISETP.GE.OR P5, PT, R244.reuse, UR6, !P5 ;  /* 0x00000006f4007c0c */ /* 0x040fe4000efa6670 */
[----:B------:R-:W-:Y:S02]  /*3510*/  ISETP.GE.OR P4, PT, R244, UR6, !P4 ;  /* 0x00000006f4007c0c */ /* 0x000fe4000e786670 */
[----:B---3--:R-:W-:Y:S01]  /*3520*/  LEA.HI.X R158, R156, R161, R158, 0x6, P0 ;  /* 0x000000a19c9e7211 */ /* 0x008fe200000f349e */
[----:B------:R-:W-:Y:S01]  /*3530*/  IMAD.U32 R161, RZ, RZ, UR18 ;  /* 0x00000012ffa17e24 */ /* 0x000fe2000f8e00ff */
[C---:B------:R-:W-:Y:S02]  /*3540*/  LEA R156, P0, R157.reuse, c[0x0][0x160], 0x1 ;  /* 0x000058009d9c7a11 */ /* 0x040fe400078008ff */
[----:B--2---:R-:W-:Y:S02]  /*3550*/  ISETP.GE.OR P3, PT, R160, c[0x0][0x16c], !P3 ;  /* 0x00005b00a0007a0c */ /* 0x004fe40005f66670 */
[----:B------:R-:W-:Y:S01]  /*3560*/  LEA.HI.X R157, R157, c[0x0][0x164], R158, 0x1, P0 ;  /* 0x000059009d9d7a11 */ /* 0x000fe200000f0c9e */
[----:B------:R-:W-:Y:S01]  /*3570*/  IMAD R158, R161, 0x3000, R232 ;  /* 0x00003000a19e7824 */ /* 0x000fe200078e02e8 */
[----:B-1----:R-:W-:Y:S04]  /*3580*/  @!P2 SHF.R.S32.HI R160, RZ, 0x1f, R159 ;  /* 0x0000001fffa0a819 */ /* 0x002fe8000001149f */
[----:B------:R-:W-:Y:S01]  /*3590*/  @!PT LDS RZ, [RZ] ;  /* 0x00000000fffff984 */ /* 0x000fe20000000800 */
[----:B------:R-:W-:Y:S01]  /*35a0*/  @!PT LDS RZ, [RZ] ;  /* 0x00000000fffff984 */ /* 0x000fe20000000800 */
[----:B------:R-:W-:Y:S01]  /*35b0*/  @!PT LDS RZ, [RZ] ;  /* 0x00000000fffff984 */ /* 0x000fe20000000800 */
[----:B------:R1:W-:Y:S01]  /*35c0*/  LDGSTS.E.BYPASS.LTC128B.128 [R158], [R156.64], !P5 ;  /* 0x000000009c9e7fae */ /* 0x0003e2000e901d56 */
[----:B------:R-:W-:Y:S03]  /*35d0*/  @!P2 IMAD R160, R160, c[0x0][0x270], RZ ;  /* 0x00009c00a0a0aa24 */ /* 0x000fe600078e02ff */
[----:B------:R1:W-:Y:S04]  /*35e0*/  LDGSTS.E.BYPASS.LTC128B.128 [R158+0x1000], [R156.64+0x40], !P4 ;  /* 0x010000409c9e7fae */ /* 0x0003e8000e101d56 */
[----:B------:R1:W-:Y:S02]  /*35f0*/  LDGSTS.E.BYPASS.LTC128B.128 [R158+0x2000], [R156.64+0x80], !P3 ;  /* 0x020000809c9e7fae */ /* 0x0003e4000d901d56 */
[----:B-1----:R-:W-:Y:S02]  /*3600*/  IMAD.U32 R158, RZ, RZ, UR12 ;  /* 0x0000000cff9e7e24 */ /* 0x002fe4000f8e00ff */
[----:B------:R-:W-:Y:S02]  /*3610*/  @!P2 IMAD.MOV.U32 R156, RZ, RZ, R230 ;  /* 0x000000ffff9ca224 */ /* 0x000fe400078e00e6 */
[----:B------:R-:W-:Y:S01]  /*3620*/  @!P2 IMAD.MOV.U32 R157, RZ, RZ, R231 ;  /* 0x000000ffff9da224 */ /* 0x000fe200078e00e7 */
[----:B------:R-:W-:Y:S03]  /*3630*/  @!P2 LEA R158, R158, 0x40, 0x6 ;  /* 0x000000409e9ea811 */ /* 0x000fe600078e30ff */
[C---:B------:R-:W-:Y:S04]  /*3640*/  @!P2 IMAD.WIDE.U32 R156, R159.reuse, c[0x0][0x270], R156 ;  /* 0x00009c009f9caa25 */ /* 0x040fe800078e009c */
[----:B------:R-:W-:Y:S02]  /*3650*/  @!P2 IMAD R159, R159, c[0x0][0x274], R160 ;  /* 0x00009d009f9faa24 */ /* 0x000fe400078e02a0 */
[----:B------:R-:W-:Y:S02]  /*3660*/  IMAD.U32 R160, RZ, RZ, UR18 ;  /* 0x00000012ffa07e24 */ /* 0x000fe4000f8e00ff */
[----:B------:R-:W-:Y:S01]  /*3670*/  @!P2 IMAD.IADD R161, R157, 0x1, R159 ;  /* 0x000000019da1a824 */ /* 0x000fe200078e029f */
[----:B------:R-:W-:Y:S01]  /*3680*/  @!P2 IADD3 R157, P3, P0, R158, UR16, R156 ;  /* 0x000000109e9dac10 */ /* 0x000fe2000f87e09c */
[----:B------:R-:W-:Y:S01]  /*3690*/  @!P2 IMAD R159, R160, 0x10, R162 ;  /* 0x00000010a09fa824 */ /* 0x000fe200078e02a2 */
[----:B------:R-:W-:Y:S03]  /*36a0*/  @!P2 SHF.R.S32.HI R158, RZ, 0x1f, R158 ;  /* 0x0000001fff9ea819 */ /* 0x000fe6000001149e */
[----:B------:R-:W-:Y:S01]  /*36b0*/  @!P2 IMAD.SHL.U32 R159, R159, 0x4, RZ ;  /* 0x000000049f9fa824 */ /* 0x000fe200078e00ff */
[----:B------:R-:W-:Y:S02]  /*36c0*/  @!P2 IADD3.X R158, R158, UR8, R161, P3, P0 ;  /* 0x000000089e9eac10 */ /* 0x000fe40009fe04a1 */
[C---:B------:R-:W-:Y:S04]  /*36d0*/  @!P2 LEA R156, P0, R157.reuse, c[0x0][0x258], 0x2 ;  /* 0x000096009d9caa11 */ /* 0x040fe800078010ff */
[----:B------:R-:W-:Y:S01]  /*36e0*/  @!P2 LEA.HI.X R157, R157, c[0x0][0x25c], R158, 0x2, P0 ;  /* 0x000097009d9daa11 */ /* 0x000fe200000f149e */
[----:B------:R-:W-:Y:S05]  /*36f0*/  @!P2 IMAD.SHL.U32 R158, R159, 0x4, RZ ;  /* 0x000000049f9ea824 */ /* 0x000fea00078e00ff */
[----:B------:R1:W-:Y:S03]  /*3700*/  @!P2 LDGSTS.E.BYPASS.LTC128B.128 [R158+0xf080], [R156.64] ;  /* 0x0f0800009c9eafae */ /* 0x0003e6000b901d56 */
.L_x_238:
[----:B------:R-:W-:Y:S01]  /*3710*/  PLOP3.LUT P0, PT, PT, PT, UP4, 0x80, 0x0 ;  /* 0x000000000000781c */ /* 0x000fe20003f0f048 */
[----:B------:R-:W0:Y:S03]  /*3720*/  LDGDEPBAR ;  /* 0x00000000000079af */ /* 0x000e260000000000 */
[C---:B------:R-:W-:Y:S02]  /*3730*/  ISETP.GT.AND P6, PT, R3.reuse, RZ, P0 ;  /* 0x000000ff0300720c */ /* 0x040fe400007c4270 */
[----:B------:R-:W-:Y:S02]  /*3740*/  ISETP.GT.AND P5, PT, R3, 0x1, P0 ;  /* 0x000000010300780c */ /* 0x000fe400007a4270 */
[C---:B------:R-:W-:Y:S02]  /*3750*/  ISETP.GT.AND P4, PT, R2.reuse, RZ, P0 ;  /* 0x000000ff0200720c */ /* 0x040fe40000784270 */
[----:B------:R-:W-:Y:S02]  /*3760*/  ISETP.GT.AND P3, PT, R2, 0x1, P0 ;  /* 0x000000010200780c */ /* 0x000fe40000764270 */
[C---:B------:R-:W-:Y:S02]  /*3770*/  ISETP.LT.OR P6, PT, R151.reuse, 0x1, P6 ;  /* 0x000000019700780c */ /* 0x040fe400037c1670 */
[----:B------:R-:W-:Y:S02]  /*3780*/  ISETP.LT.OR P5, PT, R151, 0x2, P5 ;  /* 0x000000029700780c */ /* 0x000fe40002fa1670 */
[C---:B------:R-:W-:Y:S02]  /*3790*/  ISETP.LT.OR P4, PT, R150.reuse, 0x1, P4 ;  /* 0x000000019600780c */ /* 0x040fe40002781670 */
[----:B------:R-:W-:Y:S02]  /*37a0*/  ISETP.LT.OR P3, PT, R150, 0x2, P3 ;  /* 0x000000029600780c */ /* 0x000fe40001f61670 */
[----:B------:R-:W-:Y:S02]  /*37b0*/  FSEL R161, R4, -INF , !P6 ;  /* 0xff80000004a17808 */ /* 0x000fe40007000000 */
[----:B------:R-:W-:Y:S02]  /*37c0*/  FSEL R160, R5, -INF , !P5 ;  /* 0xff80000005a07808 */ /* 0x000fe40006800000 */
[----:B------:R-:W-:Y:S01]  /*37d0*/  FSEL R163, R6, -INF , !P4 ;  /* 0xff80000006a37808 */ /* 0x000fe20006000000 */
[--C-:B------:R-:W-:Y:S01]  /*37e0*/  FFMA.FTZ R161, R161, c[0x0][0x29c], -R153.reuse ;  /* 0x0000a700a1a17a23 */ /* 0x100fe20000010899 */
[----:B------:R-:W-:Y:S01]  /*37f0*/  FSEL R162, R7, -INF , !P3 ;  /* 0xff80000007a27808 */ /* 0x000fe20005800000 */
[--C-:B------:R-:W-:Y:S01]  /*3800*/  FFMA.FTZ R160, R160, c[0x0][0x29c], -R153.reuse ;  /* 0x0000a700a0a07a23 */ /* 0x100fe20000010899 */
[-C--:B--2---:R-:W-:Y:S03]  /*3810*/  HMMA.16816.F32.BF16 R4, R132, R164.reuse, RZ ;  /* 0x000000a48404723c */ /* 0x084fe600000418ff */
[C---:B------:R-:W-:Y:S01]  /*3820*/  ISETP.GT.AND P6, PT, R3.reuse, 0x20, P0 ;  /* 0x000000200300780c */ /* 0x040fe200007c4270 */
[--C-:B------:R-:W-:Y:S01]  /*3830*/  FFMA.FTZ R162, R162, c[0x0][0x29c], -R154.reuse ;  /* 0x0000a700a2a27a23 */ /* 0x100fe2000001089a */
[----:B------:R-:W-:Y:S01]  /*3840*/  ISETP.GT.AND P5, PT, R3, 0x21, P0 ;  /* 0x000000210300780c */ /* 0x000fe200007a4270 */
[--C-:B------:R-:W-:Y:S01]  /*3850*/  FFMA.FTZ R163, R163, c[0x0][0x29c], -R154.reuse ;  /* 0x0000a700a3a37a23 */ /* 0x100fe2000001089a */
[C---:B------:R-:W-:Y:S02]  /*3860*/  ISETP.GT.AND P4, PT, R2.reuse, 0x20, P0 ;  /* 0x000000200200780c */ /* 0x040fe40000784270 */
[----:B------:R-:W-:Y:S02]  /*3870*/  ISETP.GT.AND P3, PT, R2, 0x21, P0 ;  /* 0x000000210200780c */ /* 0x000fe40000764270 */
[C---:B------:R-:W-:Y:S02]  /*3880*/  ISETP.LT.OR P6, PT, R151.reuse, 0x21, P6 ;  /* 0x000000219700780c */ /* 0x040fe400037c1670 */
[----:B------:R-:W-:Y:S02]  /*3890*/  ISETP.LT.OR P5, PT, R151, 0x22, P5 ;  /* 0x000000229700780c */ /* 0x000fe40002fa1670 */
[C---:B------:R-:W-:Y:S02]  /*38a0*/  ISETP.LT.OR P4, PT, R150.reuse, 0x21, P4 ;  /* 0x000000219600780c */ /* 0x040fe40002781670 */
[----:B------:R-:W-:Y:S02]  /*38b0*/  ISETP.LT.OR P3, PT, R150, 0x22, P3 ;  /* 0x000000229600780c */ /* 0x000fe40001f61670 */
[----:B-1----:R-:W-:Y:S02]  /*38c0*/  FSEL R157, R16, -INF , !P6 ;  /* 0xff800000109d7808 */ /* 0x002fe40007000000 */
[----:B------:R-:W-:Y:S02]  /*38d0*/  ISETP.GT.AND P6, PT, R3, 0x40, P0 ;  /* 0x000000400300780c */ /* 0x000fe400007c4270 */
[----:B------:R-:W-:Y:S01]  /*38e0*/  FSEL R156, R17, -INF , !P5 ;  /* 0xff800000119c7808 */ /* 0x000fe20006800000 */
[--C-:B------:R-:W-:Y:S01]  /*38f0*/  FFMA.FTZ R157, R157, c[0x0][0x29c], -R153.reuse ;  /* 0x0000a7009d9d7a23 */ /* 0x100fe20000010899 */
[----:B------:R-:W-:Y:S02]  /*3900*/  ISETP.GT.AND P5, PT, R3, 0x41, P0 ;  /* 0x000000410300780c */ /* 0x000fe400007a4270 */
[----:B------:R-:W-:Y:S01]  /*3910*/  FSEL R159, R18, -INF , !P4 ;  /* 0xff800000129f7808 */ /* 0x000fe20006000000 */
[--C-:B------:R-:W-:Y:S01]  /*3920*/  FFMA.FTZ R230, R156, c[0x0][0x29c], -R153.reuse ;  /* 0x0000a7009ce67a23 */ /* 0x100fe20000010899 */
[----:B------:R-:W-:Y:S02]  /*3930*/  FSEL R158, R19, -INF , !P3 ;  /* 0xff800000139e7808 */ /* 0x000fe40005800000 */
[C---:B------:R-:W-:Y:S01]  /*3940*/  ISETP.GT.AND P4, PT, R2.reuse, 0x40, P0 ;  /* 0x000000400200780c */ /* 0x040fe20000784270 */
[--C-:B------:R-:W-:Y:S01]  /*3950*/  FFMA.FTZ R159, R159, c[0x0][0x29c], -R154.reuse ;  /* 0x0000a7009f9f7a23 */ /* 0x100fe2000001089a */
[----:B------:R-:W-:Y:S01]  /*3960*/  ISETP.GT.AND P3, PT, R2, 0x41, P0 ;  /* 0x000000410200780c */ /* 0x000fe20000764270 */
[--C-:B------:R-:W-:Y:S01]  /*3970*/  FFMA.FTZ R158, R158, c[0x0][0x29c], -R154.reuse ;  /* 0x0000a7009e9e7a23 */ /* 0x100fe2000001089a */
[C---:B------:R-:W-:Y:S02]  /*3980*/  ISETP.LT.OR P6, PT, R151.reuse, 0x41, P6 ;  /* 0x000000419700780c */ /* 0x040fe400037c1670 */
[----:B------:R-:W-:Y:S02]  /*3990*/  ISETP.LT.OR P5, PT, R151, 0x42, P5 ;  /* 0x000000429700780c */ /* 0x000fe40002fa1670 */
[C---:B------:R-:W-:Y:S02]  /*39a0*/  ISETP.LT.OR P4, PT, R150.reuse, 0x41, P4 ;  /* 0x000000419600780c */ /* 0x040fe40002781670 */
[----:B------:R-:W-:Y:S02]  /*39b0*/  ISETP.LT.OR P3, PT, R150, 0x42, P3 ;  /* 0x000000429600780c */ /* 0x000fe40001f61670 */
[----:B------:R-:W-:Y:S02]  /*39c0*/  FSEL R18, R20, -INF , !P6 ;  /* 0xff80000014127808 */ /* 0x000fe40007000000 */
        /* <DEDUP_REMOVED lines=19> */
[----:B------:R-:W-:Y:S01]  /*3b00*/  FFMA.FTZ R153, R33, c[0x0][0x29c], -R153 ;  /* 0x0000a70021997a23 */ /* 0x000fe20000010899 */
[C---:B------:R-:W-:Y:S02]  /*3b10*/  ISETP.GT.AND P6, PT, R0.reuse, RZ, P0 ;  /* 0x000000ff0000720c */ /* 0x040fe400007c4270 */
[----:B------:R-:W-:Y:S02]  /*3b20*/  ISETP.GT.AND P5, PT, R0, 0x1, P0 ;  /* 0x000000010000780c */ /* 0x000fe400007a4270 */
[C---:B------:R-:W-:Y:S01]  /*3b30*/  ISETP.GT.AND P4, PT, R148.reuse, RZ, P0 ;  /* 0x000000ff9400720c */ /* 0x040fe20000784270 */
[----:B------:R-:W-:Y:S01]  /*3b40*/  MUFU.EX2 R153, R153 ;  /* 0x0000009900997308 */ /* 0x000fe20000000800 */
[----:B------:R-:W-:Y:S02]  /*3b50*/  ISETP.GT.AND P3, PT, R148, 0x1, P0 ;  /* 0x000000019400780c */ /* 0x000fe40000764270 */
[C---:B------:R-:W-:Y:S02]  /*3b60*/  ISETP.LT.OR P6, PT, R149.reuse, 0x1, P6 ;  /* 0x000000019500780c */ /* 0x040fe400037c1670 */
[----:B------:R-:W-:Y:S02]  /*3b70*/  ISETP.LT.OR P5, PT, R149, 0x2, P5 ;  /* 0x000000029500780c */ /* 0x000fe40002fa1670 */
[C---:B------:R-:W-:Y:S02]  /*3b80*/  ISETP.LT.OR P4, PT, R152.reuse, 0x1, P4 ;  /* 0x000000019800780c */ /* 0x040fe40002781670 */
[----:B------:R-:W-:Y:S02]  /*3b90*/  ISETP.LT.OR P3, PT, R152, 0x2, P3 ;  /* 0x000000029800780c */ /* 0x000fe40001f61670 */
[----:B------:R-:W-:Y:S02]  /*3ba0*/  FSEL R22, R8, -INF , !P6 ;  /* 0xff80000008167808 */ /* 0x000fe40007000000 */
[----:B------:R-:W-:Y:S02]  /*3bb0*/  FSEL R21, R9, -INF , !P5 ;  /* 0xff80000009157808 */ /* 0x000fe40006800000 */
[----:B------:R-:W-:Y:S02]  /*3bc0*/  FSEL R20, R10, -INF , !P4 ;  /* 0xff8000000a147808 */ /* 0x000fe40006000000 */
[----:B------:R-:W-:Y:S02]  /*3bd0*/  FSEL R151, R11, -INF , !P3 ;  /* 0xff8000000b977808 */ /* 0x000fe40005800000 */
[C---:B---3--:R-:W-:Y:S02]  /*3be0*/  HMMA.16816.F32.BF16 R8, R136.reuse, R164, RZ ;  /* 0x000000a48808723c */ /* 0x048fe400000418ff */
[----:B------:R-:W-:Y:S01]  /*3bf0*/  ISETP.GT.AND P5, PT, R0, 0x20, P0 ;  /* 0x000000200000780c */ /* 0x000fe200007a4270 */
[--C-:B------:R-:W-:Y:S01]  /*3c00*/  FFMA.FTZ R234, R20, c[0x0][0x29c], -R227.reuse ;  /* 0x0000a70014ea7a23 */ /* 0x100fe200000108e3 */
[----:B------:R-:W-:Y:S01]  /*3c10*/  ISETP.GT.AND P6, PT, R0, 0x21, P0 ;  /* 0x000000210000780c */ /* 0x000fe200007c4270 */
[----:B------:R-:W-:Y:S01]  /*3c20*/  FFMA.FTZ R240, R151, c[0x0][0x29c], -R227 ;  /* 0x0000a70097f07a23 */ /* 0x000fe200000108e3 */
[C---:B------:R-:W-:Y:S02]  /*3c30*/  ISETP.GT.AND P4, PT, R148.reuse, 0x20, P0 ;  /* 0x000000209400780c */ /* 0x040fe40000784270 */
[----:B------:R-:W-:Y:S02]  /*3c40*/  ISETP.GT.AND P3, PT, R148, 0x21, P0 ;  /* 0x000000219400780c */ /* 0x000fe40000764270 */
        /* <DEDUP_REMOVED lines=8> */
[----:B------:R-:W-:Y:S01]  /*3cd0*/  FSEL R150, R14, -INF , !P4 ;  /* 0xff8000000e967808 */ /* 0x000fe20006000000 */
[----:B------:R-:W-:Y:S01]  /*3ce0*/  LDS R3, [R248.X4+0xf280] ;  /* 0x00f28000f8037984 */ /* 0x000fe20000004800 */
[----:B------:R-:W-:Y:S01]  /*3cf0*/  FSEL R34, R15, -INF , !P3 ;  /* 0xff8000000f227808 */ /* 0x000fe20005800000 */
[----:B------:R-:W-:Y:S01]  /*3d00*/  FFMA.FTZ R239, R2, c[0x0][0x29c], -R155 ;  /* 0x0000a70002ef7a23 */ /* 0x000fe2000001089b */
[-C--:B------:R-:W-:Y:S01]  /*3d10*/  HMMA.16816.F32.BF16 R12, R136, R166.reuse, RZ ;  /* 0x000000a6880c723c */ /* 0x080fe200000418ff */
[----:B------:R-:W-:Y:S01]  /*3d20*/  ISETP.GT.AND P4, PT, R0, 0x41, P0 ;  /* 0x000000410000780c */ /* 0x000fe20000784270 */
[--C-:B------:R-:W-:Y:S01]  /*3d30*/  FFMA.FTZ R241, R150, c[0x0][0x29c], -R227.reuse ;  /* 0x0000a70096f17a23 */ /* 0x100fe200000108e3 */
[----:B------:R-:W-:Y:S01]  /*3d40*/  ISETP.GT.AND P3, PT, R148, 0x40, P0 ;  /* 0x000000409400780c */ /* 0x000fe20000764270 */
[----:B------:R-:W-:Y:S01]  /*3d50*/  FFMA.FTZ R242, R34, c[0x0][0x29c], -R227 ;  /* 0x0000a70022f27a23 */ /* 0x000fe200000108e3 */
[C---:B------:R-:W-:Y:S01]  /*3d60*/  ISETP.LT.OR P5, PT, R149.reuse, 0x41, P5 ;  /* 0x000000419500780c */ /* 0x040fe20002fa1670 */
[----:B------:R-:W-:Y:S01]  /*3d70*/  MUFU.EX2 R2, R160 ;  /* 0x000000a000027308 */ /* 0x000fe20000000800 */
[----:B------:R-:W-:Y:S02]  /*3d80*/  ISETP.LT.OR P4, PT, R149, 0x42, P4 ;  /* 0x000000429500780c */ /* 0x000fe40002781670 */
[----:B------:R-:W-:Y:S02]  /*3d90*/  ISETP.LT.OR P3, PT, R152, 0x41, P3 ;  /* 0x000000419800780c */ /* 0x000fe40001f61670 */
[----:B------:R-:W-:Y:S02]  /*3da0*/  ISETP.GT.AND P6, PT, R0, 0x60, P0 ;  /* 0x000000600000780c */ /* 0x000fe400007c4270 */
[----:B------:R-:W-:Y:S02]  /*3db0*/  FSEL R24, R24, -INF , !P5 ;  /* 0xff80000018187808 */ /* 0x000fe40006800000 */
[----:B------:R-:W-:Y:S01]  /*3dc0*/  ISETP.GT.AND P5, PT, R0, 0x61, P0 ;  /* 0x000000610000780c */ /* 0x000fe200007a4270 */
[--C-:B------:R-:W-:Y:S01]  /*3dd0*/  FFMA.FTZ R0, R22, c[0x0][0x29c], -R155.reuse ;  /* 0x0000a70016007a23 */ /* 0x100fe2000001089b */
[----:B------:R-:W-:Y:S01]  /*3de0*/  FSEL R25, R25, -INF , !P4 ;  /* 0xff80000019197808 */ /* 0x000fe20006000000 */
[--C-:B------:R-:W-:Y:S01]  /*3df0*/  FFMA.FTZ R238, R24, c[0x0][0x29c], -R155.reuse ;  /* 0x0000a70018ee7a23 */ /* 0x100fe2000001089b */
[----:B------:R-:W-:Y:S01]  /*3e00*/  FSEL R26, R26, -INF , !P3 ;  /* 0xff8000001a1a7808 */ /* 0x000fe20005800000 */
[----:B------:R1:W-:Y:S01]  /*3e10*/  MUFU.EX2 R151, R0 ;  /* 0x0000000000977308 */ /* 0x0003e20000000800 */
[C---:B------:R-:W-:Y:S01]  /*3e20*/  ISETP.GT.AND P4, PT, R148.reuse, 0x41, P0 ;  /* 0x000000419400780c */ /* 0x040fe20000784270 */
[----:B------:R-:W-:Y:S01]  /*3e30*/  FFMA.FTZ R237, R25, c[0x0][0x29c], -R155 ;  /* 0x0000a70019ed7a23 */ /* 0x000fe2000001089b */
[----:B------:R-:W-:Y:S01]  /*3e40*/  ISETP.GT.AND P3, PT, R148, 0x60, P0 ;  /* 0x000000609400780c */ /* 0x000fe20000764270 */
[----:B------:R-:W-:Y:S01]  /*3e50*/  FFMA.FTZ R243, R26, c[0x0][0x29c], -R227 ;  /* 0x0000a7001af37a23 */ /* 0x000fe200000108e3 */
[----:B------:R-:W-:Y:S01]  /*3e60*/  ISETP.GT.AND P0, PT, R148, 0x61, P0 ;  /* 0x000000619400780c */ /* 0x000fe20000704270 */
[--C-:B------:R-:W-:Y:S01]  /*3e70*/  FFMA.FTZ R148, R16, c[0x0][0x29c], -R154.reuse ;  /* 0x0000a70010947a23 */ /* 0x100fe2000001089a */
[C---:B------:R-:W-:Y:S01]  /*3e80*/  ISETP.LT.OR P4, PT, R152.reuse, 0x42, P4 ;  /* 0x000000429800780c */ /* 0x040fe20002781670 */
[C---:B------:R-:W-:Y:S02]  /*3e90*/  HMMA.16816.F32.BF16 R16, R132.reuse, R166, RZ ;  /* 0x000000a68410723c */ /* 0x040fe400000418ff */
[C---:B------:R-:W-:Y:S01]  /*3ea0*/  ISETP.LT.OR P6, PT, R149.reuse, 0x61, P6 ;  /* 0x000000619500780c */ /* 0x040fe200037c1670 */
[----:B------:R-:W-:Y:S01]  /*3eb0*/  MUFU.EX2 R150, R239 ;  /* 0x000000ef00967308 */ /* 0x000fe20000000800 */
[----:B------:R-:W-:Y:S01]  /*3ec0*/  ISETP.LT.OR P5, PT, R149, 0x62, P5 ;  /* 0x000000629500780c */ /* 0x000fe20002fa1670 */
[--C-:B------:R-:W-:Y:S01]  /*3ed0*/  FFMA.FTZ R149, R23, c[0x0][0x29c], -R154.reuse ;  /* 0x0000a70017957a23 */ /* 0x100fe2000001089a */
[C---:B------:R-:W-:Y:S01]  /*3ee0*/  ISETP.LT.OR P3, PT, R152.reuse, 0x61, P3 ;  /* 0x000000619800780c */ /* 0x040fe20001f61670 */
[----:B------:R-:W-:Y:S01]  /*3ef0*/  FFMA.FTZ R154, R35, c[0x0][0x29c], -R154 ;  /* 0x0000a700239a7a23 */ /* 0x000fe2000001089a */
[----:B------:R-:W-:Y:S01]  /*3f00*/  ISETP.LT.OR P0, PT, R152, 0x62, P0 ;  /* 0x000000629800780c */ /* 0x000fe20000701670 */
[----:B------:R-:W-:Y:S02]  /*3f10*/  FFMA.FTZ R152, R21, c[0x0][0x29c], -R155 ;  /* 0x0000a70015987a23 */ /* 0x000fe4000001089b */
[-C--:B------:R-:W-:Y:S01]  /*3f20*/  HMMA.16816.F32.BF16 R20, R132, R168.reuse, RZ ;  /* 0x000000a88414723c */ /* 0x080fe200000418ff */
[----:B------:R-:W-:Y:S01]  /*3f30*/  FSEL R27, R27, -INF , !P4 ;  /* 0xff8000001b1b7808 */ /* 0x000fe20006000000 */
[----:B------:R-:W-:Y:S01]  /*3f40*/  MUFU.EX2 R148, R148 ;  /* 0x0000009400947308 */ /* 0x000fe20000000800 */
[----:B------:R-:W-:Y:S02]  /*3f50*/  FSEL R28, R28, -INF , !P6 ;  /* 0xff8000001c1c7808 */ /* 0x000fe40007000000 */
[----:B------:R-:W-:Y:S01]  /*3f60*/  FSEL R29, R29, -INF , !P5 ;  /* 0xff8000001d1d7808 */ /* 0x000fe20006800000 */
[----:B------:R-:W-:Y:S01]  /*3f70*/  FFMA.FTZ R246, R27, c[0x0][0x29c], -R227 ;  /* 0x0000a7001bf67a23 */ /* 0x000fe200000108e3 */
[----:B-1----:R-:W-:Y:S01]  /*3f80*/  LDS R0, [R248.X4+0xf2a0] ;  /* 0x00f2a000f8007984 */ /* 0x002fe20000004800 */
[C---:B------:R-:W-:Y:S04]  /*3f90*/  HMMA.16816.F32.BF16 R24, R136.reuse, R168, RZ ;  /* 0x000000a88818723c */ /* 0x040fe800000418ff */
[----:B------:R-:W-:Y:S01]  /*3fa0*/  FSEL R30, R30, -INF , !P3 ;  /* 0xff8000001e1e7808 */ /* 0x000fe20005800000 */
[--C-:B------:R-:W-:Y:S01]  /*3fb0*/  FFMA.FTZ R236, R28, c[0x0][0x29c], -R155.reuse ;  /* 0x0000a7001cec7a23 */ /* 0x100fe2000001089b */
[----:B------:R-:W-:Y:S01]  /*3fc0*/  FSEL R31, R31, -INF , !P0 ;  /* 0xff8000001f1f7808 */ /* 0x000fe20004000000 */
[----:B------:R-:W-:Y:S01]  /*3fd0*/  FFMA.FTZ R155, R29, c[0x0][0x29c], -R155 ;  /* 0x0000a7001d9b7a23 */ /* 0x000fe2000001089b */
[----:B------:R-:W-:Y:S01]  /*3fe0*/  MUFU.EX2 R152, R152 ;  /* 0x0000009800987308 */ /* 0x000fe20000000800 */
[--C-:B------:R-:W-:Y:S03]  /*3ff0*/  FFMA.FTZ R247, R30, c[0x0][0x29c], -R227.reuse ;  /* 0x0000a7001ef77a23 */ /* 0x100fe600000108e3 */
[----:B------:R-:W-:Y:S02]  /*4000*/  FFMA.FTZ R227, R31, c[0x0][0x29c], -R227 ;  /* 0x0000a7001fe37a23 */ /* 0x000fe400000108e3 */
[-C--:B------:R-:W-:Y:S01]  /*4010*/  HMMA.16816.F32.BF16 R28, R136, R170.reuse, RZ ;  /* 0x000000aa881c723c */ /* 0x080fe200000418ff */
[----:B------:R-:W-:Y:S03]  /*4020*/  LDSM.16.M88.4 R136, [R216+0xd880] ;  /* 0x00d88000d888783b */ /* 0x000fe60000000200 */
[----:B------:R-:W-:Y:S04]  /*4030*/  MUFU.EX2 R154, R154 ;  /* 0x0000009a009a7308 */ /* 0x000fe80000000800 */
[----:B------:R-:W-:Y:S01]  /*4040*/  HMMA.16816.F32.BF16 R32, R132, R170, RZ ;  /* 0x000000aa8420723c */ /* 0x000fe200000418ff */
[----:B------:R-:W1:Y:S05]  /*4050*/  LDSM.16.M88.4 R132, [R216+0xd080] ;  /* 0x00d08000d884783b */ /* 0x000e6a0000000200 */
[----:B------:R-:W-:Y:S02]  /*4060*/  MUFU.EX2 R155, R155 ;  /* 0x0000009b009b7308 */ /* 0x000fe40000000800 */
[-C--:B----4-:R-:W-:Y:S08]  /*4070*/  HMMA.16816.F32.BF16 R4, R140, R172.reuse, R4 ;  /* 0x000000ac8c04723c */ /* 0x090ff00000041804 */
[C---:B------:R-:W-:Y:S01]  /*4080*/  HMMA.16816.F32.BF16 R8, R144.reuse, R172, R8 ;  /* 0x000000ac9008723c */ /* 0x040fe20000041808 */
[----:B------:R-:W-:Y:S07]  /*4090*/  MUFU.EX2 R227, R227 ;  /* 0x000000e300e37308 */ /* 0x000fee0000000800 */
[-C--:B------:R-:W-:Y:S08]  /*40a0*/  HMMA.16816.F32.BF16 R12, R144, R174.reuse, R12 ;  /* 0x000000ae900c723c */ /* 0x080ff0000004180c */
[C---:B------:R-:W-:Y:S08]  /*40b0*/  HMMA.16816.F32.BF16 R16, R140.reuse, R174, R16 ;  /* 0x000000ae8c10723c */ /* 0x040ff00000041810 */
[-C--:B------:R-:W-:Y:S08]  /*40c0*/  HMMA.16816.F32.BF16 R20, R140, R176.reuse, R20 ;  /* 0x000000b08c14723c */ /* 0x080ff00000041814 */
[C---:B------:R-:W-:Y:S08]  /*40d0*/  HMMA.16816.F32.BF16 R24, R144.reuse, R176, R24 ;  /* 0x000000b09018723c */ /* 0x040ff00000041818 */
[-C--:B------:R-:W-:Y:S01]  /*40e0*/  HMMA.16816.F32.BF16 R28, R144, R178.reuse, R28 ;  /* 0x000000b2901c723c */ /* 0x080fe2000004181c */
[----:B------:R-:W-:Y:S07]  /*40f0*/  MUFU.EX2 R146, R156 ;  /* 0x0000009c00927308 */ /* 0x000fee0000000800 */
[----:B------:R-:W-:Y:S03]  /*4100*/  HMMA.16816.F32.BF16 R32, R140, R178, R32 ;  /* 0x000000b28c20723c */ /* 0x000fe60000041820 */
[----:B------:R-:W2:Y:S05]  /*4110*/  MUFU.EX2 R141, R162 ;  /* 0x000000a2008d7308 */ /* 0x000eaa0000000800 */
[-C--:B-1----:R-:W-:Y:S05]  /*4120*/  HMMA.16816.F32.BF16 R4, R132, R180.reuse, R4 ;  /* 0x000000b48404723c */ /* 0x082fea0000041804 */
        /* <DEDUP_REMOVED lines=9> */
[----:B------:R-:W1:Y:S03]  /*41c0*/  MUFU.EX2 R145, R161 ;  /* 0x000000a100917308 */ /* 0x000e660000000800 */
        /* <DEDUP_REMOVED lines=10> */
[C---:B------:R-:W-:Y:S01]  /*4270*/  HMMA.16816.F32.BF16 R8, R136.reuse, R188, R8 ;  /* 0x000000bc8808723c */ /* 0x040fe20000041808 */
[----:B------:R-:W-:Y:S07]  /*4280*/  MUFU.EX2 R158, R236 ;  /* 0x000000ec009e7308 */ /* 0x000fee0000000800 */
        /* <DEDUP_REMOVED lines=25> */
[----:B--2---:R-:W-:Y:S02]  /*4420*/  FMUL.FTZ R7, R141, R7 ;  /* 0x000000078d077220 */ /* 0x004fe40000410000 */
[--C-:B------:R-:W-:Y:S02]  /*4430*/  FADD.FTZ R5, R5, -R3.reuse ;  /* 0x8000000305057221 */ /* 0x100fe40000010000 */
[C---:B------:R-:W-:Y:S04]  /*4440*/  HMMA.16816.F32.BF16 R24, R136.reuse, R208, R24 ;  /* 0x000000d08818723c */ /* 0x040fe80000041818 */
[----:B------:R-:W-:Y:S02]  /*4450*/  FMUL.FTZ R5, R2, R5 ;  /* 0x0000000502057220 */ /* 0x000fe40000410000 */
[--C-:B------:R-:W-:Y:S02]  /*4460*/  FADD.FTZ R4, R4, -R3.reuse ;  /* 0x8000000304047221 */ /* 0x100fe40000010000 */
[-C--:B------:R-:W-:Y:S01]  /*4470*/  HMMA.16816.F32.BF16 R28, R136, R210.reuse, R28 ;  /* 0x000000d2881c723c */ /* 0x080fe2000004181c */
[----:B------:R-:W2:Y:S03]  /*4480*/  MUFU.EX2 R136, R230 ;  /* 0x000000e600887308 */ /* 0x000ea60000000800 */
[--C-:B------:R-:W-:Y:S02]  /*4490*/  FADD.FTZ R18, R18, -R0.reuse ;  /* 0x8000000012127221 */ /* 0x100fe40000010000 */
[--C-:B------:R-:W-:Y:S02]  /*44a0*/  FADD.FTZ R19, R19, -R0.reuse ;  /* 0x8000000013137221 */ /* 0x100fe40000010000 */
[----:B------:R-:W-:Y:S03]  /*44b0*/  HMMA.16816.F32.BF16 R32, R132, R210, R32 ;  /* 0x000000d28420723c */ /* 0x000fe60000041820 */
[----:B------:R-:W3:Y:S01]  /*44c0*/  MUFU.EX2 R138, R233 ;  /* 0x000000e9008a7308 */ /* 0x000ee20000000800 */
[--C-:B------:R-:W-:Y:S02]  /*44d0*/  FADD.FTZ R22, R22, -R0.reuse ;  /* 0x8000000016167221 */ /* 0x100fe40000010000 */
[--C-:B------:R-:W-:Y:S01]  /*44e0*/  FADD.FTZ R23, R23, -R0.reuse ;  /* 0x8000000017177221 */ /* 0x100fe20000010000 */
[----:B-1----:R-:W-:Y:S01]  /*44f0*/  F2FP.BF16.PACK_AB R134, R2, R145 ;  /* 0x000000910286723e */ /* 0x002fe200000010ff */
[--C-:B------:R-:W-:Y:S01]  /*4500*/  FADD.FTZ R16, R16, -R3.reuse ;  /* 0x8000000310107221 */ /* 0x100fe20000010000 */
[----:B------:R-:W1:Y:S03]  /*4510*/  LDS R2, [R248.X4+0xf300] ;  /* 0x00f30000f8027984 */ /* 0x000e660000004800 */
[--C-:B------:R-:W-:Y:S01]  /*4520*/  FADD.FTZ R17, R17, -R3.reuse ;  /* 0x8000000311117221 */ /* 0x100fe20000010000 */
[----:B------:R-:W4:Y:S01]  /*4530*/  MUFU.EX2 R137, R232 ;  /* 0x000000e800897308 */ /* 0x000f220000000800 */
[--C-:B------:R-:W-:Y:S02]  /*4540*/  FADD.FTZ R20, R20, -R3.reuse ;  /* 0x8000000314147221 */ /* 0x100fe40000010000 */
[--C-:B------:R-:W-:Y:S01]  /*4550*/  FADD.FTZ R21, R21, -R3.reuse ;  /* 0x8000000315157221 */ /* 0x100fe20000010000 */
[----:B--2---:R-:W-:Y:S01]  /*4560*/  F2FP.BF16.PACK_AB R132, R136, R142 ;  /* 0x0000008e8884723e */ /* 0x004fe200000010ff */
[----:B------:R-:W-:Y:S02]  /*4570*/  FMUL.FTZ R4, R145, R4 ;  /* 0x0000000491047220 */ /* 0x000fe40000410000 */
[----:B------:R-:W-:Y:S02]  /*4580*/  FMUL.FTZ R16, R142, R16 ;  /* 0x000000108e107220 */ /* 0x000fe40000410000 */
[----:B------:R-:W-:Y:S01]  /*4590*/  FMUL.FTZ R6, R140, R6 ;  /* 0x000000068c067220 */ /* 0x000fe20000410000 */
[----:B------:R-:W2:Y:S01]  /*45a0*/  MUFU.EX2 R145, R240 ;  /* 0x000000f000917308 */ /* 0x000ea20000000800 */
        /* <DEDUP_REMOVED lines=24> */
[--C-:B-1----:R-:W-:Y:S01]  /*4730*/  FADD.FTZ R4, R12, -R2.reuse ;  /* 0x800000020c047221 */ /* 0x102fe20000010000 */
[----:B------:R-:W-:Y:S01]  /*4740*/  F2FP.BF16.PACK_AB R12, R152, R151 ;  /* 0x00000097980c723e */ /* 0x000fe200000010ff */
[----:B------:R-:W-:Y:S01]  /*4750*/  STS [R229+0x400], R20 ;  /* 0x00040014e5007388 */ /* 0x000fe20000000800 */
[--C-:B------:R-:W-:Y:S01]  /*4760*/  FADD.FTZ R25, R25, -R2.reuse ;  /* 0x8000000219197221 */ /* 0x100fe20000010000 */
[----:B------:R-:W1:Y:S01]  /*4770*/  MUFU.EX2 R139, R231 ;  /* 0x000000e7008b7308 */ /* 0x000e620000000800 */
        /* <DEDUP_REMOVED lines=9> */
[----:B--2---:R-:W-:Y:S01]  /*4810*/  F2FP.BF16.PACK_AB R3, R145, R159 ;  /* 0x0000009f9103723e */ /* 0x004fe200000010ff */
[----:B------:R-:W-:Y:S01]  /*4820*/  FADD.FTZ R28, R28, -R2 ;  /* 0x800000021c1c7221 */ /* 0x000fe20000010000 */
[----:B---3--:R-:W-:Y:S01]  /*4830*/  F2FP.BF16.PACK_AB R2, R140, R142 ;  /* 0x0000008e8c02723e */ /* 0x008fe200000010ff */
[----:B------:R-:W-:Y:S02]  /*4840*/  FMUL.FTZ R21, R154, R35 ;  /* 0x000000239a157220 */ /* 0x000fe40000410000 */
[----:B------:R-:W-:Y:S01]  /*4850*/  STS [R228+0x10880], R3 ;  /* 0x01088003e4007388 */ /* 0x000fe20000000800 */
[----:B------:R-:W-:Y:S02]  /*4860*/  FMUL.FTZ R19, R144, R19 ;  /* 0x0000001390137220 */ /* 0x000fe40000410000 */
[--C-:B-----5:R-:W-:Y:S01]  /*4870*/  FADD.FTZ R10, R10, -R0.reuse ;  /* 0x800000000a0a7221 */ /* 0x120fe20000010000 */
[----:B------:R2:W-:Y:S01]  /*4880*/  STS [R229+0x1400], R2 ;  /* 0x00140002e5007388 */ /* 0x0005e20000000800 */
[----:B------:R-:W-:Y:S01]  /*4890*/  MUFU.EX2 R35, R247 ;  /* 0x000000f700237308 */ /* 0x000fe20000000800 */
[----:B------:R-:W-:Y:S01]  /*48a0*/  F2FP.BF16.PACK_AB R19, R19, R5 ;  /* 0x000000051313723e */ /* 0x000fe200000010ff */
[--C-:B------:R-:W-:Y:S01]  /*48b0*/  FADD.FTZ R11, R11, -R0.reuse ;  /* 0x800000000b0b7221 */ /* 0x100fe20000010000 */
[----:B------:R-:W-:Y:S01]  /*48c0*/  F2FP.BF16.PACK_AB R5, R155, R158 ;  /* 0x0000009e9b05723e */ /* 0x000fe200000010ff */
[----:B-1----:R-:W-:Y:S01]  /*48d0*/  FMUL.FTZ R17, R139, R32 ;  /* 0x000000208b117220 */ /* 0x002fe20000410000 */
[----:B------:R-:W-:Y:S01]  /*48e0*/  F2FP.BF16.PACK_AB R32, R153, R139 ;  /* 0x0000008b9920723e */ /* 0x000fe200000010ff */
[----:B------:R-:W-:Y:S02]  /*48f0*/  FMUL.FTZ R10, R159, R10 ;  /* 0x0000000a9f0a7220 */ /* 0x000fe40000410000 */
[----:B------:R-:W-:Y:S01]  /*4900*/  FMUL.FTZ R11, R145, R11 ;  /* 0x0000000b910b7220 */ /* 0x000fe20000410000 */
[----:B------:R-:W-:Y:S01]  /*4910*/  F2FP.BF16.PACK_AB R22, R33, R17 ;  /* 0x000000112116723e */ /* 0x000fe200000010ff */
[----:B------:R-:W2:Y:S01]  /*4920*/  MUFU.EX2 R139, R243 ;  /* 0x000000f3008b7308 */ /* 0x000ea20000000800 */
[----:B------:R-:W-:Y:S01]  /*4930*/  F2FP.BF16.PACK_AB R17, R7, R6 ;  /* 0x000000060711723e */ /* 0x000fe200000010ff */
[----:B------:R-:W-:Y:S01]  /*4940*/  FMUL.FTZ R33, R149, R4 ;  /* 0x0000000495217220 */ /* 0x000fe20000410000 */
[----:B------:R-:W-:Y:S01]  /*4950*/  F2FP.BF16.PACK_AB R7, R150, R149 ;  /* 0x000000959607723e */ /* 0x000fe200000010ff */
[----:B------:R-:W-:Y:S01]  /*4960*/  FMUL.FTZ R34, R148, R34 ;  /* 0x0000002294227220 */ /* 0x000fe20000410000 */
[----:B------:R-:W-:Y:S01]  /*4970*/  F2FP.BF16.PACK_AB R4, R157, R156 ;  /* 0x0000009c9d04723e */ /* 0x000fe200000010ff */
[--C-:B------:R-:W-:Y:S02]  /*4980*/  FADD.FTZ R15, R15, -R0.reuse ;  /* 0x800000000f0f7221 */ /* 0x100fe40000010000 */
[----:B------:R-:W-:Y:S01]  /*4990*/  STS [R229+0x1000], R7 ;  /* 0x00100007e5007388 */ /* 0x000fe20000000800 */
[----:B------:R-:W-:Y:S01]  /*49a0*/  F2FP.BF16.PACK_AB R21, R21, R34 ;  /* 0x000000221515723e */ /* 0x000fe200000010ff */
[----:B------:R-:W-:Y:S02]  /*49b0*/  FMUL.FTZ R34, R151, R8 ;  /* 0x0000000897227220 */ /* 0x000fe40000410000 */
[----:B------:R-:W-:Y:S01]  /*49c0*/  STS [R228+0x11480], R133 ;  /* 0x01148085e4007388 */ /* 0x000fe20000000800 */
[----:B------:R-:W-:Y:S02]  /*49d0*/  FMUL.FTZ R6, R152, R9 ;  /* 0x0000000998067220 */ /* 0x000fe40000410000 */
        /* <DEDUP_REMOVED lines=9> */
[----:B--2---:R-:W-:Y:S01]  /*4a70*/  F2FP.BF16.PACK_AB R2, R138, R139 ;  /* 0x0000008b8a02723e */ /* 0x004fe200000010ff */
        /* <DEDUP_REMOVED lines=14> */
[----:B------:R-:W-:Y:S02]  /*4b60*/  FMUL.FTZ R30, R35, R30 ;  /* 0x0000001e231e7220 */ /* 0x000fe40000410000 */
[----:B------:R-:W-:Y:S01]  /*4b70*/  FMUL.FTZ R31, R227, R31 ;  /* 0x0000001fe31f7220 */ /* 0x000fe20000410000 */
[----:B------:R-:W-:Y:S01]  /*4b80*/  F2FP.BF16.PACK_AB R13, R13, R28 ;  /* 0x0000001c0d0d723e */ /* 0x000fe200000010ff */
[----:B------:R-:W-:Y:S01]  /*4b90*/  IMAD.SHL.U32 R0, R221, 0x2, RZ ;  /* 0x00000002dd007824 */ /* 0x000fe200078e00ff */
[----:B-1----:R-:W-:Y:S01]  /*4ba0*/  F2FP.BF16.PACK_AB R2, R227, R35 ;  /* 0x00000023e302723e */ /* 0x002fe200000010ff */
[----:B--2---:R-:W-:Y:S04]  /*4bb0*/  FMUL.FTZ R4, R140, R15 ;  /* 0x0000000f8c047220 */ /* 0x004fe80000410000 */
        /* <DEDUP_REMOVED lines=101> */
[----:B-12-4-:R-:W2:Y:S01]  /*5210*/  LDL.64 R238, [R1+0x10] ;  /* 0x0000100001ee7983 */ /* 0x016ea20000100a00 */
[----:B------:R-:W-:Y:S02]  /*5220*/  ULDC.64 UR6, c[0x0][0x208] ;  /* 0x0000820000067ab9 */ /* 0x000fe40000000a00 */
[----:B------:R-:W-:Y:S01]  /*5230*/  UIMAD.WIDE.U32 UR24, UR20, UR6, URZ ;  /* 0x00000006141872a5 */ /* 0x000fe2000f8e003f */
[----:B------:R-:W3:Y:S01]  /*5240*/  LDL.64 R162, [R1+0x28] ;  /* 0x0000280001a27983 */ /* 0x000ee20000100a00 */
[----:B------:R-:W-:Y:S03]  /*5250*/  USHF.R.S32.HI UR21, URZ, 0x1f, UR20 ;  /* 0x0000001f3f157899 */ /* 0x000fe60008011414 */
[----:B------:R-:W4:Y:S01]  /*5260*/  LDL R160, [R1+0x4] ;  /* 0x0000040001a07983 */ /* 0x000f220000100800 */
[----:B------:R-:W-:Y:S01]  /*5270*/  IMAD.U32 R9, RZ, RZ, UR24 ;  /* 0x00000018ff097e24 */ /* 0x000fe2000f8e00ff */
[----:B------:R-:W-:Y:S02]  /*5280*/  UIMAD UR21, UR21, UR6, URZ ;  /* 0x00000006151572a4 */ /* 0x000fe4000f8e023f */
[----:B------:R-:W5:Y:S02]  /*5290*/  LDL.64 R230, [R1+0x20] ;  /* 0x0000200001e67983 */ /* 0x000f640000100a00 */
[----:B------:R-:W-:Y:S02]  /*52a0*/  UIMAD UR21, UR20, UR7, UR21 ;  /* 0x00000007141572a4 */ /* 0x000fe4000f8e0215 */
[----:B------:R-:W3:Y:S01]  /*52b0*/  LDL R161, [R1] ;  /* 0x0000000001a17983 */ /* 0x000ee20000100800 */
[----:B------:R-:W-:Y:S02]  /*52c0*/  USHF.L.U32 UR7, UR20, 0x6, URZ ;  /* 0x0000000614077899 */ /* 0x000fe4000800063f */
[----:B------:R-:W-:Y:S01]  /*52d0*/  UIADD3 UR21, UR25, UR21, URZ ;  /* 0x0000001519157290 */ /* 0x000fe2000fffe03f */
[----:B------:R-:W5:Y:S01]  /*52e0*/  LDL.64 R232, [R1+0x8] ;  /* 0x0000080001e87983 */ /* 0x000f620000100a00 */
[----:B------:R-:W-:Y:S02]  /*52f0*/  USHF.R.S32.HI UR6, URZ, 0x1f, UR7 ;  /* 0x0000001f3f067899 */ /* 0x000fe40008011407 */
[----:B------:R-:W-:Y:S01]  /*5300*/  IMAD.U32 R7, RZ, RZ, UR7 ;  /* 0x00000007ff077e24 */ /* 0x000fe2000f8e00ff */
[----:B------:R-:W1:Y:S01]  /*5310*/  S2R R0, SR_CTAID.Y ;  /* 0x0000000000007919 */ /* 0x000e620000002600 */
        /* <DEDUP_REMOVED lines=33> */
.L_x_239:
        /* <DEDUP_REMOVED lines=241> */
.L_x_221:
[----:B------:R-:W-:Y:S05]  /*6440*/  @P1 EXIT ;  /* 0x000000000000194d */ /* 0x000fea0003800000 */
[----:B-1----:R-:W2:Y:S01]  /*6450*/  LDL.LU.64 R4, [R1+0x8] ;  /* 0x0000080001047983 */ /* 0x002ea20000300a00 */
[----:B------:R-:W-:Y:S01]  /*6460*/  MOV R2, 0x1 ;  /* 0x0000000100027802 */ /* 0x000fe20000000f00 */
[----:B------:R-:W-:Y:S02]  /*6470*/  UIMAD UR5, UR10, 0x3000, URZ ;  /* 0x000030000a0578a4 */ /* 0x000fe4000f8e023f */
[----:B------:R-:W1:Y:S04]  /*6480*/  S2R R0, SR_CTAID.Y ;  /* 0x0000000000007919 */ /* 0x000e680000002600 */
[----:B------:R-:W-:Y:S01]  /*6490*/  BAR.SYNC.DEFER_BLOCKING 0x1, 0x100 ;  /* 0x0044000000007b1d */ /* 0x000fe20000010000 */
[----:B------:R-:W-:Y:S01]  /*64a0*/  ISETP.NE.AND P1, PT, R2, c[0x0][0x338], PT ;  /* 0x0000ce0002007a0c */ /* 0x000fe20003f25270 */
[----:B------:R-:W-:-:S04]  /*64b0*/  USHF.R.S32.HI UR4, URZ, 0x1f, UR5 ;  /* 0x0000001f3f047899 */ /* 0x000fc80008011405 */
[----:B------:R-:W3:Y:S08]  /*64c0*/  S2R R11, SR_CTAID.Z ;  /* 0x00000000000b7919 */ /* 0x000ef00000002700 */
[----:B-1----:R-:W-:-:S05]  /*64d0*/  @P1 IMAD.HI.U32 R3, R0, c[0x0][0x33c], RZ ;  /* 0x0000cf0000031a27 */ /* 0x002fca00078e00ff */
[----:B------:R-:W-:Y:S02]  /*64e0*/  @P1 SHF.R.U32.HI R0, RZ, c[0x0][0x340], R3 ;  /* 0x0000d000ff001a19 */ /* 0x000fe40000011603 */
[----:B--2---:R-:W-:-:S04]  /*64f0*/  IADD3 R2, P0, R4, UR5, RZ ;  /* 0x0000000504027c10 */ /* 0x004fc8000ff1e0ff */
[----:B------:R-:W-:Y:S02]  /*6500*/  LEA.HI.X.SX32 R3, R4, UR4, 0x1, P0 ;  /* 0x0000000404037c11 */ /* 0x000fe400080f0eff */
[----:B------:R-:W-:-:S05]  /*6510*/  SHF.R.S32.HI R4, RZ, 0x1f, R0 ;  /* 0x0000001fff047819 */ /* 0x000fca0000011400 */
[C---:B------:R-:W-:Y:S02]  /*6520*/  IMAD R6, R4.reuse, c[0x0][0x328], RZ ;  /* 0x0000ca0004067a24 */ /* 0x040fe400078e02ff */
[----:B------:R-:W-:Y:S02]  /*6530*/  IMAD R7, R4, c[0x0][0x300], RZ ;  /* 0x0000c00004077a24 */ /* 0x000fe400078e02ff */
[----:B------:R-:W-:-:S04]  /*6540*/  IMAD.WIDE.U32 R4, R0, c[0x0][0x328], R2 ;  /* 0x0000ca0000047a25 */ /* 0x000fc800078e0002 */
[----:B------:R-:W-:-:S04]  /*6550*/  IMAD.WIDE.U32 R2, R0, c[0x0][0x300], R2 ;  /* 0x0000c00000027a25 */ /* 0x000fc800078e0002 */
[C---:B------:R-:W-:Y:S02]  /*6560*/  IMAD R6, R0.reuse, c[0x0][0x32c], R6 ;  /* 0x0000cb0000067a24 */ /* 0x040fe400078e0206 */
[----:B------:R-:W-:Y:S01]  /*6570*/  IMAD R0, R0, c[0x0][0x304], R7 ;  /* 0x0000c10000007a24 */ /* 0x000fe200078e0207 */
[----:B---3--:R-:W-:Y:S02]  /*6580*/  SHF.R.S32.HI R7, RZ, 0x1f, R11 ;  /* 0x0000001fff077819 */ /* 0x008fe4000001140b */
[----:B------:R-:W-:Y:S02]  /*6590*/  IADD3 R5, R5, R6, RZ ;  /* 0x0000000605057210 */ /* 0x000fe40007ffe0ff */
[----:B------:R-:W-:Y:S01]  /*65a0*/  IADD3 R3, R3, R0, RZ ;  /* 0x0000000003037210 */ /* 0x000fe20007ffe0ff */
[----:B------:R-:W-:Y:S02]  /*65b0*/  IMAD R10, R7, c[0x0][0x330], RZ ;  /* 0x0000cc00070a7a24 */ /* 0x000fe400078e02ff */
[----:B------:R-:W-:-:S04]  /*65c0*/  IMAD.WIDE.U32 R8, R11, c[0x0][0x330], R4 ;  /* 0x0000cc000b087a25 */ /* 0x000fc800078e0004 */
[----:B------:R-:W-:Y:S01]  /*65d0*/  IMAD R10, R11, c[0x0][0x334], R10 ;  /* 0x0000cd000b0a7a24 */ /* 0x000fe200078e020a */
[----:B------:R-:W-:Y:S01]  /*65e0*/  LEA R4, P1, R8, c[0x0][0x310], 0x2 ;  /* 0x0000c40008047a11 */ /* 0x000fe200078210ff */
[----:B------:R-:W-:Y:S02]  /*65f0*/  IMAD R0, R7, c[0x0][0x308], RZ ;  /* 0x0000c20007007a24 */ /* 0x000fe400078e02ff */
[----:B------:R-:W-:Y:S01]  /*6600*/  IMAD.WIDE.U32 R6, R11, c[0x0][0x308], R2 ;  /* 0x0000c2000b067a25 */ /* 0x000fe200078e0002 */
[----:B------:R-:W-:-:S03]  /*6610*/  IADD3 R10, R9, R10, RZ ;  /* 0x0000000a090a7210 */ /* 0x000fc60007ffe0ff */
[----:B------:R-:W-:Y:S01]  /*6620*/  IMAD R0, R11, c[0x0][0x30c], R0 ;  /* 0x0000c3000b007a24 */ /* 0x000fe200078e0200 */
[----:B------:R-:W-:Y:S02]  /*6630*/  LEA.HI.X R5, R8, c[0x0][0x314], R10, 0x2, P1 ;  /* 0x0000c50008057a11 */ /* 0x000fe400008f140a */
[C---:B------:R-:W-:Y:S02]  /*6640*/  LEA R2, P0, R6.reuse, c[0x0][0x2e8], 0x2 ;  /* 0x0000ba0006027a11 */ /* 0x040fe400078010ff */
[----:B------:R-:W-:Y:S01]  /*6650*/  IADD3 R0, R7, R0, RZ ;  /* 0x0000000007007210 */ /* 0x000fe20007ffe0ff */
[----:B------:R-:W-:Y:S03]  /*6660*/  RED.E.ADD.F32.FTZ.RN.STRONG.GPU [R4.64], R36 ;  /* 0x000000240400798e */ /* 0x000fe6000c10e796 */
[----:B------:R-:W-:Y:S01]  /*6670*/  LEA.HI.X R3, R6, c[0x0][0x2ec], R0, 0x2, P0 ;  /* 0x0000bb0006037a11 */ /* 0x000fe200000f1400 */
        /* <DEDUP_REMOVED lines=96> */
.L_x_241:
        /* <DEDUP_REMOVED lines=16> */
.L_x_1393:


//--------------------- .text._ZN7cutlass13device_kernelIN5flash19enable_sm80_to_sm89INS1_16FlashAttnBwdSm80INS1_25CollectiveMainloopBwdSm80ILi2ELi1EN4cute5tupleIJNS5_1CILi64EEENS7_ILi128EEENS7_ILi96EEEEEENS_10bfloat16_tEfNS_4arch4Sm80ELb0ELb1ELb0ELb0ELb1ELb0ELb0ELb0ELi2ELi2ELi4ELi2ELb1EEENS1_24CollectiveEpilogueBwdGQAISB_fSE_Li256ELb0ELb1EEENS1_19SingleTileSchedulerILb0ELb0ELb0ELi128EEEEEEEEEvNT_6ParamsE --------------------------
	.section	.text._ZN7cutlass13device_kernelIN5flash19enable_sm80_to_sm89INS1_16FlashAttnBwdSm80INS1_25CollectiveMainloopBwdSm80ILi2ELi1EN4cute5tupleIJNS5_1CILi64EEENS7_ILi128EEENS7_ILi96EEEEEENS_10bfloat16_tEfNS_4arch4Sm80ELb0ELb1ELb0ELb0ELb1ELb0ELb0ELb0ELi2ELi2ELi4ELi2ELb1EEENS1_24CollectiveEpilogueBwdGQAISB_fSE_Li256ELb0ELb1EEENS1_19SingleTileSchedulerILb0ELb0ELb0ELi128EEEEEEEEEvNT_6ParamsE,"ax",@progbits
	.sectioninfo	@"SHI_REGISTERS=255"
	.align	128
.text._ZN7cutlass13device_kernelIN5flash19enable_sm80_to_sm89INS1_16FlashAttnBwdSm80INS1_25CollectiveMainloopBwdSm80ILi2ELi1EN4cute5tupleIJNS5_1CILi64EEENS7_ILi128EEENS7_ILi96EEEEEENS_10bfloat16_tEfNS_4arch4Sm80ELb0ELb1ELb0ELb0ELb1ELb0ELb0ELb0ELi2ELi2ELi4ELi2ELb1EEENS1_24CollectiveEpilogueBwdGQAISB_fSE_Li256ELb0ELb1EEENS1_19SingleTileSchedulerILb0ELb0ELb0ELi128EEEEEEEEEvNT_6ParamsE:
        .type           _ZN7cutlass13device_kernelIN5flash19enable_sm80_to_sm89INS1_16FlashAttnBwdSm80INS1_25CollectiveMainloopBwdSm80ILi2ELi1EN4cute5tupleIJNS5_1CILi64EEENS7_ILi128EEENS7_ILi96EEEEEENS_10bfloat16_tEfNS_4arch4Sm80ELb0ELb1ELb0ELb0ELb1ELb0ELb0ELb0ELi2ELi2ELi4ELi2ELb1EEENS1_24CollectiveEpilogueBwdGQAISB_fSE_Li256ELb0ELb1EEENS1_19SingleTileSchedulerILb0ELb0ELb0ELi128EEEEEEEEEvNT_6ParamsE,@function
        .size           _ZN7cutlass13device_kernelIN5flash19enable_sm80_to_sm89INS1_16FlashAttnBwdSm80INS1_25CollectiveMainloopBwdSm80ILi2ELi1EN4cute5tupleIJNS5_1CILi64EEENS7_ILi128EEENS7_ILi96EEEEEENS_10bfloat16_tEfNS_4arch4Sm80ELb0ELb1ELb0ELb0ELb1ELb0ELb0ELb0ELi2ELi2ELi4ELi2ELb1EEENS1_24CollectiveEpilogueBwdGQAISB_fSE_Li256ELb0ELb1EEENS1_19SingleTileSchedulerILb0ELb0ELb0ELi128EEEEEEEEEvNT_6ParamsE,(.L_x_1394 - _ZN7cutlass13device_kernelIN5flash19enable_sm80_to_sm89INS1_16FlashAttnBwdSm80INS1_25CollectiveMainloopBwdSm80ILi2ELi1EN4cute5tupleIJNS5_1CILi64EEENS7_ILi128EEENS7_ILi96EEEEEENS_10bfloat16_tEfNS_4arch4Sm80ELb0ELb1ELb0ELb0ELb1ELb0ELb0ELb0ELi2ELi2ELi4ELi2ELb1EEENS1_24CollectiveEpilogueBwdGQAISB_fSE_Li256ELb0ELb1EEENS1_19SingleTileSchedulerILb0ELb0ELb0ELi128EEEEEEEEEvNT_6ParamsE)
        .other          _ZN7cutlass13device_kernelIN5flash19enable_sm80_to_sm89INS1_16FlashAttnBwdSm80INS1_25CollectiveMainloopBwdSm80ILi2ELi1EN4cute5tupleIJNS5_1CILi64EEENS7_ILi128EEENS7_ILi96EEEEEENS_10bfloat16_tEfNS_4arch4Sm80ELb0ELb1ELb0ELb0ELb1ELb0ELb0ELb0ELi2ELi2ELi4ELi2ELb1EEENS1_24CollectiveEpilogueBwdGQAISB_fSE_Li256ELb0ELb1EEENS1_19SingleTileSchedulerILb0ELb0ELb0ELi128EEEEEEEEEvNT_6ParamsE,@"STO_CUDA_ENTRY STV_DEFAULT"
_ZN7cutlass13device_kernelIN5flash19enable_sm80_to_sm89INS1_16FlashAttnBwdSm80INS1_25CollectiveMainloopBwdSm80ILi2ELi1EN4cute5tupleIJNS5_1CILi64EEENS7_ILi128EEENS7_ILi96EEEEEENS_10bfloat16_tEfNS_4arch4Sm80ELb0ELb1ELb0ELb0ELb1ELb0ELb0ELb0ELi2ELi2ELi4ELi2ELb1EEENS1_24CollectiveEpilogueBwdGQAISB_fSE_Li256ELb0ELb1EEENS1_19SingleTileSchedulerILb0ELb0ELb0ELi128EEEEEEEEEvNT_6ParamsE:
        /* <DEDUP_REMOVED lines=28> */
.L_x_242:
        /* <DEDUP_REMOVED lines=372> */
[C---:B------:R-:W-:Y:S01]  /*1900*/  @!P2 LEA R24, P3, R29.reuse, c[0x0][0x258], 0x2 ;  /* 0x000096001d18aa11 */ /* 0x040fe200078610ff */
        /* <DEDUP_REMOVED lines=56> */
[----:B------:R-:W-:Y:S01]  /*1c90*/  ULDC UR6, c[0x0][0x290] ;  /* 0x0000a40000067ab9 */ /* 0x000fe20000000800 */
[----:B------:R-:W-:Y:S01]  /*1ca0*/  SHF.R.S32.HI R3, RZ, 0x1f, R7 ;  /* 0x0000001fff037819 */ /* 0x000fe20000011407 */
[----:B------:R-:W-:Y:S01]  /*1cb0*/  UISETP.LE.AND UP3, UPT, UR26, UR20, UPT ;  /* 0x000000141a00728c */ /* 0x000fe2000bf63270 */
[C---:B------:R-:W-:Y:S01]  /*1cc0*/  LOP3.LUT P0, RZ, R2.reuse, 0x2, RZ, 0xc0, !PT ;  /* 0x0000000202ff7812 */ /* 0x040fe2000780c0ff */
[----:B------:R-:W-:Y:S01]  /*1cd0*/  IMAD.SHL.U32 R2, R2, 0x40, RZ ;  /* 0x0000004002027824 */ /* 0x000fe200078e00ff */
[----:B------:R-:W-:Y:S01]  /*1ce0*/  LOP3.LUT R0, R0, 0x1c0, RZ, 0xc0, !PT ;  /* 0x000001c000007812 */ /* 0x000fe200078ec0ff */
[----:B------:R-:W-:Y:S01]  /*1cf0*/  UISETP.GT.AND UP4, UPT, UR10, -0x1, UPT ;  /* 0xffffffff0a00788c */ /* 0x000fe2000bf84270 */
[----:B------:R-:W-:Y:S01]  /*1d00*/  LEA.HI R249, R3, R7, RZ, 0x2 ;  /* 0x0000000703f97211 */ /* 0x000fe200078f10ff */
[----:B------:R-:W-:Y:S01]  /*1d10*/  ULDC UR15, c[0x0][0x168] ;  /* 0x00005a00000f7ab9 */ /* 0x000fe20000000800 */
[----:B------:R-:W-:Y:S01]  /*1d20*/  SHF.R.S32.HI R3, RZ, 0x3, R9 ;  /* 0x00000003ff037819 */ /* 0x000fe20000011409 */
[----:B------:R-:W-:Y:S01]  /*1d30*/  ULOP3.LUT UR19, URZ, UR19, URZ, 0x33, !UPT ;  /* 0x000000133f137292 */ /* 0x000fe2000f8e333f */
[----:B------:R-:W-:Y:S01]  /*1d40*/  LOP3.LUT R4, R0, 0x30, R4, 0xf8, !PT ;  /* 0x0000003000047812 */ /* 0x000fe200078ef804 */
[----:B------:R-:W-:Y:S01]  /*1d50*/  ULOP3.LUT UR13, URZ, UR7, URZ, 0x33, !UPT ;  /* 0x000000073f0d7292 */ /* 0x000fe2000f8e333f */
[----:B------:R-:W-:Y:S01]  /*1d60*/  SHF.R.U32.HI R8, RZ, 0x3, R0 ;  /* 0x00000003ff087819 */ /* 0x000fe20000011600 */
[C---:B------:R-:W-:Y:S01]  /*1d70*/  IMAD R20, R3.reuse, 0x8, R5 ;  /* 0x0000000803147824 */ /* 0x040fe200078e0205 */
[----:B------:R-:W-:Y:S01]  /*1d80*/  LOP3.LUT R0, R2, 0xc0, RZ, 0xc0, !PT ;  /* 0x000000c002007812 */ /* 0x000fe200078ec0ff */
[----:B------:R-:W-:Y:S01]  /*1d90*/  IMAD R218, R3, 0x200, R27 ;  /* 0x0000020003da7824 */ /* 0x000fe200078e021b */
[--C-:B------:R-:W-:Y:S01]  /*1da0*/  LOP3.LUT R4, R4, 0x8, R28.reuse, 0xf8, !PT ;  /* 0x0000000804047812 */ /* 0x100fe200078ef81c */
[----:B------:R-:W-:Y:S01]  /*1db0*/  UIMAD UR20, UR11, UR6, URZ ;  /* 0x000000060b1472a4 */ /* 0x000fe2000f8e023f */
[----:B------:R-:W-:-:S02]  /*1dc0*/  LOP3.LUT R5, R0, 0x8, R28, 0xf8, !PT ;  /* 0x0000000800057812 */ /* 0x000fc400078ef81c */
        /* <DEDUP_REMOVED lines=77> */
[----:B------:R-:W-:Y:S01]  /*22a0*/  UMOV UR4, URZ ;  /* 0x0000003f00047c82 */ /* 0x000fe20008000000 */
[----:B------:R-:W-:Y:S01]  /*22b0*/  LOP3.LUT R0, R0, 0xc0, RZ, 0xc0, !PT ;  /* 0x000000c000007812 */ /* 0x000fe200078ec0ff */
[----:B------:R-:W-:Y:S01]  /*22c0*/  UMOV UR18, 0x1 ;  /* 0x0000000100127882 */ /* 0x000fe20000000000 */
[----:B------:R1:W-:Y:S01]  /*22d0*/  STL [R1+0xc], R4 ;  /* 0x00000c0401007387 */ /* 0x0003e20000100800 */
[C---:B------:R-:W-:Y:S01]  /*22e0*/  SEL R224, R225.reuse, 0xfffffff0, !P4 ;  /* 0xfffffff0e1e07807 */ /* 0x040fe20006000000 */
[----:B------:R-:W-:Y:S01]  /*22f0*/  USHF.L.U32 UR5, UR10, 0x7, URZ ;  /* 0x000000070a057899 */ /* 0x000fe2000800063f */
[----:B------:R-:W-:Y:S01]  /*2300*/  SEL R225, R225, 0xfffffff0, !P0 ;  /* 0xfffffff0e1e17807 */ /* 0x000fe20004000000 */
[----:B------:R2:W-:Y:S04]  /*2310*/  STL [R1+0x8], R3 ;  /* 0x0000080301007387 */ /* 0x0005e80000100800 */
        /* <DEDUP_REMOVED lines=39> */
[----:B-1----:R-:W-:Y:S01]  /*2590*/  IADD3 R0, R231, UR21, RZ ;  /* 0x00000015e7007c10 */ /* 0x002fe2000fffe0ff */
[----:B------:R-:W-:-:S04]  /*25a0*/  ULDC UR21, c[0x0][0x168] ;  /* 0x00005a0000157ab9 */ /* 0x000fc80000000800 */
[----:B------:R1:W-:Y:S02]  /*25b0*/  STL [R1+0x40], R0 ;  /* 0x0000400001007387 */ /* 0x0003e40000100800 */
[----:B-1----:R-:W-:-:S05]  /*25c0*/  IADD3 R0, R231, c[0x0][0x2a4], RZ ;  /* 0x0000a900e7007a10 */ /* 0x002fca0007ffe0ff */
[----:B---34-:R1:W-:Y:S02]  /*25d0*/  STL [R1+0x1c], R0 ;  /* 0x00001c0001007387 */ /* 0x0183e40000100800 */
.L_x_262:
        /* <DEDUP_REMOVED lines=113> */
.L_x_246:
[----:B------:R-:W-:Y:S04]  /*2cf0*/  MOV R2, 0x1 ;  /* 0x0000000100027802 */ /* 0x000fe80000000f00 */
[----:B------:R-:W-:Y:S11]  /*2d00*/  ISETP.NE.AND P1, PT, R2, c[0x0][0x2a8], PT ;  /* 0x0000aa0002007a0c */ /* 0x000ff60003f25270 */
[----:B------:R-:W-:Y:S02]  /*2d10*/  @!UPT UIADD3 URZ, URZ, URZ, URZ ;  /* 0x0000003f3f3ff290 */ /* 0x000fe4000fffe03f */
[----:B------:R-:W-:Y:S05]  /*2d20*/  @P1 IMAD.HI.U32 R2, R0, c[0x0][0x2ac], RZ ;  /* 0x0000ab0000021a27 */ /* 0x000fea00078e00ff */
[----:B------:R-:W-:Y:S02]  /*2d30*/  @P1 SHF.R.U32.HI R0, RZ, c[0x0][0x2b0], R2 ;  /* 0x0000ac00ff001a19 */ /* 0x000fe40000011602 */
.L_x_247:
[----:B------:R-:W-:Y:S05]  /*2d40*/  BSYNC B0 ;  /* 0x0000000000007941 */ /* 0x000fea0003800000 */
.L_x_245:
        /* <DEDUP_REMOVED lines=9> */
.L_x_244:
        /* <DEDUP_REMOVED lines=19> */
.L_x_250:
[----:B------:R-:W-:Y:S04]  /*2f10*/  MOV R132, 0x1 ;  /* 0x0000000100847802 */ /* 0x000fe80000000f00 */
[----:B------:R-:W-:Y:S11]  /*2f20*/  ISETP.NE.AND P1, PT, R132, c[0x0][0x2a8], PT ;  /* 0x0000aa0084007a0c */ /* 0x000ff60003f25270 */
[----:B------:R-:W-:Y:S02]  /*2f30*/  @!UPT UIADD3 URZ, URZ, URZ, URZ ;  /* 0x0000003f3f3ff290 */ /* 0x000fe4000fffe03f */
[----:B------:R-:W-:Y:S05]  /*2f40*/  @P1 IMAD.HI.U32 R132, R0, c[0x0][0x2ac], RZ ;  /* 0x0000ab0000841a27 */ /* 0x000fea00078e00ff */
[----:B------:R-:W-:Y:S02]  /*2f50*/  @P1 SHF.R.U32.HI R0, RZ, c[0x0][0x2b0], R132 ;  /* 0x0000ac00ff001a19 */ /* 0x000fe40000011684 */
.L_x_251:
[----:B------:R-:W-:Y:S05]  /*2f60*/  BSYNC B0 ;  /* 0x0000000000007941 */ /* 0x000fea0003800000 */
.L_x_249:
[----:B------:R-:W-:Y:S04]  /*2f70*/  IMAD.MOV.U32 R132, RZ, RZ, c[0x0][0x2a8] ;  /* 0x0000aa00ff847624 */ /* 0x000fe800078e00ff */
[----:B------:R-:W-:Y:S04]  /*2f80*/  IMAD R0, R0, R132, -UR5 ;  /* 0x8000000500007e24 */ /* 0x000fe8000f8e0284 */
[----:B------:R-:W-:Y:S05]  /*2f90*/  IMAD.IADD R0, R0, 0x1, -R251 ;  /* 0x0000000100007824 */ /* 0x000fea00078e0afb */
[----:B------:R-:W-:Y:S02]  /*2fa0*/  IADD3 R132, R0, c[0x0][0x2a8], RZ ;  /* 0x0000aa0000847a10 */ /* 0x000fe40007ffe0ff */
[----:B------:R-:W-:Y:S02]  /*2fb0*/  IMNMX R2, R2, R0, !PT ;  /* 0x0000000002027217 */ /* 0x000fe40007800200 */
[----:B------:R-:W-:Y:S02]  /*2fc0*/  IMNMX R149, R149, R132, PT ;  /* 0x0000008495957217 */ /* 0x000fe40003800200 */
.L_x_248:
        /* <DEDUP_REMOVED lines=19> */
.L_x_254:
[----:B------:R-:W-:Y:S04]  /*3100*/  MOV R133, 0x1 ;  /* 0x0000000100857802 */ /* 0x000fe80000000f00 */
[----:B------:R-:W-:Y:S11]  /*3110*/  ISETP.NE.AND P1, PT, R133, c[0x0][0x2a8], PT ;  /* 0x0000aa0085007a0c */ /* 0x000ff60003f25270 */
[----:B------:R-:W-:Y:S02]  /*3120*/  @!UPT UIADD3 URZ, URZ, URZ, URZ ;  /* 0x0000003f3f3ff290 */ /* 0x000fe4000fffe03f */
[----:B------:R-:W-:Y:S05]  /*3130*/  @P1 IMAD.HI.U32 R133, R132, c[0x0][0x2ac], RZ ;  /* 0x0000ab0084851a27 */ /* 0x000fea00078e00ff */
[----:B------:R-:W-:Y:S02]  /*3140*/  @P1 SHF.R.U32.HI R132, RZ, c[0x0][0x2b0], R133 ;  /* 0x0000ac00ff841a19 */ /* 0x000fe40000011685 */
.L_x_255:
[----:B------:R-:W-:Y:S05]  /*3150*/  BSYNC B0 ;  /* 0x0000000000007941 */ /* 0x000fea0003800000 */
.L_x_253:
[----:B------:R-:W-:Y:S04]  /*3160*/  IMAD.MOV.U32 R133, RZ, RZ, c[0x0][0x2a8] ;  /* 0x0000aa00ff857624 */ /* 0x000fe800078e00ff */
[----:B------:R-:W-:Y:S04]  /*3170*/  IMAD R132, R132, R133, -UR5 ;  /* 0x8000000584847e24 */ /* 0x000fe8000f8e0285 */
[----:B------:R-:W-:Y:S05]  /*3180*/  IMAD.IADD R132, R132, 0x1, -R251 ;  /* 0x0000000184847824 */ /* 0x000fea00078e0afb */
[----:B------:R-:W-:Y:S02]  /*3190*/  IADD3 R133, R132, c[0x0][0x2a8], RZ ;  /* 0x0000aa0084857a10 */ /* 0x000fe40007ffe0ff */
[----:B------:R-:W-:Y:S02]  /*31a0*/  IMNMX R0, R0, R132, !PT ;  /* 0x0000008400007217 */ /* 0x000fe40007800200 */
[----:B------:R-:W-:Y:S02]  /*31b0*/  IMNMX R148, R148, R133, PT ;  /* 0x0000008594947217 */ /* 0x000fe40003800200 */
.L_x_252:
        /* <DEDUP_REMOVED lines=19> */
.L_x_258:
[----:B------:R-:W-:Y:S04]  /*32f0*/  MOV R133, 0x1 ;  /* 0x0000000100857802 */ /* 0x000fe80000000f00 */
[----:B------:R-:W-:Y:S11]  /*3300*/  ISETP.NE.AND P0, PT, R133, c[0x0][0x2a8], PT ;  /* 0x0000aa0085007a0c */ /* 0x000ff60003f05270 */
[----:B------:R-:W-:Y:S02]  /*3310*/  @!UPT UIADD3 URZ, URZ, URZ, URZ ;  /* 0x0000003f3f3ff290 */ /* 0x000fe4000fffe03f */
[----:B------:R-:W-:Y:S05]  /*3320*/  @P0 IMAD.HI.U32 R133, R132, c[0x0][0x2ac], RZ ;  /* 0x0000ab0084850a27 */ /* 0x000fea00078e00ff */
[----:B------:R-:W-:Y:S02]  /*3330*/  @P0 SHF.R.U32.HI R132, RZ, c[0x0][0x2b0], R133 ;  /* 0x0000ac00ff840a19 */ /* 0x000fe40000011685 */
.L_x_259:
[----:B------:R-:W-:Y:S05]  /*3340*/  BSYNC B0 ;  /* 0x0000000000007941 */ /* 0x000fea0003800000 */
.L_x_257:
[----:B------:R-:W-:Y:S04]  /*3350*/  IMAD.MOV.U32 R133, RZ, RZ, c[0x0][0x2a8] ;  /* 0x0000aa00ff857624 */ /* 0x000fe800078e00ff */
[----:B------:R-:W-:Y:S04]  /*3360*/  IMAD R132, R132, R133, -UR5 ;  /* 0x8000000584847e24 */ /* 0x000fe8000f8e0285 */
[----:B------:R-:W-:Y:S05]  /*3370*/  IMAD.IADD R132, R132, 0x1, -R251 ;  /* 0x0000000184847824 */ /* 0x000fea00078e0afb */
[----:B------:R-:W-:Y:S02]  /*3380*/  IADD3 R133, R132, c[0x0][0x2a8], RZ ;  /* 0x0000aa0084857a10 */ /* 0x000fe40007ffe0ff */
[----:B------:R-:W-:Y:S02]  /*3390*/  IMNMX R3, R3, R132, !PT ;  /* 0x0000008403037217 */ /* 0x000fe40007800200 */
[----:B------:R-:W-:Y:S02]  /*33a0*/  IMNMX R150, R150, R133, PT ;  /* 0x0000008596967217 */ /* 0x000fe40003800200 */
.L_x_256:
        /* <DEDUP_REMOVED lines=63> */
.L_x_260:
        /* <DEDUP_REMOVED lines=481> */
.L_x_261:
        /* <DEDUP_REMOVED lines=241> */
.L_x_243:
[----:B------:R-:W-:Y:S05]  /*64c0*/  @P1 EXIT ;  /* 0x000000000000194d */ /* 0x000fea0003800000 */
[----:B-1----:R-:W2:Y:S01]  /*64d0*/  LDL.64 R4, [R1+0x10] ;  /* 0x0000100001047983 */ /* 0x002ea20000100a00 */
[----:B------:R-:W-:Y:S01]  /*64e0*/  IMAD.MOV.U32 R0, RZ, RZ, 0x1 ;  /* 0x00000001ff007424 */ /* 0x000fe200078e00ff */
[----:B------:R-:W-:Y:S01]  /*64f0*/  ULDC UR5, c[0x0][0x358] ;  /* 0x0000d60000057ab9 */ /* 0x000fe20000000800 */
[----:B------:R-:W-:Y:S01]  /*6500*/  BSSY B0, `(.L_x_263) ;  /* 0x000001f000007945 */ /* 0x000fe20003800000 */
[----:B------:R-:W1:Y:S01]  /*6510*/  S2R R2, SR_CTAID.Y ;  /* 0x0000000000027919 */ /* 0x000e620000002600 */
[----:B------:R-:W-:-:S03]  /*6520*/  UIMAD UR5, UR10, UR5, URZ ;  /* 0x000000050a0572a4 */ /* 0x000fc6000f8e023f */
[----:B------:R-:W-:Y:S01]  /*6530*/  BAR.SYNC.DEFER_BLOCKING 0x1, 0x100 ;  /* 0x0044000000007b1d */ /* 0x000fe20000010000 */
[----:B------:R-:W-:-:S05]  /*6540*/  ISETP.NE.AND P0, PT, R0, c[0x0][0x338], PT ;  /* 0x0000ce0000007a0c */ /* 0x000fca0003f05270 */
[----:B------:R-:W3:Y:S01]  /*6550*/  S2R R15, SR_CTAID.Z ;  /* 0x00000000000f7919 */ /* 0x000ee20000002700 */
[----:B------:R-:W-:Y:S02]  /*6560*/  ULDC UR4, c[0x0][0x2f4] ;  /* 0x0000bd0000047ab9 */ /* 0x000fe40000000800 */
[----:B------:R-:W-:-:S04]  /*6570*/  UIMAD UR5, UR5, UR4, URZ ;  /* 0x00000004050572a4 */ /* 0x000fc8000f8e023f */
[----:B------:R-:W-:Y:S01]  /*6580*/  USHF.R.S32.HI UR4, URZ, 0x1f, UR5 ;  /* 0x0000001f3f047899 */ /* 0x000fe20008011405 */
[----:B-1----:R-:W-:-:S04]  /*6590*/  @P0 IMAD.HI.U32 R0, R2, c[0x0][0x33c], RZ ;  /* 0x0000cf0002000a27 */ /* 0x002fc800078e00ff */
[----:B------:R-:W-:Y:S01]  /*65a0*/  IMAD.MOV.U32 R7, RZ, RZ, R2 ;  /* 0x000000ffff077224 */ /* 0x000fe200078e0002 */
[----:B------:R-:W-:-:S04]  /*65b0*/  @P0 SHF.R.U32.HI R7, RZ, c[0x0][0x340], R0 ;  /* 0x0000d000ff070a19 */ /* 0x000fc80000011600 */
[----:B------:R-:W-:Y:S01]  /*65c0*/  SHF.R.S32.HI R10, RZ, 0x1f, R7 ;  /* 0x0000001fff0a7819 */ /* 0x000fe20000011407 */
[----:B---3--:R-:W-:Y:S01]  /*65d0*/  IMAD R3, R15, c[0x0][0x2f4], RZ ;  /* 0x0000bd000f037a24 */ /* 0x008fe200078e02ff */
[----:B------:R-:W-:Y:S01]  /*65e0*/  SHF.R.S32.HI R16, RZ, 0x1f, R15 ;  /* 0x0000001fff107819 */ /* 0x000fe2000001140f */
[----:B------:R-:W-:-:S03]  /*65f0*/  IMAD.MOV R6, RZ, RZ, -R7 ;  /* 0x000000ffff067224 */ /* 0x000fc600078e0a07 */
[----:B------:R-:W-:Y:S01]  /*6600*/  SHF.R.S32.HI R14, RZ, 0x1f, R3 ;  /* 0x0000001fff0e7819 */ /* 0x000fe20000011403 */
[----:B------:R-:W-:Y:S01]  /*6610*/  IMAD R6, R6, c[0x0][0x338], R2 ;  /* 0x0000ce0006067a24 */ /* 0x000fe200078e0202 */
[----:B------:R-:W-:-:S04]  /*6620*/  IADD3 R0, P1, P0, R3, UR5, R7 ;  /* 0x0000000503007c10 */ /* 0x000fc8000f83e007 */
[----:B------:R-:W-:Y:S01]  /*6630*/  IADD3.X R14, R14, UR4, R10, P1, P0 ;  /* 0x000000040e0e7c10 */ /* 0x000fe20008fe040a */
[----:B------:R-:W-:-:S03]  /*6640*/  IMAD.SHL.U32 R11, R0, 0x4, RZ ;  /* 0x00000004000b7824 */ /* 0x000fc600078e00ff */
[----:B------:R-:W-:Y:S02]  /*6650*/  SHF.L.U64.HI R14, R0, 0x2, R14 ;  /* 0x00000002000e7819 */ /* 0x000fe4000001020e */
[----:B--2---:R-:W-:Y:S02]  /*6660*/  ISETP.NE.AND P1, PT, R4, RZ, PT ;  /* 0x000000ff0400720c */ /* 0x004fe40003f25270 */
[----:B------:R-:W-:-:S04]  /*6670*/  IADD3 R4, P0, R11, c[0x0][0x350], RZ ;  /* 0x0000d4000b047a10 */ /* 0x000fc80007f1e0ff */
[----:B------:R-:W-:-:S07]  /*6680*/  IADD3.X R5, R14, c[0x0][0x354], RZ, P0, !PT ;  /* 0x0000d5000e057a10 */ /* 0x000fce00007fe4ff */
[----:B------:R-:W-:Y:S05]  /*6690*/  @P1 BRA `(.L_x_264) ;  /* 0x0000005000001947 */ /* 0x000fea0003800000 */
.L_x_265:
[----:B------:R-:W2:Y:S01]  /*66a0*/  LDG.E.STRONG.GPU R0, [R4.64] ;  /* 0x0000001604007981 */ /* 0x000ea2000c1ef900 */
[----:B------:R-:W-:Y:S01]  /*66b0*/  YIELD ;  /* 0x0000000000007946 */ /* 0x000fe20003800000 */
[----:B--2---:R-:W-:Y:S01]  /*66c0*/  ISETP.NE.AND P0, PT, R0, R6, PT ;  /* 0x000000060000720c */ /* 0x004fe20003f05270 */
[----:B------:R-:W-:-:S12]  /*66d0*/  CCTL.IVALL ;  /* 0x00000000ff00798f */ /* 0x000fd80002000000 */
[----:B------:R-:W-:Y:S05]  /*66e0*/  @P0 BRA `(.L_x_265) ;  /* 0xffffffb000000947 */ /* 0x000fea000383ffff */
.L_x_264:
[----:B------:R-:W-:Y:S05]  /*66f0*/  BSYNC B0 ;  /* 0x0000000000007941 */ /* 0x000fea0003800000 */
.L_x_263:
[----:B------:R-:W-:Y:S01]  /*6700*/  MOV R17, 0xffffffff ;  /* 0xffffffff00117802 */ /* 0x000fe20000000f00 */
[----:B------:R-:W-:Y:S05]  /*6710*/  BRA.CONV ~URZ, `(.L_x_266) ;  /* 0x000000237f007947 */ /* 0x000fea000b800000 */
[----:B------:R-:W-:Y:S02]  /*6720*/  MOV R2, 0x6740 ;  /* 0x0000674000027802 */ /* 0x000fe40000000f00 */
[----:B------:R-:W-:Y:S05]  /*6730*/  CALL.REL.NOINC `($__internal_2_$__cuda_sm70_warpsync) ;  /* 0x00000a9000007944 */ /* 0x000fea0003c00000 */
.L_x_266:
[----:B------:R-:W2:Y:S01]  /*6740*/  LDL.LU.64 R2, [R1+0x10] ;  /* 0x0000100001027983 */ /* 0x000ea20000300a00 */
[----:B------:R-:W-:Y:S01]  /*6750*/  UIMAD UR5, UR10, 0x3000, URZ ;  /* 0x000030000a0578a4 */ /* 0x000fe2000f8e023f */
[----:B------:R-:W-:Y:S02]  /*6760*/  IMAD R0, R10, c[0x0][0x328], RZ ;  /* 0x0000ca000a007a24 */ /* 0x000fe400078e02ff */
[----:B------:R-:W-:Y:S01]  /*6770*/  IMAD R12, R16, c[0x0][0x330], RZ ;  /* 0x0000cc00100c7a24 */ /* 0x000fe200078e02ff */
[----:B------:R-:W-:Y:S01]  /*6780*/  USHF.R.S32.HI UR4, URZ, 0x1f, UR5 ;  /* 0x0000001f3f047899 */ /* 0x000fe20008011405 */
[----:B------:R-:W-:Y:S01]  /*6790*/  IMAD R0, R7, c[0x0][0x32c], R0 ;  /* 0x0000cb0007007a24 */ /* 0x000fe200078e0200 */
[----:B------:R-:W-:-:S06]  /*67a0*/  NOP ;  /* 0x0000000000007918 */ /* 0x000fcc0000000000 */
[----:B--2---:R-:W-:-:S04]  /*67b0*/  IADD3 R8, P0, R2, UR5, RZ ;  /* 0x0000000502087c10 */ /* 0x004fc8000ff1e0ff */
[----:B------:R-:W-:-:S05]  /*67c0*/  LEA.HI.X.SX32 R9, R2, UR4, 0x1, P0 ;  /* 0x0000000402097c11 */ /* 0x000fca00080f0eff */
[----:B------:R-:W-:-:S05]  /*67d0*/  IMAD.WIDE.U32 R2, R7, c[0x0][0x328], R8 ;  /* 0x0000ca0007027a25 */ /* 0x000fca00078e0008 */
[----:B------:R-:W-:Y:S01]  /*67e0*/  IADD3 R3, R3, R0, RZ ;  /* 0x0000000003037210 */ /* 0x000fe20007ffe0ff */
[----:B------:R-:W-:-:S04]  /*67f0*/  IMAD R0, R15, c[0x0][0x334], R12 ;  /* 0x0000cd000f007a24 */ /* 0x000fc800078e020c */
        /* <DEDUP_REMOVED lines=53> */
[----:B-1----:R-:W-:Y:S02]  /*6b50*/  MOV R2, 0x6b70 ;  /* 0x00006b7000027802 */ /* 0x002fe40000000f00 */
[----:B------:R-:W-:Y:S05]  /*6b60*/  CALL.REL.NOINC `($__internal_2_$__cuda_sm70_warpsync) ;  /* 0x0000066000007944 */ /* 0x000fea0003c00000 */
.L_x_267:
        /* <DEDUP_REMOVED lines=12> */
.L_x_269:
[----:B------:R-:W-:Y:S05]  /*6c30*/  BSYNC B0 ;  /* 0x0000000000007941 */ /* 0x000fea0003800000 */
.L_x_268:
[----:B--2---:R-:W-:Y:S01]  /*6c40*/  IADD3 R4, P0, R11, c[0x0][0x348], RZ ;  /* 0x0000d2000b047a10 */ /* 0x004fe20007f1e0ff */
[----:B------:R-:W-:Y:S03]  /*6c50*/  BSSY B0, `(.L_x_270) ;  /* 0x0000008000007945 */ /* 0x000fe60003800000 */
[----:B------:R-:W-:Y:S01]  /*6c60*/  IADD3.X R5, R14, c[0x0][0x34c], RZ, P0, !PT ;  /* 0x0000d3000e057a10 */ /* 0x000fe200007fe4ff */
[----:B------:R-:W-:Y:S05]  /*6c70*/  @P1 BRA `(.L_x_271) ;  /* 0x0000005000001947 */ /* 0x000fea0003800000 */
.L_x_272:
[----:B------:R-:W2:Y:S01]  /*6c80*/  LDG.E.STRONG.GPU R0, [R4.64] ;  /* 0x0000001604007981 */ /* 0x000ea2000c1ef900 */
[----:B------:R-:W-:Y:S01]  /*6c90*/  YIELD ;  /* 0x0000000000007946 */ /* 0x000fe20003800000 */
[----:B--2---:R-:W-:Y:S01]  /*6ca0*/  ISETP.NE.AND P0, PT, R0, R6, PT ;  /* 0x000000060000720c */ /* 0x004fe20003f05270 */
[----:B------:R-:W-:-:S12]  /*6cb0*/  CCTL.IVALL ;  /* 0x00000000ff00798f */ /* 0x000fd80002000000 */
[----:B------:R-:W-:Y:S05]  /*6cc0*/  @P0 BRA `(.L_x_272) ;  /* 0xffffffb000000947 */ /* 0x000fea000383ffff */
.L_x_271:
[----:B------:R-:W-:Y:S05]  /*6cd0*/  BSYNC B0 ;  /* 0x0000000000007941 */ /* 0x000fea0003800000 */
.L_x_270:
[----:B------:R-:W-:Y:S05]  /*6ce0*/  BRA.CONV ~URZ, `(.L_x_273) ;  /* 0x000000237f007947 */ /* 0x000fea000b800000 */
[----:B-1----:R-:W-:Y:S02]  /*6cf0*/  MOV R2, 0x6d10 ;  /* 0x00006d1000027802 */ /* 0x002fe40000000f00 */
[----:B------:R-:W-:Y:S05]  /*6d00*/  CALL.REL.NOINC `($__internal_2_$__cuda_sm70_warpsync) ;  /* 0x000004c000007944 */ /* 0x000fea0003c00000 */
.L_x_273:
[----:B-1----:R-:W-:Y:S01]  /*6d10*/  MOV R2, R8 ;  /* 0x0000000800027202 */ /* 0x002fe20000000f00 */
[----:B------:R-:W-:Y:S01]  /*6d20*/  IMAD R0, R10, c[0x0][0x300], RZ ;  /* 0x0000c0000a007a24 */ /* 0x000fe200078e02ff */
[----:B------:R-:W-:Y:S01]  /*6d30*/  MOV R3, R9 ;  /* 0x0000000900037202 */ /* 0x000fe20000000f00 */
[----:B------:R-:W-:Y:S01]  /*6d40*/  IMAD R6, R16, c[0x0][0x308], RZ ;  /* 0x0000c20010067a24 */ /* 0x000fe200078e02ff */
[----:B------:R-:W-:-:S06]  /*6d50*/  NOP ;  /* 0x0000000000007918 */ /* 0x000fcc0000000000 */
[----:B------:R-:W-:-:S04]  /*6d60*/  IMAD.WIDE.U32 R2, R7, c[0x0][0x300], R2 ;  /* 0x0000c00007027a25 */ /* 0x000fc800078e0002 */
[----:B------:R-:W-:-:S05]  /*6d70*/  IMAD R0, R7, c[0x0][0x304], R0 ;  /* 0x0000c10007007a24 */ /* 0x000fca00078e0200 */
        /* <DEDUP_REMOVED lines=57> */
.L_x_274:
        /* <DEDUP_REMOVED lines=12> */
        .weak           $__internal_2_$__cuda_sm70_warpsync
        .type           $__internal_2_$__cuda_sm70_warpsync,@function
        .size           $__internal_2_$__cuda_sm70_warpsync,(.L_x_1394 - $__internal_2_$__cuda_sm70_warpsync)
$__internal_2_$__cuda_sm70_warpsync:
[----:B------:R-:W-:Y:S01]  /*71d0*/  MOV R3, 0x0 ;  /* 0x0000000000037802 */ /* 0x000fe20000000f00 */
[----:B------:R-:W-:Y:S04]  /*71e0*/  WARPSYNC R17 ;  /* 0x0000001100007348 */ /* 0x000fe80003800000 */
[----:B------:R-:W-:Y:S05]  /*71f0*/  RET.REL.NODEC R2 `(_ZN7cutlass13device_kernelIN5flash19enable_sm80_to_sm89INS1_16FlashAttnBwdSm80INS1_25CollectiveMainloopBwdSm80ILi2ELi1EN4cute5tupleIJNS5_1CILi64EEENS7_ILi128EEENS7_ILi96EEEEEENS_10bfloat16_tEfNS_4arch4Sm80ELb0ELb1ELb0ELb0ELb1ELb0ELb0ELb0ELi2ELi2ELi4ELi2ELb1EEENS1_24CollectiveEpilogueBwdGQAISB_fSE_Li256ELb0ELb1EEENS1_19SingleTileSchedulerILb0ELb0ELb0ELi128EEEEEEEEEvNT_6ParamsE) ;  /* 0xffff8e0002007950 */ /* 0x000fea0003c3ffff */
.L_x_275:
        /* <DEDUP_REMOVED lines=16> */
.L_x_1394:


//--------------------- .text._ZN7cutlass13device_kernelIN5flash19enable_sm80_to_sm89INS1_16FlashAttnBwdSm80INS1_25CollectiveMainloopBwdSm80ILi2ELi1EN4cute5tupleIJNS5_1CILi64EEENS7_ILi128EEENS7_ILi96EEEEEENS_10bfloat16_tEfNS_4arch4Sm80ELb0ELb1ELb0ELb1ELb0ELb0ELb0ELb0ELi2ELi2ELi4ELi2ELb1EEENS1_21CollectiveEpilogueBwdISB_SC_SE_Li256ELb1ELb0ELi2EEENS1_19SingleTileSchedulerILb1ELb0ELb0ELi128EEEEEEEEEvNT_6ParamsE --------------------------
	.section	.text._ZN7cutlass13device_kernelIN5flash19enable_sm80_to_sm89INS1_16FlashAttnBwdSm80INS1_25CollectiveMainloopBwdSm80ILi2ELi1EN4cute5tupleIJNS5_1CILi64EEENS7_ILi128EEENS7_ILi96EEEEEENS_10bfloat16_tEfNS_4arch4Sm80ELb0ELb1ELb0ELb1ELb0ELb0ELb0ELb0ELi2ELi2ELi4ELi2ELb1EEENS1_21CollectiveEpilogueBwdISB_SC_SE_Li256ELb1ELb0ELi2EEENS1_19SingleTileSchedulerILb1ELb0ELb0ELi128EEEEEEEEEvNT_6ParamsE,"ax",@progbits
	.sectioninfo	@"SHI_REGISTERS=255"
	.align	128
.text._ZN7cutlass13device_kernelIN5flash19enable_sm80_to_sm89INS1_16FlashAttnBwdSm80INS1_25CollectiveMainloopBwdSm80ILi2ELi1EN4cute5tupleIJNS5_1CILi64EEENS7_ILi128EEENS7_ILi96EEEEEENS_10bfloat16_tEfNS_4arch4Sm80ELb0ELb1ELb0ELb1ELb0ELb0ELb0ELb0ELi2ELi2ELi4ELi2ELb1EEENS1_21CollectiveEpilogueBwdISB_SC_SE_Li256ELb1ELb0ELi2EEENS1_19SingleTileSchedulerILb1ELb0ELb0ELi128EEEEEEEEEvNT_6ParamsE:
        .type           _ZN7cutlass13device_kernelIN5flash19enable_sm80_to_sm89INS1_16FlashAttnBwdSm80INS1_25CollectiveMainloopBwdSm80ILi2ELi1EN4cute5tupleIJNS5_1CILi64EEENS7_ILi128EEENS7_ILi96EEEEEENS_10bfloat16_tEfNS_4arch4Sm80ELb0ELb1ELb0ELb1ELb0ELb0ELb0ELb0ELi2ELi2ELi4ELi2ELb1EEENS1_21CollectiveEpilogueBwdISB_SC_SE_Li256ELb1ELb0ELi2EEENS1_19SingleTileSchedulerILb1ELb0ELb0ELi128EEEEEEEEEvNT_6ParamsE,@function
        .size           _ZN7cutlass13device_kernelIN5flash19enable_sm80_to_sm89INS1_16FlashAttnBwdSm80INS1_25CollectiveMainloopBwdSm80ILi2ELi1EN4cute5tupleIJNS5_1CILi64EEENS7_ILi128EEENS7_ILi96EEEEEENS_10bfloat16_tEfNS_4arch4Sm80ELb0ELb1ELb0ELb1ELb0ELb0ELb0ELb0ELi2ELi2ELi4ELi2ELb1EEENS1_21CollectiveEpilogueBwdISB_SC_SE_Li256ELb1ELb0ELi2EEENS1_19SingleTileSchedulerILb1ELb0ELb0ELi128EEEEEEEEEvNT_6ParamsE,(.L_x_1396 - _ZN7cutlass13device_kernelIN5flash19enable_sm80_to_sm89INS1_16FlashAttnBwdSm80INS1_25CollectiveMainloopBwdSm80ILi2ELi1EN4cute5tupleIJNS5_1CILi64EEENS7_ILi128EEENS7_ILi96EEEEEENS_10bfloat16_tEfNS_4arch4Sm80ELb0ELb1ELb0ELb1ELb0ELb0ELb0ELb0ELi2ELi2ELi4ELi2ELb1EEENS1_21CollectiveEpilogueBwdISB_SC_SE_Li256ELb1ELb0ELi2EEENS1_19SingleTileSchedulerILb1ELb0ELb0ELi128EEEEEEEEEvNT_6ParamsE)
        .other          _ZN7cutlass13device_kernelIN5flash19enable_sm80_to_sm89INS1_16FlashAttnBwdSm80INS1_25CollectiveMainloopBwdSm80ILi2ELi1EN4cute5tupleIJNS5_1CILi64EEENS7_ILi128EEENS7_ILi96EEEEEENS_10bfloat16_tEfNS_4arch4Sm80ELb0ELb1ELb0ELb1ELb0ELb0ELb0ELb0ELi2ELi2ELi4ELi2ELb1EEENS1_21CollectiveEpilogueBwdISB_SC_SE_Li256ELb1ELb0ELi2EEENS1_19SingleTileSchedulerILb1ELb0ELb0ELi128EEEEEEEEEvNT_6ParamsE,@"STO_CUDA_ENTRY STV_DEFAULT"
_ZN7cutlass13device_kernelIN5flash19enable_sm80_to_sm89INS1_16FlashAttnBwdSm80INS1_25CollectiveMainloopBwdSm80ILi2ELi1EN4cute5tupleIJNS5_1CILi64EEENS7_ILi128EEENS7_ILi96EEEEEENS_10bfloat16_tEfNS_4arch4Sm80ELb0ELb1ELb0ELb1ELb0ELb0ELb0ELb0ELi2ELi2ELi4ELi2ELb1EEENS1_21CollectiveEpilogueBwdISB_SC_SE_Li256ELb1ELb0ELi2EEENS1_19SingleTileSchedulerILb1ELb0ELb0ELi128EEEEEEEEEvNT_6ParamsE:
[----:B------:R-:W-:Y:S02]  /*0000*/  MOV R1, c[0x0][0x28] ;  /* 0x00000a0000017a02 */ /* 0x000fe40000000f00 */
[----:B------:R-:W1:Y:S01]  /*0010*/  S2R R85, SR_TID.X ;  /* 0x0000000000557919 */ /* 0x000e620000002100 */
[----:B------:R-:W-:Y:S01]  /*0020*/  IMAD.MOV.U32 R9, RZ, RZ, 0x4 ;  /* 0x00000004ff097424 */ /* 0x000fe200078e00ff */
[----:B------:R-:W2:Y:S01]  /*0030*/  S2UR UR5, SR_CTAID.X ;  /* 0x00000000000579c3 */ /* 0x000ea20000002500 */
[----:B------:R-:W-:Y:S01]  /*0040*/  ULDC.64 UR12, c[0x0][0x118] ;  /* 0x00004600000c7ab9 */ /* 0x000fe20000000a00 */
[----:B------:R-:W3:Y:S01]  /*0050*/  S2R R5, SR_CTAID.Z ;  /* 0x0000000000057919 */ /* 0x000ee20000002700 */
[----:B------:R-:W-:-:S03]  /*0060*/  IADD3 R1, R1, -0x50, RZ ;  /* 0xffffffb001017810 */ /* 0x000fc60007ffe0ff */
[----:B------:R-:W4:Y:S01]  /*0070*/  S2R R35, SR_CTAID.Y ;  /* 0x0000000000237919 */ /* 0x000f220000002600 */
[----:B-1----:R-:W-:Y:S01]  /*0080*/  SHF.R.U32.HI R0, RZ, 0x5, R85 ;  /* 0x00000005ff007819 */ /* 0x002fe20000011655 */
[----:B---3--:R-:W-:-:S05]  /*0090*/  IMAD.WIDE R2, R5, R9, c[0x0][0x3c0] ;  /* 0x0000f00005027625 */ /* 0x008fca00078e0209 */
[----:B------:R-:W1:Y:S02]  /*00a0*/  SHFL.IDX PT, R0, R0, RZ, 0x1f ;  /* 0x00001fff00007589 */ /* 0x000e6400000e0000 */
[----:B-1----:R-:W-:-:S13]  /*00b0*/  ISETP.NE.AND P0, PT, R0, RZ, PT ;  /* 0x000000ff0000720c */ /* 0x002fda0003f05270 */
[----:B------:R-:W-:Y:S05]  /*00c0*/  @!P0 BRA `(.L_x_276) ;  /* 0x0000013000008947 */ /* 0x000fea0003800000 */
[----:B--2-4-:R-:W-:-:S04]  /*00d0*/  ISETP.NE.U32.AND P0, PT, RZ, c[0x0][0x3c0], PT ;  /* 0x0000f000ff007a0c */ /* 0x014fc80003f05070 */
[----:B------:R-:W-:-:S13]  /*00e0*/  ISETP.NE.AND.EX P0, PT, RZ, c[0x0][0x3c4], PT, P0 ;  /* 0x0000f100ff007a0c */ /* 0x000fda0003f05300 */
[----:B------:R-:W-:Y:S05]  /*00f0*/  @!P0 BRA `(.L_x_277) ;  /* 0x0000002000008947 */ /* 0x000fea0003800000 */
[----:B------:R1:W5:Y:S01]  /*0100*/  LDG.E R0, [R2.64] ;  /* 0x0000000c02007981 */ /* 0x000362000c1e1900 */
[----:B------:R-:W-:Y:S05]  /*0110*/  BRA `(.L_x_278) ;  /* 0x0000009000007947 */ /* 0x000fea0003800000 */
.L_x_277:
        /* <DEDUP_REMOVED lines=8> */
.L_x_279:
[----:B------:R-:W-:Y:S02]  /*01a0*/  MOV R0, c[0x0][0x3a4] ;  /* 0x0000e90000007a02 */ /* 0x000fe40000000f00 */
.L_x_278:
[----:B------:R-:W-:-:S06]  /*01b0*/  USHF.L.U32 UR10, UR5, 0x7, URZ ;  /* 0x00000007050a7899 */ /* 0x000fcc000800063f */
[----:B-----5:R-:W-:-:S04]  /*01c0*/  ISETP.LE.AND P0, PT, R0, UR10, PT ;  /* 0x0000000a00007c0c */ /* 0x020fc8000bf03270 */
[----:B------:R-:W-:-:S05]  /*01d0*/  SEL R0, R5, 0xffffffff, !P0 ;  /* 0xffffffff05007807 */ /* 0x000fca0004000000 */
[----:B------:R2:W-:Y:S01]  /*01e0*/  STL [R1+0x48], R0 ;  /* 0x0000480001007387 */ /* 0x0005e20000100800 */
[----:B------:R-:W-:Y:S05]  /*01f0*/  BRA `(.L_x_280) ;  /* 0x0000012000007947 */ /* 0x000fea0003800000 */
.L_x_276:
[----:B--2-4-:R-:W-:-:S04]  /*0200*/  ISETP.NE.U32.AND P0, PT, RZ, c[0x0][0x3c0], PT ;  /* 0x0000f000ff007a0c */ /* 0x014fc80003f05070 */
[----:B------:R-:W-:-:S13]  /*0210*/  ISETP.NE.AND.EX P0, PT, RZ, c[0x0][0x3c4], PT, P0 ;  /* 0x0000f100ff007a0c */ /* 0x000fda0003f05300 */
[----:B------:R-:W-:Y:S05]  /*0220*/  @!P0 BRA `(.L_x_281) ;  /* 0x0000002000008947 */ /* 0x000fea0003800000 */
[----:B------:R1:W5:Y:S01]  /*0230*/  LDG.E R0, [R2.64] ;  /* 0x0000000c02007981 */ /* 0x000362000c1e1900 */
[----:B------:R-:W-:Y:S05]  /*0240*/  BRA `(.L_x_282) ;  /* 0x0000009000007947 */ /* 0x000fea0003800000 */
.L_x_281:
        /* <DEDUP_REMOVED lines=8> */
.L_x_283:
[----:B------:R-:W-:Y:S02]  /*02d0*/  MOV R0, c[0x0][0x3a4] ;  /* 0x0000e90000007a02 */ /* 0x000fe40000000f00 */
.L_x_282:
[----:B------:R-:W-:-:S06]  /*02e0*/  USHF.L.U32 UR10, UR5, 0x7, URZ ;  /* 0x00000007050a7899 */ /* 0x000fcc000800063f */
[----:B-----5:R-:W-:-:S04]  /*02f0*/  ISETP.LE.AND P0, PT, R0, UR10, PT ;  /* 0x0000000a00007c0c */ /* 0x020fc8000bf03270 */
[----:B------:R-:W-:-:S05]  /*0300*/  SEL R0, R5, 0xffffffff, !P0 ;  /* 0xffffffff05007807 */ /* 0x000fca0004000000 */
[----:B------:R2:W-:Y:S04]  /*0310*/  STL [R1+0x48], R0 ;  /* 0x0000480001007387 */ /* 0x0005e80000100800 */
.L_x_280:
[----:B------:R-:W3:Y:S02]  /*0320*/  LDL R87, [R1+0x48] ;  /* 0x0000480001577983 */ /* 0x000ee40000100800 */
[----:B---3--:R-:W-:-:S13]  /*0330*/  ISETP.GE.AND P0, PT, R87, RZ, PT ;  /* 0x000000ff5700720c */ /* 0x008fda0003f06270 */
[----:B------:R-:W-:Y:S05]  /*0340*/  @!P0 EXIT ;  /* 0x000000000000894d */ /* 0x000fea0003800000 */
[----:B------:R-:W-:Y:S01]  /*0350*/  ISETP.NE.U32.AND P1, PT, RZ, c[0x0][0x2d8], PT ;  /* 0x0000b600ff007a0c */ /* 0x000fe20003f25070 */
[----:B------:R-:W-:Y:S01]  /*0360*/  IMAD.WIDE R6, R87, R9, c[0x0][0x2c8] ;  /* 0x0000b20057067625 */ /* 0x000fe200078e0209 */
[----:B------:R-:W-:Y:S02]  /*0370*/  ISETP.NE.U32.AND P0, PT, RZ, c[0x0][0x2c8], PT ;  /* 0x0000b200ff007a0c */ /* 0x000fe40003f05070 */
[----:B------:R-:W-:Y:S02]  /*0380*/  ISETP.NE.AND.EX P1, PT, RZ, c[0x0][0x2dc], PT, P1 ;  /* 0x0000b700ff007a0c */ /* 0x000fe40003f25310 */
[----:B------:R-:W-:Y:S02]  /*0390*/  ISETP.NE.AND.EX P0, PT, RZ, c[0x0][0x2cc], PT, P0 ;  /* 0x0000b300ff007a0c */ /* 0x000fe40003f05300 */
[----:B------:R-:W-:-:S09]  /*03a0*/  ISETP.NE.U32.AND P3, PT, RZ, c[0x0][0x2d0], PT ;  /* 0x0000b400ff007a0c */ /* 0x000fd20003f65070 */
[----:B-1----:R-:W-:Y:S02]  /*03b0*/  @P1 IMAD.WIDE R2, R87, R9, c[0x0][0x2d8] ;  /* 0x0000b60057021625 */ /* 0x002fe400078e0209 */
[----:B--2---:R-:W2:Y:S01]  /*03c0*/  @P0 LDG.E R0, [R6.64] ;  /* 0x0000000c06000981 */ /* 0x004ea2000c1e1900 */
[----:B------:R-:W-:-:S03]  /*03d0*/  ISETP.NE.AND.EX P3, PT, RZ, c[0x0][0x2d4], PT, P3 ;  /* 0x0000b500ff007a0c */ /* 0x000fc60003f65330 */
[----:B------:R-:W3:Y:S01]  /*03e0*/  @P1 LDG.E R2, [R2.64] ;  /* 0x0000000c02021981 */ /* 0x000ee2000c1e1900 */
[----:B------:R-:W-:Y:S02]  /*03f0*/  IMAD.MOV.U32 R8, RZ, RZ, RZ ;  /* 0x000000ffff087224 */ /* 0x000fe400078e00ff */
[----:B------:R-:W-:Y:S02]  /*0400*/  IMAD.MOV.U32 R12, RZ, RZ, RZ ;  /* 0x000000ffff0c7224 */ /* 0x000fe400078e00ff */
[----:B------:R-:W-:Y:S02]  /*0410*/  IMAD.WIDE R4, R87, R9, c[0x0][0x2d0] ;  /* 0x0000b40057047625 */ /* 0x000fe400078e0209 */
[----:B------:R1:W5:Y:S04]  /*0420*/  @P0 LDG.E R8, [R6.64] ;  /* 0x0000000c06080981 */ /* 0x000368000c1e1900 */
[----:B------:R1:W5:Y:S01]  /*0430*/  @P3 LDG.E R12, [R4.64] ;  /* 0x0000000c040c3981 */ /* 0x000362000c1e1900 */
[----:B------:R-:W-:-:S02]  /*0440*/  ULDC UR9, c[0x0][0x168] ;  /* 0x00005a0000097ab9 */ /* 0x000fc40000000800 */
[----:B------:R-:W-:Y:S01]  /*0450*/  ULDC UR17, c[0x0][0x198] ;  /* 0x0000660000117ab9 */ /* 0x000fe20000000800 */
[----:B------:R-:W-:Y:S02]  /*0460*/  IMAD.MOV.U32 R16, RZ, RZ, RZ ;  /* 0x000000ffff107224 */ /* 0x000fe400078e00ff */
[----:B--2---:R-:W-:Y:S01]  /*0470*/  @P0 IMAD R0, R87, 0x40, R0 ;  /* 0x0000004057000824 */ /* 0x004fe200078e0200 */
[----:B---3--:R2:W3:Y:S04]  /*0480*/  @P1 R2UR UR9, R2 ;  /* 0x00000000020913c2 */ /* 0x0084e800000e0000 */
[----:B--2---:R-:W-:-:S04]  /*0490*/  @P0 SHF.R.S32.HI R2, RZ, 0x1f, R0 ;  /* 0x0000001fff020819 */ /* 0x004fc80000011400 */
[----:B------:R-:W-:-:S04]  /*04a0*/  @P0 LEA.HI R0, R2, R0, RZ, 0x6 ;  /* 0x0000000002000211 */ /* 0x000fc800078f30ff */
[----:B------:R-:W-:Y:S01]  /*04b0*/  @P0 LOP3.LUT R16, R0, 0xffffffc0, RZ, 0xc0, !PT ;  /* 0xffffffc000100812 */ /* 0x000fe200078ec0ff */
[----:B------:R-:W-:Y:S05]  /*04c0*/  @P1 BRA `(.L_x_284) ;  /* 0x0000006000001947 */ /* 0x000fea0003800000 */
[----:B-1-3--:R-:W-:Y:S05]  /*04d0*/  @!P0 BRA `(.L_x_284) ;  /* 0x0000005000008947 */ /* 0x00afea0003800000 */
[----:B------:R-:W2:Y:S04]  /*04e0*/  LDG.E R2, [R6.64] ;  /* 0x0000000c06027981 */ /* 0x000ea8000c1e1900 */
[----:B------:R-:W3:Y:S01]  /*04f0*/  LDG.E R0, [R6.64+0x4] ;  /* 0x0000040c06007981 */ /* 0x000ee2000c1e1900 */
[----:B--2---:R-:W1:Y:S08]  /*0500*/  R2UR UR9, R2 ;  /* 0x00000000020973c2 */ /* 0x004e7000000e0000 */
[----:B---3--:R-:W1:Y:S02]  /*0510*/  R2UR UR4, R0 ;  /* 0x00000000000473c2 */ /* 0x008e6400000e0000 */
[----:B-1----:R-:W-:-:S06]  /*0520*/  UIADD3 UR9, -UR9, UR4, URZ ;  /* 0x0000000409097290 */ /* 0x002fcc000fffe13f */
.L_x_284:
[----:B-1-3--:R-:W-:-:S04]  /*0530*/  ISETP.NE.U32.AND P1, PT, RZ, c[0x0][0x2e0], PT ;  /* 0x0000b800ff007a0c */ /* 0x00afc80003f25070 */
[----:B------:R-:W-:-:S13]  /*0540*/  ISETP.NE.AND.EX P1, PT, RZ, c[0x0][0x2e4], PT, P1 ;  /* 0x0000b900ff007a0c */ /* 0x000fda0003f25310 */
[----:B------:R-:W-:Y:S05]  /*0550*/  @!P1 BRA `(.L_x_285) ;  /* 0x0000004000009947 */ /* 0x000fea0003800000 */
[----:B------:R-:W-:-:S05]  /*0560*/  IMAD.WIDE R2, R87, R9, c[0x0][0x2e0] ;  /* 0x0000b80057027625 */ /* 0x000fca00078e0209 */
[----:B------:R-:W2:Y:S02]  /*0570*/  LDG.E R0, [R2.64] ;  /* 0x0000000c02007981 */ /* 0x000ea4000c1e1900 */
[----:B--2---:R1:W2:Y:S02]  /*0580*/  R2UR UR17, R0 ;  /* 0x00000000001173c2 */ /* 0x0042a400000e0000 */
[----:B-12---:R-:W-:Y:S05]  /*0590*/  BRA `(.L_x_286) ;  /* 0x0000006000007947 */ /* 0x006fea0003800000 */
.L_x_285:
[----:B------:R-:W-:Y:S05]  /*05a0*/  @!P3 BRA `(.L_x_286) ;  /* 0x000000500000b947 */ /* 0x000fea0003800000 */
[----:B------:R-:W2:Y:S04]  /*05b0*/  LDG.E R2, [R4.64] ;  /* 0x0000000c04027981 */ /* 0x000ea8000c1e1900 */
[----:B------:R-:W3:Y:S01]  /*05c0*/  LDG.E R0, [R4.64+0x4] ;  /* 0x0000040c04007981 */ /* 0x000ee2000c1e1900 */
[----:B--2---:R-:W1:Y:S08]  /*05d0*/  R2UR UR17, R2 ;  /* 0x00000000021173c2 */ /* 0x004e7000000e0000 */
[----:B---3--:R-:W1:Y:S02]  /*05e0*/  R2UR UR4, R0 ;  /* 0x00000000000473c2 */ /* 0x008e6400000e0000 */
[----:B-1----:R-:W-:-:S06]  /*05f0*/  UIADD3 UR17, -UR17, UR4, URZ ;  /* 0x0000000411117290 */ /* 0x002fcc000fffe13f */
.L_x_286:
[----:B------:R-:W-:Y:S01]  /*0600*/  UIADD3 UR6, UR9, 0x3f, URZ ;  /* 0x0000003f09067890 */ /* 0x000fe2000fffe03f */
[----:B------:R-:W-:-:S03]  /*0610*/  ISETP.LE.AND P1, PT, RZ, UR5, PT ;  /* 0x00000005ff007c0c */ /* 0x000fc6000bf23270 */
[----:B------:R-:W-:-:S04]  /*0620*/  USHF.R.S32.HI UR4, URZ, 0x1f, UR6 ;  /* 0x0000001f3f047899 */ /* 0x000fc80008011406 */
[----:B------:R-:W-:-:S04]  /*0630*/  ULEA.HI UR4, UR4, UR6, URZ, 0x6 ;  /* 0x0000000604047291 */ /* 0x000fc8000f8f303f */
[----:B------:R-:W-:Y:S02]  /*0640*/  USHF.R.S32.HI UR8, URZ, 0x6, UR4 ;  /* 0x000000063f087899 */ /* 0x000fe40008011404 */
[----:B------:R-:W-:Y:S05]  /*0650*/  @!P1 BRA `(.L_x_287) ;  /* 0x0000009000009947 */ /* 0x000fea0003800000 */
[----:B------:R-:W-:Y:S02]  /*0660*/  UIADD3 UR4, -UR17, 0xbf, UR9 ;  /* 0x000000bf11047890 */ /* 0x000fe4000fffe109 */
[----:B------:R-:W-:Y:S02]  /*0670*/  ULDC UR6, c[0x0][0x2a0] ;  /* 0x0000a80000067ab9 */ /* 0x000fe40000000800 */
[----:B------:R-:W-:-:S04]  /*0680*/  ULEA UR4, UR5, UR4, 0x7 ;  /* 0x0000000405047291 */ /* 0x000fc8000f8e383f */
[----:B------:R-:W-:-:S04]  /*0690*/  UIADD3 UR6, UR4, UR6, URZ ;  /* 0x0000000604067290 */ /* 0x000fc8000fffe03f */
[----:B------:R-:W-:-:S04]  /*06a0*/  USHF.R.S32.HI UR4, URZ, 0x1f, UR6 ;  /* 0x0000001f3f047899 */ /* 0x000fc80008011406 */
[----:B------:R-:W-:-:S04]  /*06b0*/  ULEA.HI UR4, UR4, UR6, URZ, 0x6 ;  /* 0x0000000604047291 */ /* 0x000fc8000f8f303f */
[----:B------:R-:W-:-:S04]  /*06c0*/  USHF.R.S32.HI UR4, URZ, 0x6, UR4 ;  /* 0x000000063f047899 */ /* 0x000fc80008011404 */
[----:B------:R-:W-:-:S04]  /*06d0*/  UISETP.LT.AND UP0, UPT, UR8, UR4, UPT ;  /* 0x000000040800728c */ /* 0x000fc8000bf01270 */
[----:B------:R-:W-:Y:S02]  /*06e0*/  USEL UR8, UR8, UR4, UP0 ;  /* 0x0000000408087287 */ /* 0x000fe40008000000 */
.L_x_287:
[----:B------:R-:W-:Y:S01]  /*06f0*/  UIADD3 UR4, UR10, UR9, -UR17 ;  /* 0x000000090a047290 */ /* 0x000fe2000fffe811 */
[----:B------:R-:W-:Y:S01]  /*0700*/  PLOP3.LUT P2, PT, PT, PT, PT, 0x80, 0x0 ;  /* 0x000000000000781c */ /* 0x000fe20003f4f070 */
[----:B------:R-:W-:Y:S01]  /*0710*/  ULDC UR6, c[0x0][0x2a4] ;  /* 0x0000a90000067ab9 */ /* 0x000fe20000000800 */
[----:B------:R-:W-:Y:S01]  /*0720*/  CS2R R10, SRZ ;  /* 0x00000000000a7805 */ /* 0x000fe2000001ff00 */
[----:B------:R-:W-:Y:S01]  /*0730*/  UIADD3 UR6, UR4, -UR6, URZ ;  /* 0x8000000604067290 */ /* 0x000fe2000fffe03f */
[----:B------:R-:W-:Y:S01]  /*0740*/  IMAD.MOV.U32 R126, RZ, RZ, RZ ;  /* 0x000000ffff7e7224 */ /* 0x000fe200078e00ff */
[----:B------:R-:W-:Y:S01]  /*0750*/  CS2R R130, SRZ ;  /* 0x0000000000827805 */ /* 0x000fe2000001ff00 */
[----:B------:R-:W-:Y:S01]  /*0760*/  IMAD.MOV.U32 R124, RZ, RZ, RZ ;  /* 0x000000ffff7c7224 */ /* 0x000fe200078e00ff */
[----:B------:R-:W-:Y:S01]  /*0770*/  USHF.R.S32.HI UR4, URZ, 0x1f, UR6 ;  /* 0x0000001f3f047899 */ /* 0x000fe20008011406 */
[----:B------:R-:W-:Y:S01]  /*0780*/  CS2R R128, SRZ ;  /* 0x0000000000807805 */ /* 0x000fe2000001ff00 */
[----:B------:R-:W-:Y:S01]  /*0790*/  CS2R R122, SRZ ;  /* 0x00000000007a7805 */ /* 0x000fe2000001ff00 */
[----:B------:R-:W-:Y:S01]  /*07a0*/  CS2R R120, SRZ ;  /* 0x0000000000787805 */ /* 0x000fe2000001ff00 */
[----:B------:R-:W-:Y:S01]  /*07b0*/  ULEA.HI UR4, UR4, UR6, URZ, 0x6 ;  /* 0x0000000604047291 */ /* 0x000fe2000f8f303f */
[----:B------:R-:W-:Y:S01]  /*07c0*/  CS2R R118, SRZ ;  /* 0x0000000000767805 */ /* 0x000fe2000001ff00 */
[----:B------:R-:W-:Y:S01]  /*07d0*/  CS2R R116, SRZ ;  /* 0x0000000000747805 */ /* 0x000fe2000001ff00 */
[----:B------:R-:W-:Y:S01]  /*07e0*/  CS2R R110, SRZ ;  /* 0x00000000006e7805 */ /* 0x000fe2000001ff00 */
[----:B------:R-:W-:Y:S01]  /*07f0*/  USHF.R.S32.HI UR11, URZ, 0x6, UR4 ;  /* 0x000000063f0b7899 */ /* 0x000fe20008011404 */
[----:B------:R-:W-:Y:S01]  /*0800*/  MOV R9, RZ ;  /* 0x000000ff00097202 */ /* 0x000fe20000000f00 */
[----:B------:R-:W-:Y:S01]  /*0810*/  IMAD.MOV.U32 R108, RZ, RZ, RZ ;  /* 0x000000ffff6c7224 */ /* 0x000fe200078e00ff */
[----:B------:R-:W-:Y:S01]  /*0820*/  MOV R13, RZ ;  /* 0x000000ff000d7202 */ /* 0x000fe20000000f00 */
[----:B------:R-:W-:Y:S01]  /*0830*/  UISETP.LT.AND UP0, UPT, URZ, UR11, UPT ;  /* 0x0000000b3f00728c */ /* 0x000fe2000bf01270 */
[----:B------:R-:W-:Y:S01]  /*0840*/  IMAD.MOV.U32 R114, RZ, RZ, RZ ;  /* 0x000000ffff727224 */ /* 0x000fe200078e00ff */
[----:B------:R-:W-:Y:S01]  /*0850*/  CS2R R14, SRZ ;  /* 0x00000000000e7805 */ /* 0x000fe2000001ff00 */
[----:B------:R-:W-:Y:S01]  /*0860*/  MOV R112, RZ ;  /* 0x000000ff00707202 */ /* 0x000fe20000000f00 */
[----:B------:R-:W-:Y:S01]  /*0870*/  USEL UR11, URZ, UR11, !UP0 ;  /* 0x0000000b3f0b7287 */ /* 0x000fe2000c000000 */
[----:B------:R-:W-:Y:S01]  /*0880*/  IMAD.MOV.U32 R106, RZ, RZ, RZ ;  /* 0x000000ffff6a7224 */ /* 0x000fe200078e00ff */
[----:B------:R-:W-:Y:S01]  /*0890*/  CS2R R104, SRZ ;  /* 0x0000000000687805 */ /* 0x000fe2000001ff00 */
[----:B------:R-:W-:Y:S01]  /*08a0*/  MOV R17, RZ ;  /* 0x000000ff00117202 */ /* 0x000fe20000000f00 */
[----:B------:R-:W-:Y:S01]  /*08b0*/  UISETP.GT.AND UP0, UPT, UR8, UR11, UPT ;  /* 0x0000000b0800728c */ /* 0x000fe2000bf04270 */
[----:B------:R-:W-:Y:S01]  /*08c0*/  IMAD.MOV.U32 R102, RZ, RZ, RZ ;  /* 0x000000ffff667224 */ /* 0x000fe200078e00ff */
[----:B------:R-:W-:Y:S01]  /*08d0*/  CS2R R18, SRZ ;  /* 0x0000000000127805 */ /* 0x000fe2000001ff00 */
[----:B------:R-:W-:Y:S01]  /*08e0*/  MOV R100, RZ ;  /* 0x000000ff00647202 */ /* 0x000fe20000000f00 */
[----:B------:R-:W-:Y:S01]  /*08f0*/  IMAD.MOV.U32 R94, RZ, RZ, RZ ;  /* 0x000000ffff5e7224 */ /* 0x000fe200078e00ff */
[----:B------:R-:W-:Y:S01]  /*0900*/  CS2R R20, SRZ ;  /* 0x0000000000147805 */ /* 0x000fe2000001ff00 */
[----:B------:R-:W-:Y:S01]  /*0910*/  PLOP3.LUT P1, PT, PT, PT, UP0, 0x80, 0x0 ;  /* 0x000000000000781c */ /* 0x000fe20003f2f008 */
[----:B------:R-:W-:Y:S01]  /*0920*/  IMAD.MOV.U32 R98, RZ, RZ, RZ ;  /* 0x000000ffff627224 */ /* 0x000fe200078e00ff */
[----:B------:R-:W-:Y:S01]  /*0930*/  MOV R92, RZ ;  /* 0x000000ff005c7202 */ /* 0x000fe20000000f00 */
[----:B------:R-:W-:Y:S01]  /*0940*/  CS2R R22, SRZ ;  /* 0x0000000000167805 */ /* 0x000fe2000001ff00 */
[----:B------:R-:W-:Y:S01]  /*0950*/  MOV R96, RZ ;  /* 0x000000ff00607202 */ /* 0x000fe20000000f00 */
[----:B------:R-:W-:Y:S01]  /*0960*/  IMAD.MOV.U32 R90, RZ, RZ, RZ ;  /* 0x000000ffff5a7224 */ /* 0x000fe200078e00ff */
[----:B------:R-:W-:Y:S01]  /*0970*/  CS2R R24, SRZ ;  /* 0x0000000000187805 */ /* 0x000fe2000001ff00 */
[----:B------:R-:W-:Y:S01]  /*0980*/  MOV R88, RZ ;  /* 0x000000ff00587202 */ /* 0x000fe20000000f00 */
[----:B------:R-:W-:Y:S01]  /*0990*/  IMAD.MOV.U32 R86, RZ, RZ, RZ ;  /* 0x000000ffff567224 */ /* 0x000fe200078e00ff */
[----:B------:R-:W-:Y:S01]  /*09a0*/  MOV R26, RZ ;  /* 0x000000ff001a7202 */ /* 0x000fe20000000f00 */
[----:B------:R-:W-:Y:S01]  /*09b0*/  IMAD.MOV.U32 R84, RZ, RZ, RZ ;  /* 0x000000ffff547224 */ /* 0x000fe200078e00ff */
        /* <DEDUP_REMOVED lines=26> */
[----:B------:R-:W-:Y:S01]  /*0b60*/  SHF.R.S32.HI R32, RZ, 0x1f, R85 ;  /* 0x0000001fff207819 */ /* 0x000fe20000011455 */
[----:B------:R-:W-:Y:S01]  /*0b70*/  IMAD.MOV.U32 R6, RZ, RZ, R35 ;  /* 0x000000ffff067224 */ /* 0x000fe200078e0023 */
[----:B------:R-:W-:Y:S01]  /*0b80*/  SHF.R.S32.HI R4, RZ, 0x1f, R85 ;  /* 0x0000001fff047819 */ /* 0x000fe20000011455 */
[----:B------:R-:W-:Y:S01]  /*0b90*/  UIADD3 UR14, -UR10, UR17, URZ ;  /* 0x000000110a0e7290 */ /* 0x000fe2000fffe13f */
[----:B------:R-:W-:Y:S01]  /*0ba0*/  ISETP.NE.AND P2, PT, R0, 0x1, PT ;  /* 0x000000010000780c */ /* 0x000fe20003f45270 */
[----:B------:R-:W-:Y:S01]  /*0bb0*/  IMAD R0, R16, 0x60, RZ ;  /* 0x0000006010007824 */ /* 0x000fe200078e02ff */
[CC--:B------:R-:W-:Y:S01]  /*0bc0*/  LEA.HI R25, R32.reuse, R85.reuse, RZ, 0x2 ;  /* 0x0000005520197211 */ /* 0x0c0fe200078f10ff */
[----:B------:R-:W-:Y:S01]  /*0bd0*/  IMAD.SHL.U32 R17, R85, 0x4, RZ ;  /* 0x0000000455117824 */ /* 0x000fe200078e00ff */
[-C--:B------:R-:W-:Y:S01]  /*0be0*/  LEA.HI R34, R32, R85.reuse, RZ, 0x3 ;  /* 0x0000005520227211 */ /* 0x080fe200078f18ff */
[----:B------:R-:W-:Y:S01]  /*0bf0*/  USHF.L.U32 UR4, UR11, 0x6, URZ ;  /* 0x000000060b047899 */ /* 0x000fe2000800063f */
[----:B------:R-:W-:Y:S01]  /*0c00*/  LOP3.LUT R2, R25, 0xfffffffc, RZ, 0xc0, !PT ;  /* 0xfffffffc19027812 */ /* 0x000fe200078ec0ff */
[----:B------:R-:W-:Y:S01]  /*0c10*/  USHF.R.S32.HI UR15, URZ, 0x1f, UR11 ;  /* 0x0000001f3f0f7899 */ /* 0x000fe2000801140b */
[C---:B------:R-:W-:Y:S01]  /*0c20*/  IADD3 R20, P1, R0.reuse, R85, RZ ;  /* 0x0000005500147210 */ /* 0x040fe20007f3e0ff */
[----:B------:R-:W-:Y:S01]  /*0c30*/  UIADD3 UR16, -UR4, UR9, URZ ;  /* 0x0000000904107290 */ /* 0x000fe2000fffe13f */
[----:B------:R-:W-:Y:S01]  /*0c40*/  SHF.R.S32.HI R245, RZ, 0x2, R25 ;  /* 0x00000002fff57819 */ /* 0x000fe20000011419 */
[----:B------:R-:W-:Y:S01]  /*0c50*/  IMAD.IADD R27, R85, 0x1, -R2 ;  /* 0x00000001551b7824 */ /* 0x000fe200078e0a02 */
[----:B------:R-:W-:Y:S01]  /*0c60*/  LEA.HI.X.SX32 R21, R0, R4, 0x1, P1 ;  /* 0x0000000400157211 */ /* 0x000fe200008f0eff */
[----:B------:R-:W-:Y:S01]  /*0c70*/  @P2 IMAD.HI.U32 R3, R35, c[0x0][0x24c], RZ ;  /* 0x0000930023032a27 */ /* 0x000fe200078e00ff */
[----:B------:R-:W-:Y:S01]  /*0c80*/  SHF.R.S32.HI R11, RZ, 0x1f, R245 ;  /* 0x0000001fff0b7819 */ /* 0x000fe200000114f5 */
[----:B------:R-:W-:Y:S01]  /*0c90*/  ULDC.64 UR6, c[0x0][0x178] ;  /* 0x00005e0000067ab9 */ /* 0x000fe20000000a00 */
[----:B-----5:R-:W-:Y:S01]  /*0ca0*/  IADD3 R4, P1, R245, R12, RZ ;  /* 0x0000000cf5047210 */ /* 0x020fe20007f3e0ff */
[----:B------:R-:W-:Y:S01]  /*0cb0*/  IMAD.SHL.U32 R0, R34, 0x8, RZ ;  /* 0x0000000822007824 */ /* 0x000fe200078e00ff */
[----:B------:R-:W-:Y:S01]  /*0cc0*/  @P2 SHF.R.U32.HI R6, RZ, c[0x0][0x250], R3 ;  /* 0x00009400ff062a19 */ /* 0x000fe20000011603 */
[----:B------:R-:W-:Y:S01]  /*0cd0*/  IMAD.SHL.U32 R2, R27, 0x8, RZ ;  /* 0x000000081b027824 */ /* 0x000fe200078e00ff */
[----:B------:R-:W-:Y:S01]  /*0ce0*/  IADD3 R18, P2, R245, R8, RZ ;  /* 0x00000008f5127210 */ /* 0x000fe20007f5e0ff */
[----:B------:R-:W-:Y:S01]  /*0cf0*/  UIMAD UR18, UR15, UR6, URZ ;  /* 0x000000060f1272a4 */ /* 0x000fe2000f8e023f */
[----:B------:R-:W-:Y:S01]  /*0d00*/  SHF.R.S32.HI R10, RZ, 0x1f, R6 ;  /* 0x0000001fff0a7819 */ /* 0x000fe20000011406 */
[----:B------:R-:W-:Y:S01]  /*0d10*/  UIMAD.WIDE.U32 UR20, UR11, UR6, URZ ;  /* 0x000000060b1472a5 */ /* 0x000fe2000f8e003f */
[----:B------:R-:W-:Y:S01]  /*0d20*/  LOP3.LUT R0, R0, 0xc0, RZ, 0xc0, !PT ;  /* 0x000000c000007812 */ /* 0x000fe200078ec0ff */
[----:B------:R-:W-:Y:S01]  /*0d30*/  UIMAD UR18, UR11, UR7, UR18 ;  /* 0x000000070b1272a4 */ /* 0x000fe2000f8e0212 */
[--C-:B------:R-:W-:Y:S01]  /*0d40*/  SHF.R.S32.HI R3, RZ, 0x1f, R2.reuse ;  /* 0x0000001fff037819 */ /* 0x100fe20000011402 */
[----:B------:R-:W-:Y:S01]  /*0d50*/  IMAD R5, R10, c[0x0][0x1e0], RZ ;  /* 0x000078000a057a24 */ /* 0x000fe200078e02ff */
[-C--:B------:R-:W-:Y:S01]  /*0d60*/  LEA.HI.X.SX32 R19, R8, R11.reuse, 0x1, P2 ;  /* 0x0000000b08137211 */ /* 0x080fe200010f0eff */
[----:B------:R-:W-:Y:S01]  /*0d70*/  UIADD3 UR18, UR21, UR18, URZ ;  /* 0x0000001215127290 */ /* 0x000fe2000fffe03f */
[----:B------:R-:W-:Y:S01]  /*0d80*/  SHF.R.S32.HI R24, RZ, 0x1f, R87 ;  /* 0x0000001fff187819 */ /* 0x000fe20000011457 */
[----:B------:R-:W-:Y:S01]  /*0d90*/  IMAD R7, R6, c[0x0][0x1e4], R5 ;  /* 0x0000790006077a24 */ /* 0x000fe200078e0205 */
[----:B------:R-:W-:Y:S01]  /*0da0*/  LEA.HI.X.SX32 R5, R12, R11, 0x1, P1 ;  /* 0x0000000b0c057211 */ /* 0x000fe200008f0eff */
[----:B------:R-:W-:Y:S01]  /*0db0*/  IMAD.WIDE.U32 R8, R6, c[0x0][0x1e0], R2 ;  /* 0x0000780006087a25 */ /* 0x000fe200078e0002 */
[----:B------:R-:W-:Y:S01]  /*0dc0*/  SHF.R.U32.HI R11, RZ, 0x3, R0 ;  /* 0x00000003ff0b7819 */ /* 0x000fe20000011600 */
[----:B------:R-:W-:Y:S01]  /*0dd0*/  ULDC.64 UR6, c[0x0][0x208] ;  /* 0x0000820000067ab9 */ /* 0x000fe20000000a00 */
[----:B------:R-:W-:Y:S01]  /*0de0*/  LOP3.LUT R0, R0, 0x18, R2, 0xf8, !PT ;  /* 0x0000001800007812 */ /* 0x000fe200078ef802 */
[----:B------:R-:W-:Y:S01]  /*0df0*/  IMAD.U32 R12, RZ, RZ, UR5 ;  /* 0x00000005ff0c7e24 */ /* 0x000fe2000f8e00ff */
[----:B------:R-:W-:Y:S01]  /*0e00*/  LEA.HI R14, R25, R245, RZ, 0x1 ;  /* 0x000000f5190e7211 */ /* 0x000fe200078f08ff */
[----:B------:R-:W-:Y:S01]  /*0e10*/  IMAD.IADD R9, R9, 0x1, R7 ;  /* 0x0000000109097824 */ /* 0x000fe200078e0207 */
[----:B------:R-:W-:Y:S01]  /*0e20*/  LOP3.LUT R15, R0, R11, RZ, 0x3c, !PT ;  /* 0x0000000b000f7212 */ /* 0x000fe200078e3cff */
[----:B------:R-:W-:Y:S01]  /*0e30*/  IMAD R7, R10, c[0x0][0x1b0], RZ ;  /* 0x00006c000a077a24 */ /* 0x000fe200078e02ff */
[----:B------:R-:W-:Y:S01]  /*0e40*/  SEL R0, R24, RZ, !P3 ;  /* 0x000000ff18007207 */ /* 0x000fe20005800000 */
[----:B------:R-:W-:Y:S01]  /*0e50*/  IMAD.WIDE R4, R12, 0x80, R4 ;  /* 0x000000800c047825 */ /* 0x000fe200078e0204 */
[----:B------:R-:W-:Y:S01]  /*0e60*/  SEL R12, R87, RZ, !P3 ;  /* 0x000000ff570c7207 */ /* 0x000fe20005800000 */
[----:B------:R-:W-:Y:S01]  /*0e70*/  USHF.L.U32 UR19, UR6, 0x6, URZ ;  /* 0x0000000606137899 */ /* 0x000fe2000800063f */
[-C--:B------:R-:W-:Y:S01]  /*0e80*/  LEA.HI R33, R32, R85.reuse, RZ, 0x5 ;  /* 0x0000005520217211 */ /* 0x080fe200078f28ff */
[----:B------:R-:W-:Y:S01]  /*0e90*/  IMAD R10, R6, c[0x0][0x1b4], R7 ;  /* 0x00006d00060a7a24 */ /* 0x000fe200078e0207 */
[----:B------:R-:W-:Y:S01]  /*0ea0*/  ISETP.GE.AND P5, PT, R2, c[0x0][0x1cc], PT ;  /* 0x0000730002007a0c */ /* 0x000fe20003fa6270 */
[C---:B------:R-:W-:Y:S01]  /*0eb0*/  IMAD R11, R0.reuse, c[0x0][0x1e8], RZ ;  /* 0x00007a00000b7a24 */ /* 0x040fe200078e02ff */
[----:B------:R-:W-:Y:S01]  /*0ec0*/  SHF.R.S32.HI R29, RZ, 0x5, R33 ;  /* 0x00000005ff1d7819 */ /* 0x000fe20000011421 */
[----:B------:R-:W-:Y:S01]  /*0ed0*/  IMAD R13, R0, c[0x0][0x1b8], RZ ;  /* 0x00006e00000d7a24 */ /* 0x000fe200078e02ff */
[----:B------:R-:W-:Y:S01]  /*0ee0*/  LOP3.LUT R0, R14, 0x7fffffe, RZ, 0xc0, !PT ;  /* 0x07fffffe0e007812 */ /* 0x000fe200078ec0ff */
[----:B------:R-:W-:Y:S01]  /*0ef0*/  IMAD.WIDE.U32 R6, R6, c[0x0][0x1b0], R2 ;  /* 0x00006c0006067a25 */ /* 0x000fe200078e0002 */
[C---:B------:R-:W-:Y:S01]  /*0f00*/  IADD3 R28, R2.reuse, 0x20, RZ ;  /* 0x00000020021c7810 */ /* 0x040fe20007ffe0ff */
[----:B------:R-:W-:Y:S01]  /*0f10*/  CS2R R130, SRZ ;  /* 0x0000000000827805 */ /* 0x000fe2000001ff00 */
[----:B------:R-:W-:Y:S01]  /*0f20*/  IADD3 R36, R2, 0x40, RZ ;  /* 0x0000004002247810 */ /* 0x000fe20007ffe0ff */
[----:B------:R-:W-:Y:S01]  /*0f30*/  IMAD.IADD R7, R7, 0x1, R10 ;  /* 0x0000000107077824 */ /* 0x000fe200078e020a */
[----:B------:R-:W-:Y:S01]  /*0f40*/  ISETP.GE.AND P4, PT, R28, c[0x0][0x1cc], PT ;  /* 0x000073001c007a0c */ /* 0x000fe20003f86270 */
[----:B------:R-:W-:Y:S01]  /*0f50*/  IMAD R14, R12, c[0x0][0x1ec], R11 ;  /* 0x00007b000c0e7a24 */ /* 0x000fe200078e020b */
[----:B------:R-:W-:Y:S01]  /*0f60*/  LEA.HI R31, R32, R85, RZ, 0x4 ;  /* 0x00000055201f7211 */ /* 0x000fe200078f20ff */
[C---:B------:R-:W-:Y:S01]  /*0f70*/  IMAD.IADD R0, R245.reuse, 0x1, -R0 ;  /* 0x00000001f5007824 */ /* 0x040fe200078e0a00 */
[----:B------:R-:W-:Y:S01]  /*0f80*/  SHF.R.S32.HI R30, RZ, 0x1f, R35 ;  /* 0x0000001fff1e7819 */ /* 0x000fe20000011423 */
[C---:B------:R-:W-:Y:S01]  /*0f90*/  IMAD.WIDE.U32 R10, R12.reuse, c[0x0][0x1e8], R8 ;  /* 0x00007a000c0a7a25 */ /* 0x040fe200078e0008 */
[----:B------:R-:W-:Y:S01]  /*0fa0*/  STL [R1], R36 ;  /* 0x0000002401007387 */ /* 0x000fe20000100800 */
[----:B------:R-:W-:Y:S01]  /*0fb0*/  CS2R R128, SRZ ;  /* 0x0000000000807805 */ /* 0x000fe2000001ff00 */
[----:B------:R-:W-:Y:S01]  /*0fc0*/  CS2R R126, SRZ ;  /* 0x00000000007e7805 */ /* 0x000fe2000001ff00 */
[C---:B------:R-:W-:Y:S01]  /*0fd0*/  IMAD R13, R12.reuse, c[0x0][0x1bc], R13 ;  /* 0x00006f000c0d7a24 */ /* 0x040fe200078e020d */
[----:B------:R-:W-:Y:S01]  /*0fe0*/  CS2R R124, SRZ ;  /* 0x00000000007c7805 */ /* 0x000fe2000001ff00 */
[----:B------:R-:W-:Y:S01]  /*0ff0*/  IMAD.WIDE.U32 R8, R12, c[0x0][0x1b8], R6 ;  /* 0x00006e000c087a25 */ /* 0x000fe200078e0006 */
[----:B------:R-:W-:Y:S01]  /*1000*/  IADD3 R12, -R245, UR14, RZ ;  /* 0x0000000ef50c7c10 */ /* 0x000fe2000fffe1ff */
[----:B------:R-:W-:Y:S01]  /*1010*/  CS2R R122, SRZ ;  /* 0x00000000007a7805 */ /* 0x000fe2000001ff00 */
[----:B------:R-:W-:Y:S01]  /*1020*/  CS2R R120, SRZ ;  /* 0x0000000000787805 */ /* 0x000fe2000001ff00 */
[----:B------:R-:W-:Y:S01]  /*1030*/  IMAD R0, R29, 0x8, R0 ;  /* 0x000000081d007824 */ /* 0x000fe200078e0200 */
[C---:B------:R-:W-:Y:S01]  /*1040*/  ISETP.LT.OR P6, PT, R12.reuse, 0x1, P5 ;  /* 0x000000010c00780c */ /* 0x040fe20002fc1670 */
[----:B------:R-:W-:Y:S01]  /*1050*/  IMAD.IADD R7, R11, 0x1, R14 ;  /* 0x000000010b077824 */ /* 0x000fe200078e020e */
[----:B------:R-:W-:Y:S01]  /*1060*/  ISETP.LT.OR P5, PT, R12, 0x41, P5 ;  /* 0x000000410c00780c */ /* 0x000fe20002fa1670 */
[----:B------:R-:W-:Y:S01]  /*1070*/  IMAD R11, R5, c[0x0][0x1d8], RZ ;  /* 0x00007600050b7a24 */ /* 0x000fe200078e02ff */
[----:B------:R-:W-:Y:S01]  /*1080*/  CS2R R118, SRZ ;  /* 0x0000000000767805 */ /* 0x000fe2000001ff00 */
[----:B------:R-:W-:Y:S01]  /*1090*/  IMAD.MOV.U32 R6, RZ, RZ, R10 ;  /* 0x000000ffff067224 */ /* 0x000fe200078e000a */
[----:B------:R-:W-:Y:S01]  /*10a0*/  CS2R R116, SRZ ;  /* 0x0000000000747805 */ /* 0x000fe2000001ff00 */
[----:B------:R-:W-:Y:S01]  /*10b0*/  IMAD.IADD R9, R9, 0x1, R13 ;  /* 0x0000000109097824 */ /* 0x000fe200078e020d */
[----:B------:R-:W-:Y:S01]  /*10c0*/  CS2R R114, SRZ ;  /* 0x0000000000727805 */ /* 0x000fe2000001ff00 */
[----:B------:R-:W-:Y:S01]  /*10d0*/  IMAD.U32 R13, R0, 0x20, R15 ;  /* 0x00000020000d7824 */ /* 0x000fe200078e000f */
        /* <DEDUP_REMOVED lines=9> */
[----:B------:R-:W-:Y:S01]  /*1170*/  IMAD.WIDE.U32 R10, R4, c[0x0][0x1a8], R8 ;  /* 0x00006a00040a7a25 */ /* 0x000fe200078e0008 */
[----:B------:R-:W-:Y:S01]  /*1180*/  CS2R R102, SRZ ;  /* 0x0000000000667805 */ /* 0x000fe2000001ff00 */
[----:B------:R-:W-:Y:S01]  /*1190*/  CS2R R100, SRZ ;  /* 0x0000000000647805 */ /* 0x000fe2000001ff00 */
[----:B------:R-:W-:Y:S01]  /*11a0*/  LEA.HI.X R7, R14, c[0x0][0x1c4], R0, 0x1, P1 ;  /* 0x000071000e077a11 */ /* 0x000fe200008f0c00 */
[----:B------:R-:W-:Y:S01]  /*11b0*/  IMAD.MOV.U32 R9, RZ, RZ, c[0x0][0x1d8] ;  /* 0x00007600ff097624 */ /* 0x000fe200078e00ff */
[C---:B------:R-:W-:Y:S01]  /*11c0*/  ISETP.LT.OR P1, PT, R12.reuse, 0x1, P4 ;  /* 0x000000010c00780c */ /* 0x040fe20002721670 */
[----:B------:R-:W-:Y:S01]  /*11d0*/  IMAD.MOV.U32 R14, RZ, RZ, c[0x0][0x1dc] ;  /* 0x00007700ff0e7624 */ /* 0x000fe200078e00ff */
[----:B------:R-:W-:Y:S01]  /*11e0*/  ISETP.LT.OR P4, PT, R12, 0x41, P4 ;  /* 0x000000410c00780c */ /* 0x000fe20002781670 */
[----:B------:R-:W-:Y:S01]  /*11f0*/  IMAD.SHL.U32 R250, R13, 0x2, RZ ;  /* 0x000000020dfa7824 */ /* 0x000fe200078e00ff */
[----:B------:R-:W-:Y:S01]  /*1200*/  LEA R8, P2, R9, R6, 0x7 ;  /* 0x0000000609087211 */ /* 0x000fe200078438ff */
[----:B------:R-:W-:Y:S01]  /*1210*/  IMAD R5, R5, c[0x0][0x1a8], RZ ;  /* 0x00006a0005057a24 */ /* 0x000fe200078e02ff */
[----:B------:R-:W-:Y:S01]  /*1220*/  CS2R R98, SRZ ;  /* 0x0000000000627805 */ /* 0x000fe2000001ff00 */
[----:B------:R-:W-:Y:S01]  /*1230*/  IMAD.MOV.U32 R13, RZ, RZ, c[0x0][0x1ac] ;  /* 0x00006b00ff0d7624 */ /* 0x000fe200078e00ff */
[----:B------:R-:W-:Y:S01]  /*1240*/  LEA.HI.X R9, R9, R7, R14, 0x7, P2 ;  /* 0x0000000709097211 */ /* 0x000fe200010f3c0e */
[----:B------:R-:W-:Y:S01]  /*1250*/  @!PT LDS RZ, [RZ] ;  /* 0x00000000fffff984 */ /* 0x000fe20000000800 */
[----:B------:R-:W-:Y:S01]  /*1260*/  @!PT LDS RZ, [RZ] ;  /* 0x00000000fffff984 */ /* 0x000fe20000000800 */
[----:B------:R-:W-:Y:S01]  /*1270*/  @!PT LDS RZ, [RZ] ;  /* 0x00000000fffff984 */ /* 0x000fe20000000800 */
[----:B------:R1:W-:Y:S01]  /*1280*/  LDGSTS.E.BYPASS.LTC128B.128 [R250+0x6080], [R6.64], !P6 ;  /* 0x0608000006fa7fae */ /* 0x0003e2000f101d4c */
[----:B------:R-:W-:Y:S01]  /*1290*/  ISETP.GE.AND P2, PT, R36, c[0x0][0x1cc], PT ;  /* 0x0000730024007a0c */ /* 0x000fe20003f46270 */
[----:B------:R-:W-:Y:S01]  /*12a0*/  IMAD R5, R4, c[0x0][0x1ac], R5 ;  /* 0x00006b0004057a24 */ /* 0x000fe200078e0205 */
[----:B------:R-:W-:Y:S01]  /*12b0*/  LEA R4, P3, R10, c[0x0][0x190], 0x1 ;  /* 0x000064000a047a11 */ /* 0x000fe200078608ff */
[----:B------:R1:W-:Y:S01]  /*12c0*/  LDGSTS.E.BYPASS.LTC128B.128 [R250+0x8080], [R6.64+0x40], !P1 ;  /* 0x0808004006fa7fae */ /* 0x0003e2000c901d4c */
[C---:B------:R-:W-:Y:S01]  /*12d0*/  ISETP.LT.OR P6, PT, R12.reuse, 0x1, P2 ;  /* 0x000000010c00780c */ /* 0x040fe200017c1670 */
[----:B------:R-:W-:Y:S01]  /*12e0*/  IMAD.IADD R0, R11, 0x1, R5 ;  /* 0x000000010b007824 */ /* 0x000fe200078e0205 */
[----:B------:R-:W-:Y:S01]  /*12f0*/  ISETP.LT.OR P2, PT, R12, 0x41, P2 ;  /* 0x000000410c00780c */ /* 0x000fe20001741670 */
[----:B------:R-:W-:Y:S01]  /*1300*/  IMAD.MOV.U32 R11, RZ, RZ, 0x1 ;  /* 0x00000001ff0b7424 */ /* 0x000fe200078e00ff */
[----:B------:R-:W-:Y:S01]  /*1310*/  CS2R R96, SRZ ;  /* 0x0000000000607805 */ /* 0x000fe2000001ff00 */
[----:B------:R-:W-:Y:S01]  /*1320*/  IMAD.MOV.U32 R218, RZ, RZ, 0x20 ;  /* 0x00000020ffda7424 */ /* 0x000fe200078e00ff */
[----:B------:R-:W-:Y:S01]  /*1330*/  LEA.HI.X R5, R10, c[0x0][0x194], R0, 0x1, P3 ;  /* 0x000065000a057a11 */ /* 0x000fe200018f0c00 */
[----:B------:R-:W-:Y:S01]  /*1340*/  IMAD.MOV.U32 R0, RZ, RZ, c[0x0][0x1a8] ;  /* 0x00006a00ff007624 */ /* 0x000fe200078e00ff */
[----:B------:R-:W-:Y:S01]  /*1350*/  ISETP.LE.AND P3, PT, R11, c[0x0][0x2a8], PT ;  /* 0x0000aa000b007a0c */ /* 0x000fe20003f63270 */
[----:B------:R-:W-:Y:S01]  /*1360*/  IMAD.MOV.U32 R221, RZ, RZ, 0x10 ;  /* 0x00000010ffdd7424 */ /* 0x000fe200078e00ff */
[----:B------:R-:W-:Y:S01]  /*1370*/  CS2R R94, SRZ ;  /* 0x00000000005e7805 */ /* 0x000fe2000001ff00 */
[----:B------:R-:W-:Y:S01]  /*1380*/  CS2R R92, SRZ ;  /* 0x00000000005c7805 */ /* 0x000fe2000001ff00 */
[C---:B------:R-:W-:Y:S01]  /*1390*/  LEA R10, P1, R0.reuse, R4, 0x7 ;  /* 0x00000004000a7211 */ /* 0x040fe200078238ff */
[----:B------:R1:W-:Y:S01]  /*13a0*/  LDGSTS.E.BYPASS.LTC128B.128 [R250+0xa080], [R6.64+0x80], !P6 ;  /* 0x0a08008006fa7fae */ /* 0x0003e2000f101d4c */
[----:B------:R-:W-:Y:S01]  /*13b0*/  CS2R R90, SRZ ;  /* 0x00000000005a7805 */ /* 0x000fe2000001ff00 */
[----:B------:R-:W-:Y:S01]  /*13c0*/  CS2R R88, SRZ ;  /* 0x0000000000587805 */ /* 0x000fe2000001ff00 */
[----:B------:R-:W-:Y:S01]  /*13d0*/  LEA.HI.X R11, R0, R5, R13, 0x7, P1 ;  /* 0x00000005000b7211 */ /* 0x000fe200008f3c0d */
[----:B------:R2:W-:Y:S01]  /*13e0*/  LDGSTS.E.BYPASS.LTC128B.128 [R250+0x7080], [R8.64], !P5 ;  /* 0x0708000008fa7fae */ /* 0x0005e2000e901d4c */
[----:B------:R-:W-:Y:S01]  /*13f0*/  ISETP.GE.AND P5, PT, R2, c[0x0][0x19c], PT ;  /* 0x0000670002007a0c */ /* 0x000fe20003fa6270 */
[----:B------:R-:W-:Y:S01]  /*1400*/  IMAD R13, R30, c[0x0][0x270], RZ ;  /* 0x00009c001e0d7a24 */ /* 0x000fe200078e02ff */
[----:B------:R-:W-:Y:S01]  /*1410*/  SHF.R.S32.HI R0, RZ, 0x1f, R16 ;  /* 0x0000001fff007819 */ /* 0x000fe20000011410 */
[----:B------:R2:W-:Y:S01]  /*1420*/  LDGSTS.E.BYPASS.LTC128B.128 [R250+0x9080], [R8.64+0x40], !P4 ;  /* 0x0908004008fa7fae */ /* 0x0005e2000e101d4c */
[----:B------:R-:W-:Y:S01]  /*1430*/  ISETP.LT.OR P4, PT, R12, 0x1, P5 ;  /* 0x000000010c00780c */ /* 0x000fe20002f81670 */
[----:B------:R-:W-:Y:S01]  /*1440*/  IMAD R13, R35, c[0x0][0x274], R13 ;  /* 0x00009d00230d7a24 */ /* 0x000fe200078e020d */
[----:B------:R-:W-:Y:S01]  /*1450*/  ISETP.GE.AND P1, PT, R28, c[0x0][0x19c], PT ;  /* 0x000067001c007a0c */ /* 0x000fe20003f26270 */
[----:B------:R2:W-:Y:S01]  /*1460*/  LDGSTS.E.BYPASS.LTC128B.128 [R250+0xb080], [R8.64+0x80], !P2 ;  /* 0x0b08008008fa7fae */ /* 0x0005e2000d101d4c */
[C---:B------:R-:W-:Y:S01]  /*1470*/  ISETP.LT.OR P5, PT, R12.reuse, 0x41, P5 ;  /* 0x000000410c00780c */ /* 0x040fe20002fa1670 */
[----:B------:R-:W-:Y:S01]  /*1480*/  CS2R R82, SRZ ;  /* 0x0000000000527805 */ /* 0x000fe2000001ff00 */
[C---:B------:R-:W-:Y:S01]  /*1490*/  ISETP.LT.OR P6, PT, R12.reuse, 0x1, P1 ;  /* 0x000000010c00780c */ /* 0x040fe20000fc1670 */
[----:B------:R-:W0:Y:S01]  /*14a0*/  LDGDEPBAR ;  /* 0x00000000000079af */ /* 0x000e220000000000 */
[----:B------:R-:W-:Y:S01]  /*14b0*/  ISETP.LT.OR P1, PT, R12, 0x41, P1 ;  /* 0x000000410c00780c */ /* 0x000fe20000f21670 */
[----:B------:R-:W-:Y:S01]  /*14c0*/  CS2R R80, SRZ ;  /* 0x0000000000507805 */ /* 0x000fe2000001ff00 */
[----:B------:R-:W-:Y:S01]  /*14d0*/  CS2R R78, SRZ ;  /* 0x00000000004e7805 */ /* 0x000fe2000001ff00 */
[----:B------:R-:W-:Y:S01]  /*14e0*/  CS2R R76, SRZ ;  /* 0x00000000004c7805 */ /* 0x000fe2000001ff00 */
[----:B------:R-:W-:Y:S01]  /*14f0*/  CS2R R74, SRZ ;  /* 0x00000000004a7805 */ /* 0x000fe2000001ff00 */
[----:B------:R3:W-:Y:S01]  /*1500*/  LDGSTS.E.BYPASS.LTC128B.128 [R250+0x80], [R4.64], !P4 ;  /* 0x0008000004fa7fae */ /* 0x0007e2000e101d4c */
[----:B------:R-:W-:Y:S01]  /*1510*/  CS2R R72, SRZ ;  /* 0x0000000000487805 */ /* 0x000fe2000001ff00 */
[----:B------:R-:W-:Y:S01]  /*1520*/  CS2R R70, SRZ ;  /* 0x0000000000467805 */ /* 0x000fe2000001ff00 */
[----:B------:R-:W-:Y:S01]  /*1530*/  CS2R R68, SRZ ;  /* 0x0000000000447805 */ /* 0x000fe2000001ff00 */
[----:B------:R-:W-:Y:S01]  /*1540*/  CS2R R66, SRZ ;  /* 0x0000000000427805 */ /* 0x000fe2000001ff00 */
[----:B-1----:R-:W-:Y:S01]  /*1550*/  IADD3 R6, P2, R17, R16, RZ ;  /* 0x0000001011067210 */ /* 0x002fe20007f5e0ff */
[----:B------:R3:W-:Y:S01]  /*1560*/  LDGSTS.E.BYPASS.LTC128B.128 [R250+0x2080], [R4.64+0x40], !P6 ;  /* 0x0208004004fa7fae */ /* 0x0007e2000f101d4c */
[----:B------:R-:W-:Y:S01]  /*1570*/  ISETP.LT.AND P6, PT, R245, UR16, PT ;  /* 0x00000010f5007c0c */ /* 0x000fe2000bfc1270 */
[----:B------:R-:W-:Y:S01]  /*1580*/  CS2R R64, SRZ ;  /* 0x0000000000407805 */ /* 0x000fe2000001ff00 */
[----:B------:R-:W-:Y:S01]  /*1590*/  LEA.HI.X.SX32 R7, R17, R0, 0x1, P2 ;  /* 0x0000000011077211 */ /* 0x000fe200010f0eff */
[----:B------:R-:W-:Y:S01]  /*15a0*/  CS2R R62, SRZ ;  /* 0x00000000003e7805 */ /* 0x000fe2000001ff00 */
[----:B------:R-:W-:Y:S01]  /*15b0*/  ISETP.GE.AND P2, PT, R36, c[0x0][0x19c], PT ;  /* 0x0000670024007a0c */ /* 0x000fe20003f46270 */
[----:B------:R-:W-:Y:S01]  /*15c0*/  CS2R R60, SRZ ;  /* 0x00000000003c7805 */ /* 0x000fe2000001ff00 */
[----:B------:R-:W-:Y:S01]  /*15d0*/  CS2R R58, SRZ ;  /* 0x00000000003a7805 */ /* 0x000fe2000001ff00 */
[----:B------:R-:W-:Y:S01]  /*15e0*/  CS2R R56, SRZ ;  /* 0x0000000000387805 */ /* 0x000fe2000001ff00 */
[C---:B------:R-:W-:Y:S01]  /*15f0*/  ISETP.LT.OR P4, PT, R12.reuse, 0x1, P2 ;  /* 0x000000010c00780c */ /* 0x040fe20001781670 */
[----:B------:R-:W-:Y:S01]  /*1600*/  CS2R R54, SRZ ;  /* 0x0000000000367805 */ /* 0x000fe2000001ff00 */
[----:B--2---:R-:W-:Y:S01]  /*1610*/  SHF.R.S32.HI R8, RZ, 0x4, R31 ;  /* 0x00000004ff087819 */ /* 0x004fe2000001141f */
[----:B------:R-:W-:Y:S01]  /*1620*/  CS2R R52, SRZ ;  /* 0x0000000000347805 */ /* 0x000fe2000001ff00 */
[----:B------:R-:W-:Y:S01]  /*1630*/  ISETP.LT.OR P2, PT, R12, 0x41, P2 ;  /* 0x000000410c00780c */ /* 0x000fe20001741670 */
[----:B------:R-:W-:Y:S01]  /*1640*/  CS2R R50, SRZ ;  /* 0x0000000000327805 */ /* 0x000fe2000001ff00 */
[----:B------:R-:W-:Y:S01]  /*1650*/  LEA.HI R9, R31, R8, RZ, 0x1 ;  /* 0x000000081f097211 */ /* 0x000fe200078f08ff */
[----:B------:R-:W-:Y:S01]  /*1660*/  CS2R R48, SRZ ;  /* 0x0000000000307805 */ /* 0x000fe2000001ff00 */
[----:B------:R-:W-:Y:S01]  /*1670*/  CS2R R46, SRZ ;  /* 0x00000000002e7805 */ /* 0x000fe2000001ff00 */
[----:B------:R-:W-:Y:S01]  /*1680*/  CS2R R44, SRZ ;  /* 0x00000000002c7805 */ /* 0x000fe2000001ff00 */
[----:B------:R-:W-:Y:S01]  /*1690*/  LOP3.LUT R0, R9, 0xfffffffe, RZ, 0xc0, !PT ;  /* 0xfffffffe09007812 */ /* 0x000fe200078ec0ff */
[----:B------:R-:W-:Y:S01]  /*16a0*/  IMAD R9, R30, c[0x0][0x288], RZ ;  /* 0x0000a2001e097a24 */ /* 0x000fe200078e02ff */
[----:B------:R-:W-:Y:S01]  /*16b0*/  CS2R R42, SRZ ;  /* 0x00000000002a7805 */ /* 0x000fe2000001ff00 */
[----:B------:R3:W-:Y:S01]  /*16c0*/  LDGSTS.E.BYPASS.LTC128B.128 [R250+0x4080], [R4.64+0x80], !P4 ;  /* 0x0408008004fa7fae */ /* 0x0007e2000e101d4c */
[----:B------:R-:W-:Y:S01]  /*16d0*/  ISETP.GE.AND P4, PT, R2, c[0x0][0x16c], PT ;  /* 0x00005b0002007a0c */ /* 0x000fe20003f86270 */
[----:B------:R-:W-:Y:S01]  /*16e0*/  IMAD.IADD R26, R8, 0x1, -R0 ;  /* 0x00000001081a7824 */ /* 0x000fe200078e0a00 */
[----:B------:R-:W-:Y:S01]  /*16f0*/  CS2R R40, SRZ ;  /* 0x0000000000287805 */ /* 0x000fe2000001ff00 */
[C---:B------:R-:W-:Y:S01]  /*1700*/  IMAD R0, R35.reuse, c[0x0][0x28c], R9 ;  /* 0x0000a30023007a24 */ /* 0x040fe200078e0209 */
[----:B------:R1:W-:Y:S01]  /*1710*/  LDGSTS.E.BYPASS.LTC128B.128 [R250+0x1080], [R10.64], !P5 ;  /* 0x010800000afa7fae */ /* 0x0003e2000e901d4c */
[C-C-:B------:R-:W-:Y:S01]  /*1720*/  IMAD.WIDE.U32 R8, R35.reuse, c[0x0][0x270], R6.reuse ;  /* 0x00009c0023087a25 */ /* 0x140fe200078e0006 */
[C---:B------:R-:W-:Y:S01]  /*1730*/  ISETP.GE.AND P5, PT, R2.reuse, c[0x0][0x1fc], PT ;  /* 0x00007f0002007a0c */ /* 0x040fe20003fa6270 */
[----:B------:R-:W-:Y:S01]  /*1740*/  UISETP.GT.AND UP3, UPT, UR5, -0x1, UPT ;  /* 0xffffffff0500788c */ /* 0x000fe2000bf64270 */
[----:B------:R1:W-:Y:S01]  /*1750*/  LDGSTS.E.BYPASS.LTC128B.128 [R250+0x3080], [R10.64+0x40], !P1 ;  /* 0x030800400afa7fae */ /* 0x0003e2000c901d4c */
[----:B------:R-:W-:Y:S01]  /*1760*/  IMAD.WIDE.U32 R6, R35, c[0x0][0x288], R6 ;  /* 0x0000a20023067a25 */ /* 0x000fe200078e0006 */
[----:B------:R-:W-:-:S02]  /*1770*/  ISETP.GE.OR P1, PT, R2, c[0x0][0x1fc], !P6 ;  /* 0x00007f0002007a0c */ /* 0x000fc40007726670 */
[----:B------:R1:W-:Y:S01]  /*1780*/  LDGSTS.E.BYPASS.LTC128B.128 [R250+0x5080], [R10.64+0x80], !P2 ;  /* 0x050800800afa7fae */ /* 0x0003e2000d101d4c */
[----:B------:R-:W-:Y:S01]  /*1790*/  IMAD.MOV.U32 R16, RZ, RZ, R8 ;  /* 0x000000ffff107224 */ /* 0x000fe200078e0008 */
[----:B------:R-:W-:Y:S01]  /*17a0*/  LOP3.LUT R8, R34, 0xfffffff8, RZ, 0xc0, !PT ;  /* 0xfffffff822087812 */ /* 0x000fe200078ec0ff */
[----:B------:R-:W-:Y:S01]  /*17b0*/  IMAD.IADD R23, R7, 0x1, R0 ;  /* 0x0000000107177824 */ /* 0x000fe200078e0200 */
[----:B------:R-:W0:Y:S01]  /*17c0*/  LDGDEPBAR ;  /* 0x00000000000079af */ /* 0x000e220000000000 */
[----:B------:R-:W-:Y:S01]  /*17d0*/  IMAD R0, R19, c[0x0][0x208], RZ ;  /* 0x0000820013007a24 */ /* 0x000fe200078e02ff */
[----:B------:R-:W-:Y:S01]  /*17e0*/  SEL R252, RZ, 0x1, P4 ;  /* 0x00000001fffc7807 */ /* 0x000fe20002000000 */
[----:B------:R-:W-:Y:S01]  /*17f0*/  IMAD.IADD R17, R9, 0x1, R13 ;  /* 0x0000000109117824 */ /* 0x000fe200078e020d */
[----:B------:R-:W-:Y:S01]  /*1800*/  ISETP.GE.AND P4, PT, R28, c[0x0][0x16c], PT ;  /* 0x00005b001c007a0c */ /* 0x000fe20003f86270 */
[----:B------:R-:W-:Y:S02]  /*1810*/  IMAD R9, R30, c[0x0][0x238], RZ ;  /* 0x00008e001e097a24 */ /* 0x000fe400078e02ff */
[----:B------:R-:W-:-:S02]  /*1820*/  IMAD R15, R18, c[0x0][0x20c], R0 ;  /* 0x00008300120f7a24 */ /* 0x000fc400078e0200 */
[----:B------:R-:W-:Y:S02]  /*1830*/  IMAD.MOV.U32 R22, RZ, RZ, R6 ;  /* 0x000000ffff167224 */ /* 0x000fe400078e0006 */
[----:B---3--:R-:W-:Y:S02]  /*1840*/  IMAD R4, R19, c[0x0][0x178], RZ ;  /* 0x00005e0013047a24 */ /* 0x008fe400078e02ff */
[----:B------:R-:W-:Y:S02]  /*1850*/  IMAD.IADD R19, R85, 0x1, -R8 ;  /* 0x0000000155137824 */ /* 0x000fe400078e0a08 */
[----:B------:R-:W-:Y:S01]  /*1860*/  IMAD R8, R35, c[0x0][0x23c], R9 ;  /* 0x00008f0023087a24 */ /* 0x000fe200078e0209 */
[----:B------:R-:W-:Y:S01]  /*1870*/  SHF.R.S32.HI R9, RZ, 0x1f, R25 ;  /* 0x0000001fff097819 */ /* 0x000fe20000011419 */
[C---:B------:R-:W-:Y:S01]  /*1880*/  IMAD R14, R18.reuse, c[0x0][0x17c], R4 ;  /* 0x00005f00120e7a24 */ /* 0x040fe200078e0204 */
[----:B------:R-:W-:Y:S01]  /*1890*/  LEA.HI R13, R19, R19, RZ, 0x1 ;  /* 0x00000013130d7211 */ /* 0x000fe200078f08ff */
[----:B------:R-:W-:Y:S01]  /*18a0*/  IMAD.WIDE.U32 R4, R18, c[0x0][0x178], R2 ;  /* 0x00005e0012047a25 */ /* 0x000fe200078e0002 */
[----:B------:R-:W-:-:S02]  /*18b0*/  LEA.HI R12, R9, R245, RZ, 0x3 ;  /* 0x000000f5090c7211 */ /* 0x000fc400078f18ff */
[----:B------:R-:W-:Y:S01]  /*18c0*/  LOP3.LUT R0, R13, 0x7fffffe, RZ, 0xc0, !PT ;  /* 0x07fffffe0d007812 */ /* 0x000fe200078ec0ff */
[----:B------:R-:W-:Y:S01]  /*18d0*/  IMAD.WIDE.U32 R6, R18, c[0x0][0x208], R2 ;  /* 0x0000820012067a25 */ /* 0x000fe200078e0002 */
[----:B------:R-:W-:Y:S01]  /*18e0*/  LEA.HI R18, R32, R85, RZ, 0x6 ;  /* 0x0000005520127211 */ /* 0x000fe200078f30ff */
[----:B------:R-:W-:-:S04]  /*18f0*/  DEPBAR.LE SB0, 0x1 ;  /* 0x000080400000791a */ /* 0x000fc80000000000 */
[----:B------:R-:W-:Y:S01]  /*1900*/  IMAD.IADD R9, R19, 0x1, -R0 ;  /* 0x0000000113097824 */ /* 0x000fe200078e0a00 */
[----:B------:R-:W-:Y:S01]  /*1910*/  LOP3.LUT R0, R12, 0xfffffff8, RZ, 0xc0, !PT ;  /* 0xfffffff80c007812 */ /* 0x000fe200078ec0ff */
[----:B------:R-:W-:Y:S01]  /*1920*/  IMAD.WIDE.U32 R2, R35, c[0x0][0x238], R20 ;  /* 0x00008e0023027a25 */ /* 0x000fe200078e0014 */
[----:B------:R-:W-:Y:S02]  /*1930*/  SHF.R.S32.HI R18, RZ, 0x6, R18 ;  /* 0x00000006ff127819 */ /* 0x000fe40000011412 */
[----:B-1----:R-:W-:Y:S01]  /*1940*/  SEL R11, R24, RZ, !P0 ;  /* 0x000000ff180b7207 */ /* 0x002fe20004000000 */
[----:B------:R-:W-:Y:S02]  /*1950*/  IMAD.IADD R0, R245, 0x1, -R0 ;  /* 0x00000001f5007824 */ /* 0x000fe400078e0a00 */
[----:B------:R-:W-:Y:S02]  /*1960*/  IMAD.IADD R21, R3, 0x1, R8 ;  /* 0x0000000103157824 */ /* 0x000fe400078e0208 */
[----:B------:R-:W-:Y:S01]  /*1970*/  IMAD R8, R26, 0x4, R18 ;  /* 0x000000041a087824 */ /* 0x000fe200078e0212 */
[----:B------:R-:W-:Y:S01]  /*1980*/  BAR.SYNC.DEFER_BLOCKING 0x0 ;  /* 0x0000000000007b1d */ /* 0x000fe20000010000 */
[----:B------:R-:W-:Y:S01]  /*1990*/  LOP3.LUT P2, RZ, R0, 0x4, RZ, 0xc0, !PT ;  /* 0x0000000400ff7812 */ /* 0x000fe2000784c0ff */
[----:B------:R-:W-:-:S02]  /*19a0*/  IMAD.IADD R5, R5, 0x1, R14 ;  /* 0x0000000105057824 */ /* 0x000fc400078e020e */
[----:B------:R-:W-:Y:S02]  /*19b0*/  IMAD.SHL.U32 R0, R0, 0x40, RZ ;  /* 0x0000004000007824 */ /* 0x000fe400078e00ff */
[----:B------:R-:W-:Y:S01]  /*19c0*/  IMAD R14, R8, 0x8, R9 ;  /* 0x00000008080e7824 */ /* 0x000fe200078e0209 */
[----:B------:R-:W-:Y:S01]  /*19d0*/  LEA.HI R8, R33, R29, RZ, 0x1 ;  /* 0x0000001d21087211 */ /* 0x000fe200078f08ff */
[----:B------:R-:W-:Y:S01]  /*19e0*/  IMAD.IADD R3, R7, 0x1, R15 ;  /* 0x0000000107037824 */ /* 0x000fe200078e020f */
[----:B------:R-:W-:Y:S01]  /*19f0*/  LOP3.LUT R0, R0, 0x1c0, RZ, 0xc0, !PT ;  /* 0x000001c000007812 */ /* 0x000fe200078ec0ff */
[----:B------:R-:W-:Y:S01]  /*1a00*/  IMAD.MOV.U32 R20, RZ, RZ, R2 ;  /* 0x000000ffff147224 */ /* 0x000fe200078e0002 */
[----:B------:R-:W-:Y:S01]  /*1a10*/  LOP3.LUT R8, R8, 0xfffffffe, RZ, 0xc0, !PT ;  /* 0xfffffffe08087812 */ /* 0x000fe200078ec0ff */
[----:B------:R-:W-:Y:S01]  /*1a20*/  IMAD.MOV.U32 R2, RZ, RZ, R6 ;  /* 0x000000ffff027224 */ /* 0x000fe200078e0006 */
[----:B------:R-:W-:Y:S01]  /*1a30*/  SHF.R.S32.HI R6, RZ, 0x1, R13 ;  /* 0x00000001ff067819 */ /* 0x000fe2000001140d */
[----:B------:R-:W-:Y:S01]  /*1a40*/  IMAD.SHL.U32 R7, R18, 0x8, RZ ;  /* 0x0000000812077824 */ /* 0x000fe200078e00ff */
[----:B------:R-:W-:Y:S01]  /*1a50*/  SEL R15, R87, RZ, !P0 ;  /* 0x000000ff570f7207 */ /* 0x000fe20004000000 */
[----:B------:R-:W-:Y:S01]  /*1a60*/  IMAD.IADD R24, R29, 0x1, -R8 ;  /* 0x000000011d187824 */ /* 0x000fe200078e0a08 */
[C---:B------:R-:W-:Y:S01]  /*1a70*/  LOP3.LUT P0, RZ, R6.reuse, 0x2, RZ, 0xc0, !PT ;  /* 0x0000000206ff7812 */ /* 0x040fe2000780c0ff */
[----:B------:R-:W-:Y:S01]  /*1a80*/  IMAD.SHL.U32 R6, R6, 0x40, RZ ;  /* 0x0000004006067824 */ /* 0x000fe200078e00ff */
[----:B------:R-:W-:Y:S01]  /*1a90*/  LOP3.LUT R208, R7, 0x18, RZ, 0xc0, !PT ;  /* 0x0000001807d07812 */ /* 0x000fe200078ec0ff */
[----:B------:R-:W-:Y:S01]  /*1aa0*/  IMAD.SHL.U32 R25, R24, 0x400, RZ ;  /* 0x0000040018197824 */ /* 0x000fe200078e00ff */
[----:B------:R-:W-:Y:S01]  /*1ab0*/  SHF.R.U32.HI R7, RZ, 0x3, R0 ;  /* 0x00000003ff077819 */ /* 0x000fe20000011600 */
[C---:B------:R-:W-:Y:S01]  /*1ac0*/  IMAD R10, R30.reuse, c[0x0][0x180], RZ ;  /* 0x000060001e0a7a24 */ /* 0x040fe200078e02ff */
[----:B------:R-:W-:Y:S01]  /*1ad0*/  CS2R R86, SRZ ;  /* 0x0000000000567805 */ /* 0x000fe2000001ff00 */
[----:B------:R-:W-:Y:S01]  /*1ae0*/  IMAD R30, R30, c[0x0][0x210], RZ ;  /* 0x000084001e1e7a24 */ /* 0x000fe200078e02ff */
[----:B------:R-:W-:Y:S01]  /*1af0*/  LOP3.LUT R9, R7, R0, R208, 0x1e, !PT ;  /* 0x0000000007097212 */ /* 0x000fe200078e1ed0 */
[C---:B------:R-:W-:Y:S01]  /*1b00*/  IMAD R7, R35.reuse, c[0x0][0x184], R10 ;  /* 0x0000610023077a24 */ /* 0x040fe200078e020a */
[----:B------:R-:W-:Y:S01]  /*1b10*/  LOP3.LUT R0, R6, 0xc0, RZ, 0xc0, !PT ;  /* 0x000000c006007812 */ /* 0x000fe200078ec0ff */
[----:B------:R-:W-:-:S03]  /*1b20*/  IMAD.WIDE.U32 R2, R35, c[0x0][0x210], R2 ;  /* 0x0000840023027a25 */ /* 0x000fc600078e0002 */
[----:B------:R-:W-:Y:S01]  /*1b30*/  LOP3.LUT R8, R0, 0x8, R34, 0xf8, !PT ;  /* 0x0000000800087812 */ /* 0x000fe200078ef822 */
[----:B------:R-:W-:Y:S01]  /*1b40*/  IMAD.WIDE.U32 R4, R35, c[0x0][0x180], R4 ;  /* 0x0000600023047a25 */ /* 0x000fe200078e0004 */
[----:B------:R-:W-:-:S03]  /*1b50*/  SHF.R.U32.HI R6, RZ, 0x3, R0 ;  /* 0x00000003ff067819 */ /* 0x000fc60000011600 */
[----:B------:R-:W-:Y:S01]  /*1b60*/  IMAD R0, R27, 0x2, R25 ;  /* 0x000000021b007824 */ /* 0x000fe200078e0219 */
[----:B------:R-:W-:Y:S01]  /*1b70*/  LOP3.LUT R10, R8, R6, RZ, 0x3c, !PT ;  /* 0x00000006080a7212 */ /* 0x000fe200078e3cff */
[----:B------:R-:W-:Y:S02]  /*1b80*/  IMAD.IADD R5, R5, 0x1, R7 ;  /* 0x0000000105057824 */ /* 0x000fe400078e0207 */
[----:B------:R-:W-:Y:S01]  /*1b90*/  IMAD.IADD R6, R0, 0x1, R9 ;  /* 0x0000000100067824 */ /* 0x000fe200078e0209 */
[----:B------:R-:W-:Y:S01]  /*1ba0*/  SEL R9, RZ, 0x2, P4 ;  /* 0x00000002ff097807 */ /* 0x000fe20002000000 */
[----:B------:R-:W-:Y:S01]  /*1bb0*/  IMAD R0, R35, c[0x0][0x214], R30 ;  /* 0x0000850023007a24 */ /* 0x000fe200078e021e */
[----:B------:R-:W-:Y:S01]  /*1bc0*/  SEL R30, RZ, 0xffffffff, P4 ;  /* 0xffffffffff1e7807 */ /* 0x000fe20002000000 */
[----:B------:R-:W-:Y:S02]  /*1bd0*/  IMAD.SHL.U32 R224, R6, 0x2, RZ ;  /* 0x0000000206e07824 */ /* 0x000fe400078e00ff */
[----:B------:R-:W-:-:S02]  /*1be0*/  IMAD.IADD R3, R3, 0x1, R0 ;  /* 0x0000000103037824 */ /* 0x000fc400078e0200 */
[----:B------:R-:W-:Y:S01]  /*1bf0*/  IMAD R8, R11, c[0x0][0x188], RZ ;  /* 0x000062000b087a24 */ /* 0x000fe200078e02ff */
[C---:B------:R-:W-:Y:S01]  /*1c00*/  IADD3 R0, R224.reuse, 0xf480, RZ ;  /* 0x0000f480e0007810 */ /* 0x040fe20007ffe0ff */
[----:B------:R-:W-:Y:S01]  /*1c10*/  IMAD.U32 R6, RZ, RZ, UR20 ;  /* 0x00000014ff067e24 */ /* 0x000fe2000f8e00ff */
[----:B------:R-:W-:Y:S01]  /*1c20*/  IADD3 R225, R224, 0xf4c0, RZ ;  /* 0x0000f4c0e0e17810 */ /* 0x000fe20007ffe0ff */
[----:B------:R-:W-:Y:S01]  /*1c30*/  IMAD R8, R15, c[0x0][0x18c], R8 ;  /* 0x000063000f087a24 */ /* 0x000fe200078e0208 */
[----:B------:R-:W-:Y:S01]  /*1c40*/  @P2 IADD3 R225, R0, -0x40, RZ ;  /* 0xffffffc000e12810 */ /* 0x000fe20007ffe0ff */
[----:B------:R-:W-:Y:S01]  /*1c50*/  IMAD R0, R11, c[0x0][0x218], RZ ;  /* 0x000086000b007a24 */ /* 0x000fe200078e02ff */
[----:B------:R-:W-:Y:S01]  /*1c60*/  ISETP.GE.AND P2, PT, R36, c[0x0][0x16c], PT ;  /* 0x00005b0024007a0c */ /* 0x000fe20003f46270 */
[----:B------:R-:W-:-:S04]  /*1c70*/  IMAD.WIDE.U32 R38, R15, c[0x0][0x188], R4 ;  /* 0x000062000f267a25 */ /* 0x000fc800078e0004 */
[----:B------:R-:W-:Y:S01]  /*1c80*/  IMAD.U32 R7, RZ, RZ, UR21 ;  /* 0x00000015ff077e24 */ /* 0x000fe2000f8e00ff */
[----:B------:R1:W-:Y:S01]  /*1c90*/  STL.64 [R1+0x28], R38 ;  /* 0x0000282601007387 */ /* 0x0003e20000100a00 */
[----:B------:R-:W-:Y:S01]  /*1ca0*/  IMAD R7, R15, c[0x0][0x21c], R0 ;  /* 0x000087000f077a24 */ /* 0x000fe200078e0200 */
[----:B------:R-:W-:Y:S01]  /*1cb0*/  SEL R0, RZ, 0x4, P2 ;  /* 0x00000004ff007807 */ /* 0x000fe20001000000 */
[----:B------:R-:W-:Y:S01]  /*1cc0*/  IMAD.U32 R5, RZ, RZ, UR18 ;  /* 0x00000012ff057e24 */ /* 0x000fe2000f8e00ff */
[----:B------:R-:W-:Y:S01]  /*1cd0*/  LEA R4, P2, R6, R38, 0x6 ;  /* 0x0000002606047211 */ /* 0x000fe200078430ff */
[----:B------:R-:W-:Y:S01]  /*1ce0*/  IMAD.IADD R37, R39, 0x1, R8 ;  /* 0x0000000127257824 */ /* 0x000fe200078e0208 */
[----:B------:R-:W-:Y:S01]  /*1cf0*/  IADD3 R12, R0, R9, R252 ;  /* 0x00000009000c7210 */ /* 0x000fe20007ffe0fc */
[----:B------:R-:W-:Y:S01]  /*1d00*/  UMOV UR18, 0x6 ;  /* 0x0000000600127882 */ /* 0x000fe20000000000 */
[C---:B------:R-:W-:Y:S01]  /*1d10*/  IMAD.WIDE.U32 R16, R15.reuse, c[0x0][0x278], R16 ;  /* 0x00009e000f107a25 */ /* 0x040fe200078e0010 */
[----:B------:R-:W-:Y:S01]  /*1d20*/  USHF.L.U64.HI UR7, UR6, UR18, UR7 ;  /* 0x0000001206077299 */ /* 0x000fe20008010207 */
[----:B------:R-:W-:Y:S01]  /*1d30*/  LEA.HI.X R0, R6, R37, R5, 0x6, P2 ;  /* 0x0000002506007211 */ /* 0x000fe200010f3405 */
[----:B------:R-:W-:Y:S01]  /*1d40*/  STL [R1+0x44], R37 ;  /* 0x0000442501007387 */ /* 0x000fe20000100800 */
[----:B------:R-:W-:Y:S01]  /*1d50*/  LEA R6, P2, R4, c[0x0][0x160], 0x1 ;  /* 0x0000580004067a11 */ /* 0x000fe200078408ff */
[----:B------:R-:W-:Y:S01]  /*1d60*/  UIMAD UR7, UR7, UR11, URZ ;  /* 0x0000000b070772a4 */ /* 0x000fe2000f8e023f */
[----:B------:R-:W-:Y:S01]  /*1d70*/  LOP3.LUT P4, RZ, R12, 0x1, RZ, 0xc0, !PT ;  /* 0x000000010cff7812 */ /* 0x000fe2000788c0ff */
[----:B------:R-:W-:Y:S01]  /*1d80*/  USHF.R.S32.HI UR6, URZ, 0x1f, UR4 ;  /* 0x0000001f3f067899 */ /* 0x000fe20008011404 */
[----:B------:R-:W-:Y:S01]  /*1d90*/  IMAD.WIDE.U32 R22, R15, c[0x0][0x290], R22 ;  /* 0x0000a4000f167a25 */ /* 0x000fe200078e0016 */
[----:B------:R-:W-:Y:S01]  /*1da0*/  UIMAD UR7, UR15, UR19, UR7 ;  /* 0x000000130f0772a4 */ /* 0x000fe2000f8e0207 */
[----:B------:R-:W-:-:S02]  /*1db0*/  ISETP.GE.OR P4, PT, R245, UR16, !P4 ;  /* 0x00000010f5007c0c */ /* 0x000fc4000e786670 */
[----:B------:R-:W-:Y:S01]  /*1dc0*/  IMAD.WIDE.U32 R20, R15, c[0x0][0x240], R20 ;  /* 0x000090000f147a25 */ /* 0x000fe200078e0014 */
[----:B------:R-:W-:-:S03]  /*1dd0*/  UMOV UR15, 0x1 ;  /* 0x00000001000f7882 */ /* 0x000fc60000000000 */
[----:B-1----:R-:W-:-:S04]  /*1de0*/  IMAD.WIDE.U32 R38, R15, c[0x0][0x218], R2 ;  /* 0x000086000f267a25 */ /* 0x002fc800078e0002 */
[----:B------:R-:W-:Y:S01]  /*1df0*/  IMAD.IADD R9, R39, 0x1, R7 ;  /* 0x0000000127097824 */ /* 0x000fe200078e0207 */
[----:B------:R-:W-:Y:S01]  /*1e00*/  LEA.HI.X R7, R4, c[0x0][0x164], R0, 0x1, P2 ;  /* 0x0000590004077a11 */ /* 0x000fe200010f0c00 */
[----:B------:R-:W-:Y:S01]  /*1e10*/  IMAD R0, R11, c[0x0][0x278], RZ ;  /* 0x00009e000b007a24 */ /* 0x000fe200078e02ff */
[----:B------:R1:W-:Y:S01]  /*1e20*/  STL.64 [R1+0x20], R38 ;  /* 0x0000202601007387 */ /* 0x0003e20000100a00 */
[----:B------:R-:W-:Y:S01]  /*1e30*/  IMAD.U32 R2, R14, 0x20, R10 ;  /* 0x000000200e027824 */ /* 0x000fe200078e000a */
[----:B------:R-:W-:Y:S01]  /*1e40*/  ISETP.GT.AND P2, PT, R85, 0xf, PT ;  /* 0x0000000f5500780c */ /* 0x000fe20003f44270 */
[----:B------:R-:W-:Y:S01]  /*1e50*/  IMAD R4, R15, c[0x0][0x27c], R0 ;  /* 0x00009f000f047a24 */ /* 0x000fe200078e0200 */
[----:B------:R-:W-:Y:S01]  /*1e60*/  SEL R0, R218, 0xffffffe0, !P0 ;  /* 0xffffffe0da007807 */ /* 0x000fe20004000000 */
[----:B------:R-:W-:Y:S01]  /*1e70*/  IMAD.SHL.U32 R210, R2, 0x2, RZ ;  /* 0x0000000202d27824 */ /* 0x000fe200078e00ff */
[----:B------:R-:W-:Y:S01]  /*1e80*/  LOP3.LUT P0, RZ, R12, 0x2, RZ, 0xc0, !PT ;  /* 0x000000020cff7812 */ /* 0x000fe2000780c0ff */
[----:B------:R-:W-:-:S02]  /*1e90*/  IMAD.MOV.U32 R8, RZ, RZ, R38 ;  /* 0x000000ffff087224 */ /* 0x000fc400078e0026 */
[----:B------:R-:W-:Y:S01]  /*1ea0*/  IMAD.IADD R211, R210, 0x1, R0 ;  /* 0x00000001d2d37824 */ /* 0x000fe200078e0200 */
[----:B------:R-:W2:Y:S01]  /*1eb0*/  LDSM.16.M88.4 R160, [R210+0x6080] ;  /* 0x00608000d2a0783b */ /* 0x000ea20000000200 */
[----:B------:R-:W-:Y:S01]  /*1ec0*/  IMAD.U32 R3, RZ, RZ, UR19 ;  /* 0x00000013ff037e24 */ /* 0x000fe2000f8e00ff */
[----:B------:R-:W-:Y:S01]  /*1ed0*/  ISETP.GE.OR P0, PT, R245, UR16, !P0 ;  /* 0x00000010f5007c0c */ /* 0x000fe2000c706670 */
[----:B------:R-:W-:Y:S01]  /*1ee0*/  IMAD.IADD R5, R17, 0x1, R4 ;  /* 0x0000000111057824 */ /* 0x000fe200078e0204 */
[----:B------:R-:W3:Y:S01]  /*1ef0*/  LDSM.16.M88.4 R164, [R210+0x7080] ;  /* 0x00708000d2a4783b */ /* 0x000ee20000000200 */
[C---:B------:R-:W-:Y:S02]  /*1f00*/  IMAD R4, R11.reuse, c[0x0][0x290], RZ ;  /* 0x0000a4000b047a24 */ /* 0x040fe400078e02ff */
[----:B------:R-:W-:Y:S01]  /*1f10*/  IMAD R11, R11, c[0x0][0x240], RZ ;  /* 0x000090000b0b7a24 */ /* 0x000fe200078e02ff */
[----:B------:R-:W4:Y:S01]  /*1f20*/  LDSM.16.M88.4 R168, [R211+0x6080] ;  /* 0x00608000d3a8783b */ /* 0x000f220000000200 */
[----:B------:R-:W-:-:S02]  /*1f30*/  IMAD R27, R15, c[0x0][0x294], R4 ;  /* 0x0000a5000f1b7a24 */ /* 0x000fc400078e0204 */
[----:B------:R-:W-:Y:S01]  /*1f40*/  IMAD.SHL.U32 R14, R29, 0x10, RZ ;  /* 0x000000101d0e7824 */ /* 0x000fe200078e00ff */
[----:B------:R-:W2:Y:S04]  /*1f50*/  LDSM.16.M88.4 R172, [R211+0x7080] ;  /* 0x00708000d3ac783b */ /* 0x000ea80000000200 */
[----:B------:R-:W2:Y:S01]  /*1f60*/  LDSM.16.M88.4 R176, [R210+0x8080] ;  /* 0x00808000d2b0783b */ /* 0x000ea20000000200 */
[----:B-1----:R-:W-:-:S03]  /*1f70*/  CS2R R38, SRZ ;  /* 0x0000000000267805 */ /* 0x002fc6000001ff00 */
        /* <DEDUP_REMOVED lines=8> */
[----:B------:R2:W-:Y:S04]  /*2000*/  STL.64 [R1+0x8], R8 ;  /* 0x0000080801007387 */ /* 0x0005e80000100a00 */
[----:B------:R1:W-:Y:S04]  /*2010*/  STL.64 [R1+0x18], R16 ;  /* 0x0000181001007387 */ /* 0x0003e80000100a00 */
[----:B------:R3:W-:Y:S04]  /*2020*/  STL [R1+0x38], R5 ;  /* 0x0000380501007387 */ /* 0x0007e80000100800 */
[----:B------:R-:W-:Y:S04]  /*2030*/  STL.64 [R1+0x10], R22 ;  /* 0x0000101601007387 */ /* 0x000fe80000100a00 */
[----:B------:R-:W-:Y:S04]  /*2040*/  STL.64 [R1+0x30], R20 ;  /* 0x0000301401007387 */ /* 0x000fe80000100a00 */
[----:B------:R-:W-:Y:S01]  /*2050*/  @!PT LDS RZ, [RZ] ;  /* 0x00000000fffff984 */ /* 0x000fe20000000800 */
[----:B------:R-:W-:Y:S01]  /*2060*/  @!PT LDS RZ, [RZ] ;  /* 0x00000000fffff984 */ /* 0x000fe20000000800 */
[----:B------:R-:W-:Y:S01]  /*2070*/  @!PT LDS RZ, [RZ] ;  /* 0x00000000fffff984 */ /* 0x000fe20000000800 */
[----:B------:R4:W-:Y:S04]  /*2080*/  LDGSTS.E.BYPASS.LTC128B.128 [R250+0x6080], [R6.64], !P4 ;  /* 0x0608000006fa7fae */ /* 0x0009e8000e101d4c */
[----:B------:R4:W-:Y:S01]  /*2090*/  LDGSTS.E.BYPASS.LTC128B.128 [R250+0x7080], [R6.64+0x40], !P0 ;  /* 0x0708004006fa7fae */ /* 0x0009e2000c101d4c */
[----:B------:R-:W-:Y:S01]  /*20a0*/  @!P2 IADD3 R10, P0, R16, UR4, RZ ;  /* 0x00000004100aac10 */ /* 0x000fe2000ff1e0ff */
[----:B--2---:R-:W-:Y:S01]  /*20b0*/  IMAD.WIDE.U32 R8, R3, UR11, R8 ;  /* 0x0000000b03087c25 */ /* 0x004fe2000f8e0008 */
[----:B------:R-:W-:-:S02]  /*20c0*/  SHF.R.S32.HI R3, RZ, 0x1f, R18 ;  /* 0x0000001fff037819 */ /* 0x000fc40000011412 */
[----:B-1----:R-:W-:Y:S02]  /*20d0*/  @!P2 IADD3.X R17, R5, UR6, RZ, P0, !PT ;  /* 0x000000060511ac10 */ /* 0x002fe400087fe4ff */
[----:B------:R-:W-:Y:S02]  /*20e0*/  LEA.HI R3, R3, R18, RZ, 0x2 ;  /* 0x0000001203037211 */ /* 0x000fe400078f10ff */
[----:B------:R-:W-:Y:S01]  /*20f0*/  IADD3 R0, R9, UR7, RZ ;  /* 0x0000000709007c10 */ /* 0x000fe2000fffe0ff */
[----:B------:R-:W-:Y:S01]  /*2100*/  IMAD.SHL.U32 R9, R19, 0x40, RZ ;  /* 0x0000004013097824 */ /* 0x000fe200078e00ff */
[----:B------:R-:W-:Y:S01]  /*2110*/  LOP3.LUT R3, R3, 0x1ffffffc, RZ, 0xc0, !PT ;  /* 0x1ffffffc03037812 */ /* 0x000fe200078ec0ff */
[----:B------:R-:W-:Y:S01]  /*2120*/  UIADD3 UR7, UR17, 0x1, -UR10 ;  /* 0x0000000111077890 */ /* 0x000fe2000fffe80a */
[----:B------:R-:W-:Y:S01]  /*2130*/  LEA R2, P4, R8, c[0x0][0x1f0], 0x1 ;  /* 0x00007c0008027a11 */ /* 0x000fe200078808ff */
[----:B------:R-:W-:Y:S01]  /*2140*/  UIADD3 UR17, UR17, -UR9, URZ ;  /* 0x8000000911117290 */ /* 0x000fe2000fffe03f */
[----:B---3--:R-:W-:Y:S01]  /*2150*/  LOP3.LUT R5, R33, 0xffffffe0, RZ, 0xc0, !PT ;  /* 0xffffffe021057812 */ /* 0x008fe200078ec0ff */
[----:B------:R-:W-:Y:S01]  /*2160*/  IMAD.IADD R18, R18, 0x1, -R3 ;  /* 0x0000000112127824 */ /* 0x000fe200078e0a03 */
[----:B------:R-:W-:Y:S01]  /*2170*/  LEA.HI.X R3, R8, c[0x0][0x1f4], R0, 0x1, P4 ;  /* 0x00007d0008037a11 */ /* 0x000fe200020f0c00 */
[----:B------:R-:W-:Y:S01]  /*2180*/  IMAD.U32 R246, RZ, RZ, UR7 ;  /* 0x00000007fff67e24 */ /* 0x000fe2000f8e00ff */
[----:B------:R-:W-:Y:S01]  /*2190*/  LOP3.LUT R0, R31, 0xfffffff0, RZ, 0xc0, !PT ;  /* 0xfffffff01f007812 */ /* 0x000fe200078ec0ff */
[----:B------:R-:W-:Y:S01]  /*21a0*/  IMAD.IADD R4, R85, 0x1, -R5 ;  /* 0x0000000155047824 */ /* 0x000fe200078e0a05 */
[----:B------:R-:W-:-:S02]  /*21b0*/  ISETP.GE.AND P4, PT, R28, c[0x0][0x1fc], PT ;  /* 0x00007f001c007a0c */ /* 0x000fc40003f86270 */
[----:B------:R-:W-:Y:S01]  /*21c0*/  ISETP.GE.OR P0, PT, R28, c[0x0][0x1fc], !P6 ;  /* 0x00007f001c007a0c */ /* 0x000fe20007706670 */
[----:B------:R-:W-:Y:S01]  /*21d0*/  IMAD.IADD R0, R85, 0x1, -R0 ;  /* 0x0000000155007824 */ /* 0x000fe200078e0a00 */
[----:B------:R-:W-:Y:S01]  /*21e0*/  LOP3.LUT R9, R9, 0x1c0, RZ, 0xc0, !PT ;  /* 0x000001c009097812 */ /* 0x000fe200078ec0ff */
[----:B------:R-:W-:Y:S01]  /*21f0*/  IMAD R28, R15, c[0x0][0x244], R11 ;  /* 0x000091000f1c7a24 */ /* 0x000fe200078e020b */
[----:B------:R-:W-:Y:S02]  /*2200*/  SHF.R.S32.HI R11, RZ, 0x1f, R4 ;  /* 0x0000001fff0b7819 */ /* 0x000fe40000011404 */
[----:B------:R-:W-:Y:S02]  /*2210*/  LEA.HI R5, R0, R0, RZ, 0x1 ;  /* 0x0000000000057211 */ /* 0x000fe400078f08ff */
[----:B------:R-:W-:Y:S02]  /*2220*/  SHF.R.S32.HI R8, RZ, 0x1f, R0 ;  /* 0x0000001fff087819 */ /* 0x000fe40000011400 */
[----:B------:R-:W-:-:S02]  /*2230*/  LOP3.LUT R13, R5, 0x7fffffe, RZ, 0xc0, !PT ;  /* 0x07fffffe050d7812 */ /* 0x000fc400078ec0ff */
[----:B------:R-:W-:Y:S02]  /*2240*/  LEA.HI R8, R8, R0, RZ, 0x3 ;  /* 0x0000000008087211 */ /* 0x000fe400078f18ff */
[----:B------:R-:W-:Y:S01]  /*2250*/  LEA.HI R11, R11, R4, RZ, 0x2 ;  /* 0x000000040b0b7211 */ /* 0x000fe200078f10ff */
[----:B------:R-:W-:Y:S01]  /*2260*/  IMAD.IADD R16, R0, 0x1, -R13 ;  /* 0x0000000100107824 */ /* 0x000fe200078e0a0d */
[----:B------:R-:W-:Y:S02]  /*2270*/  LOP3.LUT R15, R9, 0x30, R14, 0xf8, !PT ;  /* 0x00000030090f7812 */ /* 0x000fe400078ef80e */
[----:B------:R-:W-:Y:S02]  /*2280*/  LOP3.LUT R14, R8, 0xfffffff8, RZ, 0xc0, !PT ;  /* 0xfffffff8080e7812 */ /* 0x000fe400078ec0ff */
[----:B------:R-:W-:Y:S02]  /*2290*/  SHF.R.S32.HI R8, RZ, 0x3, R8 ;  /* 0x00000003ff087819 */ /* 0x000fe40000011408 */
[----:B------:R-:W-:Y:S01]  /*22a0*/  LOP3.LUT R13, R11, 0x7ffffffc, RZ, 0xc0, !PT ;  /* 0x7ffffffc0b0d7812 */ /* 0x000fe200078ec0ff */
[----:B------:R-:W-:Y:S01]  /*22b0*/  IMAD.IADD R0, R0, 0x1, -R14 ;  /* 0x0000000100007824 */ /* 0x000fe200078e0a0e */
[----:B------:R-:W-:Y:S01]  /*22c0*/  SEL R19, RZ, 0x1, P5 ;  /* 0x00000001ff137807 */ /* 0x000fe20002800000 */
[----:B------:R-:W-:Y:S01]  /*22d0*/  IMAD R16, R8, 0x8, R16 ;  /* 0x0000000808107824 */ /* 0x000fe200078e0210 */
[----:B------:R-:W-:Y:S01]  /*22e0*/  LOP3.LUT P5, RZ, R12, 0x4, RZ, 0xc0, !PT ;  /* 0x000000040cff7812 */ /* 0x000fe200078ac0ff */
[----:B------:R-:W-:Y:S01]  /*22f0*/  IMAD R214, R8, 0x200, R25 ;  /* 0x0000020008d67824 */ /* 0x000fe200078e0219 */
[----:B------:R-:W-:Y:S01]  /*2300*/  SHF.R.S32.HI R8, RZ, 0x1f, R5 ;  /* 0x0000001fff087819 */ /* 0x000fe20000011405 */
[----:B------:R-:W-:Y:S01]  /*2310*/  IMAD.IADD R13, R4, 0x1, -R13 ;  /* 0x00000001040d7824 */ /* 0x000fe200078e0a0d */
[----:B------:R-:W-:Y:S01]  /*2320*/  SHF.R.S32.HI R4, RZ, 0x1, R5 ;  /* 0x00000001ff047819 */ /* 0x000fe20000011405 */
[----:B------:R-:W-:Y:S01]  /*2330*/  IMAD.SHL.U32 R14, R30, 0x2, RZ ;  /* 0x000000021e0e7824 */ /* 0x000fe200078e00ff */
[----:B------:R-:W-:Y:S01]  /*2340*/  LEA.HI R5, R32, R85, RZ, 0x7 ;  /* 0x0000005520057211 */ /* 0x000fe200078f38ff */
[----:B------:R-:W-:Y:S01]  /*2350*/  IMAD R18, R18, 0x4, R13 ;  /* 0x0000000412127824 */ /* 0x000fe200078e020d */
[----:B------:R-:W-:-:S02]  /*2360*/  LOP3.LUT R15, R15, 0x8, R34, 0xf8, !PT ;  /* 0x000000080f0f7812 */ /* 0x000fc400078ef822 */
[----:B------:R-:W-:Y:S01]  /*2370*/  SHF.R.U32.HI R12, RZ, 0x4, R5 ;  /* 0x00000004ff0c7819 */ /* 0x000fe20000011605 */
[----:B------:R-:W-:Y:S01]  /*2380*/  IMAD.SHL.U32 R5, R26, 0x10, RZ ;  /* 0x000000101a057824 */ /* 0x000fe200078e00ff */
[----:B------:R-:W-:Y:S01]  /*2390*/  SHF.R.U32.HI R9, RZ, 0x3, R9 ;  /* 0x00000003ff097819 */ /* 0x000fe20000011609 */
[----:B------:R-:W-:Y:S01]  /*23a0*/  IMAD.SHL.U32 R248, R18, 0x2, RZ ;  /* 0x0000000212f87824 */ /* 0x000fe200078e00ff */
[----:B------:R-:W-:Y:S02]  /*23b0*/  LEA.HI R8, R8, R4, RZ, 0x2 ;  /* 0x0000000408087211 */ /* 0x000fe400078f10ff */
[----:B------:R-:W-:Y:S02]  /*23c0*/  ISETP.GE.OR P5, PT, R245, UR16, !P5 ;  /* 0x00000010f5007c0c */ /* 0x000fe4000efa6670 */
[----:B------:R-:W-:Y:S02]  /*23d0*/  LOP3.LUT R9, R15, R9, RZ, 0x3c, !PT ;  /* 0x000000090f097212 */ /* 0x000fe400078e3cff */
[----:B------:R-:W-:-:S02]  /*23e0*/  LOP3.LUT R5, R5, 0x10, RZ, 0xc0, !PT ;  /* 0x0000001005057812 */ /* 0x000fc400078ec0ff */
[----:B------:R-:W-:Y:S01]  /*23f0*/  SEL R15, RZ, 0xffffffff, P4 ;  /* 0xffffffffff0f7807 */ /* 0x000fe20002000000 */
[----:B------:R-:W-:Y:S01]  /*2400*/  IMAD R209, R26, 0x200, R9 ;  /* 0x000002001ad17824 */ /* 0x000fe200078e0209 */
[----:B------:R-:W-:Y:S02]  /*2410*/  LOP3.LUT R8, R8, 0xfffffffc, RZ, 0xc0, !PT ;  /* 0xfffffffc08087812 */ /* 0x000fe400078ec0ff */
[----:B------:R-:W-:Y:S01]  /*2420*/  LOP3.LUT R12, R5, 0x8, R12, 0xf8, !PT ;  /* 0x00000008050c7812 */ /* 0x000fe200078ef80c */
[----:B------:R-:W-:Y:S01]  /*2430*/  IMAD.SHL.U32 R5, R15, 0x2, RZ ;  /* 0x000000020f057824 */ /* 0x000fe200078e00ff */
[----:B------:R-:W-:Y:S01]  /*2440*/  ISETP.GE.OR P6, PT, R36, c[0x0][0x1fc], !P6 ;  /* 0x00007f0024007a0c */ /* 0x000fe200077c6670 */
[----:B------:R-:W-:Y:S01]  /*2450*/  IMAD.IADD R8, R4, 0x1, -R8 ;  /* 0x0000000104087824 */ /* 0x000fe200078e0a08 */
[C---:B------:R-:W-:Y:S01]  /*2460*/  @!P2 LEA R4, P4, R10.reuse, c[0x0][0x258], 0x2 ;  /* 0x000096000a04aa11 */ /* 0x040fe200078810ff */
[----:B------:R4:W-:Y:S01]  /*2470*/  LDGSTS.E.BYPASS.LTC128B.128 [R250+0x8080], [R6.64+0x80], !P5 ;  /* 0x0808008006fa7fae */ /* 0x0009e2000e901d4c */
[----:B------:R-:W-:Y:S01]  /*2480*/  LOP3.LUT R13, R5, 0x2, R19, 0xe2, !PT ;  /* 0x00000002050d7812 */ /* 0x000fe200078ee213 */
[----:B------:R-:W-:Y:S01]  /*2490*/  IMAD.SHL.U32 R209, R209, 0x2, RZ ;  /* 0x00000002d1d17824 */ /* 0x000fe200078e00ff */
[----:B------:R-:W-:-:S02]  /*24a0*/  @!P2 LEA.HI.X R5, R10, c[0x0][0x25c], R17, 0x2, P4 ;  /* 0x000097000a05aa11 */ /* 0x000fc400020f1411 */
[----:B------:R-:W-:Y:S02]  /*24b0*/  ISETP.GE.AND P4, PT, R36, c[0x0][0x1fc], PT ;  /* 0x00007f0024007a0c */ /* 0x000fe40003f86270 */
[C---:B------:R-:W-:Y:S01]  /*24c0*/  LOP3.LUT P5, RZ, R0.reuse, 0x4, RZ, 0xc0, !PT ;  /* 0x0000000400ff7812 */ /* 0x040fe200078ac0ff */
[----:B------:R-:W-:Y:S01]  /*24d0*/  CS2R R36, SRZ ;  /* 0x0000000000247805 */ /* 0x000fe2000001ff00 */
[----:B------:R-:W-:Y:S02]  /*24e0*/  SEL R251, RZ, 0x4, P4 ;  /* 0x00000004fffb7807 */ /* 0x000fe40002000000 */
[----:B------:R-:W-:Y:S02]  /*24f0*/  LOP3.LUT P4, RZ, R0, 0x2, RZ, 0xc0, !PT ;  /* 0x0000000200ff7812 */ /* 0x000fe4000788c0ff */
[----:B------:R-:W-:Y:S02]  /*2500*/  SEL R218, R218, 0xffffffe0, !P5 ;  /* 0xffffffe0dada7807 */ /* 0x000fe40006800000 */
[----:B------:R-:W-:-:S02]  /*2510*/  SEL R219, R221, 0xfffffff0, !P4 ;  /* 0xfffffff0dddb7807 */ /* 0x000fc40006000000 */
[----:B------:R-:W-:Y:S02]  /*2520*/  SHF.R.S32.HI R244, RZ, 0x2, R11 ;  /* 0x00000002fff47819 */ /* 0x000fe4000001140b */
[----:B------:R-:W-:Y:S02]  /*2530*/  IADD3 R246, R246, -UR9, -R248 ;  /* 0x80000009f6f67c10 */ /* 0x000fe4000fffe8f8 */
[----:B------:R-:W-:Y:S01]  /*2540*/  LOP3.LUT R252, R14, 0x2, R252, 0xe2, !PT ;  /* 0x000000020efc7812 */ /* 0x000fe200078ee2fc */
[----:B------:R-:W-:Y:S01]  /*2550*/  IMAD R244, R24, 0x10, R244 ;  /* 0x0000001018f47824 */ /* 0x000fe200078e02f4 */
[----:B------:R-:W-:Y:S02]  /*2560*/  IADD3 R247, R246, c[0x0][0x2a4], RZ ;  /* 0x0000a900f6f77a10 */ /* 0x000fe40007ffe0ff */
[----:B------:R-:W-:Y:S01]  /*2570*/  LOP3.LUT R251, R13, R251, RZ, 0xfc, !PT ;  /* 0x000000fb0dfb7212 */ /* 0x000fe200078efcff */
[----:B----4-:R-:W-:Y:S01]  /*2580*/  @!P2 IMAD.SHL.U32 R7, R85, 0x10, RZ ;  /* 0x000000105507a824 */ /* 0x010fe200078e00ff */
[----:B------:R-:W-:Y:S01]  /*2590*/  IADD3 R249, -R248, UR14, RZ ;  /* 0x0000000ef8f97c10 */ /* 0x000fe2000fffe1ff */
[----:B------:R-:W-:-:S03]  /*25a0*/  IMAD.SHL.U32 R6, R26, 0x8, RZ ;  /* 0x000000081a067824 */ /* 0x000fc600078e00ff */
[----:B------:R1:W-:Y:S02]  /*25b0*/  @!P2 LDGSTS.E.BYPASS.LTC128B.128 [R7+0xf080], [R4.64] ;  /* 0x0f0800000407afae */ /* 0x0003e4000b901d4c */
[----:B------:R-:W-:Y:S02]  /*25c0*/  LOP3.LUT R6, R6, 0x8, RZ, 0xc0, !PT ;  /* 0x0000000806067812 */ /* 0x000fe400078ec0ff */
[----:B------:R-:W0:Y:S04]  /*25d0*/  LDGDEPBAR ;  /* 0x00000000000079af */ /* 0x000e280000000000 */
[----:B------:R2:W-:Y:S04]  /*25e0*/  LDGSTS.E.BYPASS.LTC128B.128 [R250+0xc080], [R2.64], !P1 ;  /* 0x0c08000002fa7fae */ /* 0x0005e8000c901d4c */
[----:B------:R2:W-:Y:S01]  /*25f0*/  LDGSTS.E.BYPASS.LTC128B.128 [R250+0xd080], [R2.64+0x40], !P0 ;  /* 0x0d08004002fa7fae */ /* 0x0005e2000c101d4c */
[----:B------:R-:W-:-:S03]  /*2600*/  LOP3.LUT P0, RZ, R8, 0x2, RZ, 0xc0, !PT ;  /* 0x0000000208ff7812 */ /* 0x000fc6000780c0ff */
[----:B------:R2:W-:Y:S01]  /*2610*/  LDGSTS.E.BYPASS.LTC128B.128 [R250+0xe080], [R2.64+0x80], !P6 ;  /* 0x0e08008002fa7fae */ /* 0x0005e2000f101d4c */
[----:B------:R-:W-:Y:S01]  /*2620*/  SEL R221, R221, 0xfffffff0, !P0 ;  /* 0xfffffff0dddd7807 */ /* 0x000fe20004000000 */
[----:B-1----:R-:W-:Y:S01]  /*2630*/  IMAD.SHL.U32 R5, R0, 0x40, RZ ;  /* 0x0000004000057824 */ /* 0x002fe200078e00ff */
[----:B------:R-:W-:Y:S01]  /*2640*/  IADD3 R0, P1, R22, UR4, RZ ;  /* 0x0000000416007c10 */ /* 0x000fe2000ff3e0ff */
[----:B------:R-:W-:Y:S01]  /*2650*/  IMAD.IADD R7, R23, 0x1, R27 ;  /* 0x0000000117077824 */ /* 0x000fe200078e021b */
[----:B------:R-:W-:Y:S01]  /*2660*/  UMOV UR4, URZ ;  /* 0x0000003f00047c82 */ /* 0x000fe20008000000 */
[----:B------:R-:W-:Y:S01]  /*2670*/  IMAD.SHL.U32 R4, R8, 0x40, RZ ;  /* 0x0000004008047824 */ /* 0x000fe200078e00ff */
[----:B------:R-:W-:Y:S02]  /*2680*/  LOP3.LUT R5, R5, 0x1c0, RZ, 0xc0, !PT ;  /* 0x000001c005057812 */ /* 0x000fe400078ec0ff */
[----:B------:R1:W-:Y:S02]  /*2690*/  STL [R1+0x4], R7 ;  /* 0x0000040701007387 */ /* 0x0003e40000100800 */
[----:B------:R-:W-:-:S02]  /*26a0*/  SHF.R.U32.HI R10, RZ, 0x3, R5 ;  /* 0x00000003ff0a7819 */ /* 0x000fc40000011605 */
[----:B------:R-:W-:Y:S02]  /*26b0*/  LOP3.LUT R4, R4, 0xc0, RZ, 0xc0, !PT ;  /* 0x000000c004047812 */ /* 0x000fe400078ec0ff */
[----:B------:R-:W-:Y:S02]  /*26c0*/  LOP3.LUT R10, R10, R5, R6, 0x1e, !PT ;  /* 0x000000050a0a7212 */ /* 0x000fe400078e1e06 */
[----:B------:R-:W-:-:S03]  /*26d0*/  SHF.R.U32.HI R5, RZ, 0x3, R4 ;  /* 0x00000003ff057819 */ /* 0x000fc60000011604 */
[----:B------:R-:W-:Y:S01]  /*26e0*/  IMAD.IADD R214, R214, 0x1, R10 ;  /* 0x00000001d6d67824 */ /* 0x000fe200078e020a */
[C---:B--2---:R-:W-:Y:S02]  /*26f0*/  LOP3.LUT R2, R5.reuse, R12, R4, 0x1e, !PT ;  /* 0x0000000c05027212 */ /* 0x044fe400078e1e04 */
[CC--:B------:R-:W-:Y:S02]  /*2700*/  LOP3.LUT R208, R5.reuse, R4.reuse, R208, 0x1e, !PT ;  /* 0x0000000405d07212 */ /* 0x0c0fe400078e1ed0 */
[----:B------:R-:W-:Y:S02]  /*2710*/  LOP3.LUT R3, R5, R4, R6, 0x1e, !PT ;  /* 0x0000000405037212 */ /* 0x000fe400078e1e06 */
[----:B------:R-:W-:-:S05]  /*2720*/  LEA R214, R214, 0x13480, 0x1 ;  /* 0x00013480d6d67811 */ /* 0x000fca00078e08ff */
[--C-:B------:R-:W-:Y:S01]  /*2730*/  IMAD R215, R218, 0x2, R214.reuse ;  /* 0x00000002dad77824 */ /* 0x100fe200078e02d6 */
[----:B-1----:R-:W-:Y:S01]  /*2740*/  IADD3.X R7, R7, UR6, RZ, P1, !PT ;  /* 0x0000000607077c10 */ /* 0x002fe20008ffe4ff */
[----:B------:R-:W-:Y:S01]  /*2750*/  ULDC UR6, c[0x0][0x2a0] ;  /* 0x0000a80000067ab9 */ /* 0x000fe20000000800 */
[C---:B------:R-:W-:Y:S01]  /*2760*/  LEA R8, P1, R0.reuse, c[0x0][0x280], 0x2 ;  /* 0x0000a00000087a11 */ /* 0x040fe200078210ff */
[----:B------:R-:W-:Y:S01]  /*2770*/  ULOP3.LUT UR6, URZ, UR6, URZ, 0x33, !UPT ;  /* 0x000000063f067292 */ /* 0x000fe2000f8e333f */
[----:B------:R-:W-:Y:S02]  /*2780*/  IMAD R216, R219, 0x2, R214 ;  /* 0x00000002dbd87824 */ /* 0x000fe400078e02d6 */
[----:B------:R-:W-:Y:S01]  /*2790*/  LEA.HI.X R9, R0, c[0x0][0x284], R7, 0x2, P1 ;  /* 0x0000a10000097a11 */ /* 0x000fe200008f1407 */
[----:B------:R-:W-:Y:S01]  /*27a0*/  IMAD.SHL.U32 R0, R16, 0x20, RZ ;  /* 0x0000002010007824 */ /* 0x000fe200078e00ff */
[----:B------:R-:W-:Y:S01]  /*27b0*/  ISETP.GE.AND P1, PT, R85, 0x10, PT ;  /* 0x000000105500780c */ /* 0x000fe20003f26270 */
[----:B------:R-:W-:Y:S01]  /*27c0*/  IMAD R219, R219, 0x2, R215 ;  /* 0x00000002dbdb7824 */ /* 0x000fe200078e02d7 */
[----:B------:R-:W-:Y:S01]  /*27d0*/  IADD3 R246, R246, UR6, RZ ;  /* 0x00000006f6f67c10 */ /* 0x000fe2000fffe0ff */
[----:B------:R-:W-:-:S02]  /*27e0*/  IMAD R4, R24, 0x200, R0 ;  /* 0x0000020018047824 */ /* 0x000fc400078e0200 */
[C---:B------:R-:W-:Y:S02]  /*27f0*/  IMAD.IADD R220, R0.reuse, 0x1, R2 ;  /* 0x0000000100dc7824 */ /* 0x040fe400078e0202 */
[----:B------:R-:W-:Y:S02]  /*2800*/  IMAD.IADD R208, R0, 0x1, R208 ;  /* 0x0000000100d07824 */ /* 0x000fe400078e02d0 */
[----:B------:R-:W-:Y:S02]  /*2810*/  IMAD.IADD R0, R21, 0x1, R28 ;  /* 0x0000000115007824 */ /* 0x000fe400078e021c */
[----:B------:R-:W-:Y:S01]  /*2820*/  IMAD.IADD R217, R4, 0x1, R3 ;  /* 0x0000000104d97824 */ /* 0x000fe200078e0203 */
[----:B------:R-:W-:Y:S01]  /*2830*/  LEA R208, R208, 0x80, 0x1 ;  /* 0x00000080d0d07811 */ /* 0x000fe200078e08ff */
[----:B------:R-:W-:Y:S01]  /*2840*/  @!P1 IMAD.SHL.U32 R3, R85, 0x10, RZ ;  /* 0x0000001055039824 */ /* 0x000fe200078e00ff */
[----:B------:R1:W-:Y:S01]  /*2850*/  STL [R1+0x3c], R0 ;  /* 0x00003c0001007387 */ /* 0x0003e20000100800 */
[C---:B------:R-:W-:Y:S01]  /*2860*/  IMAD.SHL.U32 R212, R217.reuse, 0x2, RZ ;  /* 0x00000002d9d47824 */ /* 0x040fe200078e00ff */
[----:B------:R-:W-:Y:S01]  /*2870*/  CS2R R84, SRZ ;  /* 0x0000000000547805 */ /* 0x000fe2000001ff00 */
[----:B------:R-:W-:Y:S01]  /*2880*/  IMAD R218, R218, 0x2, R216 ;  /* 0x00000002dada7824 */ /* 0x000fe200078e02d8 */
[----:B------:R2:W-:Y:S01]  /*2890*/  @!P1 LDGSTS.E.BYPASS.LTC128B.128 [R3+0xf280], [R8.64] ;  /* 0x0f28000008039fae */ /* 0x0005e2000b901d4c */
[----:B------:R-:W-:Y:S01]  /*28a0*/  IMAD.IADD R222, R217, 0x1, R221 ;  /* 0x00000001d9de7824 */ /* 0x000fe200078e02dd */
[----:B------:R-:W-:-:S02]  /*28b0*/  IADD3 R213, R212, 0xc080, RZ ;  /* 0x0000c080d4d57810 */ /* 0x000fc40007ffe0ff */
[----:B------:R-:W0:Y:S03]  /*28c0*/  LDGDEPBAR ;  /* 0x00000000000079af */ /* 0x000e260000000000 */
[----:B------:R-:W-:Y:S01]  /*28d0*/  IMAD R213, R221, 0x2, R213 ;  /* 0x00000002ddd57824 */ /* 0x000fe200078e02d5 */
[----:B------:R-:W0:Y:S01]  /*28e0*/  LDGDEPBAR ;  /* 0x00000000000079af */ /* 0x000e220000000000 */
[----:B-1----:R-:W-:-:S05]  /*28f0*/  IADD3 R0, R250, 0x6080, RZ ;  /* 0x00006080fa007810 */ /* 0x002fca0007ffe0ff */
[----:B------:R2:W-:Y:S02]  /*2900*/  STL [R1+0x40], R0 ;  /* 0x0000400001007387 */ /* 0x0005e40000100800 */
.L_x_307:
[----:B------:R-:W-:Y:S04]  /*2910*/  DEPBAR.LE SB0, 0x1 ;  /* 0x000080400000791a */ /* 0x000fe80000000000 */
[----:B------:R-:W-:Y:S01]  /*2920*/  BAR.SYNC.DEFER_BLOCKING 0x0 ;  /* 0x0000000000007b1d */ /* 0x000fe20000010000 */
[----:B--2---:R-:W-:Y:S01]  /*2930*/  MOV R0, UR4 ;  /* 0x0000000400007c02 */ /* 0x004fe20008000f00 */
[----:B------:R-:W-:Y:S01]  /*2940*/  IMAD.U32 R223, RZ, RZ, UR4 ;  /* 0x00000004ffdf7e24 */ /* 0x000fe2000f8e00ff */
[----:B------:R-:W-:Y:S01]  /*2950*/  MOV R2, UR4 ;  /* 0x0000000400027c02 */ /* 0x000fe20008000f00 */
[----:B------:R-:W-:Y:S02]  /*2960*/  IMAD.U32 R3, RZ, RZ, UR4 ;  /* 0x00000004ff037e24 */ /* 0x000fe4000f8e00ff */
[----:B------:R-:W-:Y:S01]  /*2970*/  IMAD R0, R0, 0x1800, R217 ;  /* 0x0000180000007824 */ /* 0x000fe200078e02d9 */
[----:B------:R-:W-:Y:S01]  /*2980*/  LEA R223, R223, R244, 0x6 ;  /* 0x000000f4dfdf7211 */ /* 0x000fe200078e30ff */
[----:B------:R-:W-:Y:S02]  /*2990*/  IMAD R2, R2, 0x1800, R221 ;  /* 0x0000180002027824 */ /* 0x000fe400078e02dd */
[----:B------:R-:W-:Y:S02]  /*29a0*/  IMAD.SHL.U32 R0, R0, 0x2, RZ ;  /* 0x0000000200007824 */ /* 0x000fe400078e00ff */
[----:B------:R-:W-:Y:S02]  /*29b0*/  IMAD.IADD R2, R217, 0x1, R2 ;  /* 0x00000001d9027824 */ /* 0x000fe400078e0202 */
[----:B------:R-:W-:Y:S03]  /*29c0*/  IMAD R3, R3, 0x1800, R222 ;  /* 0x0000180003037824 */ /* 0x000fe600078e02de */
[----:B------:R-:W-:Y:S02]  /*29d0*/  SHF.L.U32 R2, R2, 0x1, RZ ;  /* 0x0000000102027819 */ /* 0x000fe400000006ff */
[----:B------:R-:W-:Y:S01]  /*29e0*/  SHF.L.U32 R3, R3, 0x1, RZ ;  /* 0x0000000103037819 */ /* 0x000fe200000006ff */
[----:B------:R-:W-:Y:S06]  /*29f0*/  LDSM.16.M88.4 R16, [R210+0x80] ;  /* 0x00008000d210783b */ /* 0x000fec0000000200 */
        /* <DEDUP_REMOVED lines=10> */
[----:B------:R-:W-:Y:S05]  /*2aa0*/  LDSM.16.M88.4 R156, [R211+0x5080] ;  /* 0x00508000d39c783b */ /* 0x000fea0000000200 */
        /* <DEDUP_REMOVED lines=17> */
[----:B------:R-:W-:Y:S06]  /*2bc0*/  LDSM.16.M88.4 R148, [R211+0x2080] ;  /* 0x00208000d394783b */ /* 0x000fec0000000200 */
[----:B------:R-:W4:Y:S01]  /*2bd0*/  LDSM.16.M88.4 R136, [R3+0x7080] ;  /* 0x007080000388783b */ /* 0x000f220000000200 */
[-C--:B-1----:R-:W-:Y:S08]  /*2be0*/  HMMA.16816.F32.BF16 R4, R132, R152.reuse, R4 ;  /* 0x000000988404723c */ /* 0x082ff00000041804 */
[C---:B--2---:R-:W-:Y:S08]  /*2bf0*/  HMMA.16816.F32.BF16 R8, R140.reuse, R152, R8 ;  /* 0x000000988c08723c */ /* 0x044ff00000041808 */
[-C--:B------:R-:W-:Y:S08]  /*2c00*/  HMMA.16816.F32.BF16 R12, R140, R154.reuse, R12 ;  /* 0x0000009a8c0c723c */ /* 0x080ff0000004180c */
[C---:B------:R-:W-:Y:S01]  /*2c10*/  HMMA.16816.F32.BF16 R16, R132.reuse, R154, R16 ;  /* 0x0000009a8410723c */ /* 0x040fe20000041810 */
[----:B------:R-:W1:Y:S07]  /*2c20*/  LDSM.16.M88.4 R152, [R2+0x7880] ;  /* 0x007880000298783b */ /* 0x000e6e0000000200 */
[-C--:B---3--:R-:W-:Y:S08]  /*2c30*/  HMMA.16816.F32.BF16 R20, R132, R144.reuse, R20 ;  /* 0x000000908414723c */ /* 0x088ff00000041814 */
[C---:B------:R-:W-:Y:S08]  /*2c40*/  HMMA.16816.F32.BF16 R24, R140.reuse, R144, R24 ;  /* 0x000000908c18723c */ /* 0x040ff00000041818 */
[-C--:B------:R-:W-:Y:S01]  /*2c50*/  HMMA.16816.F32.BF16 R28, R140, R146.reuse, R28 ;  /* 0x000000928c1c723c */ /* 0x080fe2000004181c */
[----:B------:R-:W2:Y:S07]  /*2c60*/  LDSM.16.M88.4 R140, [R211+0x3080] ;  /* 0x00308000d38c783b */ /* 0x000eae0000000200 */
[----:B------:R-:W-:Y:S01]  /*2c70*/  HMMA.16816.F32.BF16 R32, R132, R146, R32 ;  /* 0x000000928420723c */ /* 0x000fe20000041820 */
[----:B------:R-:W-:Y:S06]  /*2c80*/  LDSM.16.M88.4 R144, [R210+0x4080] ;  /* 0x00408000d290783b */ /* 0x000fec0000000200 */
[----:B------:R-:W3:Y:S01]  /*2c90*/  LDSM.16.M88.4 R132, [R0+0x8080] ;  /* 0x008080000084783b */ /* 0x000ee20000000200 */
[-C--:B----4-:R-:W-:Y:S08]  /*2ca0*/  HMMA.16816.F32.BF16 R4, R136, R148.reuse, R4 ;  /* 0x000000948804723c */ /* 0x090ff00000041804 */
[C---:B-1----:R-:W-:Y:S08]  /*2cb0*/  HMMA.16816.F32.BF16 R8, R152.reuse, R148, R8 ;  /* 0x000000949808723c */ /* 0x042ff00000041808 */
[-C--:B------:R-:W-:Y:S08]  /*2cc0*/  HMMA.16816.F32.BF16 R12, R152, R150.reuse, R12 ;  /* 0x00000096980c723c */ /* 0x080ff0000004180c */
[C---:B------:R-:W-:Y:S01]  /*2cd0*/  HMMA.16816.F32.BF16 R16, R136.reuse, R150, R16 ;  /* 0x000000968810723c */ /* 0x040fe20000041810 */
[----:B------:R1:W4:Y:S07]  /*2ce0*/  LDSM.16.M88.4 R148, [R0+0x8880] ;  /* 0x008880000094783b */ /* 0x00032e0000000200 */
[-C--:B--2---:R-:W-:Y:S08]  /*2cf0*/  HMMA.16816.F32.BF16 R20, R136, R140.reuse, R20 ;  /* 0x0000008c8814723c */ /* 0x084ff00000041814 */
[C---:B------:R-:W-:Y:S08]  /*2d00*/  HMMA.16816.F32.BF16 R24, R152.reuse, R140, R24 ;  /* 0x0000008c9818723c */ /* 0x040ff00000041818 */
[-C--:B------:R-:W-:Y:S01]  /*2d10*/  HMMA.16816.F32.BF16 R28, R152, R142.reuse, R28 ;  /* 0x0000008e981c723c */ /* 0x080fe2000004181c */
[----:B------:R-:W2:Y:S03]  /*2d20*/  LDSM.16.M88.4 R152, [R210+0x5080] ;  /* 0x00508000d298783b */ /* 0x000ea60000000200 */
[----:B-1----:R-:W-:Y:S04]  /*2d30*/  MOV R0, UR11 ;  /* 0x0000000b00007c02 */ /* 0x002fe80008000f00 */
[----:B------:R-:W-:Y:S01]  /*2d40*/  HMMA.16816.F32.BF16 R32, R136, R142, R32 ;  /* 0x0000008e8820723c */ /* 0x000fe20000041820 */
[----:B------:R-:W-:Y:S03]  /*2d50*/  LDSM.16.M88.4 R140, [R211+0x4080] ;  /* 0x00408000d38c783b */ /* 0x000fe60000000200 */
[----:B------:R-:W-:Y:S03]  /*2d60*/  IMAD R0, R0, 0x40, R244 ;  /* 0x0000004000007824 */ /* 0x000fe600078e02f4 */
[----:B------:R-:W1:Y:S01]  /*2d70*/  LDSM.16.M88.4 R136, [R3+0x8080] ;  /* 0x008080000388783b */ /* 0x000e620000000200 */
[-C--:B---3--:R-:W-:Y:S08]  /*2d80*/  HMMA.16816.F32.BF16 R4, R132, R144.reuse, R4 ;  /* 0x000000908404723c */ /* 0x088ff00000041804 */
[C---:B----4-:R-:W-:Y:S08]  /*2d90*/  HMMA.16816.F32.BF16 R8, R148.reuse, R144, R8 ;  /* 0x000000909408723c */ /* 0x050ff00000041808 */
[-C--:B------:R-:W-:Y:S08]  /*2da0*/  HMMA.16816.F32.BF16 R12, R148, R146.reuse, R12 ;  /* 0x00000092940c723c */ /* 0x080ff0000004180c */
[C---:B------:R-:W-:Y:S01]  /*2db0*/  HMMA.16816.F32.BF16 R16, R132.reuse, R146, R16 ;  /* 0x000000928410723c */ /* 0x040fe20000041810 */
[----:B------:R-:W3:Y:S07]  /*2dc0*/  LDSM.16.M88.4 R144, [R2+0x8880] ;  /* 0x008880000290783b */ /* 0x000eee0000000200 */
[-C--:B--2---:R-:W-:Y:S08]  /*2dd0*/  HMMA.16816.F32.BF16 R20, R132, R152.reuse, R20 ;  /* 0x000000988414723c */ /* 0x084ff00000041814 */
[C---:B------:R-:W-:Y:S01]  /*2de0*/  HMMA.16816.F32.BF16 R24, R148.reuse, R152, R24 ;  /* 0x000000989418723c */ /* 0x040fe20000041818 */
[----:B------:R2:W4:Y:S06]  /*2df0*/  LDS R153, [R223.X4+0xf080] ;  /* 0x00f08000df997984 */ /* 0x00052c0000004800 */
[-C--:B------:R-:W-:Y:S01]  /*2e00*/  IADD3 R152, R246, R0.reuse, RZ ;  /* 0x00000000f6987210 */ /* 0x080fe20007ffe0ff */
[-C--:B------:R-:W-:Y:S07]  /*2e10*/  HMMA.16816.F32.BF16 R28, R148, R154.reuse, R28 ;  /* 0x0000009a941c723c */ /* 0x080fee000004181c */
[----:B------:R-:W-:Y:S01]  /*2e20*/  IADD3 R149, R247, R0, RZ ;  /* 0x00000000f7957210 */ /* 0x000fe20007ffe0ff */
[----:B------:R-:W-:Y:S01]  /*2e30*/  HMMA.16816.F32.BF16 R32, R132, R154, R32 ;  /* 0x0000009a8420723c */ /* 0x000fe20000041820 */
[----:B------:R2:W2:Y:S03]  /*2e40*/  LDS R154, [R223.X4+0xf0a0] ;  /* 0x00f0a000df9a7984 */ /* 0x0004a60000004800 */
[----:B------:R-:W-:Y:S03]  /*2e50*/  IMNMX R149, R249, R149, PT ;  /* 0x00000095f9957217 */ /* 0x000fe60003800200 */
[----:B------:R2:W2:Y:S01]  /*2e60*/  LDS R155, [R223.X4+0xf100] ;  /* 0x00f10000df9b7984 */ /* 0x0004a20000004800 */
[-C--:B-1----:R-:W-:Y:S05]  /*2e70*/  HMMA.16816.F32.BF16 R4, R136, R140.reuse, R4 ;  /* 0x0000008c8804723c */ /* 0x082fea0000041804 */
[----:B------:R-:W1:Y:S03]  /*2e80*/  LDS R223, [R223.X4+0xf120] ;  /* 0x00f12000dfdf7984 */ /* 0x000e660000004800 */
[C---:B---3--:R-:W-:Y:S08]  /*2e90*/  HMMA.16816.F32.BF16 R8, R144.reuse, R140, R8 ;  /* 0x0000008c9008723c */ /* 0x048ff00000041808 */
[-C--:B------:R-:W-:Y:S08]  /*2ea0*/  HMMA.16816.F32.BF16 R12, R144, R142.reuse, R12 ;  /* 0x0000008e900c723c */ /* 0x080ff0000004180c */
[C---:B------:R-:W-:Y:S08]  /*2eb0*/  HMMA.16816.F32.BF16 R16, R136.reuse, R142, R16 ;  /* 0x0000008e8810723c */ /* 0x040ff00000041810 */
[-C--:B------:R-:W-:Y:S08]  /*2ec0*/  HMMA.16816.F32.BF16 R20, R136, R156.reuse, R20 ;  /* 0x0000009c8814723c */ /* 0x080ff00000041814 */
[C---:B------:R-:W-:Y:S08]  /*2ed0*/  HMMA.16816.F32.BF16 R24, R144.reuse, R156, R24 ;  /* 0x0000009c9018723c */ /* 0x040ff00000041818 */
[-C--:B------:R-:W-:Y:S08]  /*2ee0*/  HMMA.16816.F32.BF16 R28, R144, R158.reuse, R28 ;  /* 0x0000009e901c723c */ /* 0x080ff0000004181c */
[----:B------:R-:W-:Y:S01]  /*2ef0*/  HMMA.16816.F32.BF16 R32, R136, R158, R32 ;  /* 0x0000009e8820723c */ /* 0x000fe20000041820 */
[----:B------:R-:W-:-:S07]  /*2f00*/  @!P3 BRA `(.L_x_289) ;  /* 0x000001a00000b947 */ /* 0x000fce0003800000 */
[----:B-12-4-:R-:W-:Y:S01]  /*2f10*/  IADD3 R2, R0, UR17, RZ ;  /* 0x0000001100027c10 */ /* 0x016fe2000fffe0ff */
[----:B------:R-:W-:Y:S03]  /*2f20*/  BSSY B0, `(.L_x_290) ;  /* 0x0000011000007945 */ /* 0x000fe60003800000 */
        /* <DEDUP_REMOVED lines=11> */
.L_x_291:
[----:B------:R-:W-:Y:S04]  /*2fe0*/  MOV R3, 0x1 ;  /* 0x0000000100037802 */ /* 0x000fe80000000f00 */
[----:B------:R-:W-:Y:S11]  /*2ff0*/  ISETP.NE.AND P0, PT, R3, c[0x0][0x2a8], PT ;  /* 0x0000aa0003007a0c */ /* 0x000ff60003f05270 */
[----:B------:R-:W-:Y:S02]  /*3000*/  @!UPT UIADD3 URZ, URZ, URZ, URZ ;  /* 0x0000003f3f3ff290 */ /* 0x000fe4000fffe03f */
[----:B------:R-:W-:Y:S05]  /*3010*/  @P0 IMAD.HI.U32 R3, R2, c[0x0][0x2ac], RZ ;  /* 0x0000ab0002030a27 */ /* 0x000fea00078e00ff */
[----:B------:R-:W-:Y:S02]  /*3020*/  @P0 SHF.R.U32.HI R2, RZ, c[0x0][0x2b0], R3 ;  /* 0x0000ac00ff020a19 */ /* 0x000fe40000011603 */
.L_x_292:
[----:B------:R-:W-:Y:S05]  /*3030*/  BSYNC B0 ;  /* 0x0000000000007941 */ /* 0x000fea0003800000 */
.L_x_290:
[----:B------:R-:W-:Y:S04]  /*3040*/  IMAD.MOV.U32 R152, RZ, RZ, c[0x0][0x2a8] ;  /* 0x0000aa00ff987624 */ /* 0x000fe800078e00ff */
[----:B------:R-:W-:Y:S02]  /*3050*/  IMAD R152, R2, R152, -UR10 ;  /* 0x8000000a02987e24 */ /* 0x000fe4000f8e0298 */
[----:B------:R-:W-:Y:S03]  /*3060*/  IMAD.IADD R2, R246, 0x1, R0 ;  /* 0x00000001f6027824 */ /* 0x000fe600078e0200 */
[----:B------:R-:W-:Y:S04]  /*3070*/  IADD3 R152, -R248, R152, RZ ;  /* 0x00000098f8987210 */ /* 0x000fe80007ffe1ff */
[----:B------:R-:W-:Y:S02]  /*3080*/  IADD3 R3, R152, c[0x0][0x2a8], RZ ;  /* 0x0000aa0098037a10 */ /* 0x000fe40007ffe0ff */
[----:B------:R-:W-:Y:S02]  /*3090*/  IMNMX R152, R2, R152, !PT ;  /* 0x0000009802987217 */ /* 0x000fe40007800200 */
[----:B------:R-:W-:Y:S02]  /*30a0*/  IMNMX R149, R149, R3, PT ;  /* 0x0000000395957217 */ /* 0x000fe40003800200 */
.L_x_289:
[----:B-12-4-:R-:W-:Y:S05]  /*30b0*/  IADD3 R2, R0, 0x8, RZ ;  /* 0x0000000800027810 */ /* 0x016fea0007ffe0ff */
[--C-:B------:R-:W-:Y:S02]  /*30c0*/  IMAD.IADD R148, R247, 0x1, R2.reuse ;  /* 0x00000001f7947824 */ /* 0x100fe400078e0202 */
[----:B------:R-:W-:Y:S03]  /*30d0*/  IMAD.IADD R3, R246, 0x1, R2 ;  /* 0x00000001f6037824 */ /* 0x000fe600078e0202 */
[----:B------:R-:W-:Y:S01]  /*30e0*/  IMNMX R148, R249, R148, PT ;  /* 0x00000094f9947217 */ /* 0x000fe20003800200 */
[----:B------:R-:W-:-:S05]  /*30f0*/  @!P3 BRA `(.L_x_293) ;  /* 0x000001900000b947 */ /* 0x000fca0003800000 */
[----:B------:R-:W-:Y:S01]  /*3100*/  IADD3 R2, R2, UR17, RZ ;  /* 0x0000001102027c10 */ /* 0x000fe2000fffe0ff */
        /* <DEDUP_REMOVED lines=12> */
.L_x_295:
[----:B------:R-:W-:Y:S04]  /*31d0*/  MOV R132, 0x1 ;  /* 0x0000000100847802 */ /* 0x000fe80000000f00 */
[----:B------:R-:W-:Y:S11]  /*31e0*/  ISETP.NE.AND P0, PT, R132, c[0x0][0x2a8], PT ;  /* 0x0000aa0084007a0c */ /* 0x000ff60003f05270 */
[----:B------:R-:W-:Y:S02]  /*31f0*/  @!UPT UIADD3 URZ, URZ, URZ, URZ ;  /* 0x0000003f3f3ff290 */ /* 0x000fe4000fffe03f */
[----:B------:R-:W-:Y:S05]  /*3200*/  @P0 IMAD.HI.U32 R132, R2, c[0x0][0x2ac], RZ ;  /* 0x0000ab0002840a27 */ /* 0x000fea00078e00ff */
[----:B------:R-:W-:Y:S02]  /*3210*/  @P0 SHF.R.U32.HI R2, RZ, c[0x0][0x2b0], R132 ;  /* 0x0000ac00ff020a19 */ /* 0x000fe40000011684 */
.L_x_296:
[----:B------:R-:W-:Y:S05]  /*3220*/  BSYNC B0 ;  /* 0x0000000000007941 */ /* 0x000fea0003800000 */
.L_x_294:
[----:B------:R-:W-:Y:S04]  /*3230*/  IMAD.MOV.U32 R132, RZ, RZ, c[0x0][0x2a8] ;  /* 0x0000aa00ff847624 */ /* 0x000fe800078e00ff */
[----:B------:R-:W-:Y:S04]  /*3240*/  IMAD R2, R2, R132, -UR10 ;  /* 0x8000000a02027e24 */ /* 0x000fe8000f8e0284 */
[----:B------:R-:W-:Y:S05]  /*3250*/  IMAD.IADD R2, R2, 0x1, -R248 ;  /* 0x0000000102027824 */ /* 0x000fea00078e0af8 */
[----:B------:R-:W-:Y:S02]  /*3260*/  IADD3 R132, R2, c[0x0][0x2a8], RZ ;  /* 0x0000aa0002847a10 */ /* 0x000fe40007ffe0ff */
[----:B------:R-:W-:Y:S02]  /*3270*/  IMNMX R3, R3, R2, !PT ;  /* 0x0000000203037217 */ /* 0x000fe40007800200 */
[----:B------:R-:W-:Y:S02]  /*3280*/  IMNMX R148, R148, R132, PT ;  /* 0x0000008494947217 */ /* 0x000fe40003800200 */
.L_x_293:
[----:B------:R-:W-:Y:S05]  /*3290*/  IADD3 R132, R0, 0x20, RZ ;  /* 0x0000002000847810 */ /* 0x000fea0007ffe0ff */
        /* <DEDUP_REMOVED lines=17> */
.L_x_299:
[----:B------:R-:W-:Y:S04]  /*33b0*/  MOV R133, 0x1 ;  /* 0x0000000100857802 */ /* 0x000fe80000000f00 */
[----:B------:R-:W-:Y:S11]  /*33c0*/  ISETP.NE.AND P0, PT, R133, c[0x0][0x2a8], PT ;  /* 0x0000aa0085007a0c */ /* 0x000ff60003f05270 */
[----:B------:R-:W-:Y:S02]  /*33d0*/  @!UPT UIADD3 URZ, URZ, URZ, URZ ;  /* 0x0000003f3f3ff290 */ /* 0x000fe4000fffe03f */
[----:B------:R-:W-:Y:S05]  /*33e0*/  @P0 IMAD.HI.U32 R133, R132, c[0x0][0x2ac], RZ ;  /* 0x0000ab0084850a27 */ /* 0x000fea00078e00ff */
[----:B------:R-:W-:Y:S02]  /*33f0*/  @P0 SHF.R.U32.HI R132, RZ, c[0x0][0x2b0], R133 ;  /* 0x0000ac00ff840a19 */ /* 0x000fe40000011685 */
.L_x_300:
[----:B------:R-:W-:Y:S05]  /*3400*/  BSYNC B0 ;  /* 0x0000000000007941 */ /* 0x000fea0003800000 */
.L_x_298:
[----:B------:R-:W-:Y:S04]  /*3410*/  IMAD.MOV.U32 R133, RZ, RZ, c[0x0][0x2a8] ;  /* 0x0000aa00ff857624 */ /* 0x000fe800078e00ff */
[----:B------:R-:W-:Y:S04]  /*3420*/  IMAD R132, R132, R133, -UR10 ;  /* 0x8000000a84847e24 */ /* 0x000fe8000f8e0285 */
[----:B------:R-:W-:Y:S05]  /*3430*/  IMAD.IADD R132, R132, 0x1, -R248 ;  /* 0x0000000184847824 */ /* 0x000fea00078e0af8 */
[----:B------:R-:W-:Y:S02]  /*3440*/  IADD3 R133, R132, c[0x0][0x2a8], RZ ;  /* 0x0000aa0084857a10 */ /* 0x000fe40007ffe0ff */
[----:B------:R-:W-:Y:S02]  /*3450*/  IMNMX R2, R2, R132, !PT ;  /* 0x0000008402027217 */ /* 0x000fe40007800200 */
[----:B------:R-:W-:Y:S02]  /*3460*/  IMNMX R151, R151, R133, PT ;  /* 0x0000008597977217 */ /* 0x000fe40003800200 */
.L_x_297:
        /* <DEDUP_REMOVED lines=18> */
.L_x_303:
[----:B------:R-:W-:Y:S04]  /*3590*/  MOV R133, 0x1 ;  /* 0x0000000100857802 */ /* 0x000fe80000000f00 */
[----:B------:R-:W-:Y:S11]  /*35a0*/  ISETP.NE.AND P0, PT, R133, c[0x0][0x2a8], PT ;  /* 0x0000aa0085007a0c */ /* 0x000ff60003f05270 */
[----:B------:R-:W-:Y:S02]  /*35b0*/  @!UPT UIADD3 URZ, URZ, URZ, URZ ;  /* 0x0000003f3f3ff290 */ /* 0x000fe4000fffe03f */
[----:B------:R-:W-:Y:S05]  /*35c0*/  @P0 IMAD.HI.U32 R133, R132, c[0x0][0x2ac], RZ ;  /* 0x0000ab0084850a27 */ /* 0x000fea00078e00ff */
[----:B------:R-:W-:Y:S02]  /*35d0*/  @P0 SHF.R.U32.HI R132, RZ, c[0x0][0x2b0], R133 ;  /* 0x0000ac00ff840a19 */ /* 0x000fe40000011685 */
.L_x_304:
[----:B------:R-:W-:Y:S05]  /*35e0*/  BSYNC B0 ;  /* 0x0000000000007941 */ /* 0x000fea0003800000 */
.L_x_302:
[----:B------:R-:W-:Y:S04]  /*35f0*/  IMAD.MOV.U32 R133, RZ, RZ, c[0x0][0x2a8] ;  /* 0x0000aa00ff857624 */ /* 0x000fe800078e00ff */
[----:B------:R-:W-:Y:S04]  /*3600*/  IMAD R132, R132, R133, -UR10 ;  /* 0x8000000a84847e24 */ /* 0x000fe8000f8e0285 */
[----:B------:R-:W-:Y:S05]  /*3610*/  IMAD.IADD R132, R132, 0x1, -R248 ;  /* 0x0000000184847824 */ /* 0x000fea00078e0af8 */
[----:B------:R-:W-:Y:S02]  /*3620*/  IADD3 R133, R132, c[0x0][0x2a8], RZ ;  /* 0x0000aa0084857a10 */ /* 0x000fe40007ffe0ff */
[----:B------:R-:W-:Y:S02]  /*3630*/  IMNMX R0, R0, R132, !PT ;  /* 0x0000008400007217 */ /* 0x000fe40007800200 */
[----:B------:R-:W-:Y:S02]  /*3640*/  IMNMX R150, R150, R133, PT ;  /* 0x0000008596967217 */ /* 0x000fe40003800200 */
.L_x_301:
        /* <DEDUP_REMOVED lines=11> */
[----:B------:R-:W-:Y:S01]  /*3700*/  ULDC.64 UR6, c[0x0][0x178] ;  /* 0x00005e0000067ab9 */ /* 0x000fe20000000a00 */
[----:B------:R-:W-:Y:S01]  /*3710*/  LOP3.LUT P4, RZ, R252, 0x1, RZ, 0xc0, !PT ;  /* 0x00000001fcff7812 */ /* 0x000fe2000788c0ff */
[----:B------:R-:W-:Y:S01]  /*3720*/  UIMAD.WIDE.U32 UR18, UR14, UR6, URZ ;  /* 0x000000060e1272a5 */ /* 0x000fe2000f8e003f */
[----:B----4-:R-:W4:Y:S01]  /*3730*/  LDL R230, [R1+0x44] ;  /* 0x0000440001e67983 */ /* 0x010f220000100800 */
[----:B------:R-:W-:Y:S03]  /*3740*/  USHF.R.S32.HI UR16, URZ, 0x1f, UR14 ;  /* 0x0000001f3f107899 */ /* 0x000fe6000801140e */
[----:B---3--:R-:W3:Y:S01]  /*3750*/  LDL R227, [R1] ;  /* 0x0000000001e37983 */ /* 0x008ee20000100800 */
[----:B------:R-:W-:Y:S01]  /*3760*/  IMAD.U32 R156, RZ, RZ, UR18 ;  /* 0x00000012ff9c7e24 */ /* 0x000fe2000f8e00ff */
[----:B------:R-:W-:Y:S01]  /*3770*/  UIMAD UR16, UR16, UR6, URZ ;  /* 0x00000006101072a4 */ /* 0x000fe2000f8e023f */
[----:B------:R-:W-:Y:S01]  /*3780*/  IMAD.U32 R157, RZ, RZ, UR18 ;  /* 0x00000012ff9d7e24 */ /* 0x000fe2000f8e00ff */
[----:B--2---:R-:W2:Y:S01]  /*3790*/  LDL R159, [R1+0x40] ;  /* 0x00004000019f7983 */ /* 0x004ea20000100800 */
[----:B------:R-:W-:Y:S02]  /*37a0*/  UIMAD UR6, UR14, -0x40, UR9 ;  /* 0xffffffc00e0678a4 */ /* 0x000fe4000f8e0209 */
[----:B------:R-:W-:Y:S01]  /*37b0*/  UIMAD UR16, UR14, UR7, UR16 ;  /* 0x000000070e1072a4 */ /* 0x000fe2000f8e0210 */
[----:B------:R-:W2:Y:S03]  /*37c0*/  LDL.64 R228, [R1+0x18] ;  /* 0x0000180001e47983 */ /* 0x000ea60000100a00 */
[C---:B------:R-:W-:Y:S01]  /*37d0*/  ISETP.GE.OR P4, PT, R245.reuse, UR6, !P4 ;  /* 0x00000006f5007c0c */ /* 0x040fe2000e786670 */
[----:B------:R-:W2:Y:S01]  /*37e0*/  LDL R226, [R1+0x38] ;  /* 0x0000380001e27983 */ /* 0x000ea20000100800 */
[----:B------:R-:W-:Y:S01]  /*37f0*/  ISETP.LT.AND P5, PT, R245, UR6, PT ;  /* 0x00000006f5007c0c */ /* 0x000fe2000bfa1270 */
[----:B------:R-:W-:Y:S06]  /*3800*/  UIADD3 UR16, UR19, UR16, URZ ;  /* 0x0000001013107290 */ /* 0x000fec000fffe03f */
[----:B------:R-:W-:Y:S01]  /*3810*/  IMAD.U32 R158, RZ, RZ, UR16 ;  /* 0x00000010ff9e7e24 */ /* 0x000fe2000f8e00ff */
[----:B-----5:R-:W-:Y:S04]  /*3820*/  LEA R157, P0, R157, R232, 0x6 ;  /* 0x000000e89d9d7211 */ /* 0x020fe800078030ff */
[----:B----4-:R-:W-:Y:S02]  /*3830*/  LEA.HI.X R158, R156, R230, R158, 0x6, P0 ;  /* 0x000000e69c9e7211 */ /* 0x010fe400000f349e */
[----:B------:R-:W-:Y:S02]  /*3840*/  LEA R156, P0, R157, c[0x0][0x160], 0x1 ;  /* 0x000058009d9c7a11 */ /* 0x000fe400078008ff */
[----:B---3--:R-:W-:Y:S02]  /*3850*/  ISETP.GE.OR P5, PT, R227, c[0x0][0x16c], !P5 ;  /* 0x00005b00e3007a0c */ /* 0x008fe40006fa6670 */
[----:B------:R-:W-:Y:S01]  /*3860*/  LEA.HI.X R157, R157, c[0x0][0x164], R158, 0x1, P0 ;  /* 0x000059009d9d7a11 */ /* 0x000fe200000f0c9e */
[----:B------:R-:W-:Y:S01]  /*3870*/  IMAD.U32 R158, RZ, RZ, UR15 ;  /* 0x0000000fff9e7e24 */ /* 0x000fe2000f8e00ff */
[----:B------:R-:W-:Y:S03]  /*3880*/  LOP3.LUT P0, RZ, R252, 0x2, RZ, 0xc0, !PT ;  /* 0x00000002fcff7812 */ /* 0x000fe6000780c0ff */
[----:B--2---:R-:W-:Y:S01]  /*3890*/  IMAD R158, R158, 0x3000, R159 ;  /* 0x000030009e9e7824 */ /* 0x004fe200078e029f */
[----:B------:R-:W-:Y:S01]  /*38a0*/  ISETP.GE.OR P0, PT, R245, UR6, !P0 ;  /* 0x00000006f5007c0c */ /* 0x000fe2000c706670 */
[----:B------:R-:W2:Y:S04]  /*38b0*/  S2R R159, SR_TID.X ;  /* 0x00000000009f7919 */ /* 0x000ea80000002100 */
[----:B------:R-:W-:Y:S01]  /*38c0*/  @!PT LDS RZ, [RZ] ;  /* 0x00000000fffff984 */ /* 0x000fe20000000800 */
[----:B------:R-:W-:Y:S01]  /*38d0*/  @!PT LDS RZ, [RZ] ;  /* 0x00000000fffff984 */ /* 0x000fe20000000800 */
[----:B------:R-:W-:Y:S01]  /*38e0*/  @!PT LDS RZ, [RZ] ;  /* 0x00000000fffff984 */ /* 0x000fe20000000800 */
[----:B------:R3:W-:Y:S08]  /*38f0*/  LDGSTS.E.BYPASS.LTC128B.128 [R158], [R156.64], !P4 ;  /* 0x000000009c9e7fae */ /* 0x0007f0000e101d4c */
[----:B------:R3:W-:Y:S04]  /*3900*/  LDGSTS.E.BYPASS.LTC128B.128 [R158+0x1000], [R156.64+0x40], !P0 ;  /* 0x010000409c9e7fae */ /* 0x0007e8000c101d4c */
[----:B------:R3:W-:Y:S01]  /*3910*/  LDGSTS.E.BYPASS.LTC128B.128 [R158+0x2000], [R156.64+0x80], !P5 ;  /* 0x020000809c9e7fae */ /* 0x0007e2000e901d4c */
[----:B--2---:R-:W-:Y:S02]  /*3920*/  IMAD.SHL.U32 R159, R159, 0x4, RZ ;  /* 0x000000049f9f7824 */ /* 0x004fe400078e00ff */
[----:B---3--:R-:W-:Y:S05]  /*3930*/  IMAD.U32 R156, RZ, RZ, UR11 ;  /* 0x0000000bff9c7e24 */ /* 0x008fea000f8e00ff */
[----:B------:R-:W-:Y:S04]  /*3940*/  @!P2 LEA R156, R156, 0x40, 0x6 ;  /* 0x000000409c9ca811 */ /* 0x000fe800078e30ff */
[C---:B------:R-:W-:Y:S04]  /*3950*/  @!P2 IADD3 R157, P0, R156.reuse, R228, RZ ;  /* 0x000000e49c9da210 */ /* 0x040fe80007f1e0ff */
[----:B------:R-:W-:Y:S02]  /*3960*/  @!P2 LEA.HI.X.SX32 R158, R156, R226, 0x1, P0 ;  /* 0x000000e29c9ea211 */ /* 0x000fe400000f0eff */
[C---:B------:R-:W-:Y:S04]  /*3970*/  @!P2 LEA R156, P0, R157.reuse, c[0x0][0x258], 0x2 ;  /* 0x000096009d9caa11 */ /* 0x040fe800078010ff */
[----:B------:R-:W-:Y:S01]  /*3980*/  @!P2 LEA.HI.X R157, R157, c[0x0][0x25c], R158, 0x2, P0 ;  /* 0x000097009d9daa11 */ /* 0x000fe200000f149e */
[----:B------:R-:W-:Y:S04]  /*3990*/  IMAD.U32 R158, RZ, RZ, UR15 ;  /* 0x0000000fff9e7e24 */ /* 0x000fe8000f8e00ff */
[----:B------:R-:W-:Y:S04]  /*39a0*/  @!P2 IMAD R158, R158, 0x40, R159 ;  /* 0x000000409e9ea824 */ /* 0x000fe800078e029f */
[----:B------:R-:W-:Y:S05]  /*39b0*/  @!P2 IMAD.SHL.U32 R158, R158, 0x4, RZ ;  /* 0x000000049e9ea824 */ /* 0x000fea00078e00ff */
[----:B------:R2:W-:Y:S02]  /*39c0*/  @!P2 LDGSTS.E.BYPASS.LTC128B.128 [R158+0xf080], [R156.64] ;  /* 0x0f0800009c9eafae */ /* 0x0005e4000b901d4c */
.L_x_305:
[----:B------:R-:W-:Y:S01]  /*39d0*/  PLOP3.LUT P0, PT, PT, PT, UP3, 0x80, 0x0 ;  /* 0x000000000000781c */ /* 0x000fe20003f0f038 */
[----:B------:R-:W0:Y:S03]  /*39e0*/  LDGDEPBAR ;  /* 0x00000000000079af */ /* 0x000e260000000000 */
[C---:B------:R-:W-:Y:S02]  /*39f0*/  ISETP.GT.AND P6, PT, R152.reuse, RZ, P0 ;  /* 0x000000ff9800720c */ /* 0x040fe400007c4270 */
[----:B------:R-:W-:Y:S02]  /*3a00*/  ISETP.GT.AND P4, PT, R152, 0x1, P0 ;  /* 0x000000019800780c */ /* 0x000fe40000784270 */
[----:B------:R-:W-:Y:S02]  /*3a10*/  ISETP.LT.OR P6, PT, R149, 0x1, P6 ;  /* 0x000000019500780c */ /* 0x000fe400037c1670 */
[C---:B------:R-:W-:Y:S02]  /*3a20*/  ISETP.GT.AND P5, PT, R3.reuse, RZ, P0 ;  /* 0x000000ff0300720c */ /* 0x040fe400007a4270 */
[----:B------:R-:W-:Y:S02]  /*3a30*/  FSEL R229, R4, -INF , !P6 ;  /* 0xff80000004e57808 */ /* 0x000fe40007000000 */
[----:B------:R-:W-:Y:S02]  /*3a40*/  ISETP.GT.AND P6, PT, R3, 0x1, P0 ;  /* 0x000000010300780c */ /* 0x000fe400007c4270 */
[----:B------:R-:W-:Y:S01]  /*3a50*/  ISETP.LT.OR P4, PT, R149, 0x2, P4 ;  /* 0x000000029500780c */ /* 0x000fe20002781670 */
[--C-:B------:R-:W-:Y:S01]  /*3a60*/  FFMA.FTZ R229, R229, c[0x0][0x29c], -R153.reuse ;  /* 0x0000a700e5e57a23 */ /* 0x100fe20000010899 */
[----:B------:R-:W-:Y:S02]  /*3a70*/  ISETP.LT.OR P5, PT, R148, 0x1, P5 ;  /* 0x000000019400780c */ /* 0x000fe40002fa1670 */
[----:B------:R-:W-:Y:S02]  /*3a80*/  FSEL R228, R5, -INF , !P4 ;  /* 0xff80000005e47808 */ /* 0x000fe40006000000 */
[----:B------:R-:W-:Y:S02]  /*3a90*/  ISETP.GT.AND P4, PT, R152, 0x20, P0 ;  /* 0x000000209800780c */ /* 0x000fe40000784270 */
[----:B------:R-:W-:Y:S02]  /*3aa0*/  ISETP.LT.OR P6, PT, R148, 0x2, P6 ;  /* 0x000000029400780c */ /* 0x000fe400037c1670 */
[----:B------:R-:W-:Y:S02]  /*3ab0*/  FSEL R231, R6, -INF , !P5 ;  /* 0xff80000006e77808 */ /* 0x000fe40006800000 */
[----:B------:R-:W-:Y:S02]  /*3ac0*/  FSEL R230, R7, -INF , !P6 ;  /* 0xff80000007e67808 */ /* 0x000fe40007000000 */
[-C--:B--2---:R-:W-:Y:S03]  /*3ad0*/  HMMA.16816.F32.BF16 R4, R132, R160.reuse, RZ ;  /* 0x000000a08404723c */ /* 0x084fe600000418ff */
[----:B------:R-:W-:Y:S01]  /*3ae0*/  ISETP.GT.AND P6, PT, R3, 0x20, P0 ;  /* 0x000000200300780c */ /* 0x000fe200007c4270 */
[--C-:B------:R-:W-:Y:S01]  /*3af0*/  FFMA.FTZ R230, R230, c[0x0][0x29c], -R154.reuse ;  /* 0x0000a700e6e67a23 */ /* 0x100fe2000001089a */
[----:B------:R-:W-:Y:S01]  /*3b00*/  ISETP.GT.AND P5, PT, R152, 0x21, P0 ;  /* 0x000000219800780c */ /* 0x000fe200007a4270 */
[--C-:B------:R-:W-:Y:S01]  /*3b10*/  FFMA.FTZ R231, R231, c[0x0][0x29c], -R154.reuse ;  /* 0x0000a700e7e77a23 */ /* 0x100fe2000001089a */
[C---:B------:R-:W-:Y:S02]  /*3b20*/  ISETP.LT.OR P4, PT, R149.reuse, 0x21, P4 ;  /* 0x000000219500780c */ /* 0x040fe40002781670 */
[----:B------:R-:W-:Y:S02]  /*3b30*/  ISETP.LT.OR P5, PT, R149, 0x22, P5 ;  /* 0x000000229500780c */ /* 0x000fe40002fa1670 */
[----:B------:R-:W-:Y:S02]  /*3b40*/  ISETP.LT.OR P6, PT, R148, 0x21, P6 ;  /* 0x000000219400780c */ /* 0x000fe400037c1670 */
[----:B------:R-:W-:Y:S02]  /*3b50*/  FSEL R159, R16, -INF , !P4 ;  /* 0xff800000109f7808 */ /* 0x000fe40006000000 */
[----:B------:R-:W-:Y:S02]  /*3b60*/  ISETP.GT.AND P4, PT, R3, 0x21, P0 ;  /* 0x000000210300780c */ /* 0x000fe40000784270 */
[----:B------:R-:W-:Y:S01]  /*3b70*/  FSEL R158, R17, -INF , !P5 ;  /* 0xff800000119e7808 */ /* 0x000fe20006800000 */
[--C-:B------:R-:W-:Y:S01]  /*3b80*/  FFMA.FTZ R159, R159, c[0x0][0x29c], -R153.reuse ;  /* 0x0000a7009f9f7a23 */ /* 0x100fe20000010899 */
[----:B------:R-:W-:Y:S02]  /*3b90*/  ISETP.GT.AND P5, PT, R152, 0x40, P0 ;  /* 0x000000409800780c */ /* 0x000fe400007a4270 */
[----:B------:R-:W-:Y:S01]  /*3ba0*/  ISETP.LT.OR P4, PT, R148, 0x22, P4 ;  /* 0x000000229400780c */ /* 0x000fe20002781670 */
[----:B------:R-:W-:Y:S01]  /*3bb0*/  FFMA.FTZ R158, R158, c[0x0][0x29c], -R153 ;  /* 0x0000a7009e9e7a23 */ /* 0x000fe20000010899 */
[----:B------:R-:W-:Y:S02]  /*3bc0*/  FSEL R227, R18, -INF , !P6 ;  /* 0xff80000012e37808 */ /* 0x000fe40007000000 */
[----:B------:R-:W-:Y:S02]  /*3bd0*/  ISETP.GT.AND P6, PT, R152, 0x41, P0 ;  /* 0x000000419800780c */ /* 0x000fe400007c4270 */
[----:B------:R-:W-:Y:S01]  /*3be0*/  ISETP.LT.OR P5, PT, R149, 0x41, P5 ;  /* 0x000000419500780c */ /* 0x000fe20002fa1670 */
[--C-:B------:R-:W-:Y:S01]  /*3bf0*/  FFMA.FTZ R227, R227, c[0x0][0x29c], -R154.reuse ;  /* 0x0000a700e3e37a23 */ /* 0x100fe2000001089a */
[----:B------:R-:W-:Y:S02]  /*3c00*/  FSEL R226, R19, -INF , !P4 ;  /* 0xff80000013e27808 */ /* 0x000fe40006000000 */
[----:B------:R-:W-:Y:S02]  /*3c10*/  ISETP.GT.AND P4, PT, R3, 0x40, P0 ;  /* 0x000000400300780c */ /* 0x000fe40000784270 */
[----:B------:R-:W-:Y:S01]  /*3c20*/  ISETP.LT.OR P6, PT, R149, 0x42, P6 ;  /* 0x000000429500780c */ /* 0x000fe200037c1670 */
[--C-:B------:R-:W-:Y:S01]  /*3c30*/  FFMA.FTZ R226, R226, c[0x0][0x29c], -R154.reuse ;  /* 0x0000a700e2e27a23 */ /* 0x100fe2000001089a */
[----:B------:R-:W-:Y:S02]  /*3c40*/  FSEL R156, R20, -INF , !P5 ;  /* 0xff800000149c7808 */ /* 0x000fe40006800000 */
[----:B------:R-:W-:Y:S02]  /*3c50*/  ISETP.GT.AND P5, PT, R3, 0x41, P0 ;  /* 0x000000410300780c */ /* 0x000fe400007a4270 */
[----:B------:R-:W-:Y:S02]  /*3c60*/  FSEL R18, R21, -INF , !P6 ;  /* 0xff80000015127808 */ /* 0x000fe40007000000 */
[----:B------:R-:W-:Y:S02]  /*3c70*/  ISETP.LT.OR P4, PT, R148, 0x41, P4 ;  /* 0x000000419400780c */ /* 0x000fe40002781670 */
[----:B------:R-:W-:Y:S02]  /*3c80*/  ISETP.GT.AND P6, PT, R152, 0x60, P0 ;  /* 0x000000609800780c */ /* 0x000fe400007c4270 */
[----:B------:R-:W-:Y:S02]  /*3c90*/  ISETP.LT.OR P5, PT, R148, 0x42, P5 ;  /* 0x000000429400780c */ /* 0x000fe40002fa1670 */
[----:B------:R-:W-:Y:S02]  /*3ca0*/  FSEL R157, R22, -INF , !P4 ;  /* 0xff800000169d7808 */ /* 0x000fe40006000000 */
[----:B------:R-:W-:Y:S02]  /*3cb0*/  ISETP.GT.AND P4, PT, R152, 0x61, P0 ;  /* 0x000000619800780c */ /* 0x000fe40000784270 */
[----:B------:R-:W-:Y:S01]  /*3cc0*/  ISETP.LT.OR P6, PT, R149, 0x61, P6 ;  /* 0x000000619500780c */ /* 0x000fe200037c1670 */
[--C-:B------:R-:W-:Y:S01]  /*3cd0*/  FFMA.FTZ R157, R157, c[0x0][0x29c], -R154.reuse ;  /* 0x0000a7009d9d7a23 */ /* 0x100fe2000001089a */
[----:B------:R-:W-:Y:S02]  /*3ce0*/  FSEL R19, R23, -INF , !P5 ;  /* 0xff80000017137808 */ /* 0x000fe40006800000 */
[C---:B------:R-:W-:Y:S02]  /*3cf0*/  ISETP.GT.AND P5, PT, R3.reuse, 0x60, P0 ;  /* 0x000000600300780c */ /* 0x040fe400007a4270 */
[----:B------:R-:W-:Y:S02]  /*3d00*/  FSEL R17, R32, -INF , !P6 ;  /* 0xff80000020117808 */ /* 0x000fe40007000000 */
[----:B------:R-:W-:Y:S02]  /*3d10*/  ISETP.GT.AND P6, PT, R3, 0x61, P0 ;  /* 0x000000610300780c */ /* 0x000fe400007c4270 */
[----:B------:R-:W-:Y:S01]  /*3d20*/  ISETP.LT.OR P4, PT, R149, 0x62, P4 ;  /* 0x000000629500780c */ /* 0x000fe20002781670 */
[--C-:B------:R-:W-:Y:S01]  /*3d30*/  FFMA.FTZ R149, R19, c[0x0][0x29c], -R154.reuse ;  /* 0x0000a70013957a23 */ /* 0x100fe2000001089a */
[----:B------:R-:W-:Y:S02]  /*3d40*/  ISETP.LT.OR P5, PT, R148, 0x61, P5 ;  /* 0x000000619400780c */ /* 0x000fe40002fa1670 */
[----:B------:R-:W-:Y:S02]  /*3d50*/  FSEL R33, R33, -INF , !P4 ;  /* 0xff80000021217808 */ /* 0x000fe40006000000 */
[----:B------:R-:W-:Y:S02]  /*3d60*/  ISETP.GT.AND P4, PT, R2, RZ, P0 ;  /* 0x000000ff0200720c */ /* 0x000fe40000784270 */
[----:B------:R-:W-:Y:S02]  /*3d70*/  ISETP.LT.OR P6, PT, R148, 0x62, P6 ;  /* 0x000000629400780c */ /* 0x000fe400037c1670 */
[----:B------:R-:W-:Y:S02]  /*3d80*/  FSEL R16, R34, -INF , !P5 ;  /* 0xff80000022107808 */ /* 0x000fe40006800000 */
[----:B------:R-:W-:Y:S02]  /*3d90*/  FSEL R35, R35, -INF , !P6 ;  /* 0xff80000023237808 */ /* 0x000fe40007000000 */
[----:B------:R-:W-:Y:S02]  /*3da0*/  ISETP.GT.AND P6, PT, R0, RZ, P0 ;  /* 0x000000ff0000720c */ /* 0x000fe400007c4270 */
[----:B------:R-:W-:Y:S02]  /*3db0*/  ISETP.GT.AND P5, PT, R2, 0x1, P0 ;  /* 0x000000010200780c */ /* 0x000fe400007a4270 */
[C---:B------:R-:W-:Y:S02]  /*3dc0*/  ISETP.LT.OR P4, PT, R151.reuse, 0x1, P4 ;  /* 0x000000019700780c */ /* 0x040fe40002781670 */
[----:B------:R-:W-:Y:S02]  /*3dd0*/  ISETP.LT.OR P5, PT, R151, 0x2, P5 ;  /* 0x000000029700780c */ /* 0x000fe40002fa1670 */
[----:B------:R-:W-:Y:S02]  /*3de0*/  FSEL R23, R8, -INF , !P4 ;  /* 0xff80000008177808 */ /* 0x000fe40006000000 */
[----:B------:R-:W-:Y:S02]  /*3df0*/  ISETP.GT.AND P4, PT, R0, 0x1, P0 ;  /* 0x000000010000780c */ /* 0x000fe40000784270 */
[----:B------:R-:W-:Y:S02]  /*3e00*/  ISETP.LT.OR P6, PT, R150, 0x1, P6 ;  /* 0x000000019600780c */ /* 0x000fe400037c1670 */
[----:B------:R-:W-:Y:S02]  /*3e10*/  FSEL R22, R9, -INF , !P5 ;  /* 0xff80000009167808 */ /* 0x000fe40006800000 */
[----:B------:R-:W-:Y:S02]  /*3e20*/  FSEL R21, R10, -INF , !P6 ;  /* 0xff8000000a157808 */ /* 0x000fe40007000000 */
[----:B------:R-:W-:Y:S01]  /*3e30*/  ISETP.GT.AND P5, PT, R2, 0x20, P0 ;  /* 0x000000200200780c */ /* 0x000fe200007a4270 */
[----:B------:R-:W-:Y:S01]  /*3e40*/  FFMA.FTZ R152, R22, c[0x0][0x29c], -R155 ;  /* 0x0000a70016987a23 */ /* 0x000fe2000001089b */
[----:B------:R-:W-:Y:S01]  /*3e50*/  ISETP.LT.OR P4, PT, R150, 0x2, P4 ;  /* 0x000000029600780c */ /* 0x000fe20002781670 */
[--C-:B------:R-:W-:Y:S01]  /*3e60*/  FFMA.FTZ R232, R21, c[0x0][0x29c], -R223.reuse ;  /* 0x0000a70015e87a23 */ /* 0x100fe200000108df */
[----:B------:R-:W-:Y:S02]  /*3e70*/  ISETP.GT.AND P6, PT, R2, 0x21, P0 ;  /* 0x000000210200780c */ /* 0x000fe400007c4270 */
[----:B------:R-:W-:Y:S01]  /*3e80*/  FSEL R148, R11, -INF , !P4 ;  /* 0xff8000000b947808 */ /* 0x000fe20006000000 */
[----:B------:R-:W-:Y:S01]  /*3e90*/  MUFU.EX2 R152, R152 ;  /* 0x0000009800987308 */ /* 0x000fe20000000800 */
[C---:B---3--:R-:W-:Y:S02]  /*3ea0*/  HMMA.16816.F32.BF16 R8, R136.reuse, R160, RZ ;  /* 0x000000a08808723c */ /* 0x048fe400000418ff */
[C---:B------:R-:W-:Y:S01]  /*3eb0*/  ISETP.LT.OR P4, PT, R151.reuse, 0x22, P6 ;  /* 0x000000229700780c */ /* 0x040fe20003781670 */
[----:B------:R-:W-:Y:S01]  /*3ec0*/  FFMA.FTZ R238, R148, c[0x0][0x29c], -R223 ;  /* 0x0000a70094ee7a23 */ /* 0x000fe200000108df */
[----:B------:R-:W-:Y:S02]  /*3ed0*/  ISETP.LT.OR P5, PT, R151, 0x21, P5 ;  /* 0x000000219700780c */ /* 0x000fe40002fa1670 */
[----:B------:R-:W-:Y:S02]  /*3ee0*/  FSEL R3, R13, -INF , !P4 ;  /* 0xff8000000d037808 */ /* 0x000fe40006000000 */
[----:B------:R-:W-:Y:S02]  /*3ef0*/  ISETP.GT.AND P6, PT, R0, 0x20, P0 ;  /* 0x000000200000780c */ /* 0x000fe400007c4270 */
[----:B------:R-:W-:Y:S02]  /*3f00*/  ISETP.GT.AND P4, PT, R2, 0x40, P0 ;  /* 0x000000400200780c */ /* 0x000fe40000784270 */
[----:B------:R-:W-:Y:S01]  /*3f10*/  FSEL R20, R12, -INF , !P5 ;  /* 0xff8000000c147808 */ /* 0x000fe20006800000 */
[--C-:B------:R-:W-:Y:S01]  /*3f20*/  FFMA.FTZ R237, R3, c[0x0][0x29c], -R155.reuse ;  /* 0x0000a70003ed7a23 */ /* 0x100fe2000001089b */
[----:B------:R-:W-:Y:S01]  /*3f30*/  ISETP.GT.AND P5, PT, R0, 0x21, P0 ;  /* 0x000000210000780c */ /* 0x000fe200007a4270 */
[----:B------:R-:W-:Y:S01]  /*3f40*/  LDS R3, [R244.X4+0xf280] ;  /* 0x00f28000f4037984 */ /* 0x000fe20000004800 */
[----:B------:R-:W-:Y:S01]  /*3f50*/  ISETP.LT.OR P6, PT, R150, 0x21, P6 ;  /* 0x000000219600780c */ /* 0x000fe200037c1670 */
[----:B------:R-:W-:Y:S01]  /*3f60*/  FFMA.FTZ R233, R20, c[0x0][0x29c], -R155 ;  /* 0x0000a70014e97a23 */ /* 0x000fe2000001089b */
[----:B------:R-:W-:Y:S02]  /*3f70*/  ISETP.LT.OR P5, PT, R150, 0x22, P5 ;  /* 0x000000229600780c */ /* 0x000fe40002fa1670 */
[----:B------:R-:W-:Y:S02]  /*3f80*/  ISETP.LT.OR P4, PT, R151, 0x41, P4 ;  /* 0x000000419700780c */ /* 0x000fe40002781670 */
[----:B------:R-:W-:Y:S02]  /*3f90*/  FSEL R34, R14, -INF , !P6 ;  /* 0xff8000000e227808 */ /* 0x000fe40007000000 */
[----:B------:R-:W-:Y:S02]  /*3fa0*/  FSEL R32, R15, -INF , !P5 ;  /* 0xff8000000f207808 */ /* 0x000fe40006800000 */
[-C--:B------:R-:W-:Y:S01]  /*3fb0*/  HMMA.16816.F32.BF16 R12, R136, R162.reuse, RZ ;  /* 0x000000a2880c723c */ /* 0x080fe200000418ff */
[----:B------:R-:W-:Y:S01]  /*3fc0*/  ISETP.GT.AND P5, PT, R0, 0x40, P0 ;  /* 0x000000400000780c */ /* 0x000fe200007a4270 */
[--C-:B------:R-:W-:Y:S01]  /*3fd0*/  FFMA.FTZ R239, R34, c[0x0][0x29c], -R223.reuse ;  /* 0x0000a70022ef7a23 */ /* 0x100fe200000108df */
[----:B------:R-:W-:Y:S01]  /*3fe0*/  FSEL R24, R24, -INF , !P4 ;  /* 0xff80000018187808 */ /* 0x000fe20006000000 */
[----:B------:R-:W-:Y:S01]  /*3ff0*/  FFMA.FTZ R240, R32, c[0x0][0x29c], -R223 ;  /* 0x0000a70020f07a23 */ /* 0x000fe200000108df */
[----:B------:R-:W-:Y:S02]  /*4000*/  ISETP.GT.AND P4, PT, R0, 0x41, P0 ;  /* 0x000000410000780c */ /* 0x000fe40000784270 */
[----:B------:R-:W-:Y:S01]  /*4010*/  ISETP.GT.AND P6, PT, R2, 0x41, P0 ;  /* 0x000000410200780c */ /* 0x000fe200007c4270 */
[--C-:B------:R-:W-:Y:S01]  /*4020*/  FFMA.FTZ R236, R24, c[0x0][0x29c], -R155.reuse ;  /* 0x0000a70018ec7a23 */ /* 0x100fe2000001089b */
[C---:B------:R-:W-:Y:S02]  /*4030*/  ISETP.LT.OR P5, PT, R150.reuse, 0x41, P5 ;  /* 0x000000419600780c */ /* 0x040fe40002fa1670 */
[----:B------:R-:W-:Y:S02]  /*4040*/  ISETP.LT.OR P6, PT, R151, 0x42, P6 ;  /* 0x000000429700780c */ /* 0x000fe400037c1670 */
[----:B------:R-:W-:Y:S02]  /*4050*/  ISETP.LT.OR P4, PT, R150, 0x42, P4 ;  /* 0x000000429600780c */ /* 0x000fe40002781670 */
[----:B------:R-:W-:Y:S02]  /*4060*/  FSEL R25, R25, -INF , !P6 ;  /* 0xff80000019197808 */ /* 0x000fe40007000000 */
[----:B------:R-:W-:Y:S02]  /*4070*/  FSEL R26, R26, -INF , !P5 ;  /* 0xff8000001a1a7808 */ /* 0x000fe40006800000 */
[----:B------:R-:W-:Y:S01]  /*4080*/  FSEL R27, R27, -INF , !P4 ;  /* 0xff8000001b1b7808 */ /* 0x000fe20006000000 */
[----:B------:R-:W-:Y:S01]  /*4090*/  FFMA.FTZ R235, R25, c[0x0][0x29c], -R155 ;  /* 0x0000a70019eb7a23 */ /* 0x000fe2000001089b */
[----:B------:R-:W-:Y:S01]  /*40a0*/  ISETP.GT.AND P4, PT, R0, 0x60, P0 ;  /* 0x000000600000780c */ /* 0x000fe20000784270 */
[--C-:B------:R-:W-:Y:S01]  /*40b0*/  FFMA.FTZ R241, R26, c[0x0][0x29c], -R223.reuse ;  /* 0x0000a7001af17a23 */ /* 0x100fe200000108df */
[C---:B------:R-:W-:Y:S01]  /*40c0*/  ISETP.GT.AND P6, PT, R2.reuse, 0x60, P0 ;  /* 0x000000600200780c */ /* 0x040fe200007c4270 */
[----:B------:R-:W-:Y:S01]  /*40d0*/  FFMA.FTZ R242, R27, c[0x0][0x29c], -R223 ;  /* 0x0000a7001bf27a23 */ /* 0x000fe200000108df */
[----:B------:R-:W-:Y:S01]  /*40e0*/  ISETP.GT.AND P5, PT, R2, 0x61, P0 ;  /* 0x000000610200780c */ /* 0x000fe200007a4270 */
[--C-:B------:R-:W-:Y:S01]  /*40f0*/  FFMA.FTZ R2, R228, c[0x0][0x29c], -R153.reuse ;  /* 0x0000a700e4027a23 */ /* 0x100fe20000010899 */
[----:B------:R-:W-:Y:S01]  /*4100*/  ISETP.GT.AND P0, PT, R0, 0x61, P0 ;  /* 0x000000610000780c */ /* 0x000fe20000704270 */
[--C-:B------:R-:W-:Y:S01]  /*4110*/  FFMA.FTZ R0, R16, c[0x0][0x29c], -R154.reuse ;  /* 0x0000a70010007a23 */ /* 0x100fe2000001089a */
[----:B------:R-:W-:Y:S01]  /*4120*/  ISETP.LT.OR P4, PT, R150, 0x61, P4 ;  /* 0x000000619600780c */ /* 0x000fe20002781670 */
[--C-:B------:R-:W-:Y:S01]  /*4130*/  FFMA.FTZ R228, R156, c[0x0][0x29c], -R153.reuse ;  /* 0x0000a7009ce47a23 */ /* 0x100fe20000010899 */
[----:B------:R-:W-:Y:S01]  /*4140*/  ISETP.LT.OR P0, PT, R150, 0x62, P0 ;  /* 0x000000629600780c */ /* 0x000fe20000701670 */
[--C-:B------:R-:W-:Y:S01]  /*4150*/  FFMA.FTZ R156, R18, c[0x0][0x29c], -R153.reuse ;  /* 0x0000a700129c7a23 */ /* 0x100fe20000010899 */
[----:B------:R-:W-:Y:S01]  /*4160*/  ISETP.LT.OR P6, PT, R151, 0x61, P6 ;  /* 0x000000619700780c */ /* 0x000fe200037c1670 */
[----:B------:R-:W-:Y:S01]  /*4170*/  FFMA.FTZ R150, R17, c[0x0][0x29c], -R153 ;  /* 0x0000a70011967a23 */ /* 0x000fe20000010899 */
[----:B------:R2:W-:Y:S01]  /*4180*/  MUFU.EX2 R148, R0 ;  /* 0x0000000000947308 */ /* 0x0005e20000000800 */
[C---:B------:R-:W-:Y:S02]  /*4190*/  HMMA.16816.F32.BF16 R16, R132.reuse, R162, RZ ;  /* 0x000000a28410723c */ /* 0x040fe400000418ff */
[----:B------:R-:W-:Y:S01]  /*41a0*/  ISETP.LT.OR P5, PT, R151, 0x62, P5 ;  /* 0x000000629700780c */ /* 0x000fe20002fa1670 */
[----:B------:R-:W-:Y:S01]  /*41b0*/  FFMA.FTZ R151, R23, c[0x0][0x29c], -R155 ;  /* 0x0000a70017977a23 */ /* 0x000fe2000001089b */
[----:B------:R-:W-:Y:S01]  /*41c0*/  FSEL R28, R28, -INF , !P6 ;  /* 0xff8000001c1c7808 */ /* 0x000fe20007000000 */
[----:B------:R-:W-:Y:S01]  /*41d0*/  FFMA.FTZ R153, R33, c[0x0][0x29c], -R153 ;  /* 0x0000a70021997a23 */ /* 0x000fe20000010899 */
[----:B------:R-:W-:Y:S01]  /*41e0*/  FSEL R29, R29, -INF , !P5 ;  /* 0xff8000001d1d7808 */ /* 0x000fe20006800000 */
[----:B------:R-:W-:Y:S01]  /*41f0*/  FFMA.FTZ R154, R35, c[0x0][0x29c], -R154 ;  /* 0x0000a700239a7a23 */ /* 0x000fe2000001089a */
[-C--:B------:R-:W-:Y:S01]  /*4200*/  HMMA.16816.F32.BF16 R20, R132, R164.reuse, RZ ;  /* 0x000000a48414723c */ /* 0x080fe200000418ff */
[----:B------:R-:W-:Y:S03]  /*4210*/  MUFU.EX2 R2, R2 ;  /* 0x0000000200027308 */ /* 0x000fe60000000800 */
[----:B------:R-:W-:Y:S01]  /*4220*/  FSEL R30, R30, -INF , !P4 ;  /* 0xff8000001e1e7808 */ /* 0x000fe20006000000 */
[--C-:B------:R-:W-:Y:S01]  /*4230*/  FFMA.FTZ R234, R28, c[0x0][0x29c], -R155.reuse ;  /* 0x0000a7001cea7a23 */ /* 0x100fe2000001089b */
[----:B------:R-:W-:Y:S01]  /*4240*/  FSEL R31, R31, -INF , !P0 ;  /* 0xff8000001f1f7808 */ /* 0x000fe20004000000 */
[----:B------:R-:W-:Y:S01]  /*4250*/  FFMA.FTZ R155, R29, c[0x0][0x29c], -R155 ;  /* 0x0000a7001d9b7a23 */ /* 0x000fe2000001089b */
[C---:B------:R-:W-:Y:S03]  /*4260*/  HMMA.16816.F32.BF16 R24, R136.reuse, R164, RZ ;  /* 0x000000a48818723c */ /* 0x040fe600000418ff */
[----:B------:R-:W-:Y:S01]  /*4270*/  MUFU.EX2 R151, R151 ;  /* 0x0000009700977308 */ /* 0x000fe20000000800 */
[--C-:B------:R-:W-:Y:S02]  /*4280*/  FFMA.FTZ R243, R30, c[0x0][0x29c], -R223.reuse ;  /* 0x0000a7001ef37a23 */ /* 0x100fe400000108df */
[----:B------:R-:W-:Y:S01]  /*4290*/  FFMA.FTZ R223, R31, c[0x0][0x29c], -R223 ;  /* 0x0000a7001fdf7a23 */ /* 0x000fe200000108df */
[----:B--2---:R-:W-:Y:S01]  /*42a0*/  LDS R0, [R244.X4+0xf2a0] ;  /* 0x00f2a000f4007984 */ /* 0x004fe20000004800 */
[-C--:B------:R-:W-:Y:S03]  /*42b0*/  HMMA.16816.F32.BF16 R28, R136, R166.reuse, RZ ;  /* 0x000000a6881c723c */ /* 0x080fe600000418ff */
[----:B------:R-:W-:Y:S02]  /*42c0*/  LDSM.16.M88.4 R136, [R212+0xd880] ;  /* 0x00d88000d488783b */ /* 0x000fe40000000200 */
[----:B------:R-:W-:Y:S03]  /*42d0*/  MUFU.EX2 R153, R153 ;  /* 0x0000009900997308 */ /* 0x000fe60000000800 */
[----:B------:R-:W-:Y:S03]  /*42e0*/  HMMA.16816.F32.BF16 R32, R132, R166, RZ ;  /* 0x000000a68420723c */ /* 0x000fe600000418ff */
[----:B------:R-:W2:Y:S04]  /*42f0*/  LDSM.16.M88.4 R132, [R212+0xd080] ;  /* 0x00d08000d484783b */ /* 0x000ea80000000200 */
[----:B------:R-:W-:Y:S01]  /*4300*/  MUFU.EX2 R154, R154 ;  /* 0x0000009a009a7308 */ /* 0x000fe20000000800 */
[-C--:B----4-:R-:W-:Y:S08]  /*4310*/  HMMA.16816.F32.BF16 R4, R140, R168.reuse, R4 ;  /* 0x000000a88c04723c */ /* 0x090ff00000041804 */
[C---:B-1----:R-:W-:Y:S01]  /*4320*/  HMMA.16816.F32.BF16 R8, R144.reuse, R168, R8 ;  /* 0x000000a89008723c */ /* 0x042fe20000041808 */
[----:B------:R-:W-:Y:S07]  /*4330*/  MUFU.EX2 R155, R155 ;  /* 0x0000009b009b7308 */ /* 0x000fee0000000800 */
[-C--:B------:R-:W-:Y:S03]  /*4340*/  HMMA.16816.F32.BF16 R12, R144, R170.reuse, R12 ;  /* 0x000000aa900c723c */ /* 0x080fe6000004180c */
[----:B------:R-:W-:Y:S05]  /*4350*/  MUFU.EX2 R223, R223 ;  /* 0x000000df00df7308 */ /* 0x000fea0000000800 */
        /* <DEDUP_REMOVED lines=115> */
[----:B------:R-:W4:Y:S01]  /*4a90*/  MUFU.EX2 R150, R237 ;  /* 0x000000ed00967308 */ /* 0x000f220000000800 */
        /* <DEDUP_REMOVED lines=10> */
[--C-:B------:R-:W-:Y:S02]  /*4b40*/  FADD.FTZ R11, R11, -R0.reuse ;  /* 0x800000000b0b7221 */ /* 0x100fe40000010000 */
        /* <DEDUP_REMOVED lines=8> */
[----:B----4-:R-:W-:Y:S01]  /*4bd0*/  F2FP.BF16.PACK_AB R7, R150, R149 ;  /* 0x000000959607723e */ /* 0x010fe200000010ff */
[----:B------:R-:W-:Y:S02]  /*4be0*/  FMUL.FTZ R34, R148, R34 ;  /* 0x0000002294227220 */ /* 0x000fe40000410000 */
[--C-:B------:R-:W-:Y:S02]  /*4bf0*/  FADD.FTZ R15, R15, -R0.reuse ;  /* 0x800000000f0f7221 */ /* 0x100fe40000010000 */
[----:B------:R-:W-:Y:S01]  /*4c00*/  STS [R225+0x1000], R7 ;  /* 0x00100007e1007388 */ /* 0x000fe20000000800 */
[----:B------:R-:W-:Y:S01]  /*4c10*/  F2FP.BF16.PACK_AB R21, R21, R34 ;  /* 0x000000221515723e */ /* 0x000fe200000010ff */
[----:B------:R-:W2:Y:S01]  /*4c20*/  MUFU.EX2 R156, R236 ;  /* 0x000000ec009c7308 */ /* 0x000ea20000000800 */
[----:B------:R-:W-:Y:S01]  /*4c30*/  FMUL.FTZ R34, R151, R8 ;  /* 0x0000000897227220 */ /* 0x000fe20000410000 */
        /* <DEDUP_REMOVED lines=8> */
[----:B------:R-:W3:Y:S01]  /*4cc0*/  MUFU.EX2 R35, R243 ;  /* 0x000000f300237308 */ /* 0x000ee20000000800 */
[----:B------:R-:W-:Y:S01]  /*4cd0*/  F2FP.BF16.PACK_AB R9, R9, R33 ;  /* 0x000000210909723e */ /* 0x000fe200000010ff */
[--C-:B------:R-:W-:Y:S01]  /*4ce0*/  FADD.FTZ R27, R27, -R0.reuse ;  /* 0x800000001b1b7221 */ /* 0x100fe20000010000 */
[----:B-1----:R-:W-:Y:S01]  /*4cf0*/  F2FP.BF16.PACK_AB R2, R138, R139 ;  /* 0x0000008b8a02723e */ /* 0x002fe200000010ff */
[----:B------:R-:W-:Y:S01]  /*4d00*/  STS [R225+0x2400], R16 ;  /* 0x00240010e1007388 */ /* 0x000fe20000000800 */
[--C-:B------:R-:W-:Y:S02]  /*4d10*/  FADD.FTZ R26, R26, -R0.reuse ;  /* 0x800000001a1a7221 */ /* 0x100fe40000010000 */
[----:B------:R-:W-:Y:S01]  /*4d20*/  FMUL.FTZ R8, R157, R25 ;  /* 0x000000199d087220 */ /* 0x000fe20000410000 */
[----:B------:R1:W-:Y:S01]  /*4d30*/  STS [R224+0x12880], R2 ;  /* 0x01288002e0007388 */ /* 0x0003e20000000800 */
[----:B------:R-:W-:Y:S01]  /*4d40*/  FMUL.FTZ R26, R139, R26 ;  /* 0x0000001a8b1a7220 */ /* 0x000fe20000410000 */
[----:B------:R-:W4:Y:S01]  /*4d50*/  MUFU.EX2 R158, R234 ;  /* 0x000000ea009e7308 */ /* 0x000f220000000800 */
[----:B------:R-:W-:Y:S01]  /*4d60*/  FMUL.FTZ R3, R138, R27 ;  /* 0x0000001b8a037220 */ /* 0x000fe20000410000 */
[----:B--2---:R-:W-:Y:S01]  /*4d70*/  F2FP.BF16.PACK_AB R4, R157, R156 ;  /* 0x0000009c9d04723e */ /* 0x004fe200000010ff */
[----:B------:R-:W-:Y:S02]  /*4d80*/  FMUL.FTZ R24, R156, R24 ;  /* 0x000000189c187220 */ /* 0x000fe40000410000 */
[--C-:B------:R-:W-:Y:S01]  /*4d90*/  FADD.FTZ R30, R30, -R0.reuse ;  /* 0x800000001e1e7221 */ /* 0x100fe20000010000 */
[----:B------:R-:W-:Y:S01]  /*4da0*/  F2FP.BF16.PACK_AB R3, R3, R26 ;  /* 0x0000001a0303723e */ /* 0x000fe200000010ff */
[----:B------:R2:W-:Y:S01]  /*4db0*/  STS [R224+0x12480], R4 ;  /* 0x01248004e0007388 */ /* 0x0005e20000000800 */
[----:B------:R-:W-:Y:S01]  /*4dc0*/  FADD.FTZ R31, R31, -R0 ;  /* 0x800000001f1f7221 */ /* 0x000fe20000010000 */
[----:B------:R-:W-:Y:S01]  /*4dd0*/  F2FP.BF16.PACK_AB R8, R8, R24 ;  /* 0x000000180808723e */ /* 0x000fe200000010ff */
[----:B------:R-:W-:Y:S02]  /*4de0*/  FMUL.FTZ R13, R155, R29 ;  /* 0x0000001d9b0d7220 */ /* 0x000fe40000410000 */
[----:B------:R-:W-:Y:S02]  /*4df0*/  FMUL.FTZ R31, R223, R31 ;  /* 0x0000001fdf1f7220 */ /* 0x000fe40000410000 */
[----:B---3--:R-:W-:Y:S02]  /*4e00*/  FMUL.FTZ R30, R35, R30 ;  /* 0x0000001e231e7220 */ /* 0x008fe40000410000 */
[----:B------:R-:W-:Y:S01]  /*4e10*/  IMAD.SHL.U32 R0, R220, 0x2, RZ ;  /* 0x00000002dc007824 */ /* 0x000fe200078e00ff */
[----:B-1----:R-:W-:Y:S01]  /*4e20*/  F2FP.BF16.PACK_AB R2, R223, R35 ;  /* 0x00000023df02723e */ /* 0x002fe200000010ff */
[----:B----4-:R-:W-:Y:S01]  /*4e30*/  FMUL.FTZ R28, R158, R28 ;  /* 0x0000001c9e1c7220 */ /* 0x010fe20000410000 */
[----:B------:R-:W-:Y:S03]  /*4e40*/  F2FP.BF16.PACK_AB R5, R155, R158 ;  /* 0x0000009e9b05723e */ /* 0x000fe600000010ff */
[----:B------:R1:W-:Y:S01]  /*4e50*/  STS [R225+0x3400], R2 ;  /* 0x00340002e1007388 */ /* 0x0003e20000000800 */
[----:B------:R-:W-:Y:S03]  /*4e60*/  F2FP.BF16.PACK_AB R13, R13, R28 ;  /* 0x0000001c0d0d723e */ /* 0x000fe600000010ff */
[----:B------:R-:W-:Y:S01]  /*4e70*/  STS [R225+0x3000], R5 ;  /* 0x00300005e1007388 */ /* 0x000fe20000000800 */
[----:B--2---:R-:W-:Y:S03]  /*4e80*/  FMUL.FTZ R4, R140, R15 ;  /* 0x0000000f8c047220 */ /* 0x004fe60000410000 */
[----:B------:R-:W-:Y:S02]  /*4e90*/  BAR.SYNC.DEFER_BLOCKING 0x0 ;  /* 0x0000000000007b1d */ /* 0x000fe40000010000 */
[----:B------:R-:W-:Y:S02]  /*4ea0*/  F2FP.BF16.PACK_AB R4, R4, R14 ;  /* 0x0000000e0404723e */ /* 0x000fe400000010ff */
[----:B-1----:R-:W-:Y:S04]  /*4eb0*/  F2FP.BF16.PACK_AB R2, R11, R10 ;  /* 0x0000000a0b02723e */ /* 0x002fe800000010ff */
        /* <DEDUP_REMOVED lines=98> */
[----:B------:R-:W-:Y:S01]  /*54e0*/  ULDC.64 UR6, c[0x0][0x208] ;  /* 0x0000820000067ab9 */ /* 0x000fe20000000a00 */
[C---:B------:R-:W-:Y:S01]  /*54f0*/  LOP3.LUT P6, RZ, R251.reuse, 0x1, RZ, 0xc0, !PT ;  /* 0x00000001fbff7812 */ /* 0x040fe200078cc0ff */
[----:B------:R-:W-:Y:S01]  /*5500*/  UIMAD.WIDE.U32 UR18, UR14, UR6, URZ ;  /* 0x000000060e1272a5 */ /* 0x000fe2000f8e003f */
[----:B------:R-:W3:Y:S01]  /*5510*/  LDL R229, [R1+0x4] ;  /* 0x0000040001e57983 */ /* 0x000ee20000100800 */
[C---:B------:R-:W-:Y:S01]  /*5520*/  LOP3.LUT P5, RZ, R251.reuse, 0x2, RZ, 0xc0, !PT ;  /* 0x00000002fbff7812 */ /* 0x040fe200078ac0ff */
[----:B------:R-:W-:Y:S01]  /*5530*/  USHF.R.S32.HI UR16, URZ, 0x1f, UR14 ;  /* 0x0000001f3f107899 */ /* 0x000fe2000801140e */
[----:B------:R-:W-:Y:S01]  /*5540*/  LOP3.LUT P4, RZ, R251, 0x4, RZ, 0xc0, !PT ;  /* 0x00000004fbff7812 */ /* 0x000fe2000788c0ff */
[----:B------:R-:W4:Y:S01]  /*5550*/  LDL.64 R236, [R1+0x20] ;  /* 0x0000200001ec7983 */ /* 0x000f220000100a00 */
[----:B------:R-:W-:Y:S01]  /*5560*/  IMAD.U32 R4, RZ, RZ, UR18 ;  /* 0x00000012ff047e24 */ /* 0x000fe2000f8e00ff */
[----:B------:R-:W-:Y:S01]  /*5570*/  UIMAD UR16, UR16, UR6, URZ ;  /* 0x00000006101072a4 */ /* 0x000fe2000f8e023f */
[----:B------:R-:W-:Y:S01]  /*5580*/  IMAD.U32 R0, RZ, RZ, UR18 ;  /* 0x00000012ff007e24 */ /* 0x000fe2000f8e00ff */
[----:B------:R-:W5:Y:S01]  /*5590*/  LDL.64 R230, [R1+0x8] ;  /* 0x0000080001e67983 */ /* 0x000f620000100a00 */
[----:B------:R-:W-:Y:S02]  /*55a0*/  USHF.L.U32 UR6, UR14, 0x6, URZ ;  /* 0x000000060e067899 */ /* 0x000fe4000800063f */
[----:B------:R-:W-:Y:S02]  /*55b0*/  UIMAD UR16, UR14, UR7, UR16 ;  /* 0x000000070e1072a4 */ /* 0x000fe4000f8e0210 */
[----:B------:R-:W-:Y:S02]  /*55c0*/  UIADD3 UR7, -UR6, UR9, URZ ;  /* 0x0000000906077290 */ /* 0x000fe4000fffe13f */
[----:B------:R-:W-:Y:S01]  /*55d0*/  IMAD.U32 R7, RZ, RZ, UR6 ;  /* 0x00000006ff077e24 */ /* 0x000fe2000f8e00ff */
[----:B------:R-:W-:Y:S03]  /*55e0*/  UIADD3 UR16, UR19, UR16, URZ ;  /* 0x0000001013107290 */ /* 0x000fe6000fffe03f */
[C---:B------:R-:W-:Y:S02]  /*55f0*/  ISETP.GE.OR P6, PT, R245.reuse, UR7, !P6 ;  /* 0x00000007f5007c0c */ /* 0x040fe4000f7c6670 */
[C---:B------:R-:W-:Y:S01]  /*5600*/  ISETP.GE.OR P5, PT, R245.reuse, UR7, !P5 ;  /* 0x00000007f5007c0c */ /* 0x040fe2000efa6670 */
[----:B------:R-:W-:Y:S01]  /*5610*/  IMAD.U32 R8, RZ, RZ, UR16 ;  /* 0x00000010ff087e24 */ /* 0x000fe2000f8e00ff */
[----:B------:R-:W-:Y:S02]  /*5620*/  ISETP.GE.OR P4, PT, R245, UR7, !P4 ;  /* 0x00000007f5007c0c */ /* 0x000fe4000e786670 */
[----:B--2---:R-:W-:Y:S04]  /*5630*/  IADD3 R5, P0, R226, UR6, RZ ;  /* 0x00000006e2057c10 */ /* 0x004fe8000ff1e0ff */
[----:B---3--:R-:W-:Y:S02]  /*5640*/  LEA.HI.X.SX32 R7, R7, R229, 0x1, P0 ;  /* 0x000000e507077211 */ /* 0x008fe400000f0eff */
[----:B------:R-:W1:Y:S01]  /*5650*/  S2R R229, SR_TID.X ;  /* 0x0000000000e57919 */ /* 0x000e620000002100 */
[C---:B------:R-:W-:Y:S02]  /*5660*/  LEA R6, P0, R5.reuse, c[0x0][0x280], 0x2 ;  /* 0x0000a00005067a11 */ /* 0x040fe400078010ff */
[----:B----4-:R-:W-:Y:S02]  /*5670*/  LEA R0, P1, R0, R236, 0x6 ;  /* 0x000000ec00007211 */ /* 0x010fe400078230ff */
[----:B------:R-:W-:Y:S02]  /*5680*/  LEA.HI.X R7, R5, c[0x0][0x284], R7, 0x2, P0 ;  /* 0x0000a10005077a11 */ /* 0x000fe400000f1407 */
[----:B-----5:R-:W-:Y:S02]  /*5690*/  LEA.HI.X R8, R4, R231, R8, 0x6, P1 ;  /* 0x000000e704087211 */ /* 0x020fe400008f3408 */
[C---:B------:R-:W-:Y:S04]  /*56a0*/  LEA R4, P1, R0.reuse, c[0x0][0x1f0], 0x1 ;  /* 0x00007c0000047a11 */ /* 0x040fe800078208ff */
[----:B------:R-:W-:Y:S05]  /*56b0*/  LEA.HI.X R5, R0, c[0x0][0x1f4], R8, 0x1, P1 ;  /* 0x00007d0000057a11 */ /* 0x000fea00008f0c08 */
[----:B------:R-:W-:Y:S01]  /*56c0*/  @!PT LDS RZ, [RZ] ;  /* 0x00000000fffff984 */ /* 0x000fe20000000800 */
[----:B------:R-:W-:Y:S01]  /*56d0*/  @!PT LDS RZ, [RZ] ;  /* 0x00000000fffff984 */ /* 0x000fe20000000800 */
[----:B------:R-:W-:Y:S01]  /*56e0*/  @!PT LDS RZ, [RZ] ;  /* 0x00000000fffff984 */ /* 0x000fe20000000800 */
[----:B------:R2:W-:Y:S04]  /*56f0*/  LDGSTS.E.BYPASS.LTC128B.128 [R250+0xc080], [R4.64], !P6 ;  /* 0x0c08000004fa7fae */ /* 0x0005e8000f101d4c */
[----:B------:R2:W-:Y:S01]  /*5700*/  LDGSTS.E.BYPASS.LTC128B.128 [R250+0xd080], [R4.64+0x40], !P5 ;  /* 0x0d08004004fa7fae */ /* 0x0005e2000e901d4c */
[----:B-1----:R-:W-:Y:S03]  /*5710*/  @!P2 IMAD.SHL.U32 R0, R229, 0x10, RZ ;  /* 0x00000010e500a824 */ /* 0x002fe600078e00ff */
[----:B------:R2:W-:Y:S04]  /*5720*/  LDGSTS.E.BYPASS.LTC128B.128 [R250+0xe080], [R4.64+0x80], !P4 ;  /* 0x0e08008004fa7fae */ /* 0x0005e8000e101d4c */
[----:B------:R2:W-:Y:S02]  /*5730*/  @!P2 LDGSTS.E.BYPASS.LTC128B.128 [R0+0xf280], [R6.64] ;  /* 0x0f2800000600afae */ /* 0x0005e4000b901d4c */
.L_x_306:
        /* <DEDUP_REMOVED lines=13> */
[----:B------:R-:W-:Y:S01]  /*5810*/  LDSM.16.MT88.2 R136, [R208+0x2800] ;  /* 0x00280000d088783b */ /* 0x000fe20000004100 */
[----:B------:R-:W-:Y:S03]  /*5820*/  USEL UR15, UR6, URZ, !UP1 ;  /* 0x0000003f060f7287 */ /* 0x000fe6000c800000 */
[----:B------:R-:W-:Y:S03]  /*5830*/  LDSM.16.MT88.2 R138, [R208+0x4800] ;  /* 0x00480000d08a783b */ /* 0x000fe60000004100 */
[C---:B------:R-:W-:Y:S01]  /*5840*/  HMMA.16816.F32.BF16 R16, R20.reuse, R28, RZ ;  /* 0x0000001c1410723c */ /* 0x040fe200000418ff */
[----:B------:R-:W-:Y:S04]  /*5850*/  LDSM.16.MT88.2 R142, [R208+0x2c00] ;  /* 0x002c0000d08e783b */ /* 0x000fe80000004100 */
[----:B------:R-:W-:Y:S03]  /*5860*/  LDSM.16.MT88.2 R152, [R208+0x3800] ;  /* 0x00380000d098783b */ /* 0x000fe60000004100 */
[-C--:B------:R-:W-:Y:S01]  /*5870*/  HMMA.16816.F32.BF16 R20, R20, R30.reuse, RZ ;  /* 0x0000001e1414723c */ /* 0x080fe200000418ff */
[----:B------:R-:W0:Y:S07]  /*5880*/  LDGDEPBAR ;  /* 0x00000000000079af */ /* 0x000e2e0000000000 */
[----:B------:R-:W-:Y:S01]  /*5890*/  HMMA.16816.F32.BF16 R24, R24, R30, RZ ;  /* 0x0000001e1818723c */ /* 0x000fe200000418ff */
[----:B------:R-:W4:Y:S07]  /*58a0*/  LDSM.16.M88.4 R28, [R215+0x1000] ;  /* 0x00100000d71c783b */ /* 0x000f2e0000000200 */
[-C--:B------:R-:W-:Y:S08]  /*58b0*/  HMMA.16816.F32.BF16 R4, R32, R140.reuse, R4 ;  /* 0x0000008c2004723c */ /* 0x080ff00000041804 */
[C---:B------:R-:W-:Y:S01]  /*58c0*/  HMMA.16816.F32.BF16 R8, R144.reuse, R140, R8 ;  /* 0x0000008c9008723c */ /* 0x040fe20000041808 */
[----:B------:R-:W-:Y:S07]  /*58d0*/  LDSM.16.MT88.2 R140, [R208+0xc00] ;  /* 0x000c0000d08c783b */ /* 0x000fee0000004100 */
[-C--:B------:R-:W-:Y:S08]  /*58e0*/  HMMA.16816.F32.BF16 R12, R144, R148.reuse, R12 ;  /* 0x00000094900c723c */ /* 0x080ff0000004180c */
[C---:B------:R-:W-:Y:S08]  /*58f0*/  HMMA.16816.F32.BF16 R16, R32.reuse, R148, R16 ;  /* 0x000000942010723c */ /* 0x040ff00000041810 */
[-C--:B------:R-:W-:Y:S01]  /*5900*/  HMMA.16816.F32.BF16 R20, R32, R150.reuse, R20 ;  /* 0x000000962014723c */ /* 0x080fe20000041814 */
[----:B------:R-:W5:Y:S07]  /*5910*/  LDSM.16.M88.4 R32, [R219] ;  /* 0x00000000db20783b */ /* 0x000f6e0000000200 */
[----:B------:R-:W-:Y:S01]  /*5920*/  HMMA.16816.F32.BF16 R24, R144, R150, R24 ;  /* 0x000000969018723c */ /* 0x000fe20000041818 */
[----:B------:R-:W5:Y:S04]  /*5930*/  LDSM.16.M88.4 R144, [R219+0x1000] ;  /* 0x00100000db90783b */ /* 0x000f680000000200 */
[----:B------:R-:W-:Y:S03]  /*5940*/  LDSM.16.M88.4 R148, [R214+0x3000] ;  /* 0x00300000d694783b */ /* 0x000fe60000000200 */
[-C--:B-1----:R-:W-:Y:S08]  /*5950*/  HMMA.16816.F32.BF16 R4, R132, R2.reuse, R4 ;  /* 0x000000028404723c */ /* 0x082ff00000041804 */
[C---:B----4-:R-:W-:Y:S01]  /*5960*/  HMMA.16816.F32.BF16 R8, R28.reuse, R2, R8 ;  /* 0x000000021c08723c */ /* 0x050fe20000041808 */
[----:B------:R-:W1:Y:S07]  /*5970*/  LDSM.16.MT88.2 R2, [R208+0x4c00] ;  /* 0x004c0000d002783b */ /* 0x000e6e0000004100 */
[-C--:B------:R-:W-:Y:S08]  /*5980*/  HMMA.16816.F32.BF16 R12, R28, R136.reuse, R12 ;  /* 0x000000881c0c723c */ /* 0x080ff0000004180c */
[C---:B------:R-:W-:Y:S01]  /*5990*/  HMMA.16816.F32.BF16 R16, R132.reuse, R136, R16 ;  /* 0x000000888410723c */ /* 0x040fe20000041810 */
[----:B------:R-:W-:Y:S07]  /*59a0*/  LDSM.16.MT88.2 R136, [R208+0x1000] ;  /* 0x00100000d088783b */ /* 0x000fee0000004100 */
[-C--:B------:R-:W-:Y:S01]  /*59b0*/  HMMA.16816.F32.BF16 R20, R132, R138.reuse, R20 ;  /* 0x0000008a8414723c */ /* 0x080fe20000041814 */
[----:B------:R-:W4:Y:S07]  /*59c0*/  LDSM.16.M88.4 R132, [R214+0x2000] ;  /* 0x00200000d684783b */ /* 0x000f2e0000000200 */
[----:B------:R-:W-:Y:S01]  /*59d0*/  HMMA.16816.F32.BF16 R24, R28, R138, R24 ;  /* 0x0000008a1c18723c */ /* 0x000fe20000041818 */
[----:B------:R-:W4:Y:S04]  /*59e0*/  LDSM.16.MT88.2 R28, [R208+0x3000] ;  /* 0x00300000d01c783b */ /* 0x000f280000004100 */
[----:B------:R-:W4:Y:S03]  /*59f0*/  LDSM.16.MT88.2 R30, [R208+0x5000] ;  /* 0x00500000d01e783b */ /* 0x000f260000004100 */
[-C--:B-----5:R-:W-:Y:S01]  /*5a00*/  HMMA.16816.F32.BF16 R4, R32, R140.reuse, R4 ;  /* 0x0000008c2004723c */ /* 0x0a0fe20000041804 */
[----:B------:R-:W-:Y:S07]  /*5a10*/  LDSM.16.MT88.2 R138, [R208+0x3400] ;  /* 0x00340000d08a783b */ /* 0x000fee0000004100 */
[C---:B------:R-:W-:Y:S08]  /*5a20*/  HMMA.16816.F32.BF16 R8, R144.reuse, R140, R8 ;  /* 0x0000008c9008723c */ /* 0x040ff00000041808 */
[-C--:B------:R-:W-:Y:S08]  /*5a30*/  HMMA.16816.F32.BF16 R12, R144, R142.reuse, R12 ;  /* 0x0000008e900c723c */ /* 0x080ff0000004180c */
[C---:B------:R-:W-:Y:S01]  /*5a40*/  HMMA.16816.F32.BF16 R16, R32.reuse, R142, R16 ;  /* 0x0000008e2010723c */ /* 0x040fe20000041810 */
[----:B------:R-:W-:Y:S07]  /*5a50*/  LDSM.16.M88.4 R140, [R216+0x3000] ;  /* 0x00300000d88c783b */ /* 0x000fee0000000200 */
[-C--:B-1----:R-:W-:Y:S01]  /*5a60*/  HMMA.16816.F32.BF16 R20, R32, R2.reuse, R20 ;  /* 0x000000022014723c */ /* 0x082fe20000041814 */
[----:B------:R-:W-:Y:S07]  /*5a70*/  LDSM.16.M88.4 R32, [R216+0x2000] ;  /* 0x00200000d820783b */ /* 0x000fee0000000200 */
[----:B------:R-:W-:Y:S01]  /*5a80*/  HMMA.16816.F32.BF16 R24, R144, R2, R24 ;  /* 0x000000029018723c */ /* 0x000fe20000041818 */
[----:B------:R-:W1:Y:S04]  /*5a90*/  LDSM.16.MT88.2 R2, [R208+0x1400] ;  /* 0x00140000d002783b */ /* 0x000e680000004100 */
[----:B------:R-:W-:Y:S03]  /*5aa0*/  LDSM.16.M88.4 R144, [R215+0x3000] ;  /* 0x00300000d790783b */ /* 0x000fe60000000200 */
[-C--:B----4-:R-:W-:Y:S08]  /*5ab0*/  HMMA.16816.F32.BF16 R4, R132, R136.reuse, R4 ;  /* 0x000000888404723c */ /* 0x090ff00000041804 */
[C---:B------:R-:W-:Y:S01]  /*5ac0*/  HMMA.16816.F32.BF16 R8, R148.reuse, R136, R8 ;  /* 0x000000889408723c */ /* 0x040fe20000041808 */
[----:B------:R-:W4:Y:S07]  /*5ad0*/  LDSM.16.MT88.2 R136, [R208+0x5400] ;  /* 0x00540000d088783b */ /* 0x000f2e0000004100 */
[-C--:B------:R-:W-:Y:S08]  /*5ae0*/  HMMA.16816.F32.BF16 R12, R148, R28.reuse, R12 ;  /* 0x0000001c940c723c */ /* 0x080ff0000004180c */
[C---:B------:R-:W-:Y:S01]  /*5af0*/  HMMA.16816.F32.BF16 R16, R132.reuse, R28, R16 ;  /* 0x0000001c8410723c */ /* 0x040fe20000041810 */
[----:B------:R-:W-:Y:S07]  /*5b00*/  LDSM.16.MT88.2 R28, [R208+0x1800] ;  /* 0x00180000d01c783b */ /* 0x000fee0000004100 */
[-C--:B------:R-:W-:Y:S01]  /*5b10*/  HMMA.16816.F32.BF16 R20, R132, R30.reuse, R20 ;  /* 0x0000001e8414723c */ /* 0x080fe20000041814 */
[----:B------:R-:W5:Y:S07]  /*5b20*/  LDSM.16.M88.4 R132, [R215+0x2000] ;  /* 0x00200000d784783b */ /* 0x000f6e0000000200 */
[----:B------:R-:W-:Y:S01]  /*5b30*/  HMMA.16816.F32.BF16 R24, R148, R30, R24 ;  /* 0x0000001e9418723c */ /* 0x000fe20000041818 */
[----:B------:R-:W-:Y:S04]  /*5b40*/  LDSM.16.MT88.2 R30, [R208+0x1c00] ;  /* 0x001c0000d01e783b */ /* 0x000fe80000004100 */
[----:B------:R-:W-:Y:S03]  /*5b50*/  LDSM.16.M88.4 R148, [R218+0x3000] ;  /* 0x00300000da94783b */ /* 0x000fe60000000200 */
[-C--:B-1----:R-:W-:Y:S08]  /*5b60*/  HMMA.16816.F32.BF16 R4, R32, R2.reuse, R4 ;  /* 0x000000022004723c */ /* 0x082ff00000041804 */
[C---:B------:R-:W-:Y:S01]  /*5b70*/  HMMA.16816.F32.BF16 R8, R140.reuse, R2, R8 ;  /* 0x000000028c08723c */ /* 0x040fe20000041808 */
[----:B------:R-:W1:Y:S07]  /*5b80*/  LDSM.16.MT88.2 R2, [R208+0x5800] ;  /* 0x00580000d002783b */ /* 0x000e6e0000004100 */
[-C--:B------:R-:W-:Y:S08]  /*5b90*/  HMMA.16816.F32.BF16 R12, R140, R138.reuse, R12 ;  /* 0x0000008a8c0c723c */ /* 0x080ff0000004180c */
[C---:B------:R-:W-:Y:S01]  /*5ba0*/  HMMA.16816.F32.BF16 R16, R32.reuse, R138, R16 ;  /* 0x0000008a2010723c */ /* 0x040fe20000041810 */
[----:B------:R-:W-:Y:S07]  /*5bb0*/  LDSM.16.MT88.2 R138, [R208+0x3c00] ;  /* 0x003c0000d08a783b */ /* 0x000fee0000004100 */
[-C--:B----4-:R-:W-:Y:S01]  /*5bc0*/  HMMA.16816.F32.BF16 R20, R32, R136.reuse, R20 ;  /* 0x000000882014723c */ /* 0x090fe20000041814 */
[----:B------:R-:W4:Y:S07]  /*5bd0*/  LDSM.16.M88.4 R32, [R218+0x2000] ;  /* 0x00200000da20783b */ /* 0x000f2e0000000200 */
[----:B------:R-:W-:Y:S08]  /*5be0*/  HMMA.16816.F32.BF16 R24, R140, R136, R24 ;  /* 0x000000888c18723c */ /* 0x000ff00000041818 */
[-C--:B-----5:R-:W-:Y:S08]  /*5bf0*/  HMMA.16816.F32.BF16 R4, R132, R28.reuse, R4 ;  /* 0x0000001c8404723c */ /* 0x0a0ff00000041804 */
[C---:B------:R-:W-:Y:S01]  /*5c00*/  HMMA.16816.F32.BF16 R8, R144.reuse, R28, R8 ;  /* 0x0000001c9008723c */ /* 0x040fe20000041808 */
[----:B------:R-:W5:Y:S03]  /*5c10*/  LDSM.16.MT88.2 R28, [R208+0x5c00] ;  /* 0x005c0000d01c783b */ /* 0x000f660000004100 */
[----:B--2---:R-:W-:Y:S04]  /*5c20*/  IADD3 R0, P0, R156, UR11, RZ ;  /* 0x0000000b9c007c10 */ /* 0x004fe8000ff1e0ff */
[-C--:B------:R-:W-:Y:S08]  /*5c30*/  HMMA.16816.F32.BF16 R12, R144, R152.reuse, R12 ;  /* 0x00000098900c723c */ /* 0x080ff0000004180c */
[C---:B------:R-:W-:Y:S08]  /*5c40*/  HMMA.16816.F32.BF16 R16, R132.reuse, R152, R16 ;  /* 0x000000988410723c */ /* 0x040ff00000041810 */
[-C--:B-1----:R-:W-:Y:S08]  /*5c50*/  HMMA.16816.F32.BF16 R20, R132, R2.reuse, R20 ;  /* 0x000000028414723c */ /* 0x082ff00000041814 */
[----:B------:R-:W-:Y:S07]  /*5c60*/  HMMA.16816.F32.BF16 R24, R144, R2, R24 ;  /* 0x000000029018723c */ /* 0x000fee0000041818 */
[----:B------:R-:W-:Y:S01]  /*5c70*/  IMAD.U32 R3, RZ, RZ, UR11 ;  /* 0x0000000bff037e24 */ /* 0x000fe2000f8e00ff */
[-C--:B----4-:R-:W-:Y:S01]  /*5c80*/  HMMA.16816.F32.BF16 R4, R32, R30.reuse, R4 ;  /* 0x0000001e2004723c */ /* 0x090fe20000041804 */
[----:B------:R-:W-:Y:S04]  /*5c90*/  UMOV UR11, UR14 ;  /* 0x0000000e000b7c82 */ /* 0x000fe80008000000 */
[----:B---3--:R-:W-:Y:S02]  /*5ca0*/  LEA.HI.X.SX32 R3, R3, R154, 0x1, P0 ;  /* 0x0000009a03037211 */ /* 0x008fe400000f0eff */
[C---:B------:R-:W-:Y:S01]  /*5cb0*/  LEA R2, P0, R0.reuse, c[0x0][0x220], 0x2 ;  /* 0x0000880000027a11 */ /* 0x040fe200078010ff */
[C---:B------:R-:W-:Y:S04]  /*5cc0*/  HMMA.16816.F32.BF16 R8, R148.reuse, R30, R8 ;  /* 0x0000001e9408723c */ /* 0x040fe80000041808 */
[----:B------:R-:W-:Y:S01]  /*5cd0*/  LEA.HI.X R3, R0, c[0x0][0x224], R3, 0x2, P0 ;  /* 0x0000890000037a11 */ /* 0x000fe200000f1403 */
[----:B------:R-:W-:Y:S01]  /*5ce0*/  IMAD.U32 R0, RZ, RZ, UR4 ;  /* 0x00000004ff007e24 */ /* 0x000fe2000f8e00ff */
[----:B------:R-:W-:Y:S01]  /*5cf0*/  PLOP3.LUT P0, PT, PT, PT, UP0, 0x80, 0x0 ;  /* 0x000000000000781c */ /* 0x000fe20003f0f008 */
[----:B------:R-:W-:Y:S01]  /*5d00*/  USEL UR4, UR7, URZ, !UP2 ;  /* 0x0000003f07047287 */ /* 0x000fe2000d000000 */
[-C--:B------:R-:W-:Y:S04]  /*5d10*/  HMMA.16816.F32.BF16 R12, R148, R138.reuse, R12 ;  /* 0x0000008a940c723c */ /* 0x080fe8000004180c */
[----:B------:R-:W-:Y:S03]  /*5d20*/  IMAD R0, R0, 0x1800, R220 ;  /* 0x0000180000007824 */ /* 0x000fe600078e02dc */
[----:B------:R-:W-:Y:S01]  /*5d30*/  RED.E.ADD.F32.FTZ.RN.STRONG.GPU [R2.64], R4 ;  /* 0x000000040200798e */ /* 0x000fe2000c10e78c */
[C---:B------:R-:W-:Y:S03]  /*5d40*/  HMMA.16816.F32.BF16 R16, R32.reuse, R138, R16 ;  /* 0x0000008a2010723c */ /* 0x040fe60000041810 */
[----:B------:R-:W-:Y:S01]  /*5d50*/  RED.E.ADD.F32.FTZ.RN.STRONG.GPU [R2.64+0x400], R5 ;  /* 0x000400050200798e */ /* 0x000fe2000c10e78c */
[----:B------:R-:W-:Y:S03]  /*5d60*/  IMAD.SHL.U32 R0, R0, 0x2, RZ ;  /* 0x0000000200007824 */ /* 0x000fe600078e00ff */
[----:B------:R-:W-:Y:S01]  /*5d70*/  RED.E.ADD.F32.FTZ.RN.STRONG.GPU [R2.64+0x800], R6 ;  /* 0x000800060200798e */ /* 0x000fe2000c10e78c */
[-C--:B-----5:R-:W-:Y:S03]  /*5d80*/  HMMA.16816.F32.BF16 R20, R32, R28.reuse, R20 ;  /* 0x0000001c2014723c */ /* 0x0a0fe60000041814 */
        /* <DEDUP_REMOVED lines=20> */
[----:B------:R-:W-:Y:S04]  /*5ed0*/  LDSM.16.MT88.4 R132, [R0+0x7480] ;  /* 0x007480000084783b */ /* 0x000fe80000004200 */
[----:B------:R-:W-:Y:S01]  /*5ee0*/  LDSM.16.MT88.4 R136, [R209+0x16c80] ;  /* 0x016c8000d188783b */ /* 0x000fe20000004200 */
[-C--:B-1----:R-:W-:Y:S03]  /*5ef0*/  HMMA.16816.F32.BF16 R84, R4, R8.reuse, R84 ;  /* 0x000000080454723c */ /* 0x082fe60000041854 */
[----:B------:R-:W-:Y:S04]  /*5f00*/  RED.E.ADD.F32.FTZ.RN.STRONG.GPU [R2.64+0x4000], R20 ;  /* 0x004000140200798e */ /* 0x000fe8000c10e78c */
[----:B------:R-:W-:Y:S04]  /*5f10*/  RED.E.ADD.F32.FTZ.RN.STRONG.GPU [R2.64+0x4400], R21 ;  /* 0x004400150200798e */ /* 0x000fe8000c10e78c */
[----:B------:R-:W-:Y:S04]  /*5f20*/  RED.E.ADD.F32.FTZ.RN.STRONG.GPU [R2.64+0x4800], R22 ;  /* 0x004800160200798e */ /* 0x000fe8000c10e78c */
[----:B------:R-:W-:Y:S01]  /*5f30*/  RED.E.ADD.F32.FTZ.RN.STRONG.GPU [R2.64+0x4c00], R23 ;  /* 0x004c00170200798e */ /* 0x000fe2000c10e78c */
[C---:B--2---:R-:W-:Y:S03]  /*5f40*/  HMMA.16816.F32.BF16 R88, R12.reuse, R8, R88 ;  /* 0x000000080c58723c */ /* 0x044fe60000041858 */
[----:B------:R-:W1:Y:S04]  /*5f50*/  LDSM.16.MT88.4 R20, [R0+0x8080] ;  /* 0x008080000014783b */ /* 0x000e680000004200 */
[----:B------:R-:W-:Y:S01]  /*5f60*/  RED.E.ADD.F32.FTZ.RN.STRONG.GPU [R2.64+0x5000], R24 ;  /* 0x005000180200798e */ /* 0x000fe2000c10e78c */
[-C--:B------:R-:W-:Y:S03]  /*5f70*/  HMMA.16816.F32.BF16 R92, R12, R10.reuse, R92 ;  /* 0x0000000a0c5c723c */ /* 0x080fe6000004185c */
[----:B------:R-:W-:Y:S04]  /*5f80*/  RED.E.ADD.F32.FTZ.RN.STRONG.GPU [R2.64+0x5400], R25 ;  /* 0x005400190200798e */ /* 0x000fe8000c10e78c */
[----:B------:R-:W-:Y:S01]  /*5f90*/  RED.E.ADD.F32.FTZ.RN.STRONG.GPU [R2.64+0x5800], R26 ;  /* 0x0058001a0200798e */ /* 0x000fe2000c10e78c */
[C---:B------:R-:W-:Y:S03]  /*5fa0*/  HMMA.16816.F32.BF16 R96, R4.reuse, R10, R96 ;  /* 0x0000000a0460723c */ /* 0x040fe60000041860 */
[----:B------:R-:W-:Y:S04]  /*5fb0*/  LDSM.16.MT88.4 R8, [R0+0x8480] ;  /* 0x008480000008783b */ /* 0x000fe80000004200 */
[----:B------:R-:W-:Y:S01]  /*5fc0*/  RED.E.ADD.F32.FTZ.RN.STRONG.GPU [R2.64+0x5c00], R27 ;  /* 0x005c001b0200798e */ /* 0x000fe2000c10e78c */
[-C--:B---3--:R-:W-:Y:S03]  /*5fd0*/  HMMA.16816.F32.BF16 R100, R4, R16.reuse, R100 ;  /* 0x000000100464723c */ /* 0x088fe60000041864 */
[----:B------:R-:W2:Y:S05]  /*5fe0*/  LDSM.16.MT88.4 R24, [R0+0x6480] ;  /* 0x006480000018783b */ /* 0x000eaa0000004200 */
        /* <DEDUP_REMOVED lines=21> */
[-C--:B------:R-:W-:Y:S08]  /*6140*/  HMMA.16816.F32.BF16 R116, R28, R8.reuse, R116 ;  /* 0x000000081c74723c */ /* 0x080ff00000041874 */
        /* <DEDUP_REMOVED lines=80> */
.L_x_288:
[----:B------:R-:W-:Y:S05]  /*6650*/  @P2 BRA `(.L_x_308) ;  /* 0x0000119000002947 */ /* 0x000fea0003800000 */
[----:B------:R-:W2:Y:S01]  /*6660*/  LDL R85, [R1+0x48] ;  /* 0x0000480001557983 */ /* 0x000ea20000100800 */
[----:B------:R-:W-:Y:S02]  /*6670*/  F2FP.BF16.PACK_AB R36, R37, R36 ;  /* 0x000000242524723e */ /* 0x000fe400000010ff */
[----:B------:R-:W-:Y:S01]  /*6680*/  F2FP.BF16.PACK_AB R38, R39, R38 ;  /* 0x000000262726723e */ /* 0x000fe200000010ff */
[----:B------:R-:W1:Y:S01]  /*6690*/  S2R R31, SR_TID.X ;  /* 0x00000000001f7919 */ /* 0x000e620000002100 */
        /* <DEDUP_REMOVED lines=12> */
[----:B-1----:R-:W-:-:S02]  /*6760*/  SHF.R.S32.HI R30, RZ, 0x1f, R31 ;  /* 0x0000001fff1e7819 */ /* 0x002fc4000001141f */
[----:B------:R-:W-:Y:S02]  /*6770*/  F2FP.BF16.PACK_AB R60, R61, R60 ;  /* 0x0000003c3d3c723e */ /* 0x000fe400000010ff */
[CC--:B------:R-:W-:Y:S02]  /*6780*/  LEA.HI R3, R30.reuse, R31.reuse, RZ, 0x2 ;  /* 0x0000001f1e037211 */ /* 0x0c0fe400078f10ff */
[----:B------:R-:W-:Y:S02]  /*6790*/  LEA.HI R2, R30, R31, RZ, 0x5 ;  /* 0x0000001f1e027211 */ /* 0x000fe400078f28ff */
[--C-:B------:R-:W-:Y:S02]  /*67a0*/  SHF.R.S32.HI R28, RZ, 0x2, R3.reuse ;  /* 0x00000002ff1c7819 */ /* 0x100fe40000011403 */
[----:B------:R-:W-:Y:S02]  /*67b0*/  SHF.R.S32.HI R0, RZ, 0x1f, R3 ;  /* 0x0000001fff007819 */ /* 0x000fe40000011403 */
[----:B------:R-:W-:-:S02]  /*67c0*/  SHF.R.S32.HI R27, RZ, 0x5, R2 ;  /* 0x00000005ff1b7819 */ /* 0x000fc40000011402 */
[----:B------:R-:W-:Y:S02]  /*67d0*/  LEA.HI R0, R0, R28, RZ, 0x3 ;  /* 0x0000001c00007211 */ /* 0x000fe400078f18ff */
[----:B------:R-:W-:Y:S02]  /*67e0*/  LOP3.LUT R3, R3, 0xfffffffc, RZ, 0xc0, !PT ;  /* 0xfffffffc03037812 */ /* 0x000fe400078ec0ff */
[----:B------:R-:W-:Y:S02]  /*67f0*/  LOP3.LUT R0, R0, 0xfffffff8, RZ, 0xc0, !PT ;  /* 0xfffffff800007812 */ /* 0x000fe400078ec0ff */
[----:B------:R-:W-:Y:S01]  /*6800*/  LEA.HI R7, R30, R31, RZ, 0x7 ;  /* 0x0000001f1e077211 */ /* 0x000fe200078f38ff */
[----:B------:R-:W-:Y:S01]  /*6810*/  IMAD.IADD R29, R31, 0x1, -R3 ;  /* 0x000000011f1d7824 */ /* 0x000fe200078e0a03 */
[----:B------:R-:W-:Y:S01]  /*6820*/  F2FP.BF16.PACK_AB R62, R63, R62 ;  /* 0x0000003e3f3e723e */ /* 0x000fe200000010ff */
[----:B------:R-:W-:Y:S01]  /*6830*/  IMAD.IADD R4, R28, 0x1, -R0 ;  /* 0x000000011c047824 */ /* 0x000fe200078e0a00 */
[----:B------:R-:W-:-:S02]  /*6840*/  SHF.R.S32.HI R0, RZ, 0x1f, R2 ;  /* 0x0000001fff007819 */ /* 0x000fc40000011402 */
[----:B------:R-:W-:Y:S02]  /*6850*/  SHF.R.U32.HI R7, RZ, 0x4, R7 ;  /* 0x00000004ff077819 */ /* 0x000fe40000011607 */
[----:B------:R-:W-:Y:S02]  /*6860*/  LEA.HI R2, R4, R4, RZ, 0x1 ;  /* 0x0000000404027211 */ /* 0x000fe400078f08ff */
[----:B------:R-:W-:Y:S02]  /*6870*/  LEA.HI R0, R0, R27, RZ, 0x2 ;  /* 0x0000001b00007211 */ /* 0x000fe400078f10ff */
[----:B------:R-:W-:Y:S02]  /*6880*/  SHF.R.S32.HI R6, RZ, 0x1, R2 ;  /* 0x00000001ff067819 */ /* 0x000fe40000011402 */
[----:B------:R-:W-:Y:S02]  /*6890*/  LOP3.LUT R0, R0, 0x7ffffc, RZ, 0xc0, !PT ;  /* 0x007ffffc00007812 */ /* 0x000fe400078ec0ff */
[----:B------:R-:W-:Y:S01]  /*68a0*/  LOP3.LUT R3, R2, 0x3fffffe, RZ, 0xc0, !PT ;  /* 0x03fffffe02037812 */ /* 0x000fe200078ec0ff */
[C---:B------:R-:W-:Y:S01]  /*68b0*/  IMAD.SHL.U32 R5, R6.reuse, 0x40, RZ ;  /* 0x0000004006057824 */ /* 0x040fe200078e00ff */
[----:B------:R-:W-:Y:S01]  /*68c0*/  LOP3.LUT P0, RZ, R6, 0x2, RZ, 0xc0, !PT ;  /* 0x0000000206ff7812 */ /* 0x000fe2000780c0ff */
[----:B------:R-:W-:Y:S01]  /*68d0*/  IMAD.IADD R0, R27, 0x1, -R0 ;  /* 0x000000011b007824 */ /* 0x000fe200078e0a00 */
[----:B------:R-:W-:Y:S01]  /*68e0*/  F2FP.BF16.PACK_AB R68, R69, R68 ;  /* 0x000000444544723e */ /* 0x000fe200000010ff */
[----:B------:R-:W-:Y:S01]  /*68f0*/  IMAD.IADD R3, R4, 0x1, -R3 ;  /* 0x0000000104037824 */ /* 0x000fe200078e0a03 */
[----:B------:R-:W-:Y:S01]  /*6900*/  LOP3.LUT R2, R5, 0xc0, RZ, 0xc0, !PT ;  /* 0x000000c005027812 */ /* 0x000fe200078ec0ff */
[----:B------:R-:W-:Y:S01]  /*6910*/  IMAD R0, R0, 0x100, R29 ;  /* 0x0000010000007824 */ /* 0x000fe200078e021d */
[----:B------:R-:W-:-:S02]  /*6920*/  F2FP.BF16.PACK_AB R70, R71, R70 ;  /* 0x000000464746723e */ /* 0x000fc400000010ff */
[----:B------:R-:W-:Y:S01]  /*6930*/  LOP3.LUT R4, R2, 0x8, R7, 0xf8, !PT ;  /* 0x0000000802047812 */ /* 0x000fe200078ef807 */
[----:B------:R-:W-:Y:S01]  /*6940*/  IMAD R0, R3, 0x10, R0 ;  /* 0x0000001003007824 */ /* 0x000fe200078e0200 */
        /* <DEDUP_REMOVED lines=9> */
[----:B------:R-:W-:Y:S01]  /*69e0*/  BAR.SYNC.DEFER_BLOCKING 0x1, 0x100 ;  /* 0x0044000000007b1d */ /* 0x000fe20000010000 */
[----:B------:R-:W-:Y:S02]  /*69f0*/  F2FP.BF16.PACK_AB R78, R79, R78 ;  /* 0x0000004e4f4e723e */ /* 0x000fe400000010ff */
[----:B------:R-:W-:Y:S02]  /*6a00*/  F2FP.BF16.PACK_AB R26, R26, R84 ;  /* 0x000000541a1a723e */ /* 0x000fe400000010ff */
[C---:B------:R-:W-:Y:S02]  /*6a10*/  IADD3 R2, R0.reuse, 0x20, RZ ;  /* 0x0000002000027810 */ /* 0x040fe40007ffe0ff */
[----:B------:R-:W-:Y:S02]  /*6a20*/  @P0 IADD3 R2, R0, -0x20, RZ ;  /* 0xffffffe000020810 */ /* 0x000fe40007ffe0ff */
[----:B------:R-:W-:-:S02]  /*6a30*/  F2FP.BF16.PACK_AB R25, R25, R86 ;  /* 0x000000561919723e */ /* 0x000fc400000010ff */
[----:B------:R-:W-:Y:S02]  /*6a40*/  F2FP.BF16.PACK_AB R22, R22, R96 ;  /* 0x000000601616723e */ /* 0x000fe400000010ff */
[----:B------:R-:W-:Y:S02]  /*6a50*/  F2FP.BF16.PACK_AB R21, R21, R98 ;  /* 0x000000621515723e */ /* 0x000fe400000010ff */
[----:B------:R-:W-:Y:S02]  /*6a60*/  F2FP.BF16.PACK_AB R24, R24, R88 ;  /* 0x000000581818723e */ /* 0x000fe400000010ff */
[----:B------:R-:W-:Y:S02]  /*6a70*/  F2FP.BF16.PACK_AB R23, R23, R90 ;  /* 0x0000005a1717723e */ /* 0x000fe400000010ff */
[----:B------:R-:W-:Y:S02]  /*6a80*/  F2FP.BF16.PACK_AB R20, R20, R92 ;  /* 0x0000005c1414723e */ /* 0x000fe400000010ff */
[----:B------:R-:W-:-:S02]  /*6a90*/  F2FP.BF16.PACK_AB R19, R19, R94 ;  /* 0x0000005e1313723e */ /* 0x000fc400000010ff */
[----:B------:R-:W-:Y:S01]  /*6aa0*/  F2FP.BF16.PACK_AB R18, R18, R100 ;  /* 0x000000641212723e */ /* 0x000fe200000010ff */
[----:B------:R-:W-:Y:S01]  /*6ab0*/  STS [R0+0x6080], R36 ;  /* 0x0060802400007388 */ /* 0x000fe20000000800 */
[----:B------:R-:W-:Y:S02]  /*6ac0*/  F2FP.BF16.PACK_AB R17, R17, R102 ;  /* 0x000000661111723e */ /* 0x000fe400000010ff */
[----:B------:R-:W-:Y:S01]  /*6ad0*/  F2FP.BF16.PACK_AB R14, R14, R112 ;  /* 0x000000700e0e723e */ /* 0x000fe200000010ff */
[----:B------:R-:W-:Y:S01]  /*6ae0*/  STS [R0+0x6280], R38 ;  /* 0x0062802600007388 */ /* 0x000fe20000000800 */
[----:B------:R-:W-:Y:S02]  /*6af0*/  F2FP.BF16.PACK_AB R13, R13, R114 ;  /* 0x000000720d0d723e */ /* 0x000fe400000010ff */
[----:B------:R-:W-:Y:S01]  /*6b00*/  F2FP.BF16.PACK_AB R16, R105, R104 ;  /* 0x000000686910723e */ /* 0x000fe200000010ff */
[----:B------:R-:W-:Y:S01]  /*6b10*/  STS [R2+0x6080], R48 ;  /* 0x0060803002007388 */ /* 0x000fe20000000800 */
[----:B------:R-:W-:-:S02]  /*6b20*/  F2FP.BF16.PACK_AB R15, R15, R106 ;  /* 0x0000006a0f0f723e */ /* 0x000fc400000010ff */
[----:B------:R-:W-:Y:S01]  /*6b30*/  F2FP.BF16.PACK_AB R9, R9, R108 ;  /* 0x0000006c0909723e */ /* 0x000fe200000010ff */
[----:B------:R-:W-:Y:S01]  /*6b40*/  STS [R2+0x6280], R50 ;  /* 0x0062803202007388 */ /* 0x000fe20000000800 */
[----:B-----5:R-:W-:Y:S02]  /*6b50*/  F2FP.BF16.PACK_AB R8, R111, R110 ;  /* 0x0000006e6f08723e */ /* 0x020fe400000010ff */
        /* <DEDUP_REMOVED lines=8> */
[----:B------:R-:W-:Y:S02]  /*6be0*/  F2FP.BF16.PACK_AB R12, R123, R122 ;  /* 0x0000007a7b0c723e */ /* 0x000fe400000010ff */
[----:B------:R-:W-:Y:S01]  /*6bf0*/  F2FP.BF16.PACK_AB R11, R11, R124 ;  /* 0x0000007c0b0b723e */ /* 0x000fe200000010ff */
[----:B------:R-:W-:Y:S01]  /*6c00*/  STS [R2+0x7280], R46 ;  /* 0x0072802e02007388 */ /* 0x000fe20000000800 */
[----:B------:R-:W-:Y:S02]  /*6c10*/  F2FP.BF16.PACK_AB R10, R10, R126 ;  /* 0x0000007e0a0a723e */ /* 0x000fe400000010ff */
[----:B------:R-:W-:Y:S01]  /*6c20*/  ISETP.NE.U32.AND P0, PT, RZ, c[0x0][0x360], PT ;  /* 0x0000d800ff007a0c */ /* 0x000fe20003f05070 */
[----:B------:R-:W-:Y:S01]  /*6c30*/  STS [R0+0x8080], R52 ;  /* 0x0080803400007388 */ /* 0x000fe20000000800 */
[----:B------:R-:W-:-:S02]  /*6c40*/  ISETP.NE.U32.AND P1, PT, RZ, c[0x0][0x358], PT ;  /* 0x0000d600ff007a0c */ /* 0x000fc40003f25070 */
[----:B------:R-:W-:Y:S01]  /*6c50*/  ISETP.NE.AND.EX P0, PT, RZ, c[0x0][0x364], PT, P0 ;  /* 0x0000d900ff007a0c */ /* 0x000fe20003f05300 */
[----:B------:R-:W-:Y:S01]  /*6c60*/  STS [R0+0x8280], R54 ;  /* 0x0082803600007388 */ /* 0x000fe20000000800 */
[----:B------:R-:W-:-:S03]  /*6c70*/  ISETP.NE.AND.EX P1, PT, RZ, c[0x0][0x35c], PT, P1 ;  /* 0x0000d700ff007a0c */ /* 0x000fc60003f25310 */
        /* <DEDUP_REMOVED lines=36> */
[----:B-1----:R-:W-:-:S03]  /*6ec0*/  IMAD.MOV.U32 R8, RZ, RZ, 0x4 ;  /* 0x00000004ff087424 */ /* 0x002fc600078e00ff */
[----:B------:R-:W-:Y:S04]  /*6ed0*/  STS [R2+0x5080], R11 ;  /* 0x0050800b02007388 */ /* 0x000fe80000000800 */
[----:B------:R1:W-:Y:S01]  /*6ee0*/  STS [R2+0x5280], R10 ;  /* 0x0052800a02007388 */ /* 0x0003e20000000800 */
[----:B--2---:R-:W-:-:S03]  /*6ef0*/  IMAD.WIDE R6, R85, R8, c[0x0][0x358] ;  /* 0x0000d60055067625 */ /* 0x004fc600078e0208 */
[----:B------:R-:W-:Y:S01]  /*6f00*/  BAR.SYNC.DEFER_BLOCKING 0x1, 0x100 ;  /* 0x0044000000007b1d */ /* 0x000fe20000010000 */
[----:B-1----:R-:W-:Y:S02]  /*6f10*/  IMAD.MOV.U32 R10, RZ, RZ, c[0x0][0x2f0] ;  /* 0x0000bc00ff0a7624 */ /* 0x002fe400078e00ff */
        /* <DEDUP_REMOVED lines=8> */
[----:B------:R-:W2:Y:S04]  /*6fa0*/  LDG.E R2, [R6.64] ;  /* 0x0000000c06027981 */ /* 0x000ea8000c1e1900 */
[----:B------:R-:W2:Y:S02]  /*6fb0*/  LDG.E R0, [R6.64+0x4] ;  /* 0x0000040c06007981 */ /* 0x000ea4000c1e1900 */
[----:B--2--5:R-:W-:-:S02]  /*6fc0*/  IADD3 R10, -R2, R0, RZ ;  /* 0x00000000020a7210 */ /* 0x024fc40007ffe1ff */
.L_x_309:
[----:B-1----:R-:W-:Y:S01]  /*6fd0*/  LEA.HI R0, R30, R31, RZ, 0x3 ;  /* 0x0000001f1e007211 */ /* 0x002fe200078f18ff */
[----:B------:R-:W-:Y:S01]  /*6fe0*/  IMAD.SHL.U32 R2, R29, 0x8, RZ ;  /* 0x000000081d027824 */ /* 0x000fe200078e00ff */
[----:B------:R-:W-:Y:S01]  /*6ff0*/  LEA.HI R3, R28, R28, RZ, 0x1 ;  /* 0x0000001c1c037211 */ /* 0x000fe200078f08ff */
[----:B------:R-:W1:Y:S01]  /*7000*/  S2R R31, SR_CTAID.Y ;  /* 0x00000000001f7919 */ /* 0x000e620000002600 */
[----:B-----5:R-:W-:Y:S01]  /*7010*/  IADD3 R10, R10, -UR10, RZ ;  /* 0x8000000a0a0a7c10 */ /* 0x020fe2000fffe0ff */
[----:B------:R-:W-:Y:S01]  /*7020*/  IMAD.SHL.U32 R0, R0, 0x8, RZ ;  /* 0x0000000800007824 */ /* 0x000fe200078e00ff */
[----:B------:R-:W-:Y:S01]  /*7030*/  LOP3.LUT R3, R3, 0x3fffffe, RZ, 0xc0, !PT ;  /* 0x03fffffe03037812 */ /* 0x000fe200078ec0ff */
[----:B------:R-:W-:Y:S01]  /*7040*/  BSSY B0, `(.L_x_310) ;  /* 0x0000038000007945 */ /* 0x000fe20003800000 */
[----:B------:R-:W-:-:S02]  /*7050*/  IMNMX R15, R10, 0x80, PT ;  /* 0x000000800a0f7817 */ /* 0x000fc40003800200 */
[----:B------:R-:W-:Y:S01]  /*7060*/  LOP3.LUT R0, R0, 0xc0, RZ, 0xc0, !PT ;  /* 0x000000c000007812 */ /* 0x000fe200078ec0ff */
[----:B------:R-:W-:Y:S01]  /*7070*/  IMAD.IADD R3, R28, 0x1, -R3 ;  /* 0x000000011c037824 */ /* 0x000fe200078e0a03 */
[----:B------:R-:W-:Y:S02]  /*7080*/  SHF.R.S32.HI R8, RZ, 0x1f, R85 ;  /* 0x0000001fff087819 */ /* 0x000fe40000011455 */
[----:B------:R-:W-:Y:S01]  /*7090*/  LOP3.LUT R6, R0, 0x18, R2, 0xf8, !PT ;  /* 0x0000001800067812 */ /* 0x000fe200078ef802 */
[----:B------:R-:W-:Y:S01]  /*70a0*/  IMAD R3, R27, 0x8, R3 ;  /* 0x000000081b037824 */ /* 0x000fe200078e0203 */
[----:B------:R-:W-:Y:S02]  /*70b0*/  SHF.R.U32.HI R0, RZ, 0x3, R0 ;  /* 0x00000003ff007819 */ /* 0x000fe40000011600 */
[----:B------:R-:W-:Y:S02]  /*70c0*/  ISETP.GE.AND P4, PT, R28, R15, PT ;  /* 0x0000000f1c00720c */ /* 0x000fe40003f86270 */
[----:B------:R-:W-:-:S02]  /*70d0*/  LOP3.LUT R0, R6, R0, RZ, 0x3c, !PT ;  /* 0x0000000006007212 */ /* 0x000fc400078e3cff */
[----:B------:R-:W-:Y:S02]  /*70e0*/  SEL R30, R8, RZ, !P1 ;  /* 0x000000ff081e7207 */ /* 0x000fe40004800000 */
[----:B------:R-:W-:Y:S01]  /*70f0*/  IADD3 R4, P0, R28, R4, RZ ;  /* 0x000000041c047210 */ /* 0x000fe20007f1e0ff */
[----:B------:R-:W-:Y:S01]  /*7100*/  IMAD.U32 R0, R3, 0x20, R0 ;  /* 0x0000002003007824 */ /* 0x000fe200078e0000 */
[--C-:B------:R-:W-:Y:S01]  /*7110*/  SHF.R.S32.HI R3, RZ, 0x1f, R2.reuse ;  /* 0x0000001fff037819 */ /* 0x100fe20000011402 */
[----:B------:R-:W-:Y:S01]  /*7120*/  IMAD R8, R30, c[0x0][0x340], RZ ;  /* 0x0000d0001e087a24 */ /* 0x000fe200078e02ff */
[----:B-1----:R-:W-:Y:S01]  /*7130*/  SHF.R.S32.HI R68, RZ, 0x1f, R31 ;  /* 0x0000001fff447819 */ /* 0x002fe2000001141f */
[----:B------:R-:W-:Y:S01]  /*7140*/  IMAD.SHL.U32 R0, R0, 0x2, RZ ;  /* 0x0000000200007824 */ /* 0x000fe200078e00ff */
[----:B------:R-:W-:Y:S01]  /*7150*/  SEL R14, R85, RZ, !P1 ;  /* 0x000000ff550e7207 */ /* 0x000fe20004800000 */
[----:B------:R-:W-:Y:S01]  /*7160*/  IMAD.WIDE.U32 R6, R31, c[0x0][0x338], R2 ;  /* 0x0000ce001f067a25 */ /* 0x000fe200078e0002 */
[----:B------:R-:W-:-:S02]  /*7170*/  LEA.HI.X.SX32 R5, R28, R5, 0x1, P0 ;  /* 0x000000051c057211 */ /* 0x000fc400000f0eff */
[----:B------:R1:W2:Y:S01]  /*7180*/  LDS.128 R40, [R0+0x7080] ;  /* 0x0070800000287984 */ /* 0x0002a20000000c00 */
[----:B------:R-:W-:Y:S01]  /*7190*/  IMAD R9, R68, c[0x0][0x338], RZ ;  /* 0x0000ce0044097a24 */ /* 0x000fe200078e02ff */
[----:B------:R-:W-:Y:S01]  /*71a0*/  IADD3 R29, R2, 0x20, RZ ;  /* 0x00000020021d7810 */ /* 0x000fe20007ffe0ff */
[----:B------:R-:W-:Y:S01]  /*71b0*/  IMAD R8, R14, c[0x0][0x344], R8 ;  /* 0x0000d1000e087a24 */ /* 0x000fe200078e0208 */
[----:B------:R1:W3:Y:S01]  /*71c0*/  LDS.128 R36, [R0+0x9080] ;  /* 0x0090800000247984 */ /* 0x0002e20000000c00 */
[----:B------:R-:W-:-:S03]  /*71d0*/  IMAD R9, R31, c[0x0][0x33c], R9 ;  /* 0x0000cf001f097a24 */ /* 0x000fc600078e0209 */
[----:B------:R1:W4:Y:S01]  /*71e0*/  LDS.128 R32, [R0+0xb080] ;  /* 0x00b0800000207984 */ /* 0x0003220000000c00 */
[----:B------:R-:W-:Y:S02]  /*71f0*/  IMAD.IADD R7, R7, 0x1, R9 ;  /* 0x0000000107077824 */ /* 0x000fe400078e0209 */
[----:B------:R-:W-:Y:S01]  /*7200*/  IMAD.U32 R9, RZ, RZ, UR5 ;  /* 0x00000005ff097e24 */ /* 0x000fe2000f8e00ff */
[----:B------:R1:W1:Y:S01]  /*7210*/  LDS.128 R52, [R0+0x80] ;  /* 0x0000800000347984 */ /* 0x0002620000000c00 */
[----:B------:R-:W-:-:S03]  /*7220*/  IMAD.WIDE.U32 R12, R14, c[0x0][0x340], R6 ;  /* 0x0000d0000e0c7a25 */ /* 0x000fc600078e0006 */
[----:B------:R1:W1:Y:S01]  /*7230*/  LDS.128 R48, [R0+0x2080] ;  /* 0x0020800000307984 */ /* 0x0002620000000c00 */
[----:B------:R-:W-:-:S03]  /*7240*/  IMAD.WIDE R4, R9, 0x80, R4 ;  /* 0x0000008009047825 */ /* 0x000fc600078e0204 */
        /* <DEDUP_REMOVED lines=23> */
.L_x_311:
[----:B------:R-:W-:Y:S05]  /*73c0*/  BSYNC B0 ;  /* 0x0000000000007941 */ /* 0x000fea0003800000 */
.L_x_310:
[----:B------:R-:W-:Y:S01]  /*73d0*/  IADD3 R28, R28, 0x40, RZ ;  /* 0x000000401c1c7810 */ /* 0x000fe20007ffe0ff */
[----:B------:R-:W-:Y:S03]  /*73e0*/  BSSY B0, `(.L_x_312) ;  /* 0x0000014000007945 */ /* 0x000fe60003800000 */
[----:B------:R-:W-:-:S13]  /*73f0*/  ISETP.GE.AND P3, PT, R28, R15, PT ;  /* 0x0000000f1c00720c */ /* 0x000fda0003f66270 */
[----:B------:R-:W-:Y:S05]  /*7400*/  @P3 BRA `(.L_x_313) ;  /* 0x0000011000003947 */ /* 0x000fea0003800000 */
[----:B-1----:R-:W-:Y:S01]  /*7410*/  IADD3 R0, P0, R4, 0x40, RZ ;  /* 0x0000004004007810 */ /* 0x002fe20007f1e0ff */
        /* <DEDUP_REMOVED lines=16> */
.L_x_313:
[----:B------:R-:W-:Y:S05]  /*7520*/  BSYNC B0 ;  /* 0x0000000000007941 */ /* 0x000fea0003800000 */
.L_x_312:
[----:B-1----:R-:W-:Y:S01]  /*7530*/  IMAD R0, R68, c[0x0][0x308], RZ ;  /* 0x0000c20044007a24 */ /* 0x002fe200078e02ff */
        /* <DEDUP_REMOVED lines=23> */
.L_x_315:
[----:B------:R-:W-:Y:S05]  /*76b0*/  BSYNC B0 ;  /* 0x0000000000007941 */ /* 0x000fea0003800000 */
.L_x_314:
        /* <DEDUP_REMOVED lines=19> */
.L_x_308:
[----:B------:R-:W2:Y:S01]  /*77f0*/  LDL R10, [R1+0x48] ;  /* 0x00004800010a7983 */ /* 0x000ea20000100800 */
[----:B------:R-:W-:Y:S01]  /*7800*/  ISETP.NE.U32.AND P1, PT, RZ, c[0x0][0x358], PT ;  /* 0x0000d600ff007a0c */ /* 0x000fe20003f25070 */
[----:B------:R-:W-:Y:S01]  /*7810*/  IMAD.MOV.U32 R2, RZ, RZ, 0x4 ;  /* 0x00000004ff027424 */ /* 0x000fe200078e00ff */
[----:B------:R-:W-:-:S02]  /*7820*/  ISETP.NE.U32.AND P0, PT, RZ, c[0x0][0x360], PT ;  /* 0x0000d800ff007a0c */ /* 0x000fc40003f05070 */
[----:B------:R-:W-:Y:S02]  /*7830*/  ISETP.NE.AND.EX P1, PT, RZ, c[0x0][0x35c], PT, P1 ;  /* 0x0000d700ff007a0c */ /* 0x000fe40003f25310 */
[----:B------:R-:W-:Y:S01]  /*7840*/  ISETP.NE.AND.EX P0, PT, RZ, c[0x0][0x364], PT, P0 ;  /* 0x0000d900ff007a0c */ /* 0x000fe20003f05300 */
[----:B--2---:R-:W-:-:S10]  /*7850*/  IMAD.WIDE R4, R10, R2, c[0x0][0x358] ;  /* 0x0000d6000a047625 */ /* 0x004fd400078e0202 */
[----:B------:R-:W2:Y:S01]  /*7860*/  @P1 LDG.E R0, [R4.64] ;  /* 0x0000000c04001981 */ /* 0x000ea2000c1e1900 */
[----:B-----5:R-:W-:Y:S02]  /*7870*/  IMAD.MOV.U32 R8, RZ, RZ, c[0x0][0x2f0] ;  /* 0x0000bc00ff087624 */ /* 0x020fe400078e00ff */
[----:B------:R-:W-:-:S05]  /*7880*/  @P0 IMAD.WIDE R2, R10, R2, c[0x0][0x360] ;  /* 0x0000d8000a020625 */ /* 0x000fca00078e0202 */
[----:B------:R1:W5:Y:S02]  /*7890*/  @P0 LDG.E R8, [R2.64] ;  /* 0x0000000c02080981 */ /* 0x000364000c1e1900 */
[----:B-1----:R-:W-:Y:S02]  /*78a0*/  CS2R R2, SRZ ;  /* 0x0000000000027805 */ /* 0x002fe4000001ff00 */
[--C-:B--2---:R-:W-:Y:S01]  /*78b0*/  @P1 SHF.R.S32.HI R3, RZ, 0x1f, R0.reuse ;  /* 0x0000001fff031819 */ /* 0x104fe20000011400 */
[----:B------:R-:W-:Y:S01]  /*78c0*/  @P1 IMAD.MOV.U32 R2, RZ, RZ, R0 ;  /* 0x000000ffff021224 */ /* 0x000fe200078e0000 */
[----:B------:R-:W-:Y:S05]  /*78d0*/  @P0 BRA `(.L_x_316) ;  /* 0x0000004000000947 */ /* 0x000fea0003800000 */
[----:B------:R-:W-:Y:S05]  /*78e0*/  @!P1 BRA `(.L_x_316) ;  /* 0x0000003000009947 */ /* 0x000fea0003800000 */
[----:B------:R1:W2:Y:S04]  /*78f0*/  LDG.E R0, [R4.64] ;  /* 0x0000000c04007981 */ /* 0x0002a8000c1e1900 */
[----:B-1----:R-:W2:Y:S02]  /*7900*/  LDG.E R4, [R4.64+0x4] ;  /* 0x0000040c04047981 */ /* 0x002ea4000c1e1900 */
[----:B--2--5:R-:W-:-:S03]  /*7910*/  IADD3 R8, -R0, R4, RZ ;  /* 0x0000000400087210 */ /* 0x024fc60007ffe1ff */
.L_x_316:
[----:B------:R-:W1:Y:S01]  /*7920*/  S2R R5, SR_TID.X ;  /* 0x0000000000057919 */ /* 0x000e620000002100 */
[----:B-----5:R-:W-:Y:S01]  /*7930*/  IADD3 R15, R8, -UR10, RZ ;  /* 0x8000000a080f7c10 */ /* 0x020fe2000fffe0ff */
[----:B------:R-:W-:Y:S01]  /*7940*/  BSSY B0, `(.L_x_317) ;  /* 0x000002a000007945 */ /* 0x000fe20003800000 */
[----:B------:R-:W-:Y:S01]  /*7950*/  SHF.R.S32.HI R9, RZ, 0x1f, R10 ;  /* 0x0000001fff097819 */ /* 0x000fe2000001140a */
[----:B------:R-:W2:Y:S01]  /*7960*/  S2R R19, SR_CTAID.Y ;  /* 0x0000000000137919 */ /* 0x000ea20000002600 */
[----:B------:R-:W-:-:S02]  /*7970*/  SEL R14, R10, RZ, !P1 ;  /* 0x000000ff0a0e7207 */ /* 0x000fc40004800000 */
[----:B------:R-:W-:Y:S02]  /*7980*/  SEL R18, R9, RZ, !P1 ;  /* 0x000000ff09127207 */ /* 0x000fe40004800000 */
[----:B-1----:R-:W-:-:S04]  /*7990*/  SHF.R.S32.HI R4, RZ, 0x1f, R5 ;  /* 0x0000001fff047819 */ /* 0x002fc80000011405 */
[----:B------:R-:W-:Y:S02]  /*79a0*/  LEA.HI R4, R4, R5, RZ, 0x2 ;  /* 0x0000000504047211 */ /* 0x000fe400078f10ff */
[----:B--2---:R-:W-:Y:S02]  /*79b0*/  SHF.R.S32.HI R20, RZ, 0x1f, R19 ;  /* 0x0000001fff147819 */ /* 0x004fe40000011413 */
[----:B------:R-:W-:-:S03]  /*79c0*/  LOP3.LUT R0, R4, 0x1ffffffc, RZ, 0xc0, !PT ;  /* 0x1ffffffc04007812 */ /* 0x000fc600078ec0ff */
[----:B------:R-:W-:Y:S02]  /*79d0*/  IMAD R7, R20, c[0x0][0x308], RZ ;  /* 0x0000c20014077a24 */ /* 0x000fe400078e02ff */
[----:B------:R-:W-:Y:S02]  /*79e0*/  IMAD.IADD R0, R5, 0x1, -R0 ;  /* 0x0000000105007824 */ /* 0x000fe400078e0a00 */
[----:B------:R-:W-:Y:S02]  /*79f0*/  IMAD R7, R19, c[0x0][0x30c], R7 ;  /* 0x0000c30013077a24 */ /* 0x000fe400078e0207 */
[----:B------:R-:W-:Y:S01]  /*7a00*/  IMAD.SHL.U32 R12, R0, 0x8, RZ ;  /* 0x00000008000c7824 */ /* 0x000fe200078e00ff */
[----:B------:R-:W-:-:S04]  /*7a10*/  SHF.R.S32.HI R0, RZ, 0x2, R4 ;  /* 0x00000002ff007819 */ /* 0x000fc80000011404 */
[--C-:B------:R-:W-:Y:S02]  /*7a20*/  SHF.R.S32.HI R13, RZ, 0x1f, R12.reuse ;  /* 0x0000001fff0d7819 */ /* 0x100fe4000001140c */
[C---:B------:R-:W-:Y:S02]  /*7a30*/  ISETP.GE.AND P4, PT, R0.reuse, R15, PT ;  /* 0x0000000f0000720c */ /* 0x040fe40003f86270 */
[----:B------:R-:W-:Y:S01]  /*7a40*/  IADD3 R6, P0, R0, R2, RZ ;  /* 0x0000000200067210 */ /* 0x000fe20007f1e0ff */
[----:B------:R-:W-:Y:S01]  /*7a50*/  IMAD.WIDE.U32 R4, R19, c[0x0][0x308], R12 ;  /* 0x0000c20013047a25 */ /* 0x000fe200078e000c */
[C---:B------:R-:W-:Y:S02]  /*7a60*/  IADD3 R16, R12.reuse, 0x20, RZ ;  /* 0x000000200c107810 */ /* 0x040fe40007ffe0ff */
[----:B------:R-:W-:Y:S01]  /*7a70*/  IADD3 R17, R12, 0x40, RZ ;  /* 0x000000400c117810 */ /* 0x000fe20007ffe0ff */
[----:B------:R-:W-:Y:S01]  /*7a80*/  IMAD.IADD R5, R7, 0x1, R5 ;  /* 0x0000000107057824 */ /* 0x000fe200078e0205 */
[----:B------:R-:W-:Y:S01]  /*7a90*/  LEA.HI.X.SX32 R7, R0, R3, 0x1, P0 ;  /* 0x0000000300077211 */ /* 0x000fe200000f0eff */
[----:B------:R-:W-:-:S02]  /*7aa0*/  IMAD R2, R18, c[0x0][0x310], RZ ;  /* 0x0000c40012027a24 */ /* 0x000fc400078e02ff */
[----:B------:R-:W-:Y:S02]  /*7ab0*/  IMAD.U32 R3, RZ, RZ, UR5 ;  /* 0x00000005ff037e24 */ /* 0x000fe4000f8e00ff */
[C---:B------:R-:W-:Y:S02]  /*7ac0*/  IMAD R2, R14.reuse, c[0x0][0x314], R2 ;  /* 0x0000c5000e027a24 */ /* 0x040fe400078e0202 */
[----:B------:R-:W-:-:S04]  /*7ad0*/  IMAD.WIDE.U32 R10, R14, c[0x0][0x310], R4 ;  /* 0x0000c4000e0a7a25 */ /* 0x000fc800078e0004 */
[----:B------:R-:W-:-:S04]  /*7ae0*/  IMAD.WIDE R6, R3, 0x80, R6 ;  /* 0x0000008003067825 */ /* 0x000fc800078e0206 */
        /* <DEDUP_REMOVED lines=15> */
.L_x_318:
[----:B------:R-:W-:Y:S05]  /*7be0*/  BSYNC B0 ;  /* 0x0000000000007941 */ /* 0x000fea0003800000 */
.L_x_317:
[----:B------:R-:W-:Y:S01]  /*7bf0*/  IADD3 R0, R0, 0x40, RZ ;  /* 0x0000004000007810 */ /* 0x000fe20007ffe0ff */
[----:B------:R-:W-:Y:S03]  /*7c00*/  BSSY B0, `(.L_x_319) ;  /* 0x0000012000007945 */ /* 0x000fe60003800000 */
[----:B------:R-:W-:-:S13]  /*7c10*/  ISETP.GE.AND P3, PT, R0, R15, PT ;  /* 0x0000000f0000720c */ /* 0x000fda0003f66270 */
        /* <DEDUP_REMOVED lines=16> */
.L_x_320:
[----:B------:R-:W-:Y:S05]  /*7d20*/  BSYNC B0 ;  /* 0x0000000000007941 */ /* 0x000fea0003800000 */
.L_x_319:
        /* <DEDUP_REMOVED lines=23> */
.L_x_322:
[----:B------:R-:W-:Y:S05]  /*7ea0*/  BSYNC B0 ;  /* 0x0000000000007941 */ /* 0x000fea0003800000 */
.L_x_321:
        /* <DEDUP_REMOVED lines=18> */
.L_x_323:
        /* <DEDUP_REMOVED lines=11> */
.L_x_1396:


//--------------------- .text._ZN7cutlass13device_kernelIN5flash19enable_sm80_to_sm89INS1_16FlashAttnBwdSm80INS1_25CollectiveMainloopBwdSm80ILi2ELi1EN4cute5tupleIJNS5_1CILi64EEENS7_ILi128EEENS7_ILi96EEEEEENS_10bfloat16_tEfNS_4arch4Sm80ELb0ELb1ELb0ELb1ELb1ELb0ELb0ELb0ELi2ELi2ELi4ELi2ELb1EEENS1_21CollectiveEpilogueBwdISB_SC_SE_Li256ELb1ELb0ELi2EEENS1_19SingleTileSchedulerILb1ELb0ELb0ELi128EEEEEEEEEvNT_6ParamsE --------------------------
	.section	.text._ZN7cutlass13device_kernelIN5flash19enable_sm80_to_sm89INS1_16FlashAttnBwdSm80INS1_25CollectiveMainloopBwdSm80ILi2ELi1EN4cute5tupleIJNS5_1CILi64EEENS7_ILi128EEENS7_ILi96EEEEEENS_10bfloat16_tEfNS_4arch4Sm80ELb0ELb1ELb0ELb1ELb1ELb0ELb0ELb0ELi2ELi2ELi4ELi2ELb1EEENS1_21CollectiveEpilogueBwdISB_SC_SE_Li256ELb1ELb0ELi2EEENS1_19SingleTileSchedulerILb1ELb0ELb0ELi128EEEEEEEEEvNT_6ParamsE,"ax",@progbits
	.sectioninfo	@"SHI_REGISTERS=255"
	.align	128
.text._ZN7cutlass13device_kernelIN5flash19enable_sm80_to_sm89INS1_16FlashAttnBwdSm80INS1_25CollectiveMainloopBwdSm80ILi2ELi1EN4cute5tupleIJNS5_1CILi64EEENS7_ILi128EEENS7_ILi96EEEEEENS_10bfloat16_tEfNS_4arch4Sm80ELb0ELb1ELb0ELb1ELb1ELb0ELb0ELb0ELi2ELi2ELi4ELi2ELb1EEENS1_21CollectiveEpilogueBwdISB_SC_SE_Li256ELb1ELb0ELi2EEENS1_19SingleTileSchedulerILb1ELb0ELb0ELi128EEEEEEEEEvNT_6ParamsE:
        .type           _ZN7cutlass13device_kernelIN5flash19enable_sm80_to_sm89INS1_16FlashAttnBwdSm80INS1_25CollectiveMainloopBwdSm80ILi2ELi1EN4cute5tupleIJNS5_1CILi64EEENS7_ILi128EEENS7_ILi96EEEEEENS_10bfloat16_tEfNS_4arch4Sm80ELb0ELb1ELb0ELb1ELb1ELb0ELb0ELb0ELi2ELi2ELi4ELi2ELb1EEENS1_21CollectiveEpilogueBwdISB_SC_SE_Li256ELb1ELb0ELi2EEENS1_19SingleTileSchedulerILb1ELb0ELb0ELi128EEEEEEEEEvNT_6ParamsE,@function
        .size           _ZN7cutlass13device_kernelIN5flash19enable_sm80_to_sm89INS1_16FlashAttnBwdSm80INS1_25CollectiveMainloopBwdSm80ILi2ELi1EN4cute5tupleIJNS5_1CILi64EEENS7_ILi128EEENS7_ILi96EEEEEENS_10bfloat16_tEfNS_4arch4Sm80ELb0ELb1ELb0ELb1ELb1ELb0ELb0ELb0ELi2ELi2ELi4ELi2ELb1EEENS1_21CollectiveEpilogueBwdISB_SC_SE_Li256ELb1ELb0ELi2EEENS1_19SingleTileSchedulerILb1ELb0ELb0ELi128EEEEEEEEEvNT_6ParamsE,(.L_x_1397 - _ZN7cutlass13device_kernelIN5flash19enable_sm80_to_sm89INS1_16FlashAttnBwdSm80INS1_25CollectiveMainloopBwdSm80ILi2ELi1EN4cute5tupleIJNS5_1CILi64EEENS7_ILi128EEENS7_ILi96EEEEEENS_10bfloat16_tEfNS_4arch4Sm80ELb0ELb1ELb0ELb1ELb1ELb0ELb0ELb0ELi2ELi2ELi4ELi2ELb1EEENS1_21CollectiveEpilogueBwdISB_SC_SE_Li256ELb1ELb0ELi2EEENS1_19SingleTileSchedulerILb1ELb0ELb0ELi128EEEEEEEEEvNT_6ParamsE)
        .other          _ZN7cutlass13device_kernelIN5flash19enable_sm80_to_sm89INS1_16FlashAttnBwdSm80INS1_25CollectiveMainloopBwdSm80ILi2ELi1EN4cute5tupleIJNS5_1CILi64EEENS7_ILi128EEENS7_ILi96EEEEEENS_10bfloat16_tEfNS_4arch4Sm80ELb0ELb1ELb0ELb1ELb1ELb0ELb0ELb0ELi2ELi2ELi4ELi2ELb1EEENS1_21CollectiveEpilogueBwdISB_SC_SE_Li256ELb1ELb0ELi2EEENS1_19SingleTileSchedulerILb1ELb0ELb0ELi128EEEEEEEEEvNT_6ParamsE,@"STO_CUDA_ENTRY STV_DEFAULT"
_ZN7cutlass13device_kernelIN5flash19enable_sm80_to_sm89INS1_16FlashAttnBwdSm80INS1_25CollectiveMainloopBwdSm80ILi2ELi1EN4cute5tupleIJNS5_1CILi64EEENS7_ILi128EEENS7_ILi96EEEEEENS_10bfloat16_tEfNS_4arch4Sm80ELb0ELb1ELb0ELb1ELb1ELb0ELb0ELb0ELi2ELi2ELi4ELi2ELb1EEENS1_21CollectiveEpilogueBwdISB_SC_SE_Li256ELb1ELb0ELi2EEENS1_19SingleTileSchedulerILb1ELb0ELb0ELi128EEEEEEEEEvNT_6ParamsE:
        /* <DEDUP_REMOVED lines=18> */
.L_x_325:
        /* <DEDUP_REMOVED lines=8> */
.L_x_327:
[----:B------:R-:W-:Y:S02]  /*01a0*/  MOV R0, c[0x0][0x3a4] ;  /* 0x0000e90000007a02 */ /* 0x000fe40000000f00 */
.L_x_326:
[----:B------:R-:W-:-:S06]  /*01b0*/  USHF.L.U32 UR10, UR5, 0x7, URZ ;  /* 0x00000007050a7899 */ /* 0x000fcc000800063f */
[----:B-----5:R-:W-:-:S04]  /*01c0*/  ISETP.LE.AND P0, PT, R0, UR10, PT ;  /* 0x0000000a00007c0c */ /* 0x020fc8000bf03270 */
[----:B------:R-:W-:-:S05]  /*01d0*/  SEL R0, R5, 0xffffffff, !P0 ;  /* 0xffffffff05007807 */ /* 0x000fca0004000000 */
[----:B------:R2:W-:Y:S01]  /*01e0*/  STL [R1+0x48], R0 ;  /* 0x0000480001007387 */ /* 0x0005e20000100800 */
[----:B------:R-:W-:Y:S05]  /*01f0*/  BRA `(.L_x_328) ;  /* 0x0000012000007947 */ /* 0x000fea0003800000 */
.L_x_324:
[----:B--2-4-:R-:W-:-:S04]  /*0200*/  ISETP.NE.U32.AND P0, PT, RZ, c[0x0][0x3c0], PT ;  /* 0x0000f000ff007a0c */ /* 0x014fc80003f05070 */
[----:B------:R-:W-:-:S13]  /*0210*/  ISETP.NE.AND.EX P0, PT, RZ, c[0x0][0x3c4], PT, P0 ;  /* 0x0000f100ff007a0c */ /* 0x000fda0003f05300 */
[----:B------:R-:W-:Y:S05]  /*0220*/  @!P0 BRA `(.L_x_329) ;  /* 0x0000002000008947 */ /* 0x000fea0003800000 */
[----:B------:R1:W5:Y:S01]  /*0230*/  LDG.E R0, [R2.64] ;  /* 0x0000000c02007981 */ /* 0x000362000c1e1900 */
[----:B------:R-:W-:Y:S05]  /*0240*/  BRA `(.L_x_330) ;  /* 0x0000009000007947 */ /* 0x000fea0003800000 */
.L_x_329:
        /* <DEDUP_REMOVED lines=8> */
.L_x_331:
[----:B------:R-:W-:Y:S02]  /*02d0*/  MOV R0, c[0x0][0x3a4] ;  /* 0x0000e90000007a02 */ /* 0x000fe40000000f00 */
.L_x_330:
[----:B------:R-:W-:-:S06]  /*02e0*/  USHF.L.U32 UR10, UR5, 0x7, URZ ;  /* 0x00000007050a7899 */ /* 0x000fcc000800063f */
[----:B-----5:R-:W-:-:S04]  /*02f0*/  ISETP.LE.AND P0, PT, R0, UR10, PT ;  /* 0x0000000a00007c0c */ /* 0x020fc8000bf03270 */
[----:B------:R-:W-:-:S05]  /*0300*/  SEL R0, R5, 0xffffffff, !P0 ;  /* 0xffffffff05007807 */ /* 0x000fca0004000000 */
[----:B------:R2:W-:Y:S04]  /*0310*/  STL [R1+0x48], R0 ;  /* 0x0000480001007387 */ /* 0x0005e80000100800 */
.L_x_328:
        /* <DEDUP_REMOVED lines=33> */
.L_x_332:
[----:B-1-3--:R-:W-:-:S04]  /*0530*/  ISETP.NE.U32.AND P1, PT, RZ, c[0x0][0x2e0], PT ;  /* 0x0000b800ff007a0c */ /* 0x00afc80003f25070 */
[----:B------:R-:W-:-:S13]  /*0540*/  ISETP.NE.AND.EX P1, PT, RZ, c[0x0][0x2e4], PT, P1 ;  /* 0x0000b900ff007a0c */ /* 0x000fda0003f25310 */
[----:B------:R-:W-:Y:S05]  /*0550*/  @!P1 BRA `(.L_x_333) ;  /* 0x0000004000009947 */ /* 0x000fea0003800000 */
[----:B------:R-:W-:-:S05]  /*0560*/  IMAD.WIDE R2, R87, R9, c[0x0][0x2e0] ;  /* 0x0000b80057027625 */ /* 0x000fca00078e0209 */
[----:B------:R-:W2:Y:S02]  /*0570*/  LDG.E R0, [R2.64] ;  /* 0x0000000c02007981 */ /* 0x000ea4000c1e1900 */
[----:B--2---:R1:W2:Y:S02]  /*0580*/  R2UR UR17, R0 ;  /* 0x00000000001173c2 */ /* 0x0042a400000e0000 */
[----:B-12---:R-:W-:Y:S05]  /*0590*/  BRA `(.L_x_334) ;  /* 0x0000006000007947 */ /* 0x006fea0003800000 */
.L_x_333:
[----:B------:R-:W-:Y:S05]  /*05a0*/  @!P3 BRA `(.L_x_334) ;  /* 0x000000500000b947 */ /* 0x000fea0003800000 */
[----:B------:R-:W2:Y:S04]  /*05b0*/  LDG.E R2, [R4.64] ;  /* 0x0000000c04027981 */ /* 0x000ea8000c1e1900 */
[----:B------:R-:W3:Y:S01]  /*05c0*/  LDG.E R0, [R4.64+0x4] ;  /* 0x0000040c04007981 */ /* 0x000ee2000c1e1900 */
[----:B--2---:R-:W1:Y:S08]  /*05d0*/  R2UR UR17, R2 ;  /* 0x00000000021173c2 */ /* 0x004e7000000e0000 */
[----:B---3--:R-:W1:Y:S02]  /*05e0*/  R2UR UR4, R0 ;  /* 0x00000000000473c2 */ /* 0x008e6400000e0000 */
[----:B-1----:R-:W-:-:S06]  /*05f0*/  UIADD3 UR17, -UR17, UR4, URZ ;  /* 0x0000000411117290 */ /* 0x002fcc000fffe13f */
.L_x_334:
        /* <DEDUP_REMOVED lines=15> */
.L_x_335:
        /* <DEDUP_REMOVED lines=546> */
.L_x_355:
        /* <DEDUP_REMOVED lines=109> */
.L_x_339:
[----:B------:R-:W-:Y:S04]  /*2fe0*/  MOV R3, 0x1 ;  /* 0x0000000100037802 */ /* 0x000fe80000000f00 */
[----:B------:R-:W-:Y:S11]  /*2ff0*/  ISETP.NE.AND P0, PT, R3, c[0x0][0x2a8], PT ;  /* 0x0000aa0003007a0c */ /* 0x000ff60003f05270 */
[----:B------:R-:W-:Y:S02]  /*3000*/  @!UPT UIADD3 URZ, URZ, URZ, URZ ;  /* 0x0000003f3f3ff290 */ /* 0x000fe4000fffe03f */
[----:B------:R-:W-:Y:S05]  /*3010*/  @P0 IMAD.HI.U32 R3, R2, c[0x0][0x2ac], RZ ;  /* 0x0000ab0002030a27 */ /* 0x000fea00078e00ff */
[----:B------:R-:W-:Y:S02]  /*3020*/  @P0 SHF.R.U32.HI R2, RZ, c[0x0][0x2b0], R3 ;  /* 0x0000ac00ff020a19 */ /* 0x000fe40000011603 */
.L_x_340:
[----:B------:R-:W-:Y:S05]  /*3030*/  BSYNC B0 ;  /* 0x0000000000007941 */ /* 0x000fea0003800000 */
.L_x_338:
[----:B------:R-:W-:Y:S04]  /*3040*/  IMAD.MOV.U32 R152, RZ, RZ, c[0x0][0x2a8] ;  /* 0x0000aa00ff987624 */ /* 0x000fe800078e00ff */
[----:B------:R-:W-:Y:S02]  /*3050*/  IMAD R152, R2, R152, -UR10 ;  /* 0x8000000a02987e24 */ /* 0x000fe4000f8e0298 */
[----:B------:R-:W-:Y:S03]  /*3060*/  IMAD.IADD R2, R246, 0x1, R0 ;  /* 0x00000001f6027824 */ /* 0x000fe600078e0200 */
[----:B------:R-:W-:Y:S04]  /*3070*/  IADD3 R152, -R248, R152, RZ ;  /* 0x00000098f8987210 */ /* 0x000fe80007ffe1ff */
[----:B------:R-:W-:Y:S02]  /*3080*/  IADD3 R3, R152, c[0x0][0x2a8], RZ ;  /* 0x0000aa0098037a10 */ /* 0x000fe40007ffe0ff */
[----:B------:R-:W-:Y:S02]  /*3090*/  IMNMX R152, R2, R152, !PT ;  /* 0x0000009802987217 */ /* 0x000fe40007800200 */
[----:B------:R-:W-:Y:S02]  /*30a0*/  IMNMX R149, R149, R3, PT ;  /* 0x0000000395957217 */ /* 0x000fe40003800200 */
.L_x_337:
        /* <DEDUP_REMOVED lines=18> */
.L_x_343:
[----:B------:R-:W-:Y:S04]  /*31d0*/  MOV R132, 0x1 ;  /* 0x0000000100847802 */ /* 0x000fe80000000f00 */
[----:B------:R-:W-:Y:S11]  /*31e0*/  ISETP.NE.AND P0, PT, R132, c[0x0][0x2a8], PT ;  /* 0x0000aa0084007a0c */ /* 0x000ff60003f05270 */
[----:B------:R-:W-:Y:S02]  /*31f0*/  @!UPT UIADD3 URZ, URZ, URZ, URZ ;  /* 0x0000003f3f3ff290 */ /* 0x000fe4000fffe03f */
[----:B------:R-:W-:Y:S05]  /*3200*/  @P0 IMAD.HI.U32 R132, R2, c[0x0][0x2ac], RZ ;  /* 0x0000ab0002840a27 */ /* 0x000fea00078e00ff */
[----:B------:R-:W-:Y:S02]  /*3210*/  @P0 SHF.R.U32.HI R2, RZ, c[0x0][0x2b0], R132 ;  /* 0x0000ac00ff020a19 */ /* 0x000fe40000011684 */
.L_x_344:
[----:B------:R-:W-:Y:S05]  /*3220*/  BSYNC B0 ;  /* 0x0000000000007941 */ /* 0x000fea0003800000 */
.L_x_342:
[----:B------:R-:W-:Y:S04]  /*3230*/  IMAD.MOV.U32 R132, RZ, RZ, c[0x0][0x2a8] ;  /* 0x0000aa00ff847624 */ /* 0x000fe800078e00ff */
[----:B------:R-:W-:Y:S04]  /*3240*/  IMAD R2, R2, R132, -UR10 ;  /* 0x8000000a02027e24 */ /* 0x000fe8000f8e0284 */
[----:B------:R-:W-:Y:S05]  /*3250*/  IMAD.IADD R2, R2, 0x1, -R248 ;  /* 0x0000000102027824 */ /* 0x000fea00078e0af8 */
[----:B------:R-:W-:Y:S02]  /*3260*/  IADD3 R132, R2, c[0x0][0x2a8], RZ ;  /* 0x0000aa0002847a10 */ /* 0x000fe40007ffe0ff */
[----:B------:R-:W-:Y:S02]  /*3270*/  IMNMX R3, R3, R2, !PT ;  /* 0x0000000203037217 */ /* 0x000fe40007800200 */
[----:B------:R-:W-:Y:S02]  /*3280*/  IMNMX R148, R148, R132, PT ;  /* 0x0000008494947217 */ /* 0x000fe40003800200 */
.L_x_341:
        /* <DEDUP_REMOVED lines=18> */
.L_x_347:
[----:B------:R-:W-:Y:S04]  /*33b0*/  MOV R133, 0x1 ;  /* 0x0000000100857802 */ /* 0x000fe80000000f00 */
[----:B------:R-:W-:Y:S11]  /*33c0*/  ISETP.NE.AND P0, PT, R133, c[0x0][0x2a8], PT ;  /* 0x0000aa0085007a0c */ /* 0x000ff60003f05270 */
[----:B------:R-:W-:Y:S02]  /*33d0*/  @!UPT UIADD3 URZ, URZ, URZ, URZ ;  /* 0x0000003f3f3ff290 */ /* 0x000fe4000fffe03f */
[----:B------:R-:W-:Y:S05]  /*33e0*/  @P0 IMAD.HI.U32 R133, R132, c[0x0][0x2ac], RZ ;  /* 0x0000ab0084850a27 */ /* 0x000fea00078e00ff */
[----:B------:R-:W-:Y:S02]  /*33f0*/  @P0 SHF.R.U32.HI R132, RZ, c[0x0][0x2b0], R133 ;  /* 0x0000ac00ff840a19 */ /* 0x000fe40000011685 */
.L_x_348:
[----:B------:R-:W-:Y:S05]  /*3400*/  BSYNC B0 ;  /* 0x0000000000007941 */ /* 0x000fea0003800000 */
.L_x_346:
[----:B------:R-:W-:Y:S04]  /*3410*/  IMAD.MOV.U32 R133, RZ, RZ, c[0x0][0x2a8] ;  /* 0x0000aa00ff857624 */ /* 0x000fe800078e00ff */
[----:B------:R-:W-:Y:S04]  /*3420*/  IMAD R132, R132, R133, -UR10 ;  /* 0x8000000a84847e24 */ /* 0x000fe8000f8e0285 */
[----:B------:R-:W-:Y:S05]  /*3430*/  IMAD.IADD R132, R132, 0x1, -R248 ;  /* 0x0000000184847824 */ /* 0x000fea00078e0af8 */
[----:B------:R-:W-:Y:S02]  /*3440*/  IADD3 R133, R132, c[0x0][0x2a8], RZ ;  /* 0x0000aa0084857a10 */ /* 0x000fe40007ffe0ff */
[----:B------:R-:W-:Y:S02]  /*3450*/  IMNMX R2, R2, R132, !PT ;  /* 0x0000008402027217 */ /* 0x000fe40007800200 */
[----:B------:R-:W-:Y:S02]  /*3460*/  IMNMX R151, R151, R133, PT ;  /* 0x0000008597977217 */ /* 0x000fe40003800200 */
.L_x_345:
        /* <DEDUP_REMOVED lines=18> */
.L_x_351:
[----:B------:R-:W-:Y:S04]  /*3590*/  MOV R133, 0x1 ;  /* 0x0000000100857802 */ /* 0x000fe80000000f00 */
[----:B------:R-:W-:Y:S11]  /*35a0*/  ISETP.NE.AND P0, PT, R133, c[0x0][0x2a8], PT ;  /* 0x0000aa0085007a0c */ /* 0x000ff60003f05270 */
[----:B------:R-:W-:Y:S02]  /*35b0*/  @!UPT UIADD3 URZ, URZ, URZ, URZ ;  /* 0x0000003f3f3ff290 */ /* 0x000fe4000fffe03f */
[----:B------:R-:W-:Y:S05]  /*35c0*/  @P0 IMAD.HI.U32 R133, R132, c[0x0][0x2ac], RZ ;  /* 0x0000ab0084850a27 */ /* 0x000fea00078e00ff */
[----:B------:R-:W-:Y:S02]  /*35d0*/  @P0 SHF.R.U32.HI R132, RZ, c[0x0][0x2b0], R133 ;  /* 0x0000ac00ff840a19 */ /* 0x000fe40000011685 */
.L_x_352:
[----:B------:R-:W-:Y:S05]  /*35e0*/  BSYNC B0 ;  /* 0x0000000000007941 */ /* 0x000fea0003800000 */
.L_x_350:
[----:B------:R-:W-:Y:S04]  /*35f0*/  IMAD.MOV.U32 R133, RZ, RZ, c[0x0][0x2a8] ;  /* 0x0000aa00ff857624 */ /* 0x000fe800078e00ff */
[----:B------:R-:W-:Y:S04]  /*3600*/  IMAD R132, R132, R133, -UR10 ;  /* 0x8000000a84847e24 */ /* 0x000fe8000f8e0285 */
[----:B------:R-:W-:Y:S05]  /*3610*/  IMAD.IADD R132, R132, 0x1, -R248 ;  /* 0x0000000184847824 */ /* 0x000fea00078e0af8 */
[----:B------:R-:W-:Y:S02]  /*3620*/  IADD3 R133, R132, c[0x0][0x2a8], RZ ;  /* 0x0000aa0084857a10 */ /* 0x000fe40007ffe0ff */
[----:B------:R-:W-:Y:S02]  /*3630*/  IMNMX R0, R0, R132, !PT ;  /* 0x0000008400007217 */ /* 0x000fe40007800200 */
[----:B------:R-:W-:Y:S02]  /*3640*/  IMNMX R150, R150, R133, PT ;  /* 0x0000008596967217 */ /* 0x000fe40003800200 */
.L_x_349:
        /* <DEDUP_REMOVED lines=56> */
.L_x_353:
        /* <DEDUP_REMOVED lines=471> */
.L_x_354:
        /* <DEDUP_REMOVED lines=241> */
.L_x_336:
        /* <DEDUP_REMOVED lines=152> */
.L_x_357:
        /* <DEDUP_REMOVED lines=63> */
.L_x_359:
[----:B------:R-:W-:Y:S05]  /*73c0*/  BSYNC B0 ;  /* 0x0000000000007941 */ /* 0x000fea0003800000 */
.L_x_358:
        /* <DEDUP_REMOVED lines=21> */
.L_x_361:
[----:B------:R-:W-:Y:S05]  /*7520*/  BSYNC B0 ;  /* 0x0000000000007941 */ /* 0x000fea0003800000 */
.L_x_360:
        /* <DEDUP_REMOVED lines=24> */
.L_x_363:
[----:B------:R-:W-:Y:S05]  /*76b0*/  BSYNC B0 ;  /* 0x0000000000007941 */ /* 0x000fea0003800000 */
.L_x_362:
        /* <DEDUP_REMOVED lines=19> */
.L_x_356:
        /* <DEDUP_REMOVED lines=19> */
.L_x_364:
        /* <DEDUP_REMOVED lines=44> */
.L_x_366:
[----:B------:R-:W-:Y:S05]  /*7be0*/  BSYNC B0 ;  /* 0x0000000000007941 */ /* 0x000fea0003800000 */
.L_x_365:
        /* <DEDUP_REMOVED lines=19> */
.L_x_368:
[----:B------:R-:W-:Y:S05]  /*7d20*/  BSYNC B0 ;  /* 0x0000000000007941 */ /* 0x000fea0003800000 */
.L_x_367:
        /* <DEDUP_REMOVED lines=23> */
.L_x_370:
[----:B------:R-:W-:Y:S05]  /*7ea0*/  BSYNC B0 ;  /* 0x0000000000007941 */ /* 0x000fea0003800000 */
.L_x_369:
        /* <DEDUP_REMOVED lines=18> */
.L_x_371:
        /* <DEDUP_REMOVED lines=11> */
.L_x_1397:


//--------------------- .text._ZN7cutlass13device_kernelIN5flash19enable_sm80_to_sm89INS1_16FlashAttnBwdSm80INS1_25CollectiveMainloopBwdSm80ILi2ELi1EN4cute5tupleIJNS5_1CILi64EEENS7_ILi128EEENS7_ILi96EEEEEENS_10bfloat16_tEfNS_4arch4Sm80ELb0ELb1ELb0ELb1ELb0ELb0ELb0ELb0ELi2ELi2ELi4ELi2ELb1EEENS1_24CollectiveEpilogueBwdGQAISB_fSE_Li256ELb1ELb0EEENS1_19SingleTileSchedulerILb1ELb0ELb0ELi128EEEEEEEEEvNT_6ParamsE --------------------------
	.section	.text._ZN7cutlass13device_kernelIN5flash19enable_sm80_to_sm89INS1_16FlashAttnBwdSm80INS1_25CollectiveMainloopBwdSm80ILi2ELi1EN4cute5tupleIJNS5_1CILi64EEENS7_ILi128EEENS7_ILi96EEEEEENS_10bfloat16_tEfNS_4arch4Sm80ELb0ELb1ELb0ELb1ELb0ELb0ELb0ELb0ELi2ELi2ELi4ELi2ELb1EEENS1_24CollectiveEpilogueBwdGQAISB_fSE_Li256ELb1ELb0EEENS1_19SingleTileSchedulerILb1ELb0ELb0ELi128EEEEEEEEEvNT_6ParamsE,"ax",@progbits
	.sectioninfo	@"SHI_REGISTERS=255"
	.align	128
.text._ZN7cutlass13device_kernelIN5flash19enable_sm80_to_sm89INS1_16FlashAttnBwdSm80INS1_25CollectiveMainloopBwdSm80ILi2ELi1EN4cute5tupleIJNS5_1CILi64EEENS7_ILi128EEENS7_ILi96EEEEEENS_10bfloat16_tEfNS_4arch4Sm80ELb0ELb1ELb0ELb1ELb0ELb0ELb0ELb0ELi2ELi2ELi4ELi2ELb1EEENS1_24CollectiveEpilogueBwdGQAISB_fSE_Li256ELb1ELb0EEENS1_19SingleTileSchedulerILb1ELb0ELb0ELi128EEEEEEEEEvNT_6ParamsE:
        .type           _ZN7cutlass13device_kernelIN5flash19enable_sm80_to_sm89INS1_16FlashAttnBwdSm80INS1_25CollectiveMainloopBwdSm80ILi2ELi1EN4cute5tupleIJNS5_1CILi64EEENS7_ILi128EEENS7_ILi96EEEEEENS_10bfloat16_tEfNS_4arch4Sm80ELb0ELb1ELb0ELb1ELb0ELb0ELb0ELb0ELi2ELi2ELi4ELi2ELb1EEENS1_24CollectiveEpilogueBwdGQAISB_fSE_Li256ELb1ELb0EEENS1_19SingleTileSchedulerILb1ELb0ELb0ELi128EEEEEEEEEvNT_6ParamsE,@function
        .size           _ZN7cutlass13device_kernelIN5flash19enable_sm80_to_sm89INS1_16FlashAttnBwdSm80INS1_25CollectiveMainloopBwdSm80ILi2ELi1EN4cute5tupleIJNS5_1CILi64EEENS7_ILi128EEENS7_ILi96EEEEEENS_10bfloat16_tEfNS_4arch4Sm80ELb0ELb1ELb0ELb1ELb0ELb0ELb0ELb0ELi2ELi2ELi4ELi2ELb1EEENS1_24CollectiveEpilogueBwdGQAISB_fSE_Li256ELb1ELb0EEENS1_19SingleTileSchedulerILb1ELb0ELb0ELi128EEEEEEEEEvNT_6ParamsE,(.L_x_1398 - _ZN7cutlass13device_kernelIN5flash19enable_sm80_to_sm89INS1_16FlashAttnBwdSm80INS1_25CollectiveMainloopBwdSm80ILi2ELi1EN4cute5tupleIJNS5_1CILi64EEENS7_ILi128EEENS7_ILi96EEEEEENS_10bfloat16_tEfNS_4arch4Sm80ELb0ELb1ELb0ELb1ELb0ELb0ELb0ELb0ELi2ELi2ELi4ELi2ELb1EEENS1_24CollectiveEpilogueBwdGQAISB_fSE_Li256ELb1ELb0EEENS1_19SingleTileSchedulerILb1ELb0ELb0ELi128EEEEEEEEEvNT_6ParamsE)
        .other          _ZN7cutlass13device_kernelIN5flash19enable_sm80_to_sm89INS1_16FlashAttnBwdSm80INS1_25CollectiveMainloopBwdSm80ILi2ELi1EN4cute5tupleIJNS5_1CILi64EEENS7_ILi128EEENS7_ILi96EEEEEENS_10bfloat16_tEfNS_4arch4Sm80ELb0ELb1ELb0ELb1ELb0ELb0ELb0ELb0ELi2ELi2ELi4ELi2ELb1EEENS1_24CollectiveEpilogueBwdGQAISB_fSE_Li256ELb1ELb0EEENS1_19SingleTileSchedulerILb1ELb0ELb0ELi128EEEEEEEEEvNT_6ParamsE,@"STO_CUDA_ENTRY STV_DEFAULT"
_ZN7cutlass13device_kernelIN5flash19enable_sm80_to_sm89INS1_16FlashAttnBwdSm80INS1_25CollectiveMainloopBwdSm80ILi2ELi1EN4cute5tupleIJNS5_1CILi64EEENS7_ILi128EEENS7_ILi96EEEEEENS_10bfloat16_tEfNS_4arch4Sm80ELb0ELb1ELb0ELb1ELb0ELb0ELb0ELb0ELi2ELi2ELi4ELi2ELb1EEENS1_24CollectiveEpilogueBwdGQAISB_fSE_Li256ELb1ELb0EEENS1_19SingleTileSchedulerILb1ELb0ELb0ELi128EEEEEEEEEvNT_6ParamsE:
        /* <DEDUP_REMOVED lines=18> */
.L_x_373:
        /* <DEDUP_REMOVED lines=8> */
.L_x_375:
[----:B------:R-:W-:Y:S02]  /*01a0*/  MOV R0, c[0x0][0x3ac] ;  /* 0x0000eb0000007a02 */ /* 0x000fe40000000f00 */
.L_x_374:
[----:B------:R-:W-:-:S06]  /*01b0*/  USHF.L.U32 UR10, UR5, 0x7, URZ ;  /* 0x00000007050a7899 */ /* 0x000fcc000800063f */
[----:B-----5:R-:W-:-:S04]  /*01c0*/  ISETP.LE.AND P0, PT, R0, UR10, PT ;  /* 0x0000000a00007c0c */ /* 0x020fc8000bf03270 */
[----:B------:R-:W-:-:S05]  /*01d0*/  SEL R0, R5, 0xffffffff, !P0 ;  /* 0xffffffff05007807 */ /* 0x000fca0004000000 */
[----:B------:R2:W-:Y:S01]  /*01e0*/  STL [R1+0x48], R0 ;  /* 0x0000480001007387 */ /* 0x0005e20000100800 */
[----:B------:R-:W-:Y:S05]  /*01f0*/  BRA `(.L_x_376) ;  /* 0x0000012000007947 */ /* 0x000fea0003800000 */
.L_x_372:
[----:B--2-4-:R-:W-:-:S04]  /*0200*/  ISETP.NE.U32.AND P0, PT, RZ, c[0x0][0x3c8], PT ;  /* 0x0000f200ff007a0c */ /* 0x014fc80003f05070 */
[----:B------:R-:W-:-:S13]  /*0210*/  ISETP.NE.AND.EX P0, PT, RZ, c[0x0][0x3cc], PT, P0 ;  /* 0x0000f300ff007a0c */ /* 0x000fda0003f05300 */
[----:B------:R-:W-:Y:S05]  /*0220*/  @!P0 BRA `(.L_x_377) ;  /* 0x0000002000008947 */ /* 0x000fea0003800000 */
[----:B------:R1:W5:Y:S01]  /*0230*/  LDG.E R0, [R2.64] ;  /* 0x0000000c02007981 */ /* 0x000362000c1e1900 */
[----:B------:R-:W-:Y:S05]  /*0240*/  BRA `(.L_x_378) ;  /* 0x0000009000007947 */ /* 0x000fea0003800000 */
.L_x_377:
        /* <DEDUP_REMOVED lines=8> */
.L_x_379:
[----:B------:R-:W-:Y:S02]  /*02d0*/  MOV R0, c[0x0][0x3ac] ;  /* 0x0000eb0000007a02 */ /* 0x000fe40000000f00 */
.L_x_378:
[----:B------:R-:W-:-:S06]  /*02e0*/  USHF.L.U32 UR10, UR5, 0x7, URZ ;  /* 0x00000007050a7899 */ /* 0x000fcc000800063f */
[----:B-----5:R-:W-:-:S04]  /*02f0*/  ISETP.LE.AND P0, PT, R0, UR10, PT ;  /* 0x0000000a00007c0c */ /* 0x020fc8000bf03270 */
[----:B------:R-:W-:-:S05]  /*0300*/  SEL R0, R5, 0xffffffff, !P0 ;  /* 0xffffffff05007807 */ /* 0x000fca0004000000 */
[----:B------:R2:W-:Y:S04]  /*0310*/  STL [R1+0x48], R0 ;  /* 0x0000480001007387 */ /* 0x0005e80000100800 */
.L_x_376:
        /* <DEDUP_REMOVED lines=10> */
[CC--:B-1----:R-:W-:Y:S02]  /*03c0*/  @P1 IMAD.WIDE R2, R133.reuse, R10.reuse, c[0x0][0x2d8] ;  /* 0x0000b60085021625 */ /* 0x0c2fe400078e020a */
[----:B--2---:R-:W2:Y:S04]  /*03d0*/  @P0 LDG.E R0, [R4.64] ;  /* 0x0000000c04000981 */ /* 0x004ea8000c1e1900 */
[----:B------:R1:W3:Y:S04]  /*03e0*/  @P1 LDG.E R8, [R2.64] ;  /* 0x0000000c02081981 */ /* 0x0002e8000c1e1900 */
[----:B------:R-:W4:Y:S01]  /*03f0*/  @P0 LDG.E R7, [R4.64] ;  /* 0x0000000c04070981 */ /* 0x000f22000c1e1900 */
[----:B-1----:R-:W-:-:S05]  /*0400*/  IMAD.WIDE R2, R133, R10, c[0x0][0x2d0] ;  /* 0x0000b40085027625 */ /* 0x002fca00078e020a */
[----:B------:R-:W5:Y:S01]  /*0410*/  @P3 LDG.E R6, [R2.64] ;  /* 0x0000000c02063981 */ /* 0x000f62000c1e1900 */
[----:B------:R-:W-:Y:S01]  /*0420*/  ULDC UR9, c[0x0][0x168] ;  /* 0x00005a0000097ab9 */ /* 0x000fe20000000800 */
[----:B------:R-:W-:Y:S01]  /*0430*/  CS2R R12, SRZ ;  /* 0x00000000000c7805 */ /* 0x000fe2000001ff00 */
[----:B------:R-:W-:Y:S01]  /*0440*/  ULDC UR17, c[0x0][0x198] ;  /* 0x0000660000117ab9 */ /* 0x000fe20000000800 */
[----:B------:R-:W-:Y:S02]  /*0450*/  IMAD.MOV.U32 R16, RZ, RZ, RZ ;  /* 0x000000ffff107224 */ /* 0x000fe400078e00ff */
[----:B--2---:R-:W-:Y:S01]  /*0460*/  @P0 IMAD R0, R133, 0x40, R0 ;  /* 0x0000004085000824 */ /* 0x004fe200078e0200 */
[----:B---3--:R1:W2:Y:S04]  /*0470*/  @P1 R2UR UR9, R8 ;  /* 0x00000000080913c2 */ /* 0x0082a800000e0000 */
[----:B-1----:R-:W-:-:S04]  /*0480*/  @P0 SHF.R.S32.HI R8, RZ, 0x1f, R0 ;  /* 0x0000001fff080819 */ /* 0x002fc80000011400 */
[----:B------:R-:W-:Y:S02]  /*0490*/  @P0 LEA.HI R0, R8, R0, RZ, 0x6 ;  /* 0x0000000008000211 */ /* 0x000fe400078f30ff */
[----:B------:R-:W-:Y:S01]  /*04a0*/  CS2R R8, SRZ ;  /* 0x0000000000087805 */ /* 0x000fe2000001ff00 */
[--C-:B-----5:R-:W-:Y:S01]  /*04b0*/  @P3 SHF.R.S32.HI R13, RZ, 0x1f, R6.reuse ;  /* 0x0000001fff0d3819 */ /* 0x120fe20000011406 */
[--C-:B----4-:R-:W-:Y:S01]  /*04c0*/  @P0 IMAD.MOV.U32 R8, RZ, RZ, R7.reuse ;  /* 0x000000ffff080224 */ /* 0x110fe200078e0007 */
[----:B------:R-:W-:Y:S01]  /*04d0*/  @P0 SHF.R.S32.HI R9, RZ, 0x1f, R7 ;  /* 0x0000001fff090819 */ /* 0x000fe20000011407 */
[----:B------:R-:W-:Y:S01]  /*04e0*/  @P3 IMAD.MOV.U32 R12, RZ, RZ, R6 ;  /* 0x000000ffff0c3224 */ /* 0x000fe200078e0006 */
[----:B------:R-:W-:Y:S01]  /*04f0*/  @P0 LOP3.LUT R16, R0, 0xffffffc0, RZ, 0xc0, !PT ;  /* 0xffffffc000100812 */ /* 0x000fe200078ec0ff */
[----:B------:R-:W-:Y:S05]  /*0500*/  @P1 BRA `(.L_x_380) ;  /* 0x0000006000001947 */ /* 0x000fea0003800000 */
[----:B--2---:R-:W-:Y:S05]  /*0510*/  @!P0 BRA `(.L_x_380) ;  /* 0x0000005000008947 */ /* 0x004fea0003800000 */
[----:B------:R1:W2:Y:S04]  /*0520*/  LDG.E R0, [R4.64] ;  /* 0x0000000c04007981 */ /* 0x0002a8000c1e1900 */
[----:B-1----:R-:W3:Y:S01]  /*0530*/  LDG.E R4, [R4.64+0x4] ;  /* 0x0000040c04047981 */ /* 0x002ee2000c1e1900 */
[----:B--2---:R-:W1:Y:S08]  /*0540*/  R2UR UR9, R0 ;  /* 0x00000000000973c2 */ /* 0x004e7000000e0000 */
[----:B---3--:R-:W1:Y:S02]  /*0550*/  R2UR UR4, R4 ;  /* 0x00000000040473c2 */ /* 0x008e6400000e0000 */
[----:B-1----:R-:W-:-:S06]  /*0560*/  UIADD3 UR9, -UR9, UR4, URZ ;  /* 0x0000000409097290 */ /* 0x002fcc000fffe13f */
.L_x_380:
[----:B--2---:R-:W-:-:S04]  /*0570*/  ISETP.NE.U32.AND P1, PT, RZ, c[0x0][0x2e0], PT ;  /* 0x0000b800ff007a0c */ /* 0x004fc80003f25070 */
[----:B------:R-:W-:-:S13]  /*0580*/  ISETP.NE.AND.EX P1, PT, RZ, c[0x0][0x2e4], PT, P1 ;  /* 0x0000b900ff007a0c */ /* 0x000fda0003f25310 */
[----:B------:R-:W-:Y:S05]  /*0590*/  @!P1 BRA `(.L_x_381) ;  /* 0x0000004000009947 */ /* 0x000fea0003800000 */
[----:B------:R-:W-:-:S05]  /*05a0*/  IMAD.WIDE R2, R133, R10, c[0x0][0x2e0] ;  /* 0x0000b80085027625 */ /* 0x000fca00078e020a */
[----:B------:R-:W2:Y:S02]  /*05b0*/  LDG.E R0, [R2.64] ;  /* 0x0000000c02007981 */ /* 0x000ea4000c1e1900 */
[----:B--2---:R1:W2:Y:S02]  /*05c0*/  R2UR UR17, R0 ;  /* 0x00000000001173c2 */ /* 0x0042a400000e0000 */
[----:B-12---:R-:W-:Y:S05]  /*05d0*/  BRA `(.L_x_382) ;  /* 0x0000006000007947 */ /* 0x006fea0003800000 */
.L_x_381:
[----:B------:R-:W-:Y:S05]  /*05e0*/  @!P3 BRA `(.L_x_382) ;  /* 0x000000500000b947 */ /* 0x000fea0003800000 */
[----:B------:R1:W2:Y:S04]  /*05f0*/  LDG.E R0, [R2.64] ;  /* 0x0000000c02007981 */ /* 0x0002a8000c1e1900 */
[----:B-1----:R-:W3:Y:S01]  /*0600*/  LDG.E R2, [R2.64+0x4] ;  /* 0x0000040c02027981 */ /* 0x002ee2000c1e1900 */
[----:B--2---:R-:W1:Y:S08]  /*0610*/  R2UR UR17, R0 ;  /* 0x00000000001173c2 */ /* 0x004e7000000e0000 */
[----:B---3--:R-:W1:Y:S02]  /*0620*/  R2UR UR4, R2 ;  /* 0x00000000020473c2 */ /* 0x008e6400000e0000 */
[----:B-1----:R-:W-:-:S06]  /*0630*/  UIADD3 UR17, -UR17, UR4, URZ ;  /* 0x0000000411117290 */ /* 0x002fcc000fffe13f */
.L_x_382:
        /* <DEDUP_REMOVED lines=15> */
.L_x_383:
[----:B------:R-:W-:Y:S01]  /*0730*/  UIADD3 UR4, UR10, UR9, -UR17 ;  /* 0x000000090a047290 */ /* 0x000fe2000fffe811 */
[----:B------:R-:W-:Y:S01]  /*0740*/  PLOP3.LUT P2, PT, PT, PT, PT, 0x80, 0x0 ;  /* 0x000000000000781c */ /* 0x000fe20003f4f070 */
[----:B------:R-:W-:Y:S01]  /*0750*/  ULDC UR6, c[0x0][0x2a4] ;  /* 0x0000a90000067ab9 */ /* 0x000fe20000000800 */
[----:B------:R-:W-:Y:S01]  /*0760*/  CS2R R126, SRZ ;  /* 0x00000000007e7805 */ /* 0x000fe2000001ff00 */
[----:B------:R-:W-:Y:S01]  /*0770*/  UIADD3 UR6, UR4, -UR6, URZ ;  /* 0x8000000604067290 */ /* 0x000fe2000fffe03f */
[----:B------:R-:W-:Y:S01]  /*0780*/  CS2R R124, SRZ ;  /* 0x00000000007c7805 */ /* 0x000fe2000001ff00 */
[----:B------:R-:W-:Y:S01]  /*0790*/  CS2R R130, SRZ ;  /* 0x0000000000827805 */ /* 0x000fe2000001ff00 */
[----:B------:R-:W-:Y:S01]  /*07a0*/  CS2R R128, SRZ ;  /* 0x0000000000807805 */ /* 0x000fe2000001ff00 */
        /* <DEDUP_REMOVED lines=54> */
[----:B------:R-:W-:Y:S01]  /*0b10*/  IMAD.MOV.U32 R6, RZ, RZ, R35 ;  /* 0x000000ffff067224 */ /* 0x000fe200078e0023 */
[----:B------:R-:W-:Y:S01]  /*0b20*/  SHF.R.S32.HI R4, RZ, 0x1f, R132 ;  /* 0x0000001fff047819 */ /* 0x000fe20000011484 */
[----:B------:R-:W-:Y:S01]  /*0b30*/  UIADD3 UR14, -UR10, UR17, URZ ;  /* 0x000000110a0e7290 */ /* 0x000fe2000fffe13f */
[----:B------:R-:W-:Y:S01]  /*0b40*/  ISETP.NE.AND P2, PT, R0, 0x1, PT ;  /* 0x000000010000780c */ /* 0x000fe20003f45270 */
[----:B------:R-:W-:Y:S01]  /*0b50*/  IMAD R0, R16, 0x60, RZ ;  /* 0x0000006010007824 */ /* 0x000fe200078e02ff */
[-C--:B------:R-:W-:Y:S01]  /*0b60*/  LEA.HI R25, R32, R132.reuse, RZ, 0x2 ;  /* 0x0000008420197211 */ /* 0x080fe200078f10ff */
[----:B------:R-:W-:Y:S01]  /*0b70*/  IMAD.SHL.U32 R17, R132, 0x4, RZ ;  /* 0x0000000484117824 */ /* 0x000fe200078e00ff */
[-C--:B------:R-:W-:Y:S01]  /*0b80*/  LEA.HI R34, R32, R132.reuse, RZ, 0x3 ;  /* 0x0000008420227211 */ /* 0x080fe200078f18ff */
[----:B------:R-:W-:Y:S01]  /*0b90*/  USHF.L.U32 UR4, UR11, 0x6, URZ ;  /* 0x000000060b047899 */ /* 0x000fe2000800063f */
[C---:B------:R-:W-:Y:S01]  /*0ba0*/  IADD3 R20, P1, R0.reuse, R132, RZ ;  /* 0x0000008400147210 */ /* 0x040fe20007f3e0ff */
[----:B------:R-:W-:Y:S01]  /*0bb0*/  USHF.R.S32.HI UR15, URZ, 0x1f, UR11 ;  /* 0x0000001f3f0f7899 */ /* 0x000fe2000801140b */
[----:B------:R-:W-:Y:S01]  /*0bc0*/  LOP3.LUT R2, R25, 0xfffffffc, RZ, 0xc0, !PT ;  /* 0xfffffffc19027812 */ /* 0x000fe200078ec0ff */
[----:B------:R-:W-:Y:S01]  /*0bd0*/  UIADD3 UR16, -UR4, UR9, URZ ;  /* 0x0000000904107290 */ /* 0x000fe2000fffe13f */
[----:B------:R-:W-:Y:S01]  /*0be0*/  SHF.R.S32.HI R245, RZ, 0x2, R25 ;  /* 0x00000002fff57819 */ /* 0x000fe20000011419 */
[----:B------:R-:W-:Y:S01]  /*0bf0*/  ULDC.64 UR6, c[0x0][0x178] ;  /* 0x00005e0000067ab9 */ /* 0x000fe20000000a00 */
[----:B------:R-:W-:Y:S01]  /*0c00*/  LEA.HI.X.SX32 R21, R0, R4, 0x1, P1 ;  /* 0x0000000400157211 */ /* 0x000fe200008f0eff */
[----:B------:R-:W-:Y:S01]  /*0c10*/  @P2 IMAD.HI.U32 R3, R35, c[0x0][0x24c], RZ ;  /* 0x0000930023032a27 */ /* 0x000fe200078e00ff */
[----:B------:R-:W-:Y:S01]  /*0c20*/  SHF.R.S32.HI R11, RZ, 0x1f, R245 ;  /* 0x0000001fff0b7819 */ /* 0x000fe200000114f5 */
[----:B------:R-:W-:Y:S01]  /*0c30*/  UIMAD UR18, UR15, UR6, URZ ;  /* 0x000000060f1272a4 */ /* 0x000fe2000f8e023f */
[----:B------:R-:W-:Y:S01]  /*0c40*/  IADD3 R18, P1, R245, R8, RZ ;  /* 0x00000008f5127210 */ /* 0x000fe20007f3e0ff */
[----:B------:R-:W-:Y:S01]  /*0c50*/  IMAD.IADD R27, R132, 0x1, -R2 ;  /* 0x00000001841b7824 */ /* 0x000fe200078e0a02 */
[----:B------:R-:W-:Y:S01]  /*0c60*/  @P2 SHF.R.U32.HI R6, RZ, c[0x0][0x250], R3 ;  /* 0x00009400ff062a19 */ /* 0x000fe20000011603 */
[----:B------:R-:W-:Y:S01]  /*0c70*/  IMAD.SHL.U32 R0, R34, 0x8, RZ ;  /* 0x0000000822007824 */ /* 0x000fe200078e00ff */
[----:B------:R-:W-:Y:S01]  /*0c80*/  SHF.R.S32.HI R24, RZ, 0x1f, R133 ;  /* 0x0000001fff187819 */ /* 0x000fe20000011485 */
[----:B------:R-:W-:Y:S01]  /*0c90*/  IMAD.SHL.U32 R2, R27, 0x8, RZ ;  /* 0x000000081b027824 */ /* 0x000fe200078e00ff */
[----:B------:R-:W-:Y:S01]  /*0ca0*/  SHF.R.S32.HI R10, RZ, 0x1f, R6 ;  /* 0x0000001fff0a7819 */ /* 0x000fe20000011406 */
[----:B------:R-:W-:Y:S01]  /*0cb0*/  IMAD.X R19, R11, 0x1, R9, P1 ;  /* 0x000000010b137824 */ /* 0x000fe200008e0609 */
[----:B------:R-:W-:Y:S01]  /*0cc0*/  IADD3 R4, P1, R245, R12, RZ ;  /* 0x0000000cf5047210 */ /* 0x000fe20007f3e0ff */
[----:B------:R-:W-:Y:S01]  /*0cd0*/  IMAD.U32 R12, RZ, RZ, UR5 ;  /* 0x00000005ff0c7e24 */ /* 0x000fe2000f8e00ff */
[----:B------:R-:W-:Y:S01]  /*0ce0*/  LOP3.LUT R0, R0, 0xc0, RZ, 0xc0, !PT ;  /* 0x000000c000007812 */ /* 0x000fe200078ec0ff */
[----:B------:R-:W-:Y:S01]  /*0cf0*/  IMAD R5, R10, c[0x0][0x1e0], RZ ;  /* 0x000078000a057a24 */ /* 0x000fe200078e02ff */
[----:B------:R-:W-:Y:S01]  /*0d00*/  SHF.R.S32.HI R3, RZ, 0x1f, R2 ;  /* 0x0000001fff037819 */ /* 0x000fe20000011402 */
[----:B------:R-:W-:Y:S01]  /*0d10*/  UIMAD.WIDE.U32 UR20, UR11, UR6, URZ ;  /* 0x000000060b1472a5 */ /* 0x000fe2000f8e003f */
[----:B------:R-:W-:Y:S01]  /*0d20*/  LEA.HI R14, R25, R245, RZ, 0x1 ;  /* 0x000000f5190e7211 */ /* 0x000fe200078f08ff */
[----:B------:R-:W-:Y:S01]  /*0d30*/  IMAD R7, R6, c[0x0][0x1e4], R5 ;  /* 0x0000790006077a24 */ /* 0x000fe200078e0205 */
[-C--:B------:R-:W-:Y:S01]  /*0d40*/  LEA.HI R33, R32, R132.reuse, RZ, 0x5 ;  /* 0x0000008420217211 */ /* 0x080fe200078f28ff */
[----:B------:R-:W-:Y:S01]  /*0d50*/  IMAD.X R5, R11, 0x1, R13, P1 ;  /* 0x000000010b057824 */ /* 0x000fe200008e060d */
[----:B------:R-:W-:Y:S01]  /*0d60*/  SHF.R.U32.HI R11, RZ, 0x3, R0 ;  /* 0x00000003ff0b7819 */ /* 0x000fe20000011600 */
[----:B------:R-:W-:Y:S01]  /*0d70*/  IMAD.WIDE.U32 R8, R6, c[0x0][0x1e0], R2 ;  /* 0x0000780006087a25 */ /* 0x000fe200078e0002 */
[----:B------:R-:W-:Y:S01]  /*0d80*/  LOP3.LUT R0, R0, 0x18, R2, 0xf8, !PT ;  /* 0x0000001800007812 */ /* 0x000fe200078ef802 */
[----:B------:R-:W-:Y:S01]  /*0d90*/  UIMAD UR18, UR11, UR7, UR18 ;  /* 0x000000070b1272a4 */ /* 0x000fe2000f8e0212 */
[----:B------:R-:W-:Y:S01]  /*0da0*/  SHF.R.S32.HI R29, RZ, 0x5, R33 ;  /* 0x00000005ff1d7819 */ /* 0x000fe20000011421 */
[----:B------:R-:W-:Y:S01]  /*0db0*/  IMAD.IADD R9, R9, 0x1, R7 ;  /* 0x0000000109097824 */ /* 0x000fe200078e0207 */
[----:B------:R-:W-:Y:S01]  /*0dc0*/  LOP3.LUT R15, R0, R11, RZ, 0x3c, !PT ;  /* 0x0000000b000f7212 */ /* 0x000fe200078e3cff */
[----:B------:R-:W-:Y:S01]  /*0dd0*/  IMAD R7, R10, c[0x0][0x1b0], RZ ;  /* 0x00006c000a077a24 */ /* 0x000fe200078e02ff */
[----:B------:R-:W-:Y:S01]  /*0de0*/  SEL R0, R24, RZ, !P3 ;  /* 0x000000ff18007207 */ /* 0x000fe20005800000 */
[----:B------:R-:W-:Y:S01]  /*0df0*/  IMAD.WIDE R4, R12, 0x80, R4 ;  /* 0x000000800c047825 */ /* 0x000fe200078e0204 */
[----:B------:R-:W-:Y:S01]  /*0e00*/  SEL R12, R133, RZ, !P3 ;  /* 0x000000ff850c7207 */ /* 0x000fe20005800000 */
[----:B------:R-:W-:Y:S01]  /*0e10*/  UIADD3 UR18, UR21, UR18, URZ ;  /* 0x0000001215127290 */ /* 0x000fe2000fffe03f */
[----:B------:R-:W-:Y:S01]  /*0e20*/  ISETP.GE.AND P5, PT, R2, c[0x0][0x1cc], PT ;  /* 0x0000730002007a0c */ /* 0x000fe20003fa6270 */
[----:B------:R-:W-:Y:S01]  /*0e30*/  IMAD R10, R6, c[0x0][0x1b4], R7 ;  /* 0x00006d00060a7a24 */ /* 0x000fe200078e0207 */
[----:B------:R-:W-:Y:S01]  /*0e40*/  IADD3 R28, R2, 0x20, RZ ;  /* 0x00000020021c7810 */ /* 0x000fe20007ffe0ff */
[----:B------:R-:W-:Y:S01]  /*0e50*/  IMAD R11, R0, c[0x0][0x1e8], RZ ;  /* 0x00007a00000b7a24 */ /* 0x000fe200078e02ff */
[----:B------:R-:W-:Y:S01]  /*0e60*/  IADD3 R36, R2, 0x40, RZ ;  /* 0x0000004002247810 */ /* 0x000fe20007ffe0ff */
[----:B------:R-:W-:Y:S01]  /*0e70*/  IMAD R13, R0, c[0x0][0x1b8], RZ ;  /* 0x00006e00000d7a24 */ /* 0x000fe200078e02ff */
[----:B------:R-:W-:Y:S01]  /*0e80*/  LOP3.LUT R0, R14, 0x7fffffe, RZ, 0xc0, !PT ;  /* 0x07fffffe0e007812 */ /* 0x000fe200078ec0ff */
[----:B------:R-:W-:Y:S01]  /*0e90*/  IMAD.WIDE.U32 R6, R6, c[0x0][0x1b0], R2 ;  /* 0x00006c0006067a25 */ /* 0x000fe200078e0002 */
[----:B------:R-:W-:Y:S01]  /*0ea0*/  ISETP.GE.AND P4, PT, R28, c[0x0][0x1cc], PT ;  /* 0x000073001c007a0c */ /* 0x000fe20003f86270 */
[----:B------:R-:W-:Y:S01]  /*0eb0*/  STL [R1], R36 ;  /* 0x0000002401007387 */ /* 0x000fe20000100800 */
[----:B------:R-:W-:Y:S01]  /*0ec0*/  LEA.HI R31, R32, R132, RZ, 0x4 ;  /* 0x00000084201f7211 */ /* 0x000fe200078f20ff */
[----:B------:R-:W-:Y:S01]  /*0ed0*/  IMAD.IADD R7, R7, 0x1, R10 ;  /* 0x0000000107077824 */ /* 0x000fe200078e020a */
[----:B------:R-:W-:Y:S01]  /*0ee0*/  SHF.R.S32.HI R30, RZ, 0x1f, R35 ;  /* 0x0000001fff1e7819 */ /* 0x000fe20000011423 */
[C---:B------:R-:W-:Y:S01]  /*0ef0*/  IMAD R14, R12.reuse, c[0x0][0x1ec], R11 ;  /* 0x00007b000c0e7a24 */ /* 0x040fe200078e020b */
[----:B------:R-:W-:Y:S01]  /*0f00*/  ULDC.64 UR6, c[0x0][0x208] ;  /* 0x0000820000067ab9 */ /* 0x000fe20000000a00 */
[C---:B------:R-:W-:Y:S01]  /*0f10*/  IMAD.IADD R0, R245.reuse, 0x1, -R0 ;  /* 0x00000001f5007824 */ /* 0x040fe200078e0a00 */
[----:B------:R-:W-:Y:S01]  /*0f20*/  USHF.L.U32 UR19, UR6, 0x6, URZ ;  /* 0x0000000606137899 */ /* 0x000fe2000800063f */
[C---:B------:R-:W-:Y:S01]  /*0f30*/  IMAD.WIDE.U32 R10, R12.reuse, c[0x0][0x1e8], R8 ;  /* 0x00007a000c0a7a25 */ /* 0x040fe200078e0008 */
[----:B------:R-:W-:Y:S01]  /*0f40*/  CS2R R130, SRZ ;  /* 0x0000000000827805 */ /* 0x000fe2000001ff00 */
        /* <DEDUP_REMOVED lines=121> */
[----:B------:R-:W-:Y:S01]  /*16e0*/  CS2R R42, SRZ ;  /* 0x00000000002a7805 */ /* 0x000fe2000001ff00 */
[----:B------:R1:W-:Y:S01]  /*16f0*/  LDGSTS.E.BYPASS.LTC128B.128 [R250+0x3080], [R10.64+0x40], !P1 ;  /* 0x030800400afa7fae */ /* 0x0003e2000c901d4c */
[----:B------:R-:W-:Y:S01]  /*1700*/  IMAD.WIDE.U32 R6, R35, c[0x0][0x288], R6 ;  /* 0x0000a20023067a25 */ /* 0x000fe200078e0006 */
[----:B------:R-:W-:Y:S01]  /*1710*/  ISETP.GE.OR P1, PT, R2, c[0x0][0x1fc], !P6 ;  /* 0x00007f0002007a0c */ /* 0x000fe20007726670 */
[----:B------:R-:W-:Y:S01]  /*1720*/  CS2R R40, SRZ ;  /* 0x0000000000287805 */ /* 0x000fe2000001ff00 */
        /* <DEDUP_REMOVED lines=9> */
[----:B------:R-:W-:Y:S01]  /*17c0*/  IMAD R9, R30, c[0x0][0x238], RZ ;  /* 0x00008e001e097a24 */ /* 0x000fe200078e02ff */
[----:B------:R-:W-:Y:S01]  /*17d0*/  UISETP.GT.AND UP3, UPT, UR5, -0x1, UPT ;  /* 0xffffffff0500788c */ /* 0x000fe2000bf64270 */
        /* <DEDUP_REMOVED lines=42> */
[----:B------:R-:W-:-:S02]  /*1a80*/  IMAD R10, R30, c[0x0][0x180], RZ ;  /* 0x000060001e0a7a24 */ /* 0x000fc400078e02ff */
        /* <DEDUP_REMOVED lines=93> */
[----:B-----5:R-:W-:Y:S01]  /*2060*/  IMAD.WIDE.U32 R8, R3, UR11, R8 ;  /* 0x0000000b03087c25 */ /* 0x020fe2000f8e0008 */
        /* <DEDUP_REMOVED lines=9> */
[----:B--2---:R-:W-:Y:S01]  /*2100*/  LOP3.LUT R5, R33, 0xffffffe0, RZ, 0xc0, !PT ;  /* 0xffffffe021057812 */ /* 0x004fe200078ec0ff */
        /* <DEDUP_REMOVED lines=66> */
[----:B---3--:R-:W-:Y:S01]  /*2530*/  @!P2 IMAD.SHL.U32 R7, R132, 0x10, RZ ;  /* 0x000000108407a824 */ /* 0x008fe200078e00ff */
        /* <DEDUP_REMOVED lines=31> */
[C---:B------:R-:W-:Y:S02]  /*2730*/  IMAD R216, R219.reuse, 0x2, R214 ;  /* 0x00000002dbd87824 */ /* 0x040fe400078e02d6 */
        /* <DEDUP_REMOVED lines=13> */
[----:B------:R-:W-:-:S02]  /*2810*/  IMAD.SHL.U32 R212, R217, 0x2, RZ ;  /* 0x00000002d9d47824 */ /* 0x000fc400078e00ff */
[----:B------:R-:W-:Y:S01]  /*2820*/  IMAD R218, R218, 0x2, R216 ;  /* 0x00000002dada7824 */ /* 0x000fe200078e02d8 */
[----:B------:R2:W-:Y:S01]  /*2830*/  @!P1 LDGSTS.E.BYPASS.LTC128B.128 [R3+0xf280], [R8.64] ;  /* 0x0f28000008039fae */ /* 0x0005e2000b901d4c */
[----:B------:R-:W-:Y:S01]  /*2840*/  IMAD.IADD R222, R217, 0x1, R221 ;  /* 0x00000001d9de7824 */ /* 0x000fe200078e02dd */
[----:B------:R-:W-:Y:S02]  /*2850*/  IADD3 R213, R212, 0xc080, RZ ;  /* 0x0000c080d4d57810 */ /* 0x000fe40007ffe0ff */
[----:B------:R-:W0:Y:S03]  /*2860*/  LDGDEPBAR ;  /* 0x00000000000079af */ /* 0x000e260000000000 */
[----:B------:R-:W-:Y:S01]  /*2870*/  IMAD R213, R221, 0x2, R213 ;  /* 0x00000002ddd57824 */ /* 0x000fe200078e02d5 */
[----:B------:R-:W0:Y:S01]  /*2880*/  LDGDEPBAR ;  /* 0x00000000000079af */ /* 0x000e220000000000 */
[----:B-1----:R-:W-:-:S05]  /*2890*/  IADD3 R0, R250, 0x6080, RZ ;  /* 0x00006080fa007810 */ /* 0x002fca0007ffe0ff */
[----:B----4-:R2:W-:Y:S02]  /*28a0*/  STL [R1+0x40], R0 ;  /* 0x0000400001007387 */ /* 0x0105e40000100800 */
.L_x_403:
        /* <DEDUP_REMOVED lines=109> */
.L_x_387:
[----:B------:R-:W-:Y:S04]  /*2f80*/  MOV R3, 0x1 ;  /* 0x0000000100037802 */ /* 0x000fe80000000f00 */
[----:B------:R-:W-:Y:S11]  /*2f90*/  ISETP.NE.AND P0, PT, R3, c[0x0][0x2a8], PT ;  /* 0x0000aa0003007a0c */ /* 0x000ff60003f05270 */
[----:B------:R-:W-:Y:S02]  /*2fa0*/  @!UPT UIADD3 URZ, URZ, URZ, URZ ;  /* 0x0000003f3f3ff290 */ /* 0x000fe4000fffe03f */
[----:B------:R-:W-:Y:S05]  /*2fb0*/  @P0 IMAD.HI.U32 R3, R2, c[0x0][0x2ac], RZ ;  /* 0x0000ab0002030a27 */ /* 0x000fea00078e00ff */
[----:B------:R-:W-:Y:S02]  /*2fc0*/  @P0 SHF.R.U32.HI R2, RZ, c[0x0][0x2b0], R3 ;  /* 0x0000ac00ff020a19 */ /* 0x000fe40000011603 */
.L_x_388:
[----:B------:R-:W-:Y:S05]  /*2fd0*/  BSYNC B0 ;  /* 0x0000000000007941 */ /* 0x000fea0003800000 */
.L_x_386:
[----:B------:R-:W-:Y:S04]  /*2fe0*/  IMAD.MOV.U32 R152, RZ, RZ, c[0x0][0x2a8] ;  /* 0x0000aa00ff987624 */ /* 0x000fe800078e00ff */
[----:B------:R-:W-:Y:S02]  /*2ff0*/  IMAD R152, R2, R152, -UR10 ;  /* 0x8000000a02987e24 */ /* 0x000fe4000f8e0298 */
[----:B------:R-:W-:Y:S03]  /*3000*/  IMAD.IADD R2, R246, 0x1, R0 ;  /* 0x00000001f6027824 */ /* 0x000fe600078e0200 */
[----:B------:R-:W-:Y:S04]  /*3010*/  IADD3 R152, -R248, R152, RZ ;  /* 0x00000098f8987210 */ /* 0x000fe80007ffe1ff */
[----:B------:R-:W-:Y:S02]  /*3020*/  IADD3 R3, R152, c[0x0][0x2a8], RZ ;  /* 0x0000aa0098037a10 */ /* 0x000fe40007ffe0ff */
[----:B------:R-:W-:Y:S02]  /*3030*/  IMNMX R152, R2, R152, !PT ;  /* 0x0000009802987217 */ /* 0x000fe40007800200 */
[----:B------:R-:W-:Y:S02]  /*3040*/  IMNMX R149, R149, R3, PT ;  /* 0x0000000395957217 */ /* 0x000fe40003800200 */
.L_x_385:
        /* <DEDUP_REMOVED lines=18> */
.L_x_391:
[----:B------:R-:W-:Y:S04]  /*3170*/  MOV R132, 0x1 ;  /* 0x0000000100847802 */ /* 0x000fe80000000f00 */
[----:B------:R-:W-:Y:S11]  /*3180*/  ISETP.NE.AND P0, PT, R132, c[0x0][0x2a8], PT ;  /* 0x0000aa0084007a0c */ /* 0x000ff60003f05270 */
[----:B------:R-:W-:Y:S02]  /*3190*/  @!UPT UIADD3 URZ, URZ, URZ, URZ ;  /* 0x0000003f3f3ff290 */ /* 0x000fe4000fffe03f */
[----:B------:R-:W-:Y:S05]  /*31a0*/  @P0 IMAD.HI.U32 R132, R2, c[0x0][0x2ac], RZ ;  /* 0x0000ab0002840a27 */ /* 0x000fea00078e00ff */
[----:B------:R-:W-:Y:S02]  /*31b0*/  @P0 SHF.R.U32.HI R2, RZ, c[0x0][0x2b0], R132 ;  /* 0x0000ac00ff020a19 */ /* 0x000fe40000011684 */
.L_x_392:
[----:B------:R-:W-:Y:S05]  /*31c0*/  BSYNC B0 ;  /* 0x0000000000007941 */ /* 0x000fea0003800000 */
.L_x_390:
[----:B------:R-:W-:Y:S04]  /*31d0*/  IMAD.MOV.U32 R132, RZ, RZ, c[0x0][0x2a8] ;  /* 0x0000aa00ff847624 */ /* 0x000fe800078e00ff */
[----:B------:R-:W-:Y:S04]  /*31e0*/  IMAD R2, R2, R132, -UR10 ;  /* 0x8000000a02027e24 */ /* 0x000fe8000f8e0284 */
[----:B------:R-:W-:Y:S05]  /*31f0*/  IMAD.IADD R2, R2, 0x1, -R248 ;  /* 0x0000000102027824 */ /* 0x000fea00078e0af8 */
[----:B------:R-:W-:Y:S02]  /*3200*/  IADD3 R132, R2, c[0x0][0x2a8], RZ ;  /* 0x0000aa0002847a10 */ /* 0x000fe40007ffe0ff */
[----:B------:R-:W-:Y:S02]  /*3210*/  IMNMX R3, R3, R2, !PT ;  /* 0x0000000203037217 */ /* 0x000fe40007800200 */
[----:B------:R-:W-:Y:S02]  /*3220*/  IMNMX R148, R148, R132, PT ;  /* 0x0000008494947217 */ /* 0x000fe40003800200 */
.L_x_389:
        /* <DEDUP_REMOVED lines=18> */
.L_x_395:
[----:B------:R-:W-:Y:S04]  /*3350*/  MOV R133, 0x1 ;  /* 0x0000000100857802 */ /* 0x000fe80000000f00 */
[----:B------:R-:W-:Y:S11]  /*3360*/  ISETP.NE.AND P0, PT, R133, c[0x0][0x2a8], PT ;  /* 0x0000aa0085007a0c */ /* 0x000ff60003f05270 */
[----:B------:R-:W-:Y:S02]  /*3370*/  @!UPT UIADD3 URZ, URZ, URZ, URZ ;  /* 0x0000003f3f3ff290 */ /* 0x000fe4000fffe03f */
[----:B------:R-:W-:Y:S05]  /*3380*/  @P0 IMAD.HI.U32 R133, R132, c[0x0][0x2ac], RZ ;  /* 0x0000ab0084850a27 */ /* 0x000fea00078e00ff */
[----:B------:R-:W-:Y:S02]  /*3390*/  @P0 SHF.R.U32.HI R132, RZ, c[0x0][0x2b0], R133 ;  /* 0x0000ac00ff840a19 */ /* 0x000fe40000011685 */
.L_x_396:
[----:B------:R-:W-:Y:S05]  /*33a0*/  BSYNC B0 ;  /* 0x0000000000007941 */ /* 0x000fea0003800000 */
.L_x_394:
[----:B------:R-:W-:Y:S04]  /*33b0*/  IMAD.MOV.U32 R133, RZ, RZ, c[0x0][0x2a8] ;  /* 0x0000aa00ff857624 */ /* 0x000fe800078e00ff */
[----:B------:R-:W-:Y:S04]  /*33c0*/  IMAD R132, R132, R133, -UR10 ;  /* 0x8000000a84847e24 */ /* 0x000fe8000f8e0285 */
[----:B------:R-:W-:Y:S05]  /*33d0*/  IMAD.IADD R132, R132, 0x1, -R248 ;  /* 0x0000000184847824 */ /* 0x000fea00078e0af8 */
[----:B------:R-:W-:Y:S02]  /*33e0*/  IADD3 R133, R132, c[0x0][0x2a8], RZ ;  /* 0x0000aa0084857a10 */ /* 0x000fe40007ffe0ff */
[----:B------:R-:W-:Y:S02]  /*33f0*/  IMNMX R2, R2, R132, !PT ;  /* 0x0000008402027217 */ /* 0x000fe40007800200 */
[----:B------:R-:W-:Y:S02]  /*3400*/  IMNMX R151, R151, R133, PT ;  /* 0x0000008597977217 */ /* 0x000fe40003800200 */
.L_x_393:
        /* <DEDUP_REMOVED lines=18> */
.L_x_399:
[----:B------:R-:W-:Y:S04]  /*3530*/  MOV R133, 0x1 ;  /* 0x0000000100857802 */ /* 0x000fe80000000f00 */
[----:B------:R-:W-:Y:S11]  /*3540*/  ISETP.NE.AND P0, PT, R133, c[0x0][0x2a8], PT ;  /* 0x0000aa0085007a0c */ /* 0x000ff60003f05270 */
[----:B------:R-:W-:Y:S02]  /*3550*/  @!UPT UIADD3 URZ, URZ, URZ, URZ ;  /* 0x0000003f3f3ff290 */ /* 0x000fe4000fffe03f */
[----:B------:R-:W-:Y:S05]  /*3560*/  @P0 IMAD.HI.U32 R133, R132, c[0x0][0x2ac], RZ ;  /* 0x0000ab0084850a27 */ /* 0x000fea00078e00ff */
[----:B------:R-:W-:Y:S02]  /*3570*/  @P0 SHF.R.U32.HI R132, RZ, c[0x0][0x2b0], R133 ;  /* 0x0000ac00ff840a19 */ /* 0x000fe40000011685 */
.L_x_400:
[----:B------:R-:W-:Y:S05]  /*3580*/  BSYNC B0 ;  /* 0x0000000000007941 */ /* 0x000fea0003800000 */
.L_x_398:
[----:B------:R-:W-:Y:S04]  /*3590*/  IMAD.MOV.U32 R133, RZ, RZ, c[0x0][0x2a8] ;  /* 0x0000aa00ff857624 */ /* 0x000fe800078e00ff */
[----:B------:R-:W-:Y:S04]  /*35a0*/  IMAD R132, R132, R133, -UR10 ;  /* 0x8000000a84847e24 */ /* 0x000fe8000f8e0285 */
[----:B------:R-:W-:Y:S05]  /*35b0*/  IMAD.IADD R132, R132, 0x1, -R248 ;  /* 0x0000000184847824 */ /* 0x000fea00078e0af8 */
[----:B------:R-:W-:Y:S02]  /*35c0*/  IADD3 R133, R132, c[0x0][0x2a8], RZ ;  /* 0x0000aa0084857a10 */ /* 0x000fe40007ffe0ff */
[----:B------:R-:W-:Y:S02]  /*35d0*/  IMNMX R0, R0, R132, !PT ;  /* 0x0000008400007217 */ /* 0x000fe40007800200 */
[----:B------:R-:W-:Y:S02]  /*35e0*/  IMNMX R150, R150, R133, PT ;  /* 0x0000008596967217 */ /* 0x000fe40003800200 */
.L_x_397:
        /* <DEDUP_REMOVED lines=56> */
.L_x_401:
        /* <DEDUP_REMOVED lines=471> */
.L_x_402:
        /* <DEDUP_REMOVED lines=241> */
.L_x_384:
[----:B------:R-:W-:Y:S05]  /*65f0*/  @P2 EXIT ;  /* 0x000000000000294d */ /* 0x000fea0003800000 */
[----:B------:R-:W2:Y:S01]  /*6600*/  LDL.LU R9, [R1+0x48] ;  /* 0x0000480001097983 */ /* 0x000ea20000300800 */
[----:B------:R-:W-:-:S04]  /*6610*/  ISETP.NE.U32.AND P2, PT, RZ, c[0x0][0x360], PT ;  /* 0x0000d800ff007a0c */ /* 0x000fc80003f45070 */
[----:B------:R-:W-:-:S13]  /*6620*/  ISETP.NE.AND.EX P2, PT, RZ, c[0x0][0x364], PT, P2 ;  /* 0x0000d900ff007a0c */ /* 0x000fda0003f45320 */
[----:B------:R-:W-:-:S04]  /*6630*/  @P2 IMAD.MOV.U32 R2, RZ, RZ, 0x4 ;  /* 0x00000004ff022424 */ /* 0x000fc800078e00ff */
[----:B--2---:R-:W-:-:S05]  /*6640*/  @P2 IMAD.WIDE R2, R9, R2, c[0x0][0x360] ;  /* 0x0000d80009022625 */ /* 0x004fca00078e0202 */
[----:B------:R1:W2:Y:S01]  /*6650*/  @P2 LDG.E R0, [R2.64] ;  /* 0x0000000c02002981 */ /* 0x0002a2000c1e1900 */
[----:B------:R-:W-:Y:S01]  /*6660*/  MOV R4, 0x1 ;  /* 0x0000000100047802 */ /* 0x000fe20000000f00 */
[----:B------:R-:W-:Y:S02]  /*6670*/  UIMAD UR6, UR5, 0x3000, URZ ;  /* 0x00003000050678a4 */ /* 0x000fe4000f8e023f */
[----:B------:R-:W3:Y:S04]  /*6680*/  S2R R5, SR_TID.X ;  /* 0x0000000000057919 */ /* 0x000ee80000002100 */
[----:B------:R-:W-:Y:S01]  /*6690*/  BAR.SYNC.DEFER_BLOCKING 0x1, 0x100 ;  /* 0x0044000000007b1d */ /* 0x000fe20000010000 */
[----:B------:R-:W-:Y:S01]  /*66a0*/  ISETP.NE.AND P0, PT, R4, c[0x0][0x338], PT ;  /* 0x0000ce0004007a0c */ /* 0x000fe20003f05270 */
[----:B------:R-:W-:-:S04]  /*66b0*/  USHF.R.S32.HI UR4, URZ, 0x1f, UR6 ;  /* 0x0000001f3f047899 */ /* 0x000fc80008011406 */
[----:B-1----:R-:W1:Y:S01]  /*66c0*/  S2R R3, SR_CTAID.Y ;  /* 0x0000000000037919 */ /* 0x002e620000002600 */
[----:B---3--:R-:W-:-:S07]  /*66d0*/  SHF.R.S32.HI R6, RZ, 0x1f, R5 ;  /* 0x0000001fff067819 */ /* 0x008fce0000011405 */
[----:B-1----:R-:W-:-:S04]  /*66e0*/  @P0 IMAD.HI.U32 R4, R3, c[0x0][0x33c], RZ ;  /* 0x0000cf0003040a27 */ /* 0x002fc800078e00ff */
[----:B--2---:R-:W-:-:S05]  /*66f0*/  @P2 IMAD R0, R9, 0x80, R0 ;  /* 0x0000008009002824 */ /* 0x004fca00078e0200 */
[----:B------:R-:W-:-:S04]  /*6700*/  @P2 SHF.R.S32.HI R2, RZ, 0x1f, R0 ;  /* 0x0000001fff022819 */ /* 0x000fc80000011400 */
[----:B------:R-:W-:Y:S01]  /*6710*/  @P2 LEA.HI R2, R2, R0, RZ, 0x7 ;  /* 0x0000000002022211 */ /* 0x000fe200078f38ff */
[----:B------:R-:W-:Y:S01]  /*6720*/  IMAD.MOV.U32 R0, RZ, RZ, R3 ;  /* 0x000000ffff007224 */ /* 0x000fe200078e0003 */
[----:B------:R-:W-:Y:S02]  /*6730*/  @P0 SHF.R.U32.HI R0, RZ, c[0x0][0x340], R4 ;  /* 0x0000d000ff000a19 */ /* 0x000fe40000011604 */
[----:B------:R-:W-:Y:S02]  /*6740*/  @P2 SHF.R.S32.HI R2, RZ, 0x7, R2 ;  /* 0x00000007ff022819 */ /* 0x000fe40000011402 */
[----:B------:R-:W-:-:S03]  /*6750*/  SHF.R.S32.HI R4, RZ, 0x1f, R0 ;  /* 0x0000001fff047819 */ /* 0x000fc60000011400 */
[----:B------:R-:W-:-:S05]  /*6760*/  @P2 IMAD R2, R2, 0x3000, RZ ;  /* 0x0000300002022824 */ /* 0x000fca00078e02ff */
[----:B------:R-:W-:Y:S02]  /*6770*/  @P2 SHF.R.S32.HI R3, RZ, 0x1f, R2 ;  /* 0x0000001fff032819 */ /* 0x000fe40000011402 */
[----:B------:R-:W-:-:S06]  /*6780*/  @!P2 CS2R R2, SRZ ;  /* 0x000000000002a805 */ /* 0x000fcc000001ff00 */
[----:B------:R-:W-:Y:S01]  /*6790*/  IADD3 R2, P1, P0, R2, UR6, R5 ;  /* 0x0000000602027c10 */ /* 0x000fe2000f83e005 */
[C---:B------:R-:W-:Y:S02]  /*67a0*/  IMAD R5, R4.reuse, c[0x0][0x328], RZ ;  /* 0x0000ca0004057a24 */ /* 0x040fe400078e02ff */
[----:B------:R-:W-:Y:S01]  /*67b0*/  IMAD R4, R4, c[0x0][0x300], RZ ;  /* 0x0000c00004047a24 */ /* 0x000fe200078e02ff */
[----:B------:R-:W-:Y:S01]  /*67c0*/  IADD3.X R3, R3, UR4, R6, P1, P0 ;  /* 0x0000000403037c10 */ /* 0x000fe20008fe0406 */
[C---:B------:R-:W-:Y:S01]  /*67d0*/  IMAD R7, R0.reuse, c[0x0][0x32c], R5 ;  /* 0x0000cb0000077a24 */ /* 0x040fe200078e0205 */
[----:B------:R-:W-:Y:S01]  /*67e0*/  SHF.R.S32.HI R6, RZ, 0x1f, R9 ;  /* 0x0000001fff067819 */ /* 0x000fe20000011409 */
[C---:B------:R-:W-:Y:S02]  /*67f0*/  IMAD R8, R0.reuse, c[0x0][0x304], R4 ;  /* 0x0000c10000087a24 */ /* 0x040fe400078e0204 */
[----:B------:R-:W-:-:S04]  /*6800*/  IMAD.WIDE.U32 R4, R0, c[0x0][0x328], R2 ;  /* 0x0000ca0000047a25 */ /* 0x000fc800078e0002 */
[----:B------:R-:W-:Y:S01]  /*6810*/  IMAD.WIDE.U32 R2, R0, c[0x0][0x300], R2 ;  /* 0x0000c00000027a25 */ /* 0x000fe200078e0002 */
[----:B------:R-:W-:Y:S02]  /*6820*/  SEL R0, R6, RZ, !P2 ;  /* 0x000000ff06007207 */ /* 0x000fe40005000000 */
[----:B------:R-:W-:Y:S01]  /*6830*/  SEL R6, R9, RZ, !P2 ;  /* 0x000000ff09067207 */ /* 0x000fe20005000000 */
[----:B------:R-:W-:Y:S01]  /*6840*/  IMAD.IADD R5, R5, 0x1, R7 ;  /* 0x0000000105057824 */ /* 0x000fe200078e0207 */
[----:B------:R-:W-:Y:S01]  /*6850*/  IADD3 R3, R3, R8, RZ ;  /* 0x0000000803037210 */ /* 0x000fe20007ffe0ff */
[C---:B------:R-:W-:Y:S02]  /*6860*/  IMAD R10, R0.reuse, c[0x0][0x330], RZ ;  /* 0x0000cc00000a7a24 */ /* 0x040fe400078e02ff */
[----:B------:R-:W-:Y:S02]  /*6870*/  IMAD R0, R0, c[0x0][0x308], RZ ;  /* 0x0000c20000007a24 */ /* 0x000fe400078e02ff */
[----:B------:R-:W-:-:S02]  /*6880*/  IMAD R10, R6, c[0x0][0x334], R10 ;  /* 0x0000cd00060a7a24 */ /* 0x000fc400078e020a */
[----:B------:R-:W-:-:S04]  /*6890*/  IMAD.WIDE.U32 R8, R6, c[0x0][0x330], R4 ;  /* 0x0000cc0006087a25 */ /* 0x000fc800078e0004 */
[----:B------:R-:W-:Y:S01]  /*68a0*/  IMAD R0, R6, c[0x0][0x30c], R0 ;  /* 0x0000c30006007a24 */ /* 0x000fe200078e0200 */
[----:B------:R-:W-:Y:S01]  /*68b0*/  LEA R4, P1, R8, c[0x0][0x310], 0x2 ;  /* 0x0000c40008047a11 */ /* 0x000fe200078210ff */
[----:B------:R-:W-:-:S04]  /*68c0*/  IMAD.WIDE.U32 R6, R6, c[0x0][0x308], R2 ;  /* 0x0000c20006067a25 */ /* 0x000fc800078e0002 */
[----:B------:R-:W-:Y:S01]  /*68d0*/  IMAD.IADD R3, R9, 0x1, R10 ;  /* 0x0000000109037824 */ /* 0x000fe200078e020a */
[----:B------:R-:W-:Y:S02]  /*68e0*/  IADD3 R0, R7, R0, RZ ;  /* 0x0000000007007210 */ /* 0x000fe40007ffe0ff */
[----:B------:R-:W-:Y:S02]  /*68f0*/  LEA R2, P0, R6, c[0x0][0x2e8], 0x2 ;  /* 0x0000ba0006027a11 */ /* 0x000fe400078010ff */
[----:B------:R-:W-:Y:S02]  /*6900*/  LEA.HI.X R5, R8, c[0x0][0x314], R3, 0x2, P1 ;  /* 0x0000c50008057a11 */ /* 0x000fe400008f1403 */
[----:B------:R-:W-:-:S03]  /*6910*/  LEA.HI.X R3, R6, c[0x0][0x2ec], R0, 0x2, P0 ;  /* 0x0000bb0006037a11 */ /* 0x000fc600000f1400 */
        /* <DEDUP_REMOVED lines=97> */
.L_x_404:
        /* <DEDUP_REMOVED lines=13> */
.L_x_1398:


//--------------------- .text._ZN7cutlass13device_kernelIN5flash19enable_sm80_to_sm89INS1_16FlashAttnBwdSm80INS1_25CollectiveMainloopBwdSm80ILi2ELi1EN4cute5tupleIJNS5_1CILi64EEENS7_ILi128EEENS7_ILi96EEEEEENS_10bfloat16_tEfNS_4arch4Sm80ELb0ELb1ELb0ELb1ELb1ELb0ELb0ELb0ELi2ELi2ELi4ELi2ELb1EEENS1_24CollectiveEpilogueBwdGQAISB_fSE_Li256ELb1ELb1EEENS1_19SingleTileSchedulerILb1ELb0ELb0ELi128EEEEEEEEEvNT_6ParamsE --------------------------
	.section	.text._ZN7cutlass13device_kernelIN5flash19enable_sm80_to_sm89INS1_16FlashAttnBwdSm80INS1_25CollectiveMainloopBwdSm80ILi2ELi1EN4cute5tupleIJNS5_1CILi64EEENS7_ILi128EEENS7_ILi96EEEEEENS_10bfloat16_tEfNS_4arch4Sm80ELb0ELb1ELb0ELb1ELb1ELb0ELb0ELb0ELi2ELi2ELi4ELi2ELb1EEENS1_24CollectiveEpilogueBwdGQAISB_fSE_Li256ELb1ELb1EEENS1_19SingleTileSchedulerILb1ELb0ELb0ELi128EEEEEEEEEvNT_6ParamsE,"ax",@progbits
	.sectioninfo	@"SHI_REGISTERS=255"
	.align	128
.text._ZN7cutlass13device_kernelIN5flash19enable_sm80_to_sm89INS1_16FlashAttnBwdSm80INS1_25CollectiveMainloopBwdSm80ILi2ELi1EN4cute5tupleIJNS5_1CILi64EEENS7_ILi128EEENS7_ILi96EEEEEENS_10bfloat16_tEfNS_4arch4Sm80ELb0ELb1ELb0ELb1ELb1ELb0ELb0ELb0ELi2ELi2ELi4ELi2ELb1EEENS1_24CollectiveEpilogueBwdGQAISB_fSE_Li256ELb1ELb1EEENS1_19SingleTileSchedulerILb1ELb0ELb0ELi128EEEEEEEEEvNT_6ParamsE:
        .type           _ZN7cutlass13device_kernelIN5flash19enable_sm80_to_sm89INS1_16FlashAttnBwdSm80INS1_25CollectiveMainloopBwdSm80ILi2ELi1EN4cute5tupleIJNS5_1CILi64EEENS7_ILi128EEENS7_ILi96EEEEEENS_10bfloat16_tEfNS_4arch4Sm80ELb0ELb1ELb0ELb1ELb1ELb0ELb0ELb0ELi2ELi2ELi4ELi2ELb1EEENS1_24CollectiveEpilogueBwdGQAISB_fSE_Li256ELb1ELb1EEENS1_19SingleTileSchedulerILb1ELb0ELb0ELi128EEEEEEEEEvNT_6ParamsE,@function
        .size           _ZN7cutlass13device_kernelIN5flash19enable_sm80_to_sm89INS1_16FlashAttnBwdSm80INS1_25CollectiveMainloopBwdSm80ILi2ELi1EN4cute5tupleIJNS5_1CILi64EEENS7_ILi128EEENS7_ILi96EEEEEENS_10bfloat16_tEfNS_4arch4Sm80ELb0ELb1ELb0ELb1ELb1ELb0ELb0ELb0ELi2ELi2ELi4ELi2ELb1EEENS1_24CollectiveEpilogueBwdGQAISB_fSE_Li256ELb1ELb1EEENS1_19SingleTileSchedulerILb1ELb0ELb0ELi128EEEEEEEEEvNT_6ParamsE,(.L_x_1399 - _ZN7cutlass13device_kernelIN5flash19enable_sm80_to_sm89INS1_16FlashAttnBwdSm80INS1_25CollectiveMainloopBwdSm80ILi2ELi1EN4cute5tupleIJNS5_1CILi64EEENS7_ILi128EEENS7_ILi96EEEEEENS_10bfloat16_tEfNS_4arch4Sm80ELb0ELb1ELb0ELb1ELb1ELb0ELb0ELb0ELi2ELi2ELi4ELi2ELb1EEENS1_24CollectiveEpilogueBwdGQAISB_fSE_Li256ELb1ELb1EEENS1_19SingleTileSchedulerILb1ELb0ELb0ELi128EEEEEEEEEvNT_6ParamsE)
        .other          _ZN7cutlass13device_kernelIN5flash19enable_sm80_to_sm89INS1_16FlashAttnBwdSm80INS1_25CollectiveMainloopBwdSm80ILi2ELi1EN4cute5tupleIJNS5_1CILi64EEENS7_ILi128EEENS7_ILi96EEEEEENS_10bfloat16_tEfNS_4arch4Sm80ELb0ELb1ELb0ELb1ELb1ELb0ELb0ELb0ELi2ELi2ELi4ELi2ELb1EEENS1_24CollectiveEpilogueBwdGQAISB_fSE_Li256ELb1ELb1EEENS1_19SingleTileSchedulerILb1ELb0ELb0ELi128EEEEEEEEEvNT_6ParamsE,@"STO_CUDA_ENTRY STV_DEFAULT"
_ZN7cutlass13device_kernelIN5flash19enable_sm80_to_sm89INS1_16FlashAttnBwdSm80INS1_25CollectiveMainloopBwdSm80ILi2ELi1EN4cute5tupleIJNS5_1CILi64EEENS7_ILi128EEENS7_ILi96EEEEEENS_10bfloat16_tEfNS_4arch4Sm80ELb0ELb1ELb0ELb1ELb1ELb0ELb0ELb0ELi2ELi2ELi4ELi2ELb1EEENS1_24CollectiveEpilogueBwdGQAISB_fSE_Li256ELb1ELb1EEENS1_19SingleTileSchedulerILb1ELb0ELb0ELi128EEEEEEEEEvNT_6ParamsE:
        /* <DEDUP_REMOVED lines=18> */
.L_x_406:
        /* <DEDUP_REMOVED lines=8> */
.L_x_408:
[----:B------:R-:W-:Y:S02]  /*01a0*/  MOV R0, c[0x0][0x3ac] ;  /* 0x0000eb0000007a02 */ /* 0x000fe40000000f00 */
.L_x_407:
[----:B------:R-:W-:-:S06]  /*01b0*/  USHF.L.U32 UR10, UR5, 0x7, URZ ;  /* 0x00000007050a7899 */ /* 0x000fcc000800063f */
[----:B-----5:R-:W-:-:S04]  /*01c0*/  ISETP.LE.AND P0, PT, R0, UR10, PT ;  /* 0x0000000a00007c0c */ /* 0x020fc8000bf03270 */
[----:B------:R-:W-:-:S05]  /*01d0*/  SEL R0, R5, 0xffffffff, !P0 ;  /* 0xffffffff05007807 */ /* 0x000fca0004000000 */
[----:B------:R2:W-:Y:S01]  /*01e0*/  STL [R1+0x48], R0 ;  /* 0x0000480001007387 */ /* 0x0005e20000100800 */
[----:B------:R-:W-:Y:S05]  /*01f0*/  BRA `(.L_x_409) ;  /* 0x0000012000007947 */ /* 0x000fea0003800000 */
.L_x_405:
[----:B--2-4-:R-:W-:-:S04]  /*0200*/  ISETP.NE.U32.AND P0, PT, RZ, c[0x0][0x3c8], PT ;  /* 0x0000f200ff007a0c */ /* 0x014fc80003f05070 */
[----:B------:R-:W-:-:S13]  /*0210*/  ISETP.NE.AND.EX P0, PT, RZ, c[0x0][0x3cc], PT, P0 ;  /* 0x0000f300ff007a0c */ /* 0x000fda0003f05300 */
[----:B------:R-:W-:Y:S05]  /*0220*/  @!P0 BRA `(.L_x_410) ;  /* 0x0000002000008947 */ /* 0x000fea0003800000 */
[----:B------:R1:W5:Y:S01]  /*0230*/  LDG.E R0, [R2.64] ;  /* 0x0000000c02007981 */ /* 0x000362000c1e1900 */
[----:B------:R-:W-:Y:S05]  /*0240*/  BRA `(.L_x_411) ;  /* 0x0000009000007947 */ /* 0x000fea0003800000 */
.L_x_410:
        /* <DEDUP_REMOVED lines=8> */
.L_x_412:
[----:B------:R-:W-:Y:S02]  /*02d0*/  MOV R0, c[0x0][0x3ac] ;  /* 0x0000eb0000007a02 */ /* 0x000fe40000000f00 */
.L_x_411:
[----:B------:R-:W-:-:S06]  /*02e0*/  USHF.L.U32 UR10, UR5, 0x7, URZ ;  /* 0x00000007050a7899 */ /* 0x000fcc000800063f */
[----:B-----5:R-:W-:-:S04]  /*02f0*/  ISETP.LE.AND P0, PT, R0, UR10, PT ;  /* 0x0000000a00007c0c */ /* 0x020fc8000bf03270 */
[----:B------:R-:W-:-:S05]  /*0300*/  SEL R0, R5, 0xffffffff, !P0 ;  /* 0xffffffff05007807 */ /* 0x000fca0004000000 */
[----:B------:R2:W-:Y:S04]  /*0310*/  STL [R1+0x48], R0 ;  /* 0x0000480001007387 */ /* 0x0005e80000100800 */
.L_x_409:
        /* <DEDUP_REMOVED lines=37> */
.L_x_413:
[----:B--2---:R-:W-:-:S04]  /*0570*/  ISETP.NE.U32.AND P1, PT, RZ, c[0x0][0x2e0], PT ;  /* 0x0000b800ff007a0c */ /* 0x004fc80003f25070 */
[----:B------:R-:W-:-:S13]  /*0580*/  ISETP.NE.AND.EX P1, PT, RZ, c[0x0][0x2e4], PT, P1 ;  /* 0x0000b900ff007a0c */ /* 0x000fda0003f25310 */
[----:B------:R-:W-:Y:S05]  /*0590*/  @!P1 BRA `(.L_x_414) ;  /* 0x0000004000009947 */ /* 0x000fea0003800000 */
[----:B------:R-:W-:-:S05]  /*05a0*/  IMAD.WIDE R2, R133, R10, c[0x0][0x2e0] ;  /* 0x0000b80085027625 */ /* 0x000fca00078e020a */
[----:B------:R-:W2:Y:S02]  /*05b0*/  LDG.E R0, [R2.64] ;  /* 0x0000000c02007981 */ /* 0x000ea4000c1e1900 */
[----:B--2---:R1:W2:Y:S02]  /*05c0*/  R2UR UR17, R0 ;  /* 0x00000000001173c2 */ /* 0x0042a400000e0000 */
[----:B-12---:R-:W-:Y:S05]  /*05d0*/  BRA `(.L_x_415) ;  /* 0x0000006000007947 */ /* 0x006fea0003800000 */
.L_x_414:
[----:B------:R-:W-:Y:S05]  /*05e0*/  @!P3 BRA `(.L_x_415) ;  /* 0x000000500000b947 */ /* 0x000fea0003800000 */
[----:B------:R1:W2:Y:S04]  /*05f0*/  LDG.E R0, [R2.64] ;  /* 0x0000000c02007981 */ /* 0x0002a8000c1e1900 */
[----:B-1----:R-:W3:Y:S01]  /*0600*/  LDG.E R2, [R2.64+0x4] ;  /* 0x0000040c02027981 */ /* 0x002ee2000c1e1900 */
[----:B--2---:R-:W1:Y:S08]  /*0610*/  R2UR UR17, R0 ;  /* 0x00000000001173c2 */ /* 0x004e7000000e0000 */
[----:B---3--:R-:W1:Y:S02]  /*0620*/  R2UR UR4, R2 ;  /* 0x00000000020473c2 */ /* 0x008e6400000e0000 */
[----:B-1----:R-:W-:-:S06]  /*0630*/  UIADD3 UR17, -UR17, UR4, URZ ;  /* 0x0000000411117290 */ /* 0x002fcc000fffe13f */
.L_x_415:
        /* <DEDUP_REMOVED lines=15> */
.L_x_416:
        /* <DEDUP_REMOVED lines=536> */
.L_x_436:
        /* <DEDUP_REMOVED lines=109> */
.L_x_420:
[----:B------:R-:W-:Y:S04]  /*2f80*/  MOV R3, 0x1 ;  /* 0x0000000100037802 */ /* 0x000fe80000000f00 */
[----:B------:R-:W-:Y:S11]  /*2f90*/  ISETP.NE.AND P0, PT, R3, c[0x0][0x2a8], PT ;  /* 0x0000aa0003007a0c */ /* 0x000ff60003f05270 */
[----:B------:R-:W-:Y:S02]  /*2fa0*/  @!UPT UIADD3 URZ, URZ, URZ, URZ ;  /* 0x0000003f3f3ff290 */ /* 0x000fe4000fffe03f */
[----:B------:R-:W-:Y:S05]  /*2fb0*/  @P0 IMAD.HI.U32 R3, R2, c[0x0][0x2ac], RZ ;  /* 0x0000ab0002030a27 */ /* 0x000fea00078e00ff */
[----:B------:R-:W-:Y:S02]  /*2fc0*/  @P0 SHF.R.U32.HI R2, RZ, c[0x0][0x2b0], R3 ;  /* 0x0000ac00ff020a19 */ /* 0x000fe40000011603 */
.L_x_421:
[----:B------:R-:W-:Y:S05]  /*2fd0*/  BSYNC B0 ;  /* 0x0000000000007941 */ /* 0x000fea0003800000 */
.L_x_419:
[----:B------:R-:W-:Y:S04]  /*2fe0*/  IMAD.MOV.U32 R152, RZ, RZ, c[0x0][0x2a8] ;  /* 0x0000aa00ff987624 */ /* 0x000fe800078e00ff */
[----:B------:R-:W-:Y:S02]  /*2ff0*/  IMAD R152, R2, R152, -UR10 ;  /* 0x8000000a02987e24 */ /* 0x000fe4000f8e0298 */
[----:B------:R-:W-:Y:S03]  /*3000*/  IMAD.IADD R2, R246, 0x1, R0 ;  /* 0x00000001f6027824 */ /* 0x000fe600078e0200 */
[----:B------:R-:W-:Y:S04]  /*3010*/  IADD3 R152, -R248, R152, RZ ;  /* 0x00000098f8987210 */ /* 0x000fe80007ffe1ff */
[----:B------:R-:W-:Y:S02]  /*3020*/  IADD3 R3, R152, c[0x0][0x2a8], RZ ;  /* 0x0000aa0098037a10 */ /* 0x000fe40007ffe0ff */
[----:B------:R-:W-:Y:S02]  /*3030*/  IMNMX R152, R2, R152, !PT ;  /* 0x0000009802987217 */ /* 0x000fe40007800200 */
[----:B------:R-:W-:Y:S02]  /*3040*/  IMNMX R149, R149, R3, PT ;  /* 0x0000000395957217 */ /* 0x000fe40003800200 */
.L_x_418:
        /* <DEDUP_REMOVED lines=18> */
.L_x_424:
[----:B------:R-:W-:Y:S04]  /*3170*/  MOV R132, 0x1 ;  /* 0x0000000100847802 */ /* 0x000fe80000000f00 */
[----:B------:R-:W-:Y:S11]  /*3180*/  ISETP.NE.AND P0, PT, R132, c[0x0][0x2a8], PT ;  /* 0x0000aa0084007a0c */ /* 0x000ff60003f05270 */
[----:B------:R-:W-:Y:S02]  /*3190*/  @!UPT UIADD3 URZ, URZ, URZ, URZ ;  /* 0x0000003f3f3ff290 */ /* 0x000fe4000fffe03f */
[----:B------:R-:W-:Y:S05]  /*31a0*/  @P0 IMAD.HI.U32 R132, R2, c[0x0][0x2ac], RZ ;  /* 0x0000ab0002840a27 */ /* 0x000fea00078e00ff */
[----:B------:R-:W-:Y:S02]  /*31b0*/  @P0 SHF.R.U32.HI R2, RZ, c[0x0][0x2b0], R132 ;  /* 0x0000ac00ff020a19 */ /* 0x000fe40000011684 */
.L_x_425:
[----:B------:R-:W-:Y:S05]  /*31c0*/  BSYNC B0 ;  /* 0x0000000000007941 */ /* 0x000fea0003800000 */
.L_x_423:
[----:B------:R-:W-:Y:S04]  /*31d0*/  IMAD.MOV.U32 R132, RZ, RZ, c[0x0][0x2a8] ;  /* 0x0000aa00ff847624 */ /* 0x000fe800078e00ff */
[----:B------:R-:W-:Y:S04]  /*31e0*/  IMAD R2, R2, R132, -UR10 ;  /* 0x8000000a02027e24 */ /* 0x000fe8000f8e0284 */
[----:B------:R-:W-:Y:S05]  /*31f0*/  IMAD.IADD R2, R2, 0x1, -R248 ;  /* 0x0000000102027824 */ /* 0x000fea00078e0af8 */
[----:B------:R-:W-:Y:S02]  /*3200*/  IADD3 R132, R2, c[0x0][0x2a8], RZ ;  /* 0x0000aa0002847a10 */ /* 0x000fe40007ffe0ff */
[----:B------:R-:W-:Y:S02]  /*3210*/  IMNMX R3, R3, R2, !PT ;  /* 0x0000000203037217 */ /* 0x000fe40007800200 */
[----:B------:R-:W-:Y:S02]  /*3220*/  IMNMX R148, R148, R132, PT ;  /* 0x0000008494947217 */ /* 0x000fe40003800200 */
.L_x_422:
        /* <DEDUP_REMOVED lines=18> */
.L_x_428:
[----:B------:R-:W-:Y:S04]  /*3350*/  MOV R133, 0x1 ;  /* 0x0000000100857802 */ /* 0x000fe80000000f00 */
[----:B------:R-:W-:Y:S11]  /*3360*/  ISETP.NE.AND P0, PT, R133, c[0x0][0x2a8], PT ;  /* 0x0000aa0085007a0c */ /* 0x000ff60003f05270 */
[----:B------:R-:W-:Y:S02]  /*3370*/  @!UPT UIADD3 URZ, URZ, URZ, URZ ;  /* 0x0000003f3f3ff290 */ /* 0x000fe4000fffe03f */
[----:B------:R-:W-:Y:S05]  /*3380*/  @P0 IMAD.HI.U32 R133, R132, c[0x0][0x2ac], RZ ;  /* 0x0000ab0084850a27 */ /* 0x000fea00078e00ff */
[----:B------:R-:W-:Y:S02]  /*3390*/  @P0 SHF.R.U32.HI R132, RZ, c[0x0][0x2b0], R133 ;  /* 0x0000ac00ff840a19 */ /* 0x000fe40000011685 */
.L_x_429:
[----:B------:R-:W-:Y:S05]  /*33a0*/  BSYNC B0 ;  /* 0x0000000000007941 */ /* 0x000fea0003800000 */
.L_x_427:
[----:B------:R-:W-:Y:S04]  /*33b0*/  IMAD.MOV.U32 R133, RZ, RZ, c[0x0][0x2a8] ;  /* 0x0000aa00ff857624 */ /* 0x000fe800078e00ff */
[----:B------:R-:W-:Y:S04]  /*33c0*/  IMAD R132, R132, R133, -UR10 ;  /* 0x8000000a84847e24 */ /* 0x000fe8000f8e0285 */
[----:B------:R-:W-:Y:S05]  /*33d0*/  IMAD.IADD R132, R132, 0x1, -R248 ;  /* 0x0000000184847824 */ /* 0x000fea00078e0af8 */
[----:B------:R-:W-:Y:S02]  /*33e0*/  IADD3 R133, R132, c[0x0][0x2a8], RZ ;  /* 0x0000aa0084857a10 */ /* 0x000fe40007ffe0ff */
[----:B------:R-:W-:Y:S02]  /*33f0*/  IMNMX R2, R2, R132, !PT ;  /* 0x0000008402027217 */ /* 0x000fe40007800200 */
[----:B------:R-:W-:Y:S02]  /*3400*/  IMNMX R151, R151, R133, PT ;  /* 0x0000008597977217 */ /* 0x000fe40003800200 */
.L_x_426:
        /* <DEDUP_REMOVED lines=18> */
.L_x_432:
[----:B------:R-:W-:Y:S04]  /*3530*/  MOV R133, 0x1 ;  /* 0x0000000100857802 */ /* 0x000fe80000000f00 */
[----:B------:R-:W-:Y:S11]  /*3540*/  ISETP.NE.AND P0, PT, R133, c[0x0][0x2a8], PT ;  /* 0x0000aa0085007a0c */ /* 0x000ff60003f05270 */
[----:B------:R-:W-:Y:S02]  /*3550*/  @!UPT UIADD3 URZ, URZ, URZ, URZ ;  /* 0x0000003f3f3ff290 */ /* 0x000fe4000fffe03f */
[----:B------:R-:W-:Y:S05]  /*3560*/  @P0 IMAD.HI.U32 R133, R132, c[0x0][0x2ac], RZ ;  /* 0x0000ab0084850a27 */ /* 0x000fea00078e00ff */
[----:B------:R-:W-:Y:S02]  /*3570*/  @P0 SHF.R.U32.HI R132, RZ, c[0x0][0x2b0], R133 ;  /* 0x0000ac00ff840a19 */ /* 0x000fe40000011685 */
.L_x_433:
[----:B------:R-:W-:Y:S05]  /*3580*/  BSYNC B0 ;  /* 0x0000000000007941 */ /* 0x000fea0003800000 */
.L_x_431:
[----:B------:R-:W-:Y:S04]  /*3590*/  IMAD.MOV.U32 R133, RZ, RZ, c[0x0][0x2a8] ;  /* 0x0000aa00ff857624 */ /* 0x000fe800078e00ff */
[----:B------:R-:W-:Y:S04]  /*35a0*/  IMAD R132, R132, R133, -UR10 ;  /* 0x8000000a84847e24 */ /* 0x000fe8000f8e0285 */
[----:B------:R-:W-:Y:S05]  /*35b0*/  IMAD.IADD R132, R132, 0x1, -R248 ;  /* 0x0000000184847824 */ /* 0x000fea00078e0af8 */
[----:B------:R-:W-:Y:S02]  /*35c0*/  IADD3 R133, R132, c[0x0][0x2a8], RZ ;  /* 0x0000aa0084857a10 */ /* 0x000fe40007ffe0ff */
[----:B------:R-:W-:Y:S02]  /*35d0*/  IMNMX R0, R0, R132, !PT ;  /* 0x0000008400007217 */ /* 0x000fe40007800200 */
[----:B------:R-:W-:Y:S02]  /*35e0*/  IMNMX R150, R150, R133, PT ;  /* 0x0000008596967217 */ /* 0x000fe40003800200 */
.L_x_430:
        /* <DEDUP_REMOVED lines=56> */
.L_x_434:
        /* <DEDUP_REMOVED lines=471> */
.L_x_435:
        /* <DEDUP_REMOVED lines=241> */
.L_x_417:
[----:B------:R-:W-:Y:S05]  /*65f0*/  @P2 EXIT ;  /* 0x000000000000294d */ /* 0x000fea0003800000 */
[----:B------:R-:W2:Y:S01]  /*6600*/  LDL.LU R8, [R1+0x48] ;  /* 0x0000480001087983 */ /* 0x000ea20000300800 */
[----:B------:R-:W-:-:S04]  /*6610*/  ISETP.NE.U32.AND P1, PT, RZ, c[0x0][0x360], PT ;  /* 0x0000d800ff007a0c */ /* 0x000fc80003f25070 */
[----:B------:R-:W-:-:S13]  /*6620*/  ISETP.NE.AND.EX P1, PT, RZ, c[0x0][0x364], PT, P1 ;  /* 0x0000d900ff007a0c */ /* 0x000fda0003f25310 */
[----:B------:R-:W-:Y:S01]  /*6630*/  @P1 IMAD.MOV.U32 R2, RZ, RZ, 0x4 ;  /* 0x00000004ff021424 */ /* 0x000fe200078e00ff */
[----:B------:R-:W1:Y:S03]  /*6640*/  S2R R5, SR_CTAID.Y ;  /* 0x0000000000057919 */ /* 0x000e660000002600 */
[----:B--2---:R-:W-:-:S06]  /*6650*/  @P1 IMAD.WIDE R2, R8, R2, c[0x0][0x360] ;  /* 0x0000d80008021625 */ /* 0x004fcc00078e0202 */
[----:B------:R2:W3:Y:S01]  /*6660*/  @P1 LDG.E R2, [R2.64] ;  /* 0x0000000c02021981 */ /* 0x0004e2000c1e1900 */
[----:B------:R-:W-:Y:S01]  /*6670*/  IMAD.MOV.U32 R0, RZ, RZ, 0x1 ;  /* 0x00000001ff007424 */ /* 0x000fe200078e00ff */
[----:B------:R-:W-:Y:S01]  /*6680*/  ULDC UR6, c[0x0][0x358] ;  /* 0x0000d60000067ab9 */ /* 0x000fe20000000800 */
[----:B-1----:R-:W-:Y:S01]  /*6690*/  IMAD.MOV.U32 R7, RZ, RZ, R5 ;  /* 0x000000ffff077224 */ /* 0x002fe200078e0005 */
[----:B------:R-:W1:Y:S01]  /*66a0*/  S2R R4, SR_TID.X ;  /* 0x0000000000047919 */ /* 0x000e620000002100 */
[----:B------:R-:W-:-:S03]  /*66b0*/  UIMAD UR6, UR5, UR6, URZ ;  /* 0x00000006050672a4 */ /* 0x000fc6000f8e023f */
[----:B------:R-:W-:Y:S01]  /*66c0*/  BAR.SYNC.DEFER_BLOCKING 0x1, 0x100 ;  /* 0x0044000000007b1d */ /* 0x000fe20000010000 */
[----:B------:R-:W-:Y:S01]  /*66d0*/  ISETP.NE.AND P0, PT, R0, c[0x0][0x338], PT ;  /* 0x0000ce0000007a0c */ /* 0x000fe20003f05270 */
[C---:B------:R-:W-:Y:S01]  /*66e0*/  IMAD R0, R8.reuse, c[0x0][0x2f4], RZ ;  /* 0x0000bd0008007a24 */ /* 0x040fe200078e02ff */
[----:B------:R-:W-:Y:S02]  /*66f0*/  SHF.R.S32.HI R16, RZ, 0x1f, R8 ;  /* 0x0000001fff107819 */ /* 0x000fe40000011408 */
[----:B------:R-:W-:Y:S01]  /*6700*/  SEL R12, R8, RZ, !P1 ;  /* 0x000000ff080c7207 */ /* 0x000fe20004800000 */
[----:B------:R-:W-:Y:S01]  /*6710*/  ULDC UR4, c[0x0][0x2f4] ;  /* 0x0000bd0000047ab9 */ /* 0x000fe20000000800 */
[----:B------:R-:W-:Y:S01]  /*6720*/  SHF.R.S32.HI R15, RZ, 0x1f, R0 ;  /* 0x0000001fff0f7819 */ /* 0x000fe20000011400 */
[----:B------:R-:W-:Y:S01]  /*6730*/  UIMAD UR6, UR6, UR4, URZ ;  /* 0x00000004060672a4 */ /* 0x000fe2000f8e023f */
[----:B------:R-:W-:Y:S01]  /*6740*/  BSSY B0, `(.L_x_437) ;  /* 0x000001c000007945 */ /* 0x000fe20003800000 */
[----:B------:R-:W-:-:S02]  /*6750*/  SEL R16, R16, RZ, !P1 ;  /* 0x000000ff10107207 */ /* 0x000fc40004800000 */
[----:B------:R-:W-:Y:S02]  /*6760*/  USHF.R.S32.HI UR4, URZ, 0x1f, UR6 ;  /* 0x0000001f3f047899 */ /* 0x000fe40008011406 */
[----:B--2---:R-:W-:-:S05]  /*6770*/  @P0 IMAD.HI.U32 R3, R5, c[0x0][0x33c], RZ ;  /* 0x0000cf0005030a27 */ /* 0x004fca00078e00ff */
[----:B------:R-:W-:-:S04]  /*6780*/  @P0 SHF.R.U32.HI R7, RZ, c[0x0][0x340], R3 ;  /* 0x0000d000ff070a19 */ /* 0x000fc80000011603 */
[--C-:B------:R-:W-:Y:S01]  /*6790*/  IADD3 R0, P2, P0, R0, UR6, R7.reuse ;  /* 0x0000000600007c10 */ /* 0x100fe2000f85e007 */
[--C-:B------:R-:W-:Y:S01]  /*67a0*/  IMAD.MOV R6, RZ, RZ, -R7.reuse ;  /* 0x000000ffff067224 */ /* 0x100fe200078e0a07 */
[----:B------:R-:W-:-:S03]  /*67b0*/  SHF.R.S32.HI R13, RZ, 0x1f, R7 ;  /* 0x0000001fff0d7819 */ /* 0x000fc60000011407 */
[----:B------:R-:W-:Y:S01]  /*67c0*/  IMAD.SHL.U32 R14, R0, 0x4, RZ ;  /* 0x00000004000e7824 */ /* 0x000fe200078e00ff */
[----:B------:R-:W-:Y:S01]  /*67d0*/  IADD3.X R15, R15, UR4, R13, P2, P0 ;  /* 0x000000040f0f7c10 */ /* 0x000fe200097e040d */
[----:B------:R-:W-:Y:S01]  /*67e0*/  IMAD R6, R6, c[0x0][0x338], R5 ;  /* 0x0000ce0006067a24 */ /* 0x000fe200078e0205 */
[----:B-1----:R-:W-:Y:S02]  /*67f0*/  ISETP.NE.AND P2, PT, R4, RZ, PT ;  /* 0x000000ff0400720c */ /* 0x002fe40003f45270 */
[----:B------:R-:W-:Y:S02]  /*6800*/  SHF.L.U64.HI R15, R0, 0x2, R15 ;  /* 0x00000002000f7819 */ /* 0x000fe4000001020f */
[----:B------:R-:W-:-:S04]  /*6810*/  IADD3 R4, P0, R14, c[0x0][0x350], RZ ;  /* 0x0000d4000e047a10 */ /* 0x000fc80007f1e0ff */
[----:B------:R-:W-:Y:S01]  /*6820*/  IADD3.X R5, R15, c[0x0][0x354], RZ, P0, !PT ;  /* 0x0000d5000f057a10 */ /* 0x000fe200007fe4ff */
[----:B---3--:R-:W-:-:S05]  /*6830*/  @P1 IMAD R2, R8, 0x80, R2 ;  /* 0x0000008008021824 */ /* 0x008fca00078e0202 */
[----:B------:R-:W-:-:S04]  /*6840*/  @P1 SHF.R.S32.HI R3, RZ, 0x1f, R2 ;  /* 0x0000001fff031819 */ /* 0x000fc80000011402 */
[----:B------:R-:W-:-:S04]  /*6850*/  @P1 LEA.HI R2, R3, R2, RZ, 0x7 ;  /* 0x0000000203021211 */ /* 0x000fc800078f38ff */
[----:B------:R-:W-:-:S05]  /*6860*/  @P1 SHF.R.S32.HI R2, RZ, 0x7, R2 ;  /* 0x00000007ff021819 */ /* 0x000fca0000011402 */
[----:B------:R-:W-:-:S05]  /*6870*/  @P1 IMAD R2, R2, 0x3000, RZ ;  /* 0x0000300002021824 */ /* 0x000fca00078e02ff */
[----:B------:R-:W-:Y:S02]  /*6880*/  @P1 SHF.R.S32.HI R3, RZ, 0x1f, R2 ;  /* 0x0000001fff031819 */ /* 0x000fe40000011402 */
[----:B------:R-:W-:Y:S01]  /*6890*/  @!P1 CS2R R2, SRZ ;  /* 0x0000000000029805 */ /* 0x000fe2000001ff00 */
[----:B------:R-:W-:Y:S05]  /*68a0*/  @P2 BRA `(.L_x_438) ;  /* 0x0000005000002947 */ /* 0x000fea0003800000 */
.L_x_439:
[----:B------:R-:W2:Y:S01]  /*68b0*/  LDG.E.STRONG.GPU R0, [R4.64] ;  /* 0x0000000c04007981 */ /* 0x000ea2000c1ef900 */
[----:B------:R-:W-:Y:S01]  /*68c0*/  YIELD ;  /* 0x0000000000007946 */ /* 0x000fe20003800000 */
[----:B--2---:R-:W-:Y:S01]  /*68d0*/  ISETP.NE.AND P0, PT, R0, R6, PT ;  /* 0x000000060000720c */ /* 0x004fe20003f05270 */
[----:B------:R-:W-:-:S12]  /*68e0*/  CCTL.IVALL ;  /* 0x00000000ff00798f */ /* 0x000fd80002000000 */
[----:B------:R-:W-:Y:S05]  /*68f0*/  @P0 BRA `(.L_x_439) ;  /* 0xffffffb000000947 */ /* 0x000fea000383ffff */
.L_x_438:
[----:B------:R-:W-:Y:S05]  /*6900*/  BSYNC B0 ;  /* 0x0000000000007941 */ /* 0x000fea0003800000 */
.L_x_437:
[----:B------:R-:W-:Y:S01]  /*6910*/  MOV R17, 0xffffffff ;  /* 0xffffffff00117802 */ /* 0x000fe20000000f00 */
[----:B------:R-:W-:Y:S05]  /*6920*/  BRA.CONV ~URZ, `(.L_x_440) ;  /* 0x000000237f007947 */ /* 0x000fea000b800000 */
[----:B------:R-:W-:Y:S02]  /*6930*/  MOV R8, 0x6950 ;  /* 0x0000695000087802 */ /* 0x000fe40000000f00 */
[----:B------:R-:W-:Y:S05]  /*6940*/  CALL.REL.NOINC `($__internal_3_$__cuda_sm70_warpsync) ;  /* 0x00000aa000007944 */ /* 0x000fea0003c00000 */
.L_x_440:
[----:B------:R-:W1:Y:S01]  /*6950*/  S2R R0, SR_TID.X ;  /* 0x0000000000007919 */ /* 0x000e620000002100 */
[----:B------:R-:W-:Y:S01]  /*6960*/  UIMAD UR6, UR5, 0x3000, URZ ;  /* 0x00003000050678a4 */ /* 0x000fe2000f8e023f */
[----:B------:R-:W-:-:S06]  /*6970*/  NOP ;  /* 0x0000000000007918 */ /* 0x000fcc0000000000 */
[----:B------:R-:W-:Y:S01]  /*6980*/  USHF.R.S32.HI UR4, URZ, 0x1f, UR6 ;  /* 0x0000001f3f047899 */ /* 0x000fe20008011406 */
[--C-:B-1----:R-:W-:Y:S02]  /*6990*/  SHF.R.S32.HI R8, RZ, 0x1f, R0.reuse ;  /* 0x0000001fff087819 */ /* 0x102fe40000011400 */
[----:B------:R-:W-:Y:S01]  /*69a0*/  IADD3 R10, P1, P0, R2, UR6, R0 ;  /* 0x00000006020a7c10 */ /* 0x000fe2000f83e000 */
[----:B------:R-:W-:-:S03]  /*69b0*/  IMAD R0, R13, c[0x0][0x328], RZ ;  /* 0x0000ca000d007a24 */ /* 0x000fc600078e02ff */
[----:B------:R-:W-:Y:S01]  /*69c0*/  IADD3.X R11, R3, UR4, R8, P1, P0 ;  /* 0x00000004030b7c10 */ /* 0x000fe20008fe0408 */
[C---:B------:R-:W-:Y:S02]  /*69d0*/  IMAD R0, R7.reuse, c[0x0][0x32c], R0 ;  /* 0x0000cb0007007a24 */ /* 0x040fe400078e0200 */
[----:B------:R-:W-:Y:S02]  /*69e0*/  IMAD R8, R16, c[0x0][0x330], RZ ;  /* 0x0000cc0010087a24 */ /* 0x000fe400078e02ff */
        /* <DEDUP_REMOVED lines=57> */
[----:B-1----:R-:W-:Y:S05]  /*6d80*/  CALL.REL.NOINC `($__internal_3_$__cuda_sm70_warpsync) ;  /* 0x0000066000007944 */ /* 0x002fea0003c00000 */
.L_x_441:
        /* <DEDUP_REMOVED lines=12> */
.L_x_443:
[----:B------:R-:W-:Y:S05]  /*6e50*/  BSYNC B0 ;  /* 0x0000000000007941 */ /* 0x000fea0003800000 */
.L_x_442:
[----:B--2---:R-:W-:Y:S01]  /*6e60*/  IADD3 R4, P0, R14, c[0x0][0x348], RZ ;  /* 0x0000d2000e047a10 */ /* 0x004fe20007f1e0ff */
[----:B------:R-:W-:Y:S03]  /*6e70*/  BSSY B0, `(.L_x_444) ;  /* 0x0000008000007945 */ /* 0x000fe60003800000 */
[----:B------:R-:W-:Y:S01]  /*6e80*/  IADD3.X R5, R15, c[0x0][0x34c], RZ, P0, !PT ;  /* 0x0000d3000f057a10 */ /* 0x000fe200007fe4ff */
[----:B------:R-:W-:Y:S05]  /*6e90*/  @P2 BRA `(.L_x_445) ;  /* 0x0000005000002947 */ /* 0x000fea0003800000 */
.L_x_446:
[----:B------:R-:W2:Y:S01]  /*6ea0*/  LDG.E.STRONG.GPU R0, [R4.64] ;  /* 0x0000000c04007981 */ /* 0x000ea2000c1ef900 */
[----:B------:R-:W-:Y:S01]  /*6eb0*/  YIELD ;  /* 0x0000000000007946 */ /* 0x000fe20003800000 */
[----:B--2---:R-:W-:Y:S01]  /*6ec0*/  ISETP.NE.AND P0, PT, R0, R6, PT ;  /* 0x000000060000720c */ /* 0x004fe20003f05270 */
[----:B------:R-:W-:-:S12]  /*6ed0*/  CCTL.IVALL ;  /* 0x00000000ff00798f */ /* 0x000fd80002000000 */
[----:B------:R-:W-:Y:S05]  /*6ee0*/  @P0 BRA `(.L_x_446) ;  /* 0xffffffb000000947 */ /* 0x000fea000383ffff */
.L_x_445:
[----:B------:R-:W-:Y:S05]  /*6ef0*/  BSYNC B0 ;  /* 0x0000000000007941 */ /* 0x000fea0003800000 */
.L_x_444:
[----:B------:R-:W-:Y:S05]  /*6f00*/  BRA.CONV ~URZ, `(.L_x_447) ;  /* 0x000000237f007947 */ /* 0x000fea000b800000 */
[----:B------:R-:W-:Y:S02]  /*6f10*/  MOV R8, 0x6f30 ;  /* 0x00006f3000087802 */ /* 0x000fe40000000f00 */
[----:B-1----:R-:W-:Y:S05]  /*6f20*/  CALL.REL.NOINC `($__internal_3_$__cuda_sm70_warpsync) ;  /* 0x000004c000007944 */ /* 0x002fea0003c00000 */
.L_x_447:
        /* <DEDUP_REMOVED lines=64> */
.L_x_448:
        /* <DEDUP_REMOVED lines=12> */
        .weak           $__internal_3_$__cuda_sm70_warpsync
        .type           $__internal_3_$__cuda_sm70_warpsync,@function
        .size           $__internal_3_$__cuda_sm70_warpsync,(.L_x_1399 - $__internal_3_$__cuda_sm70_warpsync)
$__internal_3_$__cuda_sm70_warpsync:
[----:B------:R-:W-:Y:S01]  /*73f0*/  MOV R9, 0x0 ;  /* 0x0000000000097802 */ /* 0x000fe20000000f00 */
[----:B------:R-:W-:Y:S04]  /*7400*/  WARPSYNC R17 ;  /* 0x0000001100007348 */ /* 0x000fe80003800000 */
[----:B------:R-:W-:Y:S05]  /*7410*/  RET.REL.NODEC R8 `(_ZN7cutlass13device_kernelIN5flash19enable_sm80_to_sm89INS1_16FlashAttnBwdSm80INS1_25CollectiveMainloopBwdSm80ILi2ELi1EN4cute5tupleIJNS5_1CILi64EEENS7_ILi128EEENS7_ILi96EEEEEENS_10bfloat16_tEfNS_4arch4Sm80ELb0ELb1ELb0ELb1ELb1ELb0ELb0ELb0ELi2ELi2ELi4ELi2ELb1EEENS1_24CollectiveEpilogueBwdGQAISB_fSE_Li256ELb1ELb1EEENS1_19SingleTileSchedulerILb1ELb0ELb0ELi128EEEEEEEEEvNT_6ParamsE) ;  /* 0xffff8be008007950 */ /* 0x000fea0003c3ffff */
.L_x_449:
        /* <DEDUP_REMOVED lines=14> */
.L_x_1399:


//--------------------- .text._ZN7cutlass13device_kernelIN5flash19enable_sm80_to_sm89INS1_16FlashAttnBwdSm80INS1_25CollectiveMainloopBwdSm80ILi2ELi1EN4cute5tupleIJNS5_1CILi64EEENS7_ILi128EEENS7_ILi96EEEEEENS_10bfloat16_tEfNS_4arch4Sm80ELb1ELb0ELb0ELb0ELb0ELb0ELb0ELb0ELi2ELi2ELi4ELi2ELb1EEENS1_21CollectiveEpilogueBwdISB_SC_SE_Li256ELb0ELb0ELi2EEENS1_25SingleTileBwdLPTSchedulerILb0ELi128ELb0EEEEEEEEEvNT_6ParamsE --------------------------
	.section	.text._ZN7cutlass13device_kernelIN5flash19enable_sm80_to_sm89INS1_16FlashAttnBwdSm80INS1_25CollectiveMainloopBwdSm80ILi2ELi1EN4cute5tupleIJNS5_1CILi64EEENS7_ILi128EEENS7_ILi96EEEEEENS_10bfloat16_tEfNS_4arch4Sm80ELb1ELb0ELb0ELb0ELb0ELb0ELb0ELb0ELi2ELi2ELi4ELi2ELb1EEENS1_21CollectiveEpilogueBwdISB_SC_SE_Li256ELb0ELb0ELi2EEENS1_25SingleTileBwdLPTSchedulerILb0ELi128ELb0EEEEEEEEEvNT_6ParamsE,"ax",@progbits
	.sectioninfo	@"SHI_REGISTERS=255"
	.align	128
.text._ZN7cutlass13device_kernelIN5flash19enable_sm80_to_sm89INS1_16FlashAttnBwdSm80INS1_25CollectiveMainloopBwdSm80ILi2ELi1EN4cute5tupleIJNS5_1CILi64EEENS7_ILi128EEENS7_ILi96EEEEEENS_10bfloat16_tEfNS_4arch4Sm80ELb1ELb0ELb0ELb0ELb0ELb0ELb0ELb0ELi2ELi2ELi4ELi2ELb1EEENS1_21CollectiveEpilogueBwdISB_SC_SE_Li256ELb0ELb0ELi2EEENS1_25SingleTileBwdLPTSchedulerILb0ELi128ELb0EEEEEEEEEvNT_6ParamsE:
        .type           _ZN7cutlass13device_kernelIN5flash19enable_sm80_to_sm89INS1_16FlashAttnBwdSm80INS1_25CollectiveMainloopBwdSm80ILi2ELi1EN4cute5tupleIJNS5_1CILi64EEENS7_ILi128EEENS7_ILi96EEEEEENS_10bfloat16_tEfNS_4arch4Sm80ELb1ELb0ELb0ELb0ELb0ELb0ELb0ELb0ELi2ELi2ELi4ELi2ELb1EEENS1_21CollectiveEpilogueBwdISB_SC_SE_Li256ELb0ELb0ELi2EEENS1_25SingleTileBwdLPTSchedulerILb0ELi128ELb0EEEEEEEEEvNT_6ParamsE,@function
        .size           _ZN7cutlass13device_kernelIN5flash19enable_sm80_to_sm89INS1_16FlashAttnBwdSm80INS1_25CollectiveMainloopBwdSm80ILi2ELi1EN4cute5tupleIJNS5_1CILi64EEENS7_ILi128EEENS7_ILi96EEEEEENS_10bfloat16_tEfNS_4arch4Sm80ELb1ELb0ELb0ELb0ELb0ELb0ELb0ELb0ELi2ELi2ELi4ELi2ELb1EEENS1_21CollectiveEpilogueBwdISB_SC_SE_Li256ELb0ELb0ELi2EEENS1_25SingleTileBwdLPTSchedulerILb0ELi128ELb0EEEEEEEEEvNT_6ParamsE,(.L_x_1401 - _ZN7cutlass13device_kernelIN5flash19enable_sm80_to_sm89INS1_16FlashAttnBwdSm80INS1_25CollectiveMainloopBwdSm80ILi2ELi1EN4cute5tupleIJNS5_1CILi64EEENS7_ILi128EEENS7_ILi96EEEEEENS_10bfloat16_tEfNS_4arch4Sm80ELb1ELb0ELb0ELb0ELb0ELb0ELb0ELb0ELi2ELi2ELi4ELi2ELb1EEENS1_21CollectiveEpilogueBwdISB_SC_SE_Li256ELb0ELb0ELi2EEENS1_25SingleTileBwdLPTSchedulerILb0ELi128ELb0EEEEEEEEEvNT_6ParamsE)
        .other          _ZN7cutlass13device_kernelIN5flash19enable_sm80_to_sm89INS1_16FlashAttnBwdSm80INS1_25CollectiveMainloopBwdSm80ILi2ELi1EN4cute5tupleIJNS5_1CILi64EEENS7_ILi128EEENS7_ILi96EEEEEENS_10bfloat16_tEfNS_4arch4Sm80ELb1ELb0ELb0ELb0ELb0ELb0ELb0ELb0ELi2ELi2ELi4ELi2ELb1EEENS1_21CollectiveEpilogueBwdISB_SC_SE_Li256ELb0ELb0ELi2EEENS1_25SingleTileBwdLPTSchedulerILb0ELi128ELb0EEEEEEEEEvNT_6ParamsE,@"STO_CUDA_ENTRY STV_DEFAULT"
_ZN7cutlass13device_kernelIN5flash19enable_sm80_to_sm89INS1_16FlashAttnBwdSm80INS1_25CollectiveMainloopBwdSm80ILi2ELi1EN4cute5tupleIJNS5_1CILi64EEENS7_ILi128EEENS7_ILi96EEEEEENS_10bfloat16_tEfNS_4arch4Sm80ELb1ELb0ELb0ELb0ELb0ELb0ELb0ELb0ELi2ELi2ELi4ELi2ELb1EEENS1_21CollectiveEpilogueBwdISB_SC_SE_Li256ELb0ELb0ELi2EEENS1_25SingleTileBwdLPTSchedulerILb0ELi128ELb0EEEEEEEEEvNT_6ParamsE:
[----:B------:R-:W-:-:S03]  /*0000*/  MOV R1, c[0x0][0x28] ;  /* 0x00000a0000017a02 */ /* 0x000fc60000000f00 */
[----:B------:R-:W1:Y:S01]  /*0010*/  S2R R2, SR_TID.X ;  /* 0x0000000000027919 */ /* 0x000e620000002100 */
[----:B------:R-:W-:Y:S01]  /*0020*/  IADD3 R1, R1, -0x28, RZ ;  /* 0xffffffd801017810 */ /* 0x000fe20007ffe0ff */
[----:B------:R-:W2:Y:S01]  /*0030*/  S2UR UR7, SR_CTAID.X ;  /* 0x00000000000779c3 */ /* 0x000ea20000002500 */
[----:B------:R-:W-:Y:S02]  /*0040*/  IMAD.MOV.U32 R35, RZ, RZ, R3 ;  /* 0x000000ffff237224 */ /* 0x000fe400078e0003 */
[--C-:B-1----:R-:W-:Y:S01]  /*0050*/  IMAD.MOV.U32 R34, RZ, RZ, R2.reuse ;  /* 0x000000ffff227224 */ /* 0x102fe200078e0002 */
[----:B------:R-:W-:Y:S01]  /*0060*/  STL [R1], R2 ;  /* 0x0000000201007387 */ /* 0x000fe20000100800 */
[----:B------:R-:W-:-:S05]  /*0070*/  IMAD.MOV.U32 R34, RZ, RZ, R2 ;  /* 0x000000ffff227224 */ /* 0x000fca00078e0002 */
[----:B------:R-:W-:-:S06]  /*0080*/  SHF.R.U32.HI R0, RZ, 0x5, R34 ;  /* 0x00000005ff007819 */ /* 0x000fcc0000011622 */
[----:B------:R-:W1:Y:S02]  /*0090*/  SHFL.IDX PT, R0, R0, RZ, 0x1f ;  /* 0x00001fff00007589 */ /* 0x000e6400000e0000 */
[----:B-1----:R-:W-:-:S13]  /*00a0*/  ISETP.NE.AND P0, PT, R0, RZ, PT ;  /* 0x000000ff0000720c */ /* 0x002fda0003f05270 */
[----:B--2---:R-:W-:Y:S05]  /*00b0*/  @!P0 BRA `(.L_x_450) ;  /* 0x0000026000008947 */ /* 0x004fea0003800000 */
[----:B------:R-:W-:Y:S02]  /*00c0*/  ULDC.64 UR4, c[0x0][0x3b8] ;  /* 0x0000ee0000047ab9 */ /* 0x000fe40000000a00 */
[----:B------:R-:W-:Y:S02]  /*00d0*/  UISETP.NE.AND UP0, UPT, UR4, 0x1, UPT ;  /* 0x000000010400788c */ /* 0x000fe4000bf05270 */
[----:B------:R-:W-:Y:S02]  /*00e0*/  UIMAD.WIDE.U32 UR8, UR7, UR5, URZ ;  /* 0x00000005070872a5 */ /* 0x000fe4000f8e003f */
[----:B------:R-:W-:Y:S02]  /*00f0*/  UMOV UR6, UR7 ;  /* 0x0000000700067c82 */ /* 0x000fe40008000000 */
[----:B------:R-:W-:-:S05]  /*0100*/  ULDC UR5, c[0x0][0x3c0] ;  /* 0x0000f00000057ab9 */ /* 0x000fca0000000800 */
[----:B------:R-:W-:-:S03]  /*0110*/  @UP0 USHF.R.U32.HI UR6, URZ, UR5, UR9 ;  /* 0x000000053f060299 */ /* 0x000fc60008011609 */
[----:B------:R-:W-:Y:S02]  /*0120*/  ULDC UR5, c[0x0][0x3d0] ;  /* 0x0000f40000057ab9 */ /* 0x000fe40000000800 */
[----:B------:R-:W-:Y:S02]  /*0130*/  UISETP.GE.AND UP0, UPT, UR6, UR5, UPT ;  /* 0x000000050600728c */ /* 0x000fe4000bf06270 */
[----:B------:R-:W-:-:S04]  /*0140*/  UIADD3 UR5, -UR6, URZ, URZ ;  /* 0x0000003f06057290 */ /* 0x000fc8000fffe13f */
[----:B------:R-:W-:Y:S01]  /*0150*/  PLOP3.LUT P0, PT, PT, PT, UP0, 0x80, 0x0 ;  /* 0x000000000000781c */ /* 0x000fe20003f0f008 */
[----:B------:R-:W-:-:S12]  /*0160*/  UIMAD UR7, UR5, UR4, UR7 ;  /* 0x00000004050772a4 */ /* 0x000fd8000f8e0207 */
[----:B------:R-:W-:Y:S05]  /*0170*/  @!P0 BRA `(.L_x_451) ;  /* 0x0000008000008947 */ /* 0x000fea0003800000 */
[----:B------:R-:W-:Y:S02]  /*0180*/  ULDC UR8, c[0x0][0x3c4] ;  /* 0x0000f10000087ab9 */ /* 0x000fe40000000800 */
[----:B------:R-:W-:Y:S02]  /*0190*/  UISETP.NE.AND UP0, UPT, UR8, 0x1, UPT ;  /* 0x000000010800788c */ /* 0x000fe4000bf05270 */
[----:B------:R-:W-:Y:S02]  /*01a0*/  ULDC.64 UR4, c[0x0][0x3c8] ;  /* 0x0000f20000047ab9 */ /* 0x000fe40000000a00 */
[----:B------:R-:W-:Y:S02]  /*01b0*/  UIMAD.WIDE.U32 UR10, UR7, UR4, URZ ;  /* 0x00000004070a72a5 */ /* 0x000fe4000f8e003f */
[----:B------:R-:W-:-:S05]  /*01c0*/  UMOV UR12, UR7 ;  /* 0x00000007000c7c82 */ /* 0x000fca0008000000 */
[----:B------:R-:W-:-:S04]  /*01d0*/  @UP0 USHF.R.U32.HI UR12, URZ, UR5, UR11 ;  /* 0x000000053f0c0299 */ /* 0x000fc8000801160b */
[----:B------:R-:W-:Y:S01]  /*01e0*/  UIMAD UR8, UR12, UR8, URZ ;  /* 0x000000080c0872a4 */ /* 0x000fe2000f8e023f */
[----:B------:R-:W-:Y:S05]  /*01f0*/  BRA `(.L_x_452) ;  /* 0x0000007000007947 */ /* 0x000fea0003800000 */
.L_x_451:
[----:B------:R-:W-:Y:S02]  /*0200*/  ULDC UR8, c[0x0][0x3ac] ;  /* 0x0000eb0000087ab9 */ /* 0x000fe40000000800 */
[----:B------:R-:W-:Y:S02]  /*0210*/  UISETP.NE.AND UP0, UPT, UR8, 0x1, UPT ;  /* 0x000000010800788c */ /* 0x000fe4000bf05270 */
[----:B------:R-:W-:Y:S02]  /*0220*/  ULDC.64 UR4, c[0x0][0x3b0] ;  /* 0x0000ec0000047ab9 */ /* 0x000fe40000000a00 */
[----:B------:R-:W-:Y:S02]  /*0230*/  UIMAD.WIDE.U32 UR10, UR7, UR4, URZ ;  /* 0x00000004070a72a5 */ /* 0x000fe4000f8e003f */
[----:B------:R-:W-:-:S05]  /*0240*/  UMOV UR12, UR7 ;  /* 0x00000007000c7c82 */ /* 0x000fca0008000000 */
[----:B------:R-:W-:-:S04]  /*0250*/  @UP0 USHF.R.U32.HI UR12, URZ, UR5, UR11 ;  /* 0x000000053f0c0299 */ /* 0x000fc8000801160b */
[----:B------:R-:W-:Y:S02]  /*0260*/  UIMAD UR8, UR12, UR8, URZ ;  /* 0x000000080c0872a4 */ /* 0x000fe4000f8e023f */
.L_x_452:
[----:B------:R-:W-:Y:S02]  /*0270*/  ULDC.64 UR10, c[0x0][0x3a0] ;  /* 0x0000e800000a7ab9 */ /* 0x000fe40000000a00 */
[----:B------:R-:W-:Y:S02]  /*0280*/  UIADD3 UR7, UR7, -UR8, URZ ;  /* 0x8000000807077290 */ /* 0x000fe4000fffe03f */
[----:B------:R-:W-:Y:S02]  /*0290*/  UISETP.NE.AND UP0, UPT, UR10, 0x1, UPT ;  /* 0x000000010a00788c */ /* 0x000fe4000bf05270 */
[----:B------:R-:W-:Y:S02]  /*02a0*/  ULDC.64 UR4, c[0x0][0x3a8] ;  /* 0x0000ea0000047ab9 */ /* 0x000fe40000000a00 */
[----:B------:R-:W-:-:S04]  /*02b0*/  UIMAD UR5, UR6, UR5, UR7 ;  /* 0x00000005060572a4 */ /* 0x000fc8000f8e0207 */
[----:B------:R-:W-:-:S03]  /*02c0*/  UIMAD.WIDE.U32 UR6, UR5, UR11, URZ ;  /* 0x0000000b050672a5 */ /* 0x000fc6000f8e003f */
[----:B------:R-:W-:Y:S02]  /*02d0*/  UMOV UR11, UR5 ;  /* 0x00000005000b7c82 */ /* 0x000fe40008000000 */
[----:B------:R-:W-:-:S04]  /*02e0*/  @UP0 USHF.R.U32.HI UR11, URZ, UR4, UR7 ;  /* 0x000000043f0b0299 */ /* 0x000fc80008011607 */
[----:B------:R-:W-:-:S04]  /*02f0*/  UIADD3 UR4, -UR11, URZ, URZ ;  /* 0x0000003f0b047290 */ /* 0x000fc8000fffe13f */
[----:B------:R-:W-:Y:S01]  /*0300*/  UIMAD UR10, UR4, UR10, UR5 ;  /* 0x0000000a040a72a4 */ /* 0x000fe2000f8e0205 */
[----:B------:R-:W-:Y:S05]  /*0310*/  BRA `(.L_x_453) ;  /* 0x0000025000007947 */ /* 0x000fea0003800000 */
.L_x_450:
        /* <DEDUP_REMOVED lines=20> */
.L_x_454:
[----:B------:R-:W-:Y:S02]  /*0460*/  ULDC UR8, c[0x0][0x3ac] ;  /* 0x0000eb0000087ab9 */ /* 0x000fe40000000800 */
[----:B------:R-:W-:Y:S02]  /*0470*/  UISETP.NE.AND UP0, UPT, UR8, 0x1, UPT ;  /* 0x000000010800788c */ /* 0x000fe4000bf05270 */
[----:B------:R-:W-:Y:S02]  /*0480*/  ULDC.64 UR4, c[0x0][0x3b0] ;  /* 0x0000ec0000047ab9 */ /* 0x000fe40000000a00 */
[----:B------:R-:W-:Y:S02]  /*0490*/  UIMAD.WIDE.U32 UR10, UR7, UR4, URZ ;  /* 0x00000004070a72a5 */ /* 0x000fe4000f8e003f */
[----:B------:R-:W-:-:S05]  /*04a0*/  UMOV UR12, UR7 ;  /* 0x00000007000c7c82 */ /* 0x000fca0008000000 */
[----:B------:R-:W-:-:S04]  /*04b0*/  @UP0 USHF.R.U32.HI UR12, URZ, UR5, UR11 ;  /* 0x000000053f0c0299 */ /* 0x000fc8000801160b */
[----:B------:R-:W-:Y:S02]  /*04c0*/  UIMAD UR8, UR12, UR8, URZ ;  /* 0x000000080c0872a4 */ /* 0x000fe4000f8e023f */
.L_x_455:
        /* <DEDUP_REMOVED lines=9> */
[----:B------:R-:W-:Y:S02]  /*0560*/  UIMAD UR10, UR4, UR10, UR5 ;  /* 0x0000000a040a72a4 */ /* 0x000fe4000f8e0205 */
.L_x_453:
[----:B------:R-:W-:-:S13]  /*0570*/  ISETP.LE.AND P0, PT, RZ, UR11, PT ;  /* 0x0000000bff007c0c */ /* 0x000fda000bf03270 */
[----:B------:R-:W-:Y:S05]  /*0580*/  @!P0 EXIT ;  /* 0x000000000000894d */ /* 0x000fea0003800000 */
        /* <DEDUP_REMOVED lines=10> */
[----:B------:R-:W-:Y:S01]  /*0630*/  ULDC UR4, c[0x0][0x2a4] ;  /* 0x0000a90000047ab9 */ /* 0x000fe20000000800 */
[----:B------:R-:W-:Y:S01]  /*0640*/  CS2R R146, SRZ ;  /* 0x0000000000927805 */ /* 0x000fe2000001ff00 */
[----:B------:R-:W-:Y:S01]  /*0650*/  UIADD3 UR5, UR5, -UR4, URZ ;  /* 0x8000000405057290 */ /* 0x000fe2000fffe03f */
[----:B------:R-:W-:Y:S01]  /*0660*/  CS2R R144, SRZ ;  /* 0x0000000000907805 */ /* 0x000fe2000001ff00 */
[----:B------:R-:W-:Y:S01]  /*0670*/  UIADD3 UR6, UR6, 0x3f, URZ ;  /* 0x0000003f06067890 */ /* 0x000fe2000fffe03f */
[----:B------:R-:W-:Y:S01]  /*0680*/  CS2R R142, SRZ ;  /* 0x00000000008e7805 */ /* 0x000fe2000001ff00 */
[----:B------:R-:W-:Y:S01]  /*0690*/  USHF.R.S32.HI UR4, URZ, 0x1f, UR5 ;  /* 0x0000001f3f047899 */ /* 0x000fe20008011405 */
[----:B------:R-:W-:Y:S01]  /*06a0*/  CS2R R140, SRZ ;  /* 0x00000000008c7805 */ /* 0x000fe2000001ff00 */
[----:B------:R-:W-:Y:S01]  /*06b0*/  ULDC.64 UR14, c[0x0][0x118] ;  /* 0x00004600000e7ab9 */ /* 0x000fe20000000a00 */
[----:B------:R-:W-:Y:S01]  /*06c0*/  CS2R R134, SRZ ;  /* 0x0000000000867805 */ /* 0x000fe2000001ff00 */
[----:B------:R-:W-:Y:S01]  /*06d0*/  ULEA.HI UR16, UR4, UR5, URZ, 0x6 ;  /* 0x0000000504107291 */ /* 0x000fe2000f8f303f */
[----:B------:R-:W-:Y:S01]  /*06e0*/  CS2R R132, SRZ ;  /* 0x0000000000847805 */ /* 0x000fe2000001ff00 */
[----:B------:R-:W-:Y:S01]  /*06f0*/  USHF.R.S32.HI UR4, URZ, 0x1f, UR6 ;  /* 0x0000001f3f047899 */ /* 0x000fe20008011406 */
[----:B------:R-:W-:Y:S01]  /*0700*/  CS2R R138, SRZ ;  /* 0x00000000008a7805 */ /* 0x000fe2000001ff00 */
[----:B------:R-:W-:Y:S01]  /*0710*/  USHF.R.S32.HI UR16, URZ, 0x6, UR16 ;  /* 0x000000063f107899 */ /* 0x000fe20008011410 */
[----:B------:R-:W-:Y:S01]  /*0720*/  CS2R R136, SRZ ;  /* 0x0000000000887805 */ /* 0x000fe2000001ff00 */
[----:B------:R-:W-:Y:S01]  /*0730*/  ULEA.HI UR4, UR4, UR6, URZ, 0x6 ;  /* 0x0000000604047291 */ /* 0x000fe2000f8f303f */
[----:B------:R-:W-:Y:S01]  /*0740*/  CS2R R130, SRZ ;  /* 0x0000000000827805 */ /* 0x000fe2000001ff00 */
[----:B------:R-:W-:Y:S01]  /*0750*/  UISETP.LT.AND UP0, UPT, URZ, UR16, UPT ;  /* 0x000000103f00728c */ /* 0x000fe2000bf01270 */
[----:B------:R-:W-:Y:S01]  /*0760*/  CS2R R128, SRZ ;  /* 0x0000000000807805 */ /* 0x000fe2000001ff00 */
[----:B------:R-:W-:Y:S01]  /*0770*/  USHF.R.S32.HI UR9, URZ, 0x6, UR4 ;  /* 0x000000063f097899 */ /* 0x000fe20008011404 */
        /* <DEDUP_REMOVED lines=38> */
[----:B------:R-:W-:Y:S01]  /*09e0*/  SHF.R.S32.HI R232, RZ, 0x1f, R34 ;  /* 0x0000001fffe87819 */ /* 0x000fe20000011422 */
[----:B------:R-:W-:Y:S01]  /*09f0*/  USHF.R.S32.HI UR13, URZ, 0x1f, UR10 ;  /* 0x0000001f3f0d7899 */ /* 0x000fe2000801140a */
[----:B------:R-:W-:Y:S01]  /*0a00*/  IMAD.SHL.U32 R2, R34, 0x4, RZ ;  /* 0x0000000422027824 */ /* 0x000fe200078e00ff */
[----:B------:R-:W-:Y:S01]  /*0a10*/  ULDC.64 UR6, c[0x0][0x248] ;  /* 0x0000920000067ab9 */ /* 0x000fe20000000a00 */
[-C--:B------:R-:W-:Y:S01]  /*0a20*/  LEA.HI R0, R232, R34.reuse, RZ, 0x2 ;  /* 0x00000022e8007211 */ /* 0x080fe200078f10ff */
[----:B------:R-:W-:Y:S01]  /*0a30*/  ULDC.64 UR4, c[0x0][0x270] ;  /* 0x00009c0000047ab9 */ /* 0x000fe20000000a00 */
[----:B------:R-:W-:Y:S01]  /*0a40*/  IMAD.U32 R16, RZ, RZ, UR10 ;  /* 0x0000000aff107e24 */ /* 0x000fe2000f8e00ff */
[----:B------:R-:W-:Y:S01]  /*0a50*/  UISETP.NE.AND UP0, UPT, UR6, 0x1, UPT ;  /* 0x000000010600788c */ /* 0x000fe2000bf05270 */
[----:B------:R-:W-:Y:S01]  /*0a60*/  LOP3.LUT R11, R0, 0xfffffffc, RZ, 0xc0, !PT ;  /* 0xfffffffc000b7812 */ /* 0x000fe200078ec0ff */
[----:B------:R-:W-:Y:S01]  /*0a70*/  UIMAD UR4, UR13, UR4, URZ ;  /* 0x000000040d0472a4 */ /* 0x000fe2000f8e023f */
[--C-:B------:R-:W-:Y:S01]  /*0a80*/  SHF.R.S32.HI R3, RZ, 0x1f, R2.reuse ;  /* 0x0000001fff037819 */ /* 0x100fe20000011402 */
[----:B------:R-:W-:Y:S01]  /*0a90*/  UIMAD.WIDE.U32 UR20, UR10, UR7, URZ ;  /* 0x000000070a1472a5 */ /* 0x000fe2000f8e003f */
[----:B------:R-:W-:Y:S01]  /*0aa0*/  IMAD.U32 R24, RZ, RZ, UR10 ;  /* 0x0000000aff187e24 */ /* 0x000fe2000f8e00ff */
[----:B------:R-:W-:Y:S01]  /*0ab0*/  UIMAD UR7, UR10, UR5, UR4 ;  /* 0x000000050a0772a4 */ /* 0x000fe2000f8e0204 */
[----:B------:R-:W-:Y:S01]  /*0ac0*/  IMAD.IADD R11, R34, 0x1, -R11 ;  /* 0x00000001220b7824 */ /* 0x000fe200078e0a0b */
[----:B------:R-:W-:Y:S01]  /*0ad0*/  UMOV UR19, UR10 ;  /* 0x0000000a00137c82 */ /* 0x000fe20008000000 */
[-C--:B------:R-:W-:Y:S01]  /*0ae0*/  LEA.HI R13, R232, R34.reuse, RZ, 0x4 ;  /* 0x00000022e80d7211 */ /* 0x080fe200078f20ff */
[----:B------:R-:W-:Y:S01]  /*0af0*/  ULDC UR4, c[0x0][0x250] ;  /* 0x0000940000047ab9 */ /* 0x000fe20000000800 */
[----:B------:R-:W-:Y:S01]  /*0b00*/  IMAD.SHL.U32 R20, R11, 0x8, RZ ;  /* 0x000000080b147824 */ /* 0x000fe200078e00ff */
[----:B------:R-:W-:Y:S01]  /*0b10*/  @UP0 USHF.R.U32.HI UR19, URZ, UR4, UR21 ;  /* 0x000000043f130299 */ /* 0x000fe20008011615 */
[----:B------:R-:W-:Y:S01]  /*0b20*/  IMAD.WIDE.U32 R16, R16, c[0x0][0x270], R2 ;  /* 0x00009c0010107a25 */ /* 0x000fe200078e0002 */
[----:B------:R-:W-:Y:S01]  /*0b30*/  LEA.HI R22, R232, R34, RZ, 0x3 ;  /* 0x00000022e8167211 */ /* 0x000fe200078f18ff */
[----:B------:R-:W-:Y:S01]  /*0b40*/  ULDC.64 UR4, c[0x0][0x1e0] ;  /* 0x0000780000047ab9 */ /* 0x000fe20000000a00 */
[----:B------:R-:W-:Y:S01]  /*0b50*/  SHF.R.S32.HI R21, RZ, 0x1f, R20 ;  /* 0x0000001fff157819 */ /* 0x000fe20000011414 */
[----:B------:R-:W-:Y:S01]  /*0b60*/  USHF.R.S32.HI UR18, URZ, 0x1f, UR19 ;  /* 0x0000001f3f127899 */ /* 0x000fe20008011413 */
[----:B------:R-:W-:Y:S01]  /*0b70*/  IMAD.WIDE.U32 R24, R24, c[0x0][0x288], R2 ;  /* 0x0000a20018187a25 */ /* 0x000fe200078e0002 */
[----:B------:R-:W-:Y:S01]  /*0b80*/  SHF.R.S32.HI R2, RZ, 0x4, R13 ;  /* 0x00000004ff027819 */ /* 0x000fe2000001140d */
[----:B------:R-:W-:Y:S01]  /*0b90*/  USHF.R.S32.HI UR17, URZ, 0x1f, UR11 ;  /* 0x0000001f3f117899 */ /* 0x000fe2000801140b */
[----:B------:R-:W-:Y:S01]  /*0ba0*/  SHF.R.S32.HI R36, RZ, 0x2, R0 ;  /* 0x00000002ff247819 */ /* 0x000fe20000011400 */
[----:B------:R-:W-:Y:S01]  /*0bb0*/  UIMAD UR4, UR18, UR4, URZ ;  /* 0x00000004120472a4 */ /* 0x000fe2000f8e023f */
[----:B------:R-:W-:Y:S01]  /*0bc0*/  LEA.HI R7, R13, R2, RZ, 0x1 ;  /* 0x000000020d077211 */ /* 0x000fe200078f08ff */
[----:B------:R-:W-:Y:S01]  /*0bd0*/  IMAD.U32 R27, RZ, RZ, UR19 ;  /* 0x00000013ff1b7e24 */ /* 0x000fe2000f8e00ff */
[----:B------:R-:W-:Y:S01]  /*0be0*/  SHF.R.S32.HI R37, RZ, 0x1f, R36 ;  /* 0x0000001fff257819 */ /* 0x000fe20000011424 */
[----:B------:R-:W-:Y:S01]  /*0bf0*/  UIMAD UR6, UR19, UR5, UR4 ;  /* 0x00000005130672a4 */ /* 0x000fe2000f8e0204 */
[----:B------:R-:W-:Y:S01]  /*0c00*/  LOP3.LUT R7, R7, 0xfffffffe, RZ, 0xc0, !PT ;  /* 0xfffffffe07077812 */ /* 0x000fe200078ec0ff */
[----:B------:R-:W-:Y:S01]  /*0c10*/  IMAD.WIDE.U32 R4, R27, c[0x0][0x1e0], R20 ;  /* 0x000078001b047a25 */ /* 0x000fe200078e0014 */
[----:B------:R-:W-:Y:S01]  /*0c20*/  ULDC.64 UR4, c[0x0][0x1e8] ;  /* 0x00007a0000047ab9 */ /* 0x000fe20000000a00 */
[----:B------:R-:W-:Y:S01]  /*0c30*/  LEA.HI R6, R0, R36, RZ, 0x1 ;  /* 0x0000002400067211 */ /* 0x000fe200078f08ff */
[----:B------:R-:W-:Y:S01]  /*0c40*/  UIMAD UR4, UR17, UR4, URZ ;  /* 0x00000004110472a4 */ /* 0x000fe2000f8e023f */
[----:B------:R-:W-:Y:S01]  /*0c50*/  IMAD.SHL.U32 R3, R22, 0x8, RZ ;  /* 0x0000000816037824 */ /* 0x000fe200078e00ff */
[----:B------:R-:W-:Y:S01]  /*0c60*/  IADD3 R5, R5, UR6, RZ ;  /* 0x0000000605057c10 */ /* 0x000fe2000fffe0ff */
[----:B------:R-:W-:Y:S01]  /*0c70*/  IMAD.IADD R7, R2, 0x1, -R7 ;  /* 0x0000000102077824 */ /* 0x000fe200078e0a07 */
[----:B------:R-:W-:Y:S01]  /*0c80*/  UIMAD UR20, UR11, UR5, UR4 ;  /* 0x000000050b1472a4 */ /* 0x000fe2000f8e0204 */
[----:B------:R-:W-:Y:S01]  /*0c90*/  IMAD.U32 R2, RZ, RZ, UR11 ;  /* 0x0000000bff027e24 */ /* 0x000fe2000f8e00ff */
[----:B------:R-:W-:Y:S01]  /*0ca0*/  LOP3.LUT R3, R3, 0xc0, RZ, 0xc0, !PT ;  /* 0x000000c003037812 */ /* 0x000fe200078ec0ff */
[----:B------:R-:W-:Y:S01]  /*0cb0*/  IMAD.U32 R14, RZ, RZ, UR12 ;  /* 0x0000000cff0e7e24 */ /* 0x000fe2000f8e00ff */
[----:B------:R-:W-:Y:S01]  /*0cc0*/  LEA.HI R18, R232, R34, RZ, 0x5 ;  /* 0x00000022e8127211 */ /* 0x000fe200078f28ff */
[----:B------:R-:W-:Y:S01]  /*0cd0*/  IMAD.WIDE.U32 R28, R2, c[0x0][0x1e8], R4 ;  /* 0x00007a00021c7a25 */ /* 0x000fe200078e0004 */
[----:B------:R-:W-:Y:S01]  /*0ce0*/  SHF.R.U32.HI R4, RZ, 0x3, R3 ;  /* 0x00000003ff047819 */ /* 0x000fe20000011603 */
[----:B------:R-:W-:Y:S01]  /*0cf0*/  ULDC.64 UR4, c[0x0][0x1b0] ;  /* 0x00006c0000047ab9 */ /* 0x000fe20000000a00 */
[----:B------:R-:W-:Y:S01]  /*0d00*/  LOP3.LUT R3, R3, 0x18, R20, 0xf8, !PT ;  /* 0x0000001803037812 */ /* 0x000fe200078ef814 */
[----:B------:R-:W-:Y:S01]  /*0d10*/  IMAD.WIDE R14, R14, 0x80, R36 ;  /* 0x000000800e0e7825 */ /* 0x000fe200078e0224 */
[----:B------:R-:W-:Y:S01]  /*0d20*/  LOP3.LUT R6, R6, 0x7fffffe, RZ, 0xc0, !PT ;  /* 0x07fffffe06067812 */ /* 0x000fe200078ec0ff */
[----:B------:R-:W-:Y:S01]  /*0d30*/  UIMAD UR4, UR18, UR4, URZ ;  /* 0x00000004120472a4 */ /* 0x000fe2000f8e023f */
[----:B------:R-:W-:Y:S01]  /*0d40*/  IADD3 R29, R29, UR20, RZ ;  /* 0x000000141d1d7c10 */ /* 0x000fe2000fffe0ff */
[----:B------:R-:W-:Y:S01]  /*0d50*/  IMAD.WIDE.U32 R26, R27, c[0x0][0x1b0], R20 ;  /* 0x00006c001b1a7a25 */ /* 0x000fe200078e0014 */
[----:B------:R-:W-:Y:S01]  /*0d60*/  LOP3.LUT R4, R3, R4, RZ, 0x3c, !PT ;  /* 0x0000000403047212 */ /* 0x000fe200078e3cff */
[----:B------:R-:W-:Y:S01]  /*0d70*/  ULDC UR18, c[0x0][0x198] ;  /* 0x0000660000127ab9 */ /* 0x000fe20000000800 */
[----:B------:R-:W-:Y:S01]  /*0d80*/  SHF.R.S32.HI R9, RZ, 0x5, R18 ;  /* 0x00000005ff097819 */ /* 0x000fe20000011412 */
[----:B------:R-:W-:Y:S01]  /*0d90*/  IMAD R3, R15, c[0x0][0x1d8], RZ ;  /* 0x000076000f037a24 */ /* 0x000fe200078e02ff */
[----:B------:R-:W-:Y:S01]  /*0da0*/  UIADD3 UR18, -UR8, UR18, URZ ;  /* 0x0000001208127290 */ /* 0x000fe2000fffe13f */
[----:B------:R-:W-:Y:S01]  /*0db0*/  IMAD.IADD R6, R36, 0x1, -R6 ;  /* 0x0000000124067824 */ /* 0x000fe200078e0a06 */
[----:B------:R-:W-:Y:S01]  /*0dc0*/  UIMAD UR4, UR19, UR5, UR4 ;  /* 0x00000005130472a4 */ /* 0x000fe2000f8e0204 */
[----:B------:R-:W-:Y:S01]  /*0dd0*/  IMAD R2, R14, c[0x0][0x1dc], R3 ;  /* 0x000077000e027a24 */ /* 0x000fe200078e0203 */
[----:B------:R-:W-:Y:S01]  /*0de0*/  IADD3 R239, R20, 0x40, RZ ;  /* 0x0000004014ef7810 */ /* 0x000fe20007ffe0ff */
[----:B------:R-:W-:Y:S01]  /*0df0*/  IMAD.WIDE.U32 R28, R14, c[0x0][0x1d8], R28 ;  /* 0x000076000e1c7a25 */ /* 0x000fe200078e001c */
[----:B------:R-:W-:Y:S01]  /*0e00*/  ISETP.GE.AND P6, PT, R20, c[0x0][0x1cc], PT ;  /* 0x0000730014007a0c */ /* 0x000fe20003fc6270 */
[----:B------:R-:W-:Y:S01]  /*0e10*/  UMOV UR19, 0x6 ;  /* 0x0000000600137882 */ /* 0x000fe20000000000 */
[----:B------:R-:W-:Y:S01]  /*0e20*/  IADD3 R27, R27, UR4, RZ ;  /* 0x000000041b1b7c10 */ /* 0x000fe2000fffe0ff */
[----:B------:R-:W-:Y:S01]  /*0e30*/  IMAD R237, R9, 0x8, R6 ;  /* 0x0000000809ed7824 */ /* 0x000fe200078e0206 */
[----:B------:R-:W-:Y:S01]  /*0e40*/  LEA R32, P0, R28, c[0x0][0x1c0], 0x1 ;  /* 0x000070001c207a11 */ /* 0x000fe200078008ff */
[----:B------:R-:W-:Y:S01]  /*0e50*/  IMAD.IADD R2, R29, 0x1, R2 ;  /* 0x000000011d027824 */ /* 0x000fe200078e0202 */
[----:B------:R-:W-:Y:S01]  /*0e60*/  IADD3 R6, R20, 0x20, RZ ;  /* 0x0000002014067810 */ /* 0x000fe20007ffe0ff */
[----:B------:R-:W-:Y:S01]  /*0e70*/  IMAD.U32 R237, R237, 0x20, R4 ;  /* 0x00000020eded7824 */ /* 0x000fe200078e0004 */
[----:B------:R-:W-:Y:S01]  /*0e80*/  IADD3 R4, -R36, UR18, RZ ;  /* 0x0000001224047c10 */ /* 0x000fe2000fffe1ff */
[----:B------:R-:W-:Y:S01]  /*0e90*/  IMAD.MOV.U32 R3, RZ, RZ, c[0x0][0x1d8] ;  /* 0x00007600ff037624 */ /* 0x000fe200078e00ff */
[----:B------:R-:W-:Y:S01]  /*0ea0*/  LEA.HI.X R33, R28, c[0x0][0x1c4], R2, 0x1, P0 ;  /* 0x000071001c217a11 */ /* 0x000fe200000f0c02 */
[----:B------:R-:W-:Y:S01]  /*0eb0*/  IMAD.MOV.U32 R2, RZ, RZ, c[0x0][0x1dc] ;  /* 0x00007700ff027624 */ /* 0x000fe200078e00ff */
[----:B------:R-:W-:Y:S01]  /*0ec0*/  ISETP.GE.AND P1, PT, R6, c[0x0][0x1cc], PT ;  /* 0x0000730006007a0c */ /* 0x000fe20003f26270 */
[----:B------:R-:W-:Y:S01]  /*0ed0*/  ULDC.64 UR4, c[0x0][0x1b8] ;  /* 0x00006e0000047ab9 */ /* 0x000fe20000000a00 */
[----:B------:R-:W-:Y:S01]  /*0ee0*/  ISETP.GE.AND P0, PT, R239, c[0x0][0x1cc], PT ;  /* 0x00007300ef007a0c */ /* 0x000fe20003f06270 */
[----:B------:R-:W-:Y:S01]  /*0ef0*/  UIMAD UR4, UR17, UR4, URZ ;  /* 0x00000004110472a4 */ /* 0x000fe2000f8e023f */
[C---:B------:R-:W-:Y:S01]  /*0f00*/  ISETP.LT.OR P2, PT, R4.reuse, 0x1, P6 ;  /* 0x000000010400780c */ /* 0x040fe20003741670 */
[----:B------:R-:W-:Y:S01]  /*0f10*/  IMAD.U32 R5, RZ, RZ, UR11 ;  /* 0x0000000bff057e24 */ /* 0x000fe2000f8e00ff */
[----:B------:R-:W-:Y:S01]  /*0f20*/  LEA R28, P3, R3, R32, 0x7 ;  /* 0x00000020031c7211 */ /* 0x000fe200078638ff */
[----:B------:R-:W-:Y:S01]  /*0f30*/  UIMAD UR4, UR11, UR5, UR4 ;  /* 0x000000050b0472a4 */ /* 0x000fe2000f8e0204 */
[C---:B------:R-:W-:Y:S01]  /*0f40*/  ISETP.LT.OR P5, PT, R4.reuse, 0x1, P1 ;  /* 0x000000010400780c */ /* 0x040fe20000fa1670 */
[----:B------:R-:W-:Y:S01]  /*0f50*/  IMAD.WIDE.U32 R26, R5, c[0x0][0x1b8], R26 ;  /* 0x00006e00051a7a25 */ /* 0x000fe200078e001a */
[C---:B------:R-:W-:Y:S01]  /*0f60*/  ISETP.LT.OR P4, PT, R4.reuse, 0x1, P0 ;  /* 0x000000010400780c */ /* 0x040fe20000781670 */
[----:B------:R1:W-:Y:S01]  /*0f70*/  STL.64 [R1+0x10], R36 ;  /* 0x0000102401007387 */ /* 0x0003e20000100a00 */
[----:B------:R-:W-:Y:S01]  /*0f80*/  LEA.HI.X R29, R3, R33, R2, 0x7, P3 ;  /* 0x00000021031d7211 */ /* 0x000fe200018f3c02 */
[----:B------:R-:W-:Y:S01]  /*0f90*/  IMAD.SHL.U32 R237, R237, 0x2, RZ ;  /* 0x00000002eded7824 */ /* 0x000fe200078e00ff */
[C---:B------:R-:W-:Y:S01]  /*0fa0*/  ISETP.LT.OR P3, PT, R4.reuse, 0x41, P6 ;  /* 0x000000410400780c */ /* 0x040fe20003761670 */
[----:B------:R-:W-:Y:S01]  /*0fb0*/  IMAD R2, R15, c[0x0][0x1a8], RZ ;  /* 0x00006a000f027a24 */ /* 0x000fe200078e02ff */
[C---:B------:R-:W-:Y:S01]  /*0fc0*/  ISETP.LT.OR P1, PT, R4.reuse, 0x41, P1 ;  /* 0x000000410400780c */ /* 0x040fe20000f21670 */
[----:B------:R-:W-:Y:S01]  /*0fd0*/  IMAD R30, R37, c[0x0][0x178], RZ ;  /* 0x00005e00251e7a24 */ /* 0x000fe200078e02ff */
[----:B------:R-:W-:Y:S01]  /*0fe0*/  ISETP.LT.OR P0, PT, R4, 0x41, P0 ;  /* 0x000000410400780c */ /* 0x000fe20000701670 */
[----:B------:R-:W-:Y:S01]  /*0ff0*/  @!PT LDS RZ, [RZ] ;  /* 0x00000000fffff984 */ /* 0x000fe20000000800 */
[----:B------:R-:W-:Y:S01]  /*1000*/  @!PT LDS RZ, [RZ] ;  /* 0x00000000fffff984 */ /* 0x000fe20000000800 */
[----:B------:R-:W-:Y:S01]  /*1010*/  @!PT LDS RZ, [RZ] ;  /* 0x00000000fffff984 */ /* 0x000fe20000000800 */
[----:B------:R2:W-:Y:S01]  /*1020*/  LDGSTS.E.BYPASS.LTC128B.128 [R237+0x6080], [R32.64], !P2 ;  /* 0x0608000020ed7fae */ /* 0x0005e2000d101d4e */
[----:B------:R-:W-:Y:S01]  /*1030*/  IADD3 R27, R27, UR4, RZ ;  /* 0x000000041b1b7c10 */ /* 0x000fe2000fffe0ff */
[----:B------:R-:W-:Y:S01]  /*1040*/  IMAD R2, R14, c[0x0][0x1ac], R2 ;  /* 0x00006b000e027a24 */ /* 0x000fe200078e0202 */
[----:B------:R-:W-:Y:S01]  /*1050*/  SHF.R.S32.HI R3, RZ, 0x1f, R0 ;  /* 0x0000001fff037819 */ /* 0x000fe20000011400 */
[----:B------:R2:W-:Y:S01]  /*1060*/  LDGSTS.E.BYPASS.LTC128B.128 [R237+0x8080], [R32.64+0x40], !P5 ;  /* 0x0808004020ed7fae */ /* 0x0005e2000e901d4e */
[----:B------:R-:W-:Y:S01]  /*1070*/  ISETP.GE.AND P2, PT, R20, c[0x0][0x19c], PT ;  /* 0x0000670014007a0c */ /* 0x000fe20003f46270 */
[----:B------:R-:W-:Y:S01]  /*1080*/  IMAD.WIDE.U32 R14, R14, c[0x0][0x1a8], R26 ;  /* 0x00006a000e0e7a25 */ /* 0x000fe200078e001a */
[----:B------:R-:W-:Y:S01]  /*1090*/  ISETP.GE.AND P6, PT, R6, c[0x0][0x19c], PT ;  /* 0x0000670006007a0c */ /* 0x000fe20003fc6270 */
[----:B------:R2:W-:Y:S01]  /*10a0*/  LDGSTS.E.BYPASS.LTC128B.128 [R237+0xa080], [R32.64+0x80], !P4 ;  /* 0x0a08008020ed7fae */ /* 0x0005e2000e101d4e */
[----:B------:R-:W-:Y:S01]  /*10b0*/  ISETP.GE.AND P4, PT, R239, c[0x0][0x19c], PT ;  /* 0x00006700ef007a0c */ /* 0x000fe20003f86270 */
[----:B------:R-:W-:Y:S01]  /*10c0*/  IMAD R30, R36, c[0x0][0x17c], R30 ;  /* 0x00005f00241e7a24 */ /* 0x000fe200078e021e */
[----:B------:R-:W-:Y:S01]  /*10d0*/  LEA.HI R3, R3, R36, RZ, 0x3 ;  /* 0x0000002403037211 */ /* 0x000fe200078f18ff */
[----:B------:R3:W-:Y:S01]  /*10e0*/  LDGSTS.E.BYPASS.LTC128B.128 [R237+0x7080], [R28.64], !P3 ;  /* 0x070800001ced7fae */ /* 0x0007e2000d901d4e */
[C---:B------:R-:W-:Y:S01]  /*10f0*/  ISETP.LT.OR P5, PT, R4.reuse, 0x1, P2 ;  /* 0x000000010400780c */ /* 0x040fe200017a1670 */
[----:B------:R-:W-:Y:S01]  /*1100*/  IMAD.IADD R2, R15, 0x1, R2 ;  /* 0x000000010f027824 */ /* 0x000fe200078e0202 */
[C---:B------:R-:W-:Y:S01]  /*1110*/  ISETP.LT.OR P3, PT, R4.reuse, 0x1, P6 ;  /* 0x000000010400780c */ /* 0x040fe20003761670 */
[----:B------:R3:W-:Y:S01]  /*1120*/  LDGSTS.E.BYPASS.LTC128B.128 [R237+0x9080], [R28.64+0x40], !P1 ;  /* 0x090800401ced7fae */ /* 0x0007e2000c901d4e */
[C---:B------:R-:W-:Y:S01]  /*1130*/  ISETP.LT.OR P1, PT, R4.reuse, 0x1, P4 ;  /* 0x000000010400780c */ /* 0x040fe20002721670 */
[----:B------:R-:W-:Y:S01]  /*1140*/  IMAD.MOV.U32 R15, RZ, RZ, c[0x0][0x1a8] ;  /* 0x00006a00ff0f7624 */ /* 0x000fe200078e00ff */
[C---:B------:R-:W-:Y:S01]  /*1150*/  ISETP.LT.OR P2, PT, R4.reuse, 0x41, P2 ;  /* 0x000000410400780c */ /* 0x040fe20001741670 */
[----:B------:R3:W-:Y:S01]  /*1160*/  LDGSTS.E.BYPASS.LTC128B.128 [R237+0xb080], [R28.64+0x80], !P0 ;  /* 0x0b0800801ced7fae */ /* 0x0007e2000c101d4e */
[C---:B------:R-:W-:Y:S01]  /*1170*/  ISETP.LT.OR P6, PT, R4.reuse, 0x41, P6 ;  /* 0x000000410400780c */ /* 0x040fe200037c1670 */
[----:B------:R-:W-:Y:S01]  /*1180*/  ULDC.64 UR4, c[0x0][0x208] ;  /* 0x0000820000047ab9 */ /* 0x000fe20000000a00 */
[----:B------:R-:W-:Y:S01]  /*1190*/  ISETP.LT.OR P4, PT, R4, 0x41, P4 ;  /* 0x000000410400780c */ /* 0x000fe20002781670 */
[----:B------:R-:W-:Y:S01]  /*11a0*/  IMAD.WIDE.U32 R4, R36, c[0x0][0x178], R20 ;  /* 0x00005e0024047a25 */ /* 0x000fe200078e0014 */
[C---:B------:R-:W-:Y:S01]  /*11b0*/  LEA R26, P0, R14.reuse, c[0x0][0x190], 0x1 ;  /* 0x000064000e1a7a11 */ /* 0x040fe200078008ff */
[----:B------:R-:W-:Y:S01]  /*11c0*/  USHF.L.U64.HI UR19, UR4, UR19, UR5 ;  /* 0x0000001304137299 */ /* 0x000fe20008010205 */
[----:B------:R-:W-:Y:S01]  /*11d0*/  LOP3.LUT R3, R3, 0xfffffff8, RZ, 0xc0, !PT ;  /* 0xfffffff803037812 */ /* 0x000fe200078ec0ff */
[----:B------:R-:W-:Y:S01]  /*11e0*/  IMAD.IADD R31, R5, 0x1, R30 ;  /* 0x00000001051f7824 */ /* 0x000fe200078e021e */
[----:B------:R-:W-:Y:S01]  /*11f0*/  LEA.HI.X R27, R14, c[0x0][0x194], R2, 0x1, P0 ;  /* 0x000065000e1b7a11 */ /* 0x000fe200000f0c02 */
[----:B------:R-:W-:Y:S01]  /*1200*/  IMAD.MOV.U32 R5, RZ, RZ, c[0x0][0x1ac] ;  /* 0x00006b00ff057624 */ /* 0x000fe200078e00ff */
[----:B------:R-:W-:Y:S01]  /*1210*/  LEA R14, P0, R15, R26, 0x7 ;  /* 0x0000001a0f0e7211 */ /* 0x000fe200078038ff */
[----:B------:R-:W-:Y:S01]  /*1220*/  IMAD.IADD R3, R36, 0x1, -R3 ;  /* 0x0000000124037824 */ /* 0x000fe200078e0a03 */
[----:B------:R-:W-:Y:S01]  /*1230*/  IADD3 R17, R17, UR7, RZ ;  /* 0x0000000711117c10 */ /* 0x000fe2000fffe0ff */
[----:B------:R-:W-:Y:S01]  /*1240*/  ULDC.64 UR6, c[0x0][0x288] ;  /* 0x0000a20000067ab9 */ /* 0x000fe20000000a00 */
[----:B------:R-:W-:Y:S01]  /*1250*/  LEA.HI R230, R232, R34, RZ, 0x6 ;  /* 0x00000022e8e67211 */ /* 0x000fe200078f30ff */
[----:B------:R-:W-:Y:S01]  /*1260*/  UIMAD UR6, UR13, UR6, URZ ;  /* 0x000000060d0672a4 */ /* 0x000fe2000f8e023f */
[----:B------:R-:W-:Y:S01]  /*1270*/  LEA.HI.X R15, R15, R27, R5, 0x7, P0 ;  /* 0x0000001b0f0f7211 */ /* 0x000fe200000f3c05 */
[----:B------:R-:W-:Y:S01]  /*1280*/  USHF.L.U32 UR20, UR4, 0x6, URZ ;  /* 0x0000000604147899 */ /* 0x000fe2000800063f */
[----:B------:R-:W-:Y:S01]  /*1290*/  SHF.R.S32.HI R230, RZ, 0x6, R230 ;  /* 0x00000006ffe67819 */ /* 0x000fe200000114e6 */
[----:B------:R-:W-:Y:S01]  /*12a0*/  UIMAD UR6, UR10, UR7, UR6 ;  /* 0x000000070a0672a4 */ /* 0x000fe2000f8e0206 */
[C---:B------:R-:W-:Y:S01]  /*12b0*/  LOP3.LUT P0, RZ, R3.reuse, 0x4, RZ, 0xc0, !PT ;  /* 0x0000000403ff7812 */ /* 0x040fe2000780c0ff */
[----:B------:R-:W-:Y:S01]  /*12c0*/  IMAD.SHL.U32 R3, R3, 0x40, RZ ;  /* 0x0000004003037824 */ /* 0x000fe200078e00ff */
[----:B------:R-:W-:Y:S01]  /*12d0*/  LEA.HI R2, R18, R9, RZ, 0x1 ;  /* 0x0000000912027211 */ /* 0x000fe200078f08ff */
[----:B------:R-:W-:Y:S01]  /*12e0*/  ULDC.64 UR4, c[0x0][0x188] ;  /* 0x0000620000047ab9 */ /* 0x000fe20000000a00 */
[----:B------:R-:W-:Y:S01]  /*12f0*/  IMAD.SHL.U32 R0, R230, 0x8, RZ ;  /* 0x00000008e6007824 */ /* 0x000fe200078e00ff */
[----:B------:R-:W-:Y:S01]  /*1300*/  UIMAD UR4, UR17, UR4, URZ ;  /* 0x00000004110472a4 */ /* 0x000fe2000f8e023f */
[----:B---3--:R-:W-:Y:S01]  /*1310*/  IMAD R28, R37, c[0x0][0x208], RZ ;  /* 0x00008200251c7a24 */ /* 0x008fe200078e02ff */
[----:B------:R-:W-:Y:S01]  /*1320*/  LOP3.LUT R3, R3, 0x1c0, RZ, 0xc0, !PT ;  /* 0x000001c003037812 */ /* 0x000fe200078ec0ff */
[----:B--2---:R-:W-:Y:S01]  /*1330*/  IMAD.WIDE.U32 R32, R36, c[0x0][0x208], R20 ;  /* 0x0000820024207a25 */ /* 0x004fe200078e0014 */
[----:B------:R-:W-:Y:S01]  /*1340*/  LOP3.LUT R2, R2, 0xfffffffe, RZ, 0xc0, !PT ;  /* 0xfffffffe02027812 */ /* 0x000fe200078ec0ff */
[----:B------:R-:W-:Y:S01]  /*1350*/  UIMAD UR21, UR11, UR5, UR4 ;  /* 0x000000050b1572a4 */ /* 0x000fe2000f8e0204 */
[----:B------:R-:W-:Y:S01]  /*1360*/  IADD3 R25, R25, UR6, RZ ;  /* 0x0000000619197c10 */ /* 0x000fe2000fffe0ff */
[----:B------:R-:W-:Y:S01]  /*1370*/  IMAD R28, R36, c[0x0][0x20c], R28 ;  /* 0x00008300241c7a24 */ /* 0x000fe200078e021c */
[----:B------:R-:W-:Y:S01]  /*1380*/  ULDC.64 UR6, c[0x0][0x180] ;  /* 0x0000600000067ab9 */ /* 0x000fe20000000a00 */
[----:B------:R-:W-:Y:S01]  /*1390*/  LOP3.LUT R0, R0, 0x18, RZ, 0xc0, !PT ;  /* 0x0000001800007812 */ /* 0x000fe200078ec0ff */
[----:B------:R-:W-:Y:S01]  /*13a0*/  IMAD.IADD R2, R9, 0x1, -R2 ;  /* 0x0000000109027824 */ /* 0x000fe200078e0a02 */
[----:B------:R-:W-:Y:S01]  /*13b0*/  SHF.R.U32.HI R5, RZ, 0x3, R3 ;  /* 0x00000003ff057819 */ /* 0x000fe20000011603 */
[----:B------:R-:W-:Y:S01]  /*13c0*/  IMAD.MOV.U32 R30, RZ, RZ, R4 ;  /* 0x000000ffff1e7224 */ /* 0x000fe200078e0004 */
[----:B------:R-:W-:Y:S01]  /*13d0*/  ULDC.64 UR4, c[0x0][0x210] ;  /* 0x0000840000047ab9 */ /* 0x000fe20000000a00 */
[----:B------:R-:W-:Y:S01]  /*13e0*/  IMAD.U32 R4, RZ, RZ, UR10 ;  /* 0x0000000aff047e24 */ /* 0x000fe2000f8e00ff */
[----:B------:R-:W-:Y:S01]  /*13f0*/  UIMAD UR6, UR13, UR6, URZ ;  /* 0x000000060d0672a4 */ /* 0x000fe2000f8e023f */
[----:B------:R-:W-:Y:S01]  /*1400*/  IMAD.IADD R29, R33, 0x1, R28 ;  /* 0x00000001211d7824 */ /* 0x000fe200078e021c */
[----:B------:R-:W-:Y:S01]  /*1410*/  LOP3.LUT R5, R5, R3, R0, 0x1e, !PT ;  /* 0x0000000305057212 */ /* 0x000fe200078e1e00 */
[----:B------:R-:W-:Y:S01]  /*1420*/  UIMAD UR13, UR13, UR4, URZ ;  /* 0x000000040d0d72a4 */ /* 0x000fe2000f8e023f */
[----:B------:R-:W-:Y:S01]  /*1430*/  IMAD.MOV.U32 R28, RZ, RZ, R32 ;  /* 0x000000ffff1c7224 */ /* 0x000fe200078e0020 */
[----:B------:R-:W-:Y:S01]  /*1440*/  UIMAD UR4, UR10, UR7, UR6 ;  /* 0x000000070a0472a4 */ /* 0x000fe2000f8e0206 */
[----:B------:R-:W-:Y:S01]  /*1450*/  IMAD.U32 R3, RZ, RZ, UR10 ;  /* 0x0000000aff037e24 */ /* 0x000fe2000f8e00ff */
[----:B------:R-:W-:Y:S01]  /*1460*/  UIMAD UR6, UR10, UR5, UR13 ;  /* 0x000000050a0672a4 */ /* 0x000fe2000f8e020d */
[----:B------:R-:W-:Y:S01]  /*1470*/  IMAD.SHL.U32 R226, R2, 0x400, RZ ;  /* 0x0000040002e27824 */ /* 0x000fe200078e00ff */
[----:B------:R-:W-:Y:S01]  /*1480*/  USHF.R.S32.HI UR7, URZ, 0x1f, UR16 ;  /* 0x0000001f3f077899 */ /* 0x000fe20008011410 */
[----:B------:R-:W-:Y:S01]  /*1490*/  IMAD.WIDE.U32 R30, R4, c[0x0][0x180], R30 ;  /* 0x00006000041e7a25 */ /* 0x000fe200078e001e */
[----:B------:R-:W-:Y:S01]  /*14a0*/  LOP3.LUT R12, R22, 0xfffffff8, RZ, 0xc0, !PT ;  /* 0xfffffff8160c7812 */ /* 0x000fe200078ec0ff */
[----:B------:R-:W0:Y:S01]  /*14b0*/  LDGDEPBAR ;  /* 0x00000000000079af */ /* 0x000e220000000000 */
[----:B------:R-:W-:Y:S01]  /*14c0*/  SHF.R.S32.HI R21, RZ, 0x1f, R230 ;  /* 0x0000001fff157819 */ /* 0x000fe200000114e6 */
[----:B------:R-:W-:Y:S01]  /*14d0*/  IMAD R4, R11, 0x2, R226 ;  /* 0x000000020b047824 */ /* 0x000fe200078e02e2 */
[----:B------:R-:W-:Y:S01]  /*14e0*/  IADD3 R11, R31, UR4, RZ ;  /* 0x000000041f0b7c10 */ /* 0x000fe2000fffe0ff */
[----:B------:R-:W-:Y:S01]  /*14f0*/  IMAD.WIDE.U32 R28, R3, c[0x0][0x210], R28 ;  /* 0x00008400031c7a25 */ /* 0x000fe200078e001c */
[----:B------:R-:W-:Y:S01]  /*1500*/  ULDC.64 UR4, c[0x0][0x178] ;  /* 0x00005e0000047ab9 */ /* 0x000fe20000000a00 */
[----:B------:R1:W-:Y:S01]  /*1510*/  LDGSTS.E.BYPASS.LTC128B.128 [R237+0x80], [R26.64], !P5 ;  /* 0x000800001aed7fae */ /* 0x0003e2000e901d4e */
[----:B------:R-:W-:Y:S01]  /*1520*/  UIMAD.WIDE.U32 UR22, UR16, UR4, URZ ;  /* 0x00000004101672a5 */ /* 0x000fe2000f8e003f */
[----:B------:R-:W-:Y:S01]  /*1530*/  IMAD.IADD R4, R4, 0x1, R5 ;  /* 0x0000000104047824 */ /* 0x000fe200078e0205 */
[----:B------:R-:W-:Y:S01]  /*1540*/  IADD3 R5, R29, UR6, RZ ;  /* 0x000000061d057c10 */ /* 0x000fe2000fffe0ff */
[----:B------:R-:W-:Y:S01]  /*1550*/  UIMAD UR6, UR7, UR4, URZ ;  /* 0x00000004070672a4 */ /* 0x000fe2000f8e023f */
[----:B------:R-:W-:Y:S01]  /*1560*/  IMAD.U32 R240, RZ, RZ, UR11 ;  /* 0x0000000bfff07e24 */ /* 0x000fe2000f8e00ff */
[----:B------:R1:W-:Y:S01]  /*1570*/  LDGSTS.E.BYPASS.LTC128B.128 [R237+0x2080], [R26.64+0x40], !P3 ;  /* 0x020800401aed7fae */ /* 0x0003e2000d901d4e */
[----:B------:R-:W-:Y:S01]  /*1580*/  IMAD.SHL.U32 R238, R4, 0x2, RZ ;  /* 0x0000000204ee7824 */ /* 0x000fe200078e00ff */
[----:B------:R-:W-:Y:S01]  /*1590*/  UIMAD UR6, UR16, UR5, UR6 ;  /* 0x00000005100672a4 */ /* 0x000fe2000f8e0206 */
[----:B------:R-:W-:Y:S01]  /*15a0*/  IMAD.MOV.U32 R4, RZ, RZ, R28 ;  /* 0x000000ffff047224 */ /* 0x000fe200078e001c */
[----:B------:R1:W-:Y:S01]  /*15b0*/  LDGSTS.E.BYPASS.LTC128B.128 [R237+0x4080], [R26.64+0x80], !P1 ;  /* 0x040800801aed7fae */ /* 0x0003e2000c901d4e */
[----:B------:R-:W-:Y:S01]  /*15c0*/  ULDC.64 UR4, c[0x0][0x218] ;  /* 0x0000860000047ab9 */ /* 0x000fe20000000a00 */
[----:B------:R-:W-:Y:S01]  /*15d0*/  IMAD.MOV.U32 R10, RZ, RZ, R30 ;  /* 0x000000ffff0a7224 */ /* 0x000fe200078e001e */
[----:B------:R-:W-:Y:S01]  /*15e0*/  UIMAD UR13, UR17, UR4, URZ ;  /* 0x00000004110d72a4 */ /* 0x000fe2000f8e023f */
[----:B------:R-:W-:Y:S01]  /*15f0*/  IMAD.U32 R242, RZ, RZ, UR11 ;  /* 0x0000000bfff27e24 */ /* 0x000fe2000f8e00ff */
[----:B------:R-:W-:Y:S01]  /*1600*/  UIADD3 UR4, UR23, UR6, URZ ;  /* 0x0000000617047290 */ /* 0x000fe2000fffe03f */
[----:B------:R-:W-:Y:S01]  /*1610*/  IMAD.WIDE.U32 R240, R240, c[0x0][0x218], R4 ;  /* 0x00008600f0f07a25 */ /* 0x000fe200078e0004 */
[----:B------:R-:W-:Y:S01]  /*1620*/  UIMAD UR13, UR11, UR5, UR13 ;  /* 0x000000050b0d72a4 */ /* 0x000fe2000f8e020d */
[----:B------:R-:W-:Y:S01]  /*1630*/  IADD3 R3, R238, 0xf480, RZ ;  /* 0x0000f480ee037810 */ /* 0x000fe20007ffe0ff */
[----:B------:R-:W-:Y:S01]  /*1640*/  USHF.L.U32 UR6, UR16, 0x6, URZ ;  /* 0x0000000610067899 */ /* 0x000fe2000800063f */
[----:B------:R-:W-:Y:S01]  /*1650*/  IMAD.WIDE.U32 R242, R242, c[0x0][0x188], R10 ;  /* 0x00006200f2f27a25 */ /* 0x000fe200078e000a */
[----:B------:R2:W-:Y:S01]  /*1660*/  LDGSTS.E.BYPASS.LTC128B.128 [R237+0x1080], [R14.64], !P2 ;  /* 0x010800000eed7fae */ /* 0x0005e2000d101d4e */
[----:B------:R-:W-:Y:S01]  /*1670*/  ULDC UR5, c[0x0][0x168] ;  /* 0x00005a0000057ab9 */ /* 0x000fe20000000800 */
[----:B------:R-:W-:Y:S01]  /*1680*/  IADD3 R236, R238, 0xf4c0, RZ ;  /* 0x0000f4c0eeec7810 */ /* 0x000fe20007ffe0ff */
[----:B------:R-:W-:Y:S01]  /*1690*/  IMAD.U32 R28, RZ, RZ, UR22 ;  /* 0x00000016ff1c7e24 */ /* 0x000fe2000f8e00ff */
[----:B------:R2:W-:Y:S01]  /*16a0*/  LDGSTS.E.BYPASS.LTC128B.128 [R237+0x3080], [R14.64+0x40], !P6 ;  /* 0x030800400eed7fae */ /* 0x0005e2000f101d4e */
[----:B------:R-:W-:Y:S01]  /*16b0*/  IMAD.IADD R12, R34, 0x1, -R12 ;  /* 0x00000001220c7824 */ /* 0x000fe200078e0a0c */
[----:B------:R-:W-:Y:S01]  /*16c0*/  IADD3 R39, R241, UR13, RZ ;  /* 0x0000000df1277c10 */ /* 0x000fe2000fffe0ff */
[----:B------:R-:W-:Y:S01]  /*16d0*/  IMAD.U32 R10, RZ, RZ, UR4 ;  /* 0x00000004ff0a7e24 */ /* 0x000fe2000f8e00ff */
[----:B------:R2:W-:Y:S01]  /*16e0*/  LDGSTS.E.BYPASS.LTC128B.128 [R237+0x5080], [R14.64+0x80], !P4 ;  /* 0x050800800eed7fae */ /* 0x0005e2000e101d4e */
[----:B------:R-:W-:Y:S01]  /*16f0*/  @P0 IADD3 R236, R3, -0x40, RZ ;  /* 0xffffffc003ec0810 */ /* 0x000fe20007ffe0ff */
[----:B------:R-:W-:Y:S01]  /*1700*/  UIADD3 UR13, -UR6, UR5, URZ ;  /* 0x00000005060d7290 */ /* 0x000fe2000fffe13f */
[----:B------:R-:W-:Y:S01]  /*1710*/  IADD3 R233, R243, UR21, RZ ;  /* 0x00000015f3e97c10 */ /* 0x000fe2000fffe0ff */
[----:B------:R-:W0:Y:S01]  /*1720*/  LDGDEPBAR ;  /* 0x00000000000079af */ /* 0x000e220000000000 */
[----:B------:R-:W-:Y:S01]  /*1730*/  LEA R8, P0, R28, R242, 0x6 ;  /* 0x000000f21c087211 */ /* 0x000fe200078030ff */
[----:B------:R-:W-:Y:S01]  /*1740*/  UIMAD UR19, UR19, UR16, URZ ;  /* 0x00000010131372a4 */ /* 0x000fe2000f8e023f */
[----:B------:R-:W-:Y:S01]  /*1750*/  LEA.HI R19, R12, R12, RZ, 0x1 ;  /* 0x0000000c0c137211 */ /* 0x000fe200078f08ff */
[----:B------:R-:W-:Y:S01]  /*1760*/  IMAD.U32 R4, RZ, RZ, UR20 ;  /* 0x00000014ff047e24 */ /* 0x000fe2000f8e00ff */
[----:B------:R-:W-:Y:S01]  /*1770*/  LEA.HI.X R3, R28, R233, R10, 0x6, P0 ;  /* 0x000000e91c037211 */ /* 0x000fe200000f340a */
[----:B------:R-:W-:Y:S01]  /*1780*/  IMAD.MOV.U32 R38, RZ, RZ, R240 ;  /* 0x000000ffff267224 */ /* 0x000fe200078e00f0 */
[----:B------:R-:W-:Y:S01]  /*1790*/  LEA.HI R21, R21, R230, RZ, 0x2 ;  /* 0x000000e615157211 */ /* 0x000fe200078f10ff */
[----:B------:R-:W-:Y:S01]  /*17a0*/  UIMAD UR19, UR7, UR20, UR19 ;  /* 0x00000014071372a4 */ /* 0x000fe2000f8e0213 */
[----:B------:R-:W-:Y:S01]  /*17b0*/  ISETP.LT.AND P1, PT, R36, UR13, PT ;  /* 0x0000000d24007c0c */ /* 0x000fe2000bf21270 */
[----:B------:R-:W-:Y:S01]  /*17c0*/  IMAD.WIDE.U32 R10, R4, UR16, R38 ;  /* 0x00000010040a7c25 */ /* 0x000fe2000f8e0026 */
[C---:B------:R-:W-:Y:S01]  /*17d0*/  ISETP.GE.AND P0, PT, R20.reuse, c[0x0][0x16c], PT ;  /* 0x00005b0014007a0c */ /* 0x040fe20003f06270 */
[----:B------:R-:W-:Y:S01]  /*17e0*/  ULDC.64 UR4, c[0x0][0x278] ;  /* 0x00009e0000047ab9 */ /* 0x000fe20000000a00 */
[----:B------:R-:W-:Y:S01]  /*17f0*/  LOP3.LUT R13, R13, 0xfffffff0, RZ, 0xc0, !PT ;  /* 0xfffffff00d0d7812 */ /* 0x000fe200078ec0ff */
[----:B------:R-:W-:Y:S01]  /*1800*/  IMAD.U32 R250, RZ, RZ, UR11 ;  /* 0x0000000bfffa7e24 */ /* 0x000fe2000f8e00ff */
[----:B------:R-:W-:Y:S01]  /*1810*/  LOP3.LUT R21, R21, 0x1ffffffc, RZ, 0xc0, !PT ;  /* 0x1ffffffc15157812 */ /* 0x000fe200078ec0ff */
[----:B------:R-:W-:Y:S01]  /*1820*/  IMAD.SHL.U32 R9, R9, 0x10, RZ ;  /* 0x0000001009097824 */ /* 0x000fe200078e00ff */
[----:B------:R-:W-:Y:S01]  /*1830*/  ISETP.GE.AND P5, PT, R20, c[0x0][0x1fc], PT ;  /* 0x00007f0014007a0c */ /* 0x000fe20003fa6270 */
[----:B------:R-:W-:Y:S01]  /*1840*/  IMAD.IADD R13, R34, 0x1, -R13 ;  /* 0x00000001220d7824 */ /* 0x000fe200078e0a0d */
[----:B------:R-:W-:Y:S01]  /*1850*/  ISETP.GE.OR P2, PT, R20, c[0x0][0x1fc], !P1 ;  /* 0x00007f0014007a0c */ /* 0x000fe20004f46670 */
[----:B------:R-:W-:Y:S01]  /*1860*/  IMAD.IADD R252, R230, 0x1, -R21 ;  /* 0x00000001e6fc7824 */ /* 0x000fe200078e0a15 */
[----:B------:R-:W-:Y:S01]  /*1870*/  SEL R245, RZ, 0x1, P0 ;  /* 0x00000001fff57807 */ /* 0x000fe20000000000 */
[----:B------:R-:W-:Y:S01]  /*1880*/  IMAD.WIDE.U32 R250, R250, c[0x0][0x278], R16 ;  /* 0x00009e00fafa7a25 */ /* 0x000fe200078e0010 */
[----:B--2---:R-:W-:Y:S01]  /*1890*/  LOP3.LUT R15, R19, 0x7fffffe, RZ, 0xc0, !PT ;  /* 0x07fffffe130f7812 */ /* 0x004fe200078ec0ff */
[----:B------:R-:W-:-:S04]  /*18a0*/  DEPBAR.LE SB0, 0x1 ;  /* 0x000080400000791a */ /* 0x000fc80000000000 */
[----:B------:R-:W-:Y:S01]  /*18b0*/  IMAD.IADD R15, R12, 0x1, -R15 ;  /* 0x000000010c0f7824 */ /* 0x000fe200078e0a0f */
[----:B------:R-:W-:Y:S01]  /*18c0*/  LEA R20, P0, R8, c[0x0][0x160], 0x1 ;  /* 0x0000580008147a11 */ /* 0x000fe200078008ff */
[----:B------:R-:W-:Y:S01]  /*18d0*/  IMAD.SHL.U32 R12, R12, 0x40, RZ ;  /* 0x000000400c0c7824 */ /* 0x000fe200078e00ff */
[----:B------:R-:W-:Y:S01]  /*18e0*/  IADD3 R5, R11, UR19, RZ ;  /* 0x000000130b057c10 */ /* 0x000fe2000fffe0ff */
[----:B------:R-:W-:Y:S01]  /*18f0*/  IMAD R230, R7, 0x4, R230 ;  /* 0x0000000407e67824 */ /* 0x000fe200078e02e6 */
[----:B------:R-:W-:Y:S01]  /*1900*/  LEA R4, P3, R10, c[0x0][0x1f0], 0x1 ;  /* 0x00007c000a047a11 */ /* 0x000fe200078608ff */
[----:B------:R-:W-:Y:S01]  /*1910*/  IMAD.MOV.U32 R220, RZ, RZ, 0x20 ;  /* 0x00000020ffdc7424 */ /* 0x000fe200078e00ff */
[----:B------:R-:W-:Y:S01]  /*1920*/  ISETP.GE.AND P6, PT, R239, c[0x0][0x16c], PT ;  /* 0x00005b00ef007a0c */ /* 0x000fe20003fc6270 */
[----:B------:R-:W-:Y:S01]  /*1930*/  IMAD R230, R230, 0x8, R15 ;  /* 0x00000008e6e67824 */ /* 0x000fe200078e020f */
[----:B------:R-:W-:Y:S01]  /*1940*/  SHF.R.S32.HI R19, RZ, 0x1, R19 ;  /* 0x00000001ff137819 */ /* 0x000fe20000011413 */
[----:B------:R-:W-:Y:S01]  /*1950*/  UIMAD UR4, UR17, UR4, URZ ;  /* 0x00000004110472a4 */ /* 0x000fe2000f8e023f */
[----:B------:R-:W-:Y:S01]  /*1960*/  LEA.HI.X R21, R8, c[0x0][0x164], R3, 0x1, P0 ;  /* 0x0000590008157a11 */ /* 0x000fe200000f0c03 */
[----:B------:R-:W-:Y:S01]  /*1970*/  USHF.R.S32.HI UR7, URZ, 0x1f, UR6 ;  /* 0x0000001f3f077899 */ /* 0x000fe20008011406 */
[----:B------:R-:W-:Y:S01]  /*1980*/  LEA.HI.X R5, R10, c[0x0][0x1f4], R5, 0x1, P3 ;  /* 0x00007d000a057a11 */ /* 0x000fe200018f0c05 */
[----:B------:R-:W-:Y:S01]  /*1990*/  UIMAD UR5, UR11, UR5, UR4 ;  /* 0x000000050b0572a4 */ /* 0x000fe2000f8e0204 */
[----:B------:R-:W-:Y:S01]  /*19a0*/  SEL R16, RZ, 0x4, P6 ;  /* 0x00000004ff107807 */ /* 0x000fe20003000000 */
[----:B------:R-:W-:Y:S01]  /*19b0*/  IMAD.U32 R248, RZ, RZ, UR11 ;  /* 0x0000000bfff87e24 */ /* 0x000fe2000f8e00ff */
[C---:B------:R-:W-:Y:S01]  /*19c0*/  LOP3.LUT P0, RZ, R19.reuse, 0x2, RZ, 0xc0, !PT ;  /* 0x0000000213ff7812 */ /* 0x040fe2000780c0ff */
[----:B------:R-:W-:Y:S01]  /*19d0*/  IMAD.SHL.U32 R19, R19, 0x40, RZ ;  /* 0x0000004013137824 */ /* 0x000fe200078e00ff */
[----:B------:R-:W-:Y:S01]  /*19e0*/  ISETP.GE.AND P3, PT, R6, c[0x0][0x16c], PT ;  /* 0x00005b0006007a0c */ /* 0x000fe20003f66270 */
[----:B------:R-:W-:Y:S01]  /*19f0*/  IMAD.WIDE.U32 R248, R248, c[0x0][0x290], R24 ;  /* 0x0000a400f8f87a25 */ /* 0x000fe200078e0018 */
[C---:B------:R-:W-:Y:S01]  /*1a00*/  ISETP.GE.AND P4, PT, R6.reuse, c[0x0][0x1fc], PT ;  /* 0x00007f0006007a0c */ /* 0x040fe20003f86270 */
[----:B------:R1:W-:Y:S01]  /*1a10*/  STL.64 [R1+0x8], R38 ;  /* 0x0000082601007387 */ /* 0x0003e20000100a00 */
[----:B------:R-:W-:Y:S01]  /*1a20*/  ISETP.GE.OR P6, PT, R6, c[0x0][0x1fc], !P1 ;  /* 0x00007f0006007a0c */ /* 0x000fe20004fc6670 */
[----:B------:R-:W-:Y:S01]  /*1a30*/  IMAD.SHL.U32 R234, R7, 0x8, RZ ;  /* 0x0000000807ea7824 */ /* 0x000fe200078e00ff */
[----:B------:R-:W-:Y:S01]  /*1a40*/  LOP3.LUT R12, R12, 0x1c0, RZ, 0xc0, !PT ;  /* 0x000001c00c0c7812 */ /* 0x000fe200078ec0ff */
[----:B------:R-:W-:Y:S01]  /*1a50*/  IMAD.MOV.U32 R231, RZ, RZ, 0x10 ;  /* 0x00000010ffe77424 */ /* 0x000fe200078e00ff */
[----:B------:R-:W-:Y:S01]  /*1a60*/  SHF.R.S32.HI R6, RZ, 0x1f, R13 ;  /* 0x0000001fff067819 */ /* 0x000fe2000001140d */
[----:B------:R-:W-:Y:S01]  /*1a70*/  IMAD.U32 R29, RZ, RZ, UR23 ;  /* 0x00000017ff1d7e24 */ /* 0x000fe2000f8e00ff */
[-C--:B------:R-:W-:Y:S01]  /*1a80*/  LEA.HI R17, R13, R13.reuse, RZ, 0x1 ;  /* 0x0000000d0d117211 */ /* 0x080fe200078f08ff */
[----:B------:R-:W-:Y:S01]  /*1a90*/  CS2R R154, SRZ ;  /* 0x00000000009a7805 */ /* 0x000fe2000001ff00 */
[----:B------:R-:W-:Y:S01]  /*1aa0*/  LOP3.LUT R9, R12, 0x30, R9, 0xf8, !PT ;  /* 0x000000300c097812 */ /* 0x000fe200078ef809 */
[----:B------:R-:W-:Y:S01]  /*1ab0*/  CS2R R152, SRZ ;  /* 0x0000000000987805 */ /* 0x000fe2000001ff00 */
[----:B------:R-:W-:Y:S01]  /*1ac0*/  LEA.HI R11, R6, R13, RZ, 0x3 ;  /* 0x0000000d060b7211 */ /* 0x000fe200078f18ff */
[----:B------:R-:W-:Y:S01]  /*1ad0*/  CS2R R150, SRZ ;  /* 0x0000000000967805 */ /* 0x000fe2000001ff00 */
[----:B------:R-:W-:Y:S01]  /*1ae0*/  LOP3.LUT R19, R19, 0xc0, RZ, 0xc0, !PT ;  /* 0x000000c013137812 */ /* 0x000fe200078ec0ff */
[----:B------:R-:W-:Y:S01]  /*1af0*/  CS2R R148, SRZ ;  /* 0x0000000000947805 */ /* 0x000fe2000001ff00 */
[----:B------:R-:W-:Y:S01]  /*1b00*/  LOP3.LUT R10, R17, 0x7fffffe, RZ, 0xc0, !PT ;  /* 0x07fffffe110a7812 */ /* 0x000fe200078ec0ff */
[----:B------:R-:W-:Y:S01]  /*1b10*/  CS2R R146, SRZ ;  /* 0x0000000000927805 */ /* 0x000fe2000001ff00 */
[----:B------:R-:W-:Y:S01]  /*1b20*/  LOP3.LUT R228, R9, 0x8, R22, 0xf8, !PT ;  /* 0x0000000809e47812 */ /* 0x000fe200078ef816 */
[----:B------:R-:W-:Y:S01]  /*1b30*/  CS2R R144, SRZ ;  /* 0x0000000000907805 */ /* 0x000fe2000001ff00 */
[----:B------:R-:W-:Y:S01]  /*1b40*/  LOP3.LUT R6, R11, 0xfffffff8, RZ, 0xc0, !PT ;  /* 0xfffffff80b067812 */ /* 0x000fe200078ec0ff */
[----:B------:R-:W-:Y:S01]  /*1b50*/  IMAD.IADD R10, R13, 0x1, -R10 ;  /* 0x000000010d0a7824 */ /* 0x000fe200078e0a0a */
[----:B------:R-:W-:Y:S01]  /*1b60*/  LOP3.LUT R22, R19, 0x8, R22, 0xf8, !PT ;  /* 0x0000000813167812 */ /* 0x000fe200078ef816 */
[----:B------:R-:W-:Y:S01]  /*1b70*/  CS2R R142, SRZ ;  /* 0x00000000008e7805 */ /* 0x000fe2000001ff00 */
[----:B------:R-:W-:Y:S01]  /*1b80*/  SHF.R.S32.HI R11, RZ, 0x3, R11 ;  /* 0x00000003ff0b7819 */ /* 0x000fe2000001140b */
[----:B------:R-:W-:Y:S01]  /*1b90*/  IMAD.IADD R6, R13, 0x1, -R6 ;  /* 0x000000010d067824 */ /* 0x000fe200078e0a06 */
[----:B------:R-:W-:Y:S01]  /*1ba0*/  SHF.R.U32.HI R19, RZ, 0x3, R19 ;  /* 0x00000003ff137819 */ /* 0x000fe20000011613 */
[----:B------:R-:W-:Y:S01]  /*1bb0*/  CS2R R140, SRZ ;  /* 0x00000000008c7805 */ /* 0x000fe2000001ff00 */
[----:B------:R-:W-:Y:S01]  /*1bc0*/  SEL R13, RZ, 0x2, P3 ;  /* 0x00000002ff0d7807 */ /* 0x000fe20001800000 */
[C---:B------:R-:W-:Y:S01]  /*1bd0*/  IMAD R227, R11.reuse, 0x8, R10 ;  /* 0x000000080be37824 */ /* 0x040fe200078e020a */
[----:B------:R-:W-:Y:S01]  /*1be0*/  LOP3.LUT R19, R22, R19, RZ, 0x3c, !PT ;  /* 0x0000001316137212 */ /* 0x000fe200078e3cff */
[----:B------:R-:W-:Y:S01]  /*1bf0*/  IMAD R226, R11, 0x200, R226 ;  /* 0x000002000be27824 */ /* 0x000fe200078e02e2 */
[----:B------:R-:W-:Y:S01]  /*1c00*/  SEL R10, RZ, 0xffffffff, P3 ;  /* 0xffffffffff0a7807 */ /* 0x000fe20001800000 */
[----:B------:R-:W-:Y:S01]  /*1c10*/  IMAD.SHL.U32 R227, R227, 0x20, RZ ;  /* 0x00000020e3e37824 */ /* 0x000fe200078e00ff */
[----:B------:R-:W-:Y:S01]  /*1c20*/  ISETP.GT.AND P3, PT, R34, 0xf, PT ;  /* 0x0000000f2200780c */ /* 0x000fe20003f64270 */
[----:B------:R-:W-:Y:S01]  /*1c30*/  IMAD.U32 R230, R230, 0x20, R19 ;  /* 0x00000020e6e67824 */ /* 0x000fe200078e0013 */
[----:B------:R-:W-:Y:S01]  /*1c40*/  SEL R221, R220, 0xffffffe0, !P0 ;  /* 0xffffffe0dcdd7807 */ /* 0x000fe20004000000 */
[----:B------:R-:W-:Y:S01]  /*1c50*/  IMAD.SHL.U32 R10, R10, 0x2, RZ ;  /* 0x000000020a0a7824 */ /* 0x000fe200078e00ff */
[----:B------:R-:W-:Y:S01]  /*1c60*/  IADD3 R235, R251, UR5, RZ ;  /* 0x00000005fbeb7c10 */ /* 0x000fe2000fffe0ff */
[----:B------:R-:W-:Y:S01]  /*1c70*/  IMAD.SHL.U32 R230, R230, 0x2, RZ ;  /* 0x00000002e6e67824 */ /* 0x000fe200078e00ff */
[----:B------:R-:W-:Y:S01]  /*1c80*/  BAR.SYNC.DEFER_BLOCKING 0x0 ;  /* 0x0000000000007b1d */ /* 0x000fe20000010000 */
[----:B------:R-:W-:Y:S01]  /*1c90*/  IADD3 R13, R16, R13, R245 ;  /* 0x0000000d100d7210 */ /* 0x000fe20007ffe0f5 */
[----:B------:R-:W-:Y:S01]  /*1ca0*/  CS2R R138, SRZ ;  /* 0x00000000008a7805 */ /* 0x000fe2000001ff00 */
[----:B------:R-:W-:Y:S01]  /*1cb0*/  IMAD.IADD R221, R230, 0x1, R221 ;  /* 0x00000001e6dd7824 */ /* 0x000fe200078e02dd */
[----:B------:R-:W-:Y:S01]  /*1cc0*/  LOP3.LUT R18, R18, 0xffffffe0, RZ, 0xc0, !PT ;  /* 0xffffffe012127812 */ /* 0x000fe200078ec0ff */
[----:B------:R-:W-:Y:S01]  /*1cd0*/  CS2R R136, SRZ ;  /* 0x0000000000887805 */ /* 0x000fe2000001ff00 */
[----:B------:R-:W-:Y:S01]  /*1ce0*/  ULDC.64 UR4, c[0x0][0x290] ;  /* 0x0000a40000047ab9 */ /* 0x000fe20000000a00 */
[----:B------:R-:W-:Y:S01]  /*1cf0*/  @!P3 IADD3 R9, P0, R250, UR6, RZ ;  /* 0x00000006fa09bc10 */ /* 0x000fe2000ff1e0ff */
[----:B------:R-:W-:Y:S01]  /*1d00*/  UIMAD UR4, UR17, UR4, URZ ;  /* 0x00000004110472a4 */ /* 0x000fe2000f8e023f */
[----:B------:R-:W-:Y:S01]  /*1d10*/  LEA.HI R232, R232, R34, RZ, 0x7 ;  /* 0x00000022e8e87211 */ /* 0x000fe200078f38ff */
[----:B------:R-:W-:Y:S01]  /*1d20*/  IMAD.IADD R18, R34, 0x1, -R18 ;  /* 0x0000000122127824 */ /* 0x000fe200078e0a12 */
[----:B------:R-:W-:Y:S01]  /*1d30*/  @!P3 IADD3.X R8, R235, UR7, RZ, P0, !PT ;  /* 0x00000007eb08bc10 */ /* 0x000fe200087fe4ff */
[----:B------:R-:W-:Y:S01]  /*1d40*/  UIMAD UR4, UR11, UR5, UR4 ;  /* 0x000000050b0472a4 */ /* 0x000fe2000f8e0204 */
[C---:B------:R-:W-:Y:S01]  /*1d50*/  @!P3 LEA R14, P0, R9.reuse, c[0x0][0x258], 0x2 ;  /* 0x00009600090eba11 */ /* 0x040fe200078010ff */
[----:B------:R-:W-:Y:S01]  /*1d60*/  CS2R R134, SRZ ;  /* 0x0000000000867805 */ /* 0x000fe2000001ff00 */
[----:B------:R-:W-:Y:S01]  /*1d70*/  SHF.R.U32.HI R19, RZ, 0x3, R12 ;  /* 0x00000003ff137819 */ /* 0x000fe2000001160c */
[----:B------:R-:W-:Y:S01]  /*1d80*/  CS2R R132, SRZ ;  /* 0x0000000000847805 */ /* 0x000fe2000001ff00 */
[----:B------:R-:W-:Y:S01]  /*1d90*/  @!P3 LEA.HI.X R15, R9, c[0x0][0x25c], R8, 0x2, P0 ;  /* 0x00009700090fba11 */ /* 0x000fe200000f1408 */
[----:B------:R-:W-:Y:S01]  /*1da0*/  CS2R R130, SRZ ;  /* 0x0000000000827805 */ /* 0x000fe2000001ff00 */
[C---:B------:R-:W-:Y:S01]  /*1db0*/  LOP3.LUT P0, RZ, R13.reuse, 0x1, RZ, 0xc0, !PT ;  /* 0x000000010dff7812 */ /* 0x040fe2000780c0ff */
[----:B------:R-:W-:Y:S01]  /*1dc0*/  CS2R R128, SRZ ;  /* 0x0000000000807805 */ /* 0x000fe2000001ff00 */
[----:B------:R-:W-:Y:S01]  /*1dd0*/  SEL R9, RZ, 0x1, P5 ;  /* 0x00000001ff097807 */ /* 0x000fe20002800000 */
[----:B------:R-:W-:Y:S01]  /*1de0*/  CS2R R126, SRZ ;  /* 0x00000000007e7805 */ /* 0x000fe2000001ff00 */
[C---:B------:R-:W-:Y:S01]  /*1df0*/  ISETP.GE.OR P0, PT, R36.reuse, UR13, !P0 ;  /* 0x0000000d24007c0c */ /* 0x040fe2000c706670 */
[----:B------:R1:W2:Y:S01]  /*1e00*/  LDSM.16.M88.4 R164, [R230+0x6080] ;  /* 0x00608000e6a4783b */ /* 0x0002a20000000200 */
[----:B------:R-:W-:Y:S01]  /*1e10*/  LOP3.LUT P5, RZ, R13, 0x2, RZ, 0xc0, !PT ;  /* 0x000000020dff7812 */ /* 0x000fe200078ac0ff */
[----:B------:R-:W-:Y:S01]  /*1e20*/  CS2R R124, SRZ ;  /* 0x00000000007c7805 */ /* 0x000fe2000001ff00 */
[--C-:B------:R-:W-:Y:S01]  /*1e30*/  SHF.R.S32.HI R8, RZ, 0x1, R17.reuse ;  /* 0x00000001ff087819 */ /* 0x100fe20000011411 */
[----:B------:R1:W3:Y:S01]  /*1e40*/  LDSM.16.M88.4 R172, [R230+0x7080] ;  /* 0x00708000e6ac783b */ /* 0x0002e20000000200 */
[----:B------:R-:W-:Y:S01]  /*1e50*/  ISETP.GE.OR P5, PT, R36, UR13, !P5 ;  /* 0x0000000d24007c0c */ /* 0x000fe2000efa6670 */
[----:B------:R-:W-:Y:S01]  /*1e60*/  CS2R R122, SRZ ;  /* 0x00000000007a7805 */ /* 0x000fe2000001ff00 */
[----:B------:R-:W-:Y:S01]  /*1e70*/  SHF.R.S32.HI R17, RZ, 0x1f, R17 ;  /* 0x0000001fff117819 */ /* 0x000fe20000011411 */
[----:B------:R1:W4:Y:S01]  /*1e80*/  LDSM.16.M88.4 R176, [R221+0x6080] ;  /* 0x00608000ddb0783b */ /* 0x0003220000000200 */
[----:B------:R-:W-:Y:S01]  /*1e90*/  SEL R12, RZ, 0xffffffff, P4 ;  /* 0xffffffffff0c7807 */ /* 0x000fe20002000000 */
[----:B------:R-:W-:Y:S01]  /*1ea0*/  CS2R R120, SRZ ;  /* 0x0000000000787805 */ /* 0x000fe2000001ff00 */
[----:B------:R-:W-:Y:S01]  /*1eb0*/  LEA.HI R17, R17, R8, RZ, 0x2 ;  /* 0x0000000811117211 */ /* 0x000fe200078f10ff */
[----:B------:R1:W1:Y:S01]  /*1ec0*/  LDSM.16.M88.4 R184, [R221+0x7080] ;  /* 0x00708000ddb8783b */ /* 0x0002620000000200 */
[----:B------:R-:W-:Y:S01]  /*1ed0*/  SHF.R.U32.HI R232, RZ, 0x4, R232 ;  /* 0x00000004ffe87819 */ /* 0x000fe200000116e8 */
[----:B------:R-:W-:Y:S01]  /*1ee0*/  IMAD.SHL.U32 R12, R12, 0x2, RZ ;  /* 0x000000020c0c7824 */ /* 0x000fe200078e00ff */
[----:B------:R-:W-:Y:S01]  /*1ef0*/  LOP3.LUT R228, R228, R19, RZ, 0x3c, !PT ;  /* 0x00000013e4e47212 */ /* 0x000fe200078e3cff */
[----:B------:R1:W1:Y:S01]  /*1f00*/  LDSM.16.M88.4 R188, [R230+0x8080] ;  /* 0x00808000e6bc783b */ /* 0x0002620000000200 */
[----:B------:R-:W-:Y:S01]  /*1f10*/  LOP3.LUT R17, R17, 0xfffffffc, RZ, 0xc0, !PT ;  /* 0xfffffffc11117812 */ /* 0x000fe200078ec0ff */
[----:B------:R-:W-:Y:S01]  /*1f20*/  CS2R R118, SRZ ;  /* 0x0000000000767805 */ /* 0x000fe2000001ff00 */
[----:B------:R-:W-:Y:S01]  /*1f30*/  SHF.R.S32.HI R3, RZ, 0x1f, R18 ;  /* 0x0000001fff037819 */ /* 0x000fe20000011412 */
[----:B------:R1:W1:Y:S01]  /*1f40*/  LDSM.16.M88.4 R192, [R230+0x9080] ;  /* 0x00908000e6c0783b */ /* 0x0002620000000200 */
[----:B------:R-:W-:Y:S01]  /*1f50*/  IMAD R228, R7, 0x200, R228 ;  /* 0x0000020007e47824 */ /* 0x000fe200078e02e4 */
[----:B------:R-:W-:Y:S01]  /*1f60*/  IADD3 R244, R249, UR4, RZ ;  /* 0x00000004f9f47c10 */ /* 0x000fe2000fffe0ff */
[----:B------:R-:W-:Y:S01]  /*1f70*/  IMAD.IADD R8, R8, 0x1, -R17 ;  /* 0x0000000108087824 */ /* 0x000fe200078e0a11 */
[----:B------:R1:W1:Y:S01]  /*1f80*/  LDSM.16.M88.4 R196, [R221+0x8080] ;  /* 0x00808000ddc4783b */ /* 0x0002620000000200 */
[----:B------:R-:W-:Y:S01]  /*1f90*/  LEA.HI R3, R3, R18, RZ, 0x2 ;  /* 0x0000001203037211 */ /* 0x000fe200078f10ff */
[----:B------:R-:W-:Y:S01]  /*1fa0*/  CS2R R116, SRZ ;  /* 0x0000000000747805 */ /* 0x000fe2000001ff00 */
[----:B------:R-:W-:Y:S01]  /*1fb0*/  LOP3.LUT R9, R12, 0x2, R9, 0xe2, !PT ;  /* 0x000000020c097812 */ /* 0x000fe200078ee209 */
[----:B------:R1:W1:Y:S01]  /*1fc0*/  LDSM.16.M88.4 R200, [R221+0x9080] ;  /* 0x00908000ddc8783b */ /* 0x0002620000000200 */
[----:B------:R-:W-:Y:S01]  /*1fd0*/  LOP3.LUT R11, R3, 0x7ffffffc, RZ, 0xc0, !PT ;  /* 0x7ffffffc030b7812 */ /* 0x000fe200078ec0ff */
[----:B------:R-:W-:Y:S01]  /*1fe0*/  CS2R R114, SRZ ;  /* 0x0000000000727805 */ /* 0x000fe2000001ff00 */
[----:B------:R-:W-:Y:S01]  /*1ff0*/  LOP3.LUT R245, R10, 0x2, R245, 0xe2, !PT ;  /* 0x000000020af57812 */ /* 0x000fe200078ee2f5 */
[----:B------:R1:W1:Y:S01]  /*2000*/  LDSM.16.M88.4 R204, [R230+0xa080] ;  /* 0x00a08000e6cc783b */ /* 0x0002620000000200 */
[C---:B------:R-:W-:Y:S01]  /*2010*/  IMAD.SHL.U32 R10, R6.reuse, 0x40, RZ ;  /* 0x00000040060a7824 */ /* 0x040fe200078e00ff */
[----:B------:R-:W-:Y:S01]  /*2020*/  LOP3.LUT P4, RZ, R6, 0x2, RZ, 0xc0, !PT ;  /* 0x0000000206ff7812 */ /* 0x000fe2000788c0ff */
[----:B------:R-:W-:Y:S01]  /*2030*/  IMAD.IADD R11, R18, 0x1, -R11 ;  /* 0x00000001120b7824 */ /* 0x000fe200078e0a0b */
[----:B------:R1:W1:Y:S01]  /*2040*/  LDSM.16.M88.4 R208, [R230+0xb080] ;  /* 0x00b08000e6d0783b */ /* 0x0002620000000200 */
[----:B------:R-:W-:Y:S01]  /*2050*/  LOP3.LUT R234, R234, 0x8, RZ, 0xc0, !PT ;  /* 0x00000008eaea7812 */ /* 0x000fe200078ec0ff */
[----:B------:R-:W-:Y:S01]  /*2060*/  CS2R R112, SRZ ;  /* 0x0000000000707805 */ /* 0x000fe2000001ff00 */
[----:B------:R-:W-:Y:S01]  /*2070*/  LOP3.LUT R10, R10, 0x1c0, RZ, 0xc0, !PT ;  /* 0x000001c00a0a7812 */ /* 0x000fe200078ec0ff */
[----:B------:R1:W1:Y:S01]  /*2080*/  LDSM.16.M88.4 R212, [R221+0xa080] ;  /* 0x00a08000ddd4783b */ /* 0x0002620000000200 */
[----:B------:R-:W-:Y:S01]  /*2090*/  IMAD R252, R252, 0x4, R11 ;  /* 0x00000004fcfc7824 */ /* 0x000fe200078e020b */
[----:B------:R-:W-:Y:S01]  /*20a0*/  ISETP.GE.OR P1, PT, R239, c[0x0][0x1fc], !P1 ;  /* 0x00007f00ef007a0c */ /* 0x000fe20004f26670 */
[----:B------:R-:W-:Y:S01]  /*20b0*/  CS2R R110, SRZ ;  /* 0x00000000006e7805 */ /* 0x000fe2000001ff00 */
[----:B------:R1:W1:Y:S01]  /*20c0*/  LDSM.16.M88.4 R216, [R221+0xb080] ;  /* 0x00b08000ddd8783b */ /* 0x0002620000000200 */
[----:B------:R-:W-:Y:S01]  /*20d0*/  SHF.R.U32.HI R11, RZ, 0x3, R10 ;  /* 0x00000003ff0b7819 */ /* 0x000fe2000001160a */
[----:B------:R-:W-:Y:S01]  /*20e0*/  IMAD.SHL.U32 R252, R252, 0x2, RZ ;  /* 0x00000002fcfc7824 */ /* 0x000fe200078e00ff */
[----:B------:R-:W-:Y:S01]  /*20f0*/  SHF.R.S32.HI R247, RZ, 0x2, R3 ;  /* 0x00000002fff77819 */ /* 0x000fe20000011403 */
[----:B------:R-:W-:Y:S01]  /*2100*/  BAR.SYNC.DEFER_BLOCKING 0x0 ;  /* 0x0000000000007b1d */ /* 0x000fe20000010000 */
[----:B------:R-:W-:Y:S01]  /*2110*/  LOP3.LUT R11, R11, R10, R234, 0x1e, !PT ;  /* 0x0000000a0b0b7212 */ /* 0x000fe200078e1eea */
[C---:B------:R-:W-:Y:S01]  /*2120*/  IMAD R3, R2.reuse, 0x200, R227 ;  /* 0x0000020002037824 */ /* 0x040fe200078e02e3 */
[----:B------:R-:W-:Y:S01]  /*2130*/  SHF.R.S32.HI R35, RZ, 0x1f, R34 ;  /* 0x0000001fff237819 */ /* 0x000fe20000011422 */
[----:B------:R-:W-:Y:S01]  /*2140*/  IMAD R247, R2, 0x10, R247 ;  /* 0x0000001002f77824 */ /* 0x000fe200078e02f7 */
[----:B------:R-:W-:Y:S01]  /*2150*/  IADD3 R2, -R252, UR18, RZ ;  /* 0x00000012fc027c10 */ /* 0x000fe2000fffe1ff */
[----:B------:R-:W-:Y:S01]  /*2160*/  IMAD.IADD R226, R226, 0x1, R11 ;  /* 0x00000001e2e27824 */ /* 0x000fe200078e020b */
[----:B------:R-:W-:Y:S01]  /*2170*/  SEL R223, R231, 0xfffffff0, !P4 ;  /* 0xfffffff0e7df7807 */ /* 0x000fe20006000000 */
[----:B------:R-:W-:Y:S01]  /*2180*/  CS2R R108, SRZ ;  /* 0x00000000006c7805 */ /* 0x000fe2000001ff00 */
[----:B------:R-:W-:Y:S01]  /*2190*/  CS2R R106, SRZ ;  /* 0x00000000006a7805 */ /* 0x000fe2000001ff00 */
[----:B------:R1:W-:Y:S01]  /*21a0*/  STL [R1+0x18], R2 ;  /* 0x0000180201007387 */ /* 0x0003e20000100800 */
[----:B------:R-:W-:Y:S01]  /*21b0*/  LEA R226, R226, 0x13480, 0x1 ;  /* 0x00013480e2e27811 */ /* 0x000fe200078e08ff */
[----:B------:R-:W-:Y:S01]  /*21c0*/  CS2R R104, SRZ ;  /* 0x0000000000687805 */ /* 0x000fe2000001ff00 */
[----:B------:R-:W-:Y:S01]  /*21d0*/  CS2R R102, SRZ ;  /* 0x0000000000667805 */ /* 0x000fe2000001ff00 */
[----:B------:R1:W-:Y:S01]  /*21e0*/  STL [R1+0x4], R35 ;  /* 0x0000042301007387 */ /* 0x0003e20000100800 */
        /* <DEDUP_REMOVED lines=9> */
[----:B------:R-:W-:Y:S01]  /*2280*/  @!PT LDS RZ, [RZ] ;  /* 0x00000000fffff984 */ /* 0x000fe20000000800 */
[----:B------:R-:W-:Y:S01]  /*2290*/  @!PT LDS RZ, [RZ] ;  /* 0x00000000fffff984 */ /* 0x000fe20000000800 */
[----:B------:R-:W-:Y:S01]  /*22a0*/  @!PT LDS RZ, [RZ] ;  /* 0x00000000fffff984 */ /* 0x000fe20000000800 */
[----:B------:R1:W-:Y:S01]  /*22b0*/  LDGSTS.E.BYPASS.LTC128B.128 [R237+0x6080], [R20.64], !P0 ;  /* 0x0608000014ed7fae */ /* 0x0003e2000c101d4e */
[----:B------:R-:W-:Y:S01]  /*22c0*/  LOP3.LUT P0, RZ, R13, 0x4, RZ, 0xc0, !PT ;  /* 0x000000040dff7812 */ /* 0x000fe2000780c0ff */
[----:B------:R-:W-:Y:S01]  /*22d0*/  IMAD.SHL.U32 R13, R7, 0x10, RZ ;  /* 0x00000010070d7824 */ /* 0x000fe200078e00ff */
[----:B------:R-:W-:Y:S01]  /*22e0*/  CS2R R84, SRZ ;  /* 0x0000000000547805 */ /* 0x000fe2000001ff00 */
[----:B------:R1:W-:Y:S01]  /*22f0*/  LDGSTS.E.BYPASS.LTC128B.128 [R237+0x7080], [R20.64+0x40], !P5 ;  /* 0x0708004014ed7fae */ /* 0x0003e2000e901d4e */
[----:B------:R-:W-:Y:S01]  /*2300*/  ISETP.GE.OR P0, PT, R36, UR13, !P0 ;  /* 0x0000000d24007c0c */ /* 0x000fe2000c706670 */
[----:B------:R-:W-:Y:S01]  /*2310*/  CS2R R82, SRZ ;  /* 0x0000000000527805 */ /* 0x000fe2000001ff00 */
[----:B------:R-:W-:Y:S01]  /*2320*/  LOP3.LUT R13, R13, 0x10, RZ, 0xc0, !PT ;  /* 0x000000100d0d7812 */ /* 0x000fe200078ec0ff */
[----:B------:R-:W-:Y:S01]  /*2330*/  CS2R R80, SRZ ;  /* 0x0000000000507805 */ /* 0x000fe2000001ff00 */
[----:B------:R-:W-:Y:S01]  /*2340*/  LOP3.LUT P5, RZ, R6, 0x4, RZ, 0xc0, !PT ;  /* 0x0000000406ff7812 */ /* 0x000fe200078ac0ff */
[----:B------:R-:W-:Y:S01]  /*2350*/  CS2R R78, SRZ ;  /* 0x00000000004e7805 */ /* 0x000fe2000001ff00 */
[----:B------:R-:W-:Y:S01]  /*2360*/  LOP3.LUT R232, R13, 0x8, R232, 0xf8, !PT ;  /* 0x000000080de87812 */ /* 0x000fe200078ef8e8 */
[----:B------:R-:W-:Y:S01]  /*2370*/  @!P3 IMAD.SHL.U32 R13, R34, 0x10, RZ ;  /* 0x00000010220db824 */ /* 0x000fe200078e00ff */
[----:B------:R-:W-:Y:S01]  /*2380*/  SEL R220, R220, 0xffffffe0, !P5 ;  /* 0xffffffe0dcdc7807 */ /* 0x000fe20006800000 */
[----:B------:R-:W-:Y:S01]  /*2390*/  CS2R R76, SRZ ;  /* 0x00000000004c7805 */ /* 0x000fe2000001ff00 */
[----:B------:R-:W-:Y:S01]  /*23a0*/  CS2R R74, SRZ ;  /* 0x00000000004a7805 */ /* 0x000fe2000001ff00 */
[----:B------:R-:W-:Y:S01]  /*23b0*/  CS2R R72, SRZ ;  /* 0x0000000000487805 */ /* 0x000fe2000001ff00 */
[----:B------:R-:W-:Y:S01]  /*23c0*/  CS2R R70, SRZ ;  /* 0x0000000000467805 */ /* 0x000fe2000001ff00 */
[----:B------:R1:W-:Y:S01]  /*23d0*/  LDGSTS.E.BYPASS.LTC128B.128 [R237+0x8080], [R20.64+0x80], !P0 ;  /* 0x0808008014ed7fae */ /* 0x0003e2000c101d4e */
[----:B------:R-:W-:Y:S01]  /*23e0*/  ISETP.GE.AND P0, PT, R239, c[0x0][0x1fc], PT ;  /* 0x00007f00ef007a0c */ /* 0x000fe20003f06270 */
[----:B------:R-:W-:Y:S01]  /*23f0*/  IMAD R224, R220, 0x2, R226 ;  /* 0x00000002dce07824 */ /* 0x000fe200078e02e2 */
[----:B------:R-:W-:Y:S01]  /*2400*/  CS2R R68, SRZ ;  /* 0x0000000000447805 */ /* 0x000fe2000001ff00 */
[----:B------:R1:W-:Y:S01]  /*2410*/  @!P3 LDGSTS.E.BYPASS.LTC128B.128 [R13+0xf080], [R14.64] ;  /* 0x0f0800000e0dbfae */ /* 0x0003e2000b901d4e */
[----:B------:R-:W-:Y:S01]  /*2420*/  SEL R246, RZ, 0x4, P0 ;  /* 0x00000004fff67807 */ /* 0x000fe20000000000 */
[----:B------:R-:W-:Y:S01]  /*2430*/  CS2R R66, SRZ ;  /* 0x0000000000427805 */ /* 0x000fe2000001ff00 */
[----:B------:R-:W-:Y:S01]  /*2440*/  IADD3 R7, P0, R248, UR6, RZ ;  /* 0x00000006f8077c10 */ /* 0x000fe2000ff1e0ff */
[----:B------:R-:W0:Y:S01]  /*2450*/  LDGDEPBAR ;  /* 0x00000000000079af */ /* 0x000e220000000000 */
[----:B------:R-:W-:Y:S01]  /*2460*/  LOP3.LUT R246, R9, R246, RZ, 0xfc, !PT ;  /* 0x000000f609f67212 */ /* 0x000fe200078efcff */
[----:B------:R-:W-:Y:S01]  /*2470*/  CS2R R64, SRZ ;  /* 0x0000000000407805 */ /* 0x000fe2000001ff00 */
[----:B------:R-:W-:Y:S01]  /*2480*/  IADD3.X R12, R244, UR7, RZ, P0, !PT ;  /* 0x00000007f40c7c10 */ /* 0x000fe200087fe4ff */
[----:B------:R1:W-:Y:S01]  /*2490*/  LDGSTS.E.BYPASS.LTC128B.128 [R237+0xc080], [R4.64], !P2 ;  /* 0x0c08000004ed7fae */ /* 0x0003e2000d101d4e */
[C---:B------:R-:W-:Y:S01]  /*24a0*/  LOP3.LUT P0, RZ, R8.reuse, 0x2, RZ, 0xc0, !PT ;  /* 0x0000000208ff7812 */ /* 0x040fe2000780c0ff */
[----:B------:R-:W-:Y:S01]  /*24b0*/  IMAD.SHL.U32 R8, R8, 0x40, RZ ;  /* 0x0000004008087824 */ /* 0x000fe200078e00ff */
[----:B------:R-:W-:Y:S01]  /*24c0*/  LEA R6, P2, R7, c[0x0][0x280], 0x2 ;  /* 0x0000a00007067a11 */ /* 0x000fe200078410ff */
[----:B------:R1:W-:Y:S01]  /*24d0*/  LDGSTS.E.BYPASS.LTC128B.128 [R237+0xd080], [R4.64+0x40], !P6 ;  /* 0x0d08004004ed7fae */ /* 0x0003e2000f101d4e */
[----:B------:R-:W-:Y:S01]  /*24e0*/  SEL R231, R231, 0xfffffff0, !P0 ;  /* 0xfffffff0e7e77807 */ /* 0x000fe20004000000 */
[----:B------:R-:W-:Y:S01]  /*24f0*/  CS2R R62, SRZ ;  /* 0x00000000003e7805 */ /* 0x000fe2000001ff00 */
[----:B------:R-:W-:Y:S01]  /*2500*/  LEA.HI.X R7, R7, c[0x0][0x284], R12, 0x2, P2 ;  /* 0x0000a10007077a11 */ /* 0x000fe200010f140c */
[----:B------:R1:W-:Y:S01]  /*2510*/  LDGSTS.E.BYPASS.LTC128B.128 [R237+0xe080], [R4.64+0x80], !P1 ;  /* 0x0e08008004ed7fae */ /* 0x0003e2000c901d4e */
[----:B------:R-:W-:Y:S01]  /*2520*/  LOP3.LUT R9, R8, 0xc0, RZ, 0xc0, !PT ;  /* 0x000000c008097812 */ /* 0x000fe200078ec0ff */
[----:B------:R-:W-:Y:S01]  /*2530*/  CS2R R60, SRZ ;  /* 0x00000000003c7805 */ /* 0x000fe2000001ff00 */
[----:B------:R-:W-:Y:S01]  /*2540*/  ISETP.GE.AND P2, PT, R34, 0x10, PT ;  /* 0x000000102200780c */ /* 0x000fe20003f46270 */
[----:B------:R-:W-:Y:S01]  /*2550*/  IMAD.SHL.U32 R228, R228, 0x2, RZ ;  /* 0x00000002e4e47824 */ /* 0x000fe200078e00ff */
[----:B------:R-:W-:Y:S01]  /*2560*/  SHF.R.U32.HI R8, RZ, 0x3, R9 ;  /* 0x00000003ff087819 */ /* 0x000fe20000011609 */
[----:B------:R-:W-:Y:S01]  /*2570*/  IMAD R223, R223, 0x2, R224 ;  /* 0x00000002dfdf7824 */ /* 0x000fe200078e02e0 */
[----:B------:R-:W-:Y:S01]  /*2580*/  UMOV UR4, URZ ;  /* 0x0000003f00047c82 */ /* 0x000fe20008000000 */
[----:B------:R-:W-:Y:S01]  /*2590*/  IMAD R220, R220, 0x2, R225 ;  /* 0x00000002dcdc7824 */ /* 0x000fe200078e02e1 */
[CC--:B------:R-:W-:Y:S01]  /*25a0*/  LOP3.LUT R234, R8.reuse, R9.reuse, R234, 0x1e, !PT ;  /* 0x0000000908ea7212 */ /* 0x0c0fe200078e1eea */
[----:B------:R-:W-:Y:S01]  /*25b0*/  UMOV UR19, 0x1 ;  /* 0x0000000100137882 */ /* 0x000fe20000000000 */
[C---:B------:R-:W-:Y:S01]  /*25c0*/  LOP3.LUT R232, R8.reuse, R232, R9, 0x1e, !PT ;  /* 0x000000e808e87212 */ /* 0x040fe200078e1e09 */
[----:B------:R-:W-:Y:S01]  /*25d0*/  UMOV UR17, 0xffffffc0 ;  /* 0xffffffc000117882 */ /* 0x000fe20000000000 */
[----:B------:R-:W-:Y:S01]  /*25e0*/  LOP3.LUT R0, R8, R9, R0, 0x1e, !PT ;  /* 0x0000000908007212 */ /* 0x000fe200078e1e00 */
[----:B------:R-:W-:Y:S01]  /*25f0*/  IMAD.IADD R234, R3, 0x1, R234 ;  /* 0x0000000103ea7824 */ /* 0x000fe200078e02ea */
[----:B------:R-:W-:Y:S01]  /*2600*/  ULDC UR13, c[0x0][0x168] ;  /* 0x00005a00000d7ab9 */ /* 0x000fe20000000800 */
[----:B------:R-:W-:Y:S01]  /*2610*/  @!P2 IMAD.SHL.U32 R3, R34, 0x10, RZ ;  /* 0x000000102203a824 */ /* 0x000fe200078e00ff */
[----:B------:R-:W-:Y:S01]  /*2620*/  ULDC UR5, c[0x0][0x198] ;  /* 0x0000660000057ab9 */ /* 0x000fe20000000800 */
[C---:B------:R-:W-:Y:S01]  /*2630*/  IMAD.IADD R232, R227.reuse, 0x1, R232 ;  /* 0x00000001e3e87824 */ /* 0x040fe200078e02e8 */
[----:B------:R-:W-:Y:S01]  /*2640*/  ULDC UR18, c[0x0][0x168] ;  /* 0x00005a0000127ab9 */ /* 0x000fe20000000800 */
[----:B------:R-:W-:Y:S01]  /*2650*/  IMAD.IADD R227, R227, 0x1, R0 ;  /* 0x00000001e3e37824 */ /* 0x000fe200078e0200 */
[----:B------:R1:W-:Y:S01]  /*2660*/  @!P2 LDGSTS.E.BYPASS.LTC128B.128 [R3+0xf280], [R6.64] ;  /* 0x0f2800000603afae */ /* 0x0003e2000b901d4e */
[----:B------:R-:W-:-:S02]  /*2670*/  IMAD.SHL.U32 R0, R234, 0x2, RZ ;  /* 0x00000002ea007824 */ /* 0x000fc400078e00ff */
[----:B------:R-:W-:Y:S01]  /*2680*/  IMAD.IADD R222, R234, 0x1, R231 ;  /* 0x00000001eade7824 */ /* 0x000fe200078e02e7 */
[----:B------:R-:W0:Y:S01]  /*2690*/  LDGDEPBAR ;  /* 0x00000000000079af */ /* 0x000e220000000000 */
[----:B------:R-:W-:Y:S02]  /*26a0*/  LEA R227, R227, 0x80, 0x1 ;  /* 0x00000080e3e37811 */ /* 0x000fe400078e08ff */
[----:B------:R-:W-:Y:S01]  /*26b0*/  IADD3 R0, R0, 0xc080, RZ ;  /* 0x0000c08000007810 */ /* 0x000fe20007ffe0ff */
[----:B------:R-:W0:Y:S04]  /*26c0*/  LDGDEPBAR ;  /* 0x00000000000079af */ /* 0x000e280000000000 */
[----:B------:R-:W-:Y:S02]  /*26d0*/  IMAD R229, R231, 0x2, R0 ;  /* 0x00000002e7e57824 */ /* 0x000fe400078e0200 */
[----:B--234-:R-:W-:-:S02]  /*26e0*/  IMAD.SHL.U32 R0, R234, 0x2, RZ ;  /* 0x00000002ea007824 */ /* 0x01cfc400078e00ff */
.L_x_459:
[----:B------:R-:W-:Y:S04]  /*26f0*/  DEPBAR.LE SB0, 0x1 ;  /* 0x000080400000791a */ /* 0x000fe80000000000 */
[----:B------:R-:W-:Y:S01]  /*2700*/  BAR.SYNC.DEFER_BLOCKING 0x0 ;  /* 0x0000000000007b1d */ /* 0x000fe20000010000 */
[----:B-1----:R-:W-:Y:S01]  /*2710*/  MOV R37, UR4 ;  /* 0x0000000400257c02 */ /* 0x002fe20008000f00 */
[----:B------:R-:W-:Y:S01]  /*2720*/  IMAD.U32 R52, RZ, RZ, UR4 ;  /* 0x00000004ff347e24 */ /* 0x000fe2000f8e00ff */
[----:B------:R-:W-:Y:S01]  /*2730*/  MOV R170, UR4 ;  /* 0x0000000400aa7c02 */ /* 0x000fe20008000f00 */
[----:B------:R-:W-:Y:S02]  /*2740*/  UIADD3 UR22, UR16, 0x1, URZ ;  /* 0x0000000110167890 */ /* 0x000fe4000fffe03f */
[----:B------:R-:W-:Y:S01]  /*2750*/  IMAD R37, R37, 0x1800, R234 ;  /* 0x0000180025257824 */ /* 0x000fe200078e02ea */
[----:B------:R-:W-:Y:S01]  /*2760*/  LEA R181, R170, R247, 0x6 ;  /* 0x000000f7aab57211 */ /* 0x000fe200078e30ff */
[----:B------:R-:W-:Y:S01]  /*2770*/  IMAD R53, R52, 0x1800, R231 ;  /* 0x0000180034357824 */ /* 0x000fe200078e02e7 */
[----:B------:R-:W-:Y:S02]  /*2780*/  UISETP.GE.AND UP0, UPT, UR22, UR9, UPT ;  /* 0x000000091600728c */ /* 0x000fe4000bf06270 */
[----:B------:R-:W-:Y:S02]  /*2790*/  SHF.L.U32 R3, R37, 0x1, RZ ;  /* 0x0000000125037819 */ /* 0x000fe400000006ff */
[----:B------:R-:W-:Y:S02]  /*27a0*/  IADD3 R52, R234, R53, RZ ;  /* 0x00000035ea347210 */ /* 0x000fe40007ffe0ff */
[----:B------:R-:W-:Y:S03]  /*27b0*/  PLOP3.LUT P0, PT, PT, PT, UP0, 0x80, 0x0 ;  /* 0x000000000000781c */ /* 0x000fe60003f0f008 */
[----:B------:R-:W-:Y:S01]  /*27c0*/  IMAD.SHL.U32 R2, R52, 0x2, RZ ;  /* 0x0000000234027824 */ /* 0x000fe200078e00ff */
[----:B------:R-:W-:Y:S01]  /*27d0*/  LDSM.16.M88.4 R40, [R230+0x80] ;  /* 0x00008000e628783b */ /* 0x000fe20000000200 */
[----:B------:R-:W-:Y:S04]  /*27e0*/  UMOV UR20, UR16 ;  /* 0x0000001000147c82 */ /* 0x000fe80008000000 */
[----:B------:R-:W1:Y:S05]  /*27f0*/  LDSM.16.M88.4 R36, [R3+0x6080] ;  /* 0x006080000324783b */ /* 0x000e6a0000000200 */
[----:B------:R-:W2:Y:S05]  /*2800*/  LDSM.16.M88.4 R44, [R3+0x6880] ;  /* 0x00688000032c783b */ /* 0x000eaa0000000200 */
[----:B------:R-:W3:Y:S05]  /*2810*/  LDSM.16.M88.4 R48, [R230+0x1080] ;  /* 0x00108000e630783b */ /* 0x000eea0000000200 */
[----:B------:R-:W-:Y:S05]  /*2820*/  LDSM.16.M88.4 R56, [R221+0x80] ;  /* 0x00008000dd38783b */ /* 0x000fea0000000200 */
[----:B------:R-:W4:Y:S05]  /*2830*/  LDSM.16.M88.4 R52, [R2+0x6080] ;  /* 0x006080000234783b */ /* 0x000f2a0000000200 */
[----:B------:R-:W5:Y:S05]  /*2840*/  LDSM.16.M88.4 R156, [R2+0x6880] ;  /* 0x00688000029c783b */ /* 0x000f6a0000000200 */
[----:B------:R-:W3:Y:S01]  /*2850*/  LDSM.16.M88.4 R160, [R221+0x1080] ;  /* 0x00108000dda0783b */ /* 0x000ee20000000200 */
[-C--:B-1----:R-:W-:Y:S08]  /*2860*/  HMMA.16816.F32.BF16 R4, R36, R40.reuse, RZ ;  /* 0x000000282404723c */ /* 0x082ff000000418ff */
[C---:B--2---:R-:W-:Y:S08]  /*2870*/  HMMA.16816.F32.BF16 R8, R44.reuse, R40, RZ ;  /* 0x000000282c08723c */ /* 0x044ff000000418ff */
[-C--:B------:R-:W-:Y:S08]  /*2880*/  HMMA.16816.F32.BF16 R12, R44, R42.reuse, RZ ;  /* 0x0000002a2c0c723c */ /* 0x080ff000000418ff */
[C---:B------:R-:W-:Y:S01]  /*2890*/  HMMA.16816.F32.BF16 R16, R36.reuse, R42, RZ ;  /* 0x0000002a2410723c */ /* 0x040fe200000418ff */
[----:B------:R-:W-:Y:S07]  /*28a0*/  LDSM.16.M88.4 R40, [R230+0x2080] ;  /* 0x00208000e628783b */ /* 0x000fee0000000200 */
[-C--:B---3--:R-:W-:Y:S08]  /*28b0*/  HMMA.16816.F32.BF16 R20, R36, R48.reuse, RZ ;  /* 0x000000302414723c */ /* 0x088ff000000418ff */
[C---:B------:R-:W-:Y:S07]  /*28c0*/  HMMA.16816.F32.BF16 R24, R44.reuse, R48, RZ ;  /* 0x000000302c18723c */ /* 0x040fee00000418ff */
[----:B------:R-:W-:Y:S01]  /*28d0*/  MOV R49, UR4 ;  /* 0x0000000400317c02 */ /* 0x000fe20008000f00 */
[-C--:B------:R-:W-:Y:S01]  /*28e0*/  HMMA.16816.F32.BF16 R28, R44, R50.reuse, RZ ;  /* 0x000000322c1c723c */ /* 0x080fe200000418ff */
[----:B------:R-:W-:Y:S03]  /*28f0*/  LDSM.16.M88.4 R44, [R3+0x7880] ;  /* 0x00788000032c783b */ /* 0x000fe60000000200 */
[----:B------:R-:W-:Y:S04]  /*2900*/  IMAD R49, R49, 0x1800, R222 ;  /* 0x0000180031317824 */ /* 0x000fe800078e02de */
[----:B------:R-:W-:Y:S01]  /*2910*/  HMMA.16816.F32.BF16 R32, R36, R50, RZ ;  /* 0x000000322420723c */ /* 0x000fe200000418ff */
[----:B------:R-:W1:Y:S03]  /*2920*/  LDSM.16.M88.4 R36, [R3+0x7080] ;  /* 0x007080000324783b */ /* 0x000e660000000200 */
[----:B------:R-:W-:Y:S02]  /*2930*/  IMAD.SHL.U32 R168, R49, 0x2, RZ ;  /* 0x0000000231a87824 */ /* 0x000fe400078e00ff */
[----:B------:R-:W2:Y:S02]  /*2940*/  LDSM.16.M88.4 R48, [R230+0x3080] ;  /* 0x00308000e630783b */ /* 0x000ea40000000200 */
        /* <DEDUP_REMOVED lines=20> */
[----:B------:R-:W-:Y:S07]  /*2a90*/  LDSM.16.M88.4 R44, [R3+0x8880] ;  /* 0x00888000032c783b */ /* 0x000fee0000000200 */
[----:B------:R-:W-:Y:S01]  /*2aa0*/  HMMA.16816.F32.BF16 R32, R36, R50, R32 ;  /* 0x000000322420723c */ /* 0x000fe20000041820 */
[----:B------:R-:W1:Y:S05]  /*2ab0*/  LDSM.16.M88.4 R36, [R3+0x8080] ;  /* 0x008080000324783b */ /* 0x000e6a0000000200 */
[----:B------:R-:W2:Y:S02]  /*2ac0*/  LDSM.16.M88.4 R48, [R230+0x5080] ;  /* 0x00508000e630783b */ /* 0x000ea40000000200 */
[-C--:B---3--:R-:W-:Y:S08]  /*2ad0*/  HMMA.16816.F32.BF16 R4, R52, R56.reuse, R4 ;  /* 0x000000383404723c */ /* 0x088ff00000041804 */
[C---:B------:R-:W-:Y:S08]  /*2ae0*/  HMMA.16816.F32.BF16 R8, R156.reuse, R56, R8 ;  /* 0x000000389c08723c */ /* 0x040ff00000041808 */
[-C--:B------:R-:W-:Y:S08]  /*2af0*/  HMMA.16816.F32.BF16 R12, R156, R58.reuse, R12 ;  /* 0x0000003a9c0c723c */ /* 0x080ff0000004180c */
[C---:B------:R-:W-:Y:S01]  /*2b00*/  HMMA.16816.F32.BF16 R16, R52.reuse, R58, R16 ;  /* 0x0000003a3410723c */ /* 0x040fe20000041810 */
[----:B------:R-:W-:Y:S07]  /*2b10*/  LDSM.16.M88.4 R56, [R168+0x8080] ;  /* 0x00808000a838783b */ /* 0x000fee0000000200 */
[-C--:B----4-:R-:W-:Y:S08]  /*2b20*/  HMMA.16816.F32.BF16 R20, R52, R160.reuse, R20 ;  /* 0x000000a03414723c */ /* 0x090ff00000041814 */
[C---:B------:R-:W-:Y:S08]  /*2b30*/  HMMA.16816.F32.BF16 R24, R156.reuse, R160, R24 ;  /* 0x000000a09c18723c */ /* 0x040ff00000041818 */
[-C--:B------:R-:W-:Y:S01]  /*2b40*/  HMMA.16816.F32.BF16 R28, R156, R162.reuse, R28 ;  /* 0x000000a29c1c723c */ /* 0x080fe2000004181c */
[----:B------:R-:W3:Y:S07]  /*2b50*/  LDSM.16.M88.4 R156, [R221+0x4080] ;  /* 0x00408000dd9c783b */ /* 0x000eee0000000200 */
[----:B------:R-:W-:Y:S01]  /*2b60*/  HMMA.16816.F32.BF16 R32, R52, R162, R32 ;  /* 0x000000a23420723c */ /* 0x000fe20000041820 */
[----:B------:R-:W4:Y:S05]  /*2b70*/  LDSM.16.M88.4 R52, [R2+0x8880] ;  /* 0x008880000234783b */ /* 0x000f2a0000000200 */
[----:B------:R-:W-:Y:S02]  /*2b80*/  LDS R2, [R181.X4+0xf080] ;  /* 0x00f08000b5027984 */ /* 0x000fe40000004800 */
[-C--:B-1----:R-:W-:Y:S08]  /*2b90*/  HMMA.16816.F32.BF16 R4, R36, R40.reuse, R4 ;  /* 0x000000282404723c */ /* 0x082ff00000041804 */
[C---:B------:R-:W-:Y:S08]  /*2ba0*/  HMMA.16816.F32.BF16 R8, R44.reuse, R40, R8 ;  /* 0x000000282c08723c */ /* 0x040ff00000041808 */
[-C--:B------:R-:W-:Y:S08]  /*2bb0*/  HMMA.16816.F32.BF16 R12, R44, R42.reuse, R12 ;  /* 0x0000002a2c0c723c */ /* 0x080ff0000004180c */
[C---:B------:R-:W-:Y:S08]  /*2bc0*/  HMMA.16816.F32.BF16 R16, R36.reuse, R42, R16 ;  /* 0x0000002a2410723c */ /* 0x040ff00000041810 */
[-C--:B--2---:R-:W-:Y:S08]  /*2bd0*/  HMMA.16816.F32.BF16 R20, R36, R48.reuse, R20 ;  /* 0x000000302414723c */ /* 0x084ff00000041814 */
[C---:B------:R-:W-:Y:S01]  /*2be0*/  HMMA.16816.F32.BF16 R24, R44.reuse, R48, R24 ;  /* 0x000000302c18723c */ /* 0x040fe20000041818 */
[----:B------:R-:W-:Y:S07]  /*2bf0*/  LDS R49, [R181.X4+0xf0a0] ;  /* 0x00f0a000b5317984 */ /* 0x000fee0000004800 */
[-C--:B------:R-:W-:Y:S08]  /*2c00*/  HMMA.16816.F32.BF16 R28, R44, R50.reuse, R28 ;  /* 0x000000322c1c723c */ /* 0x080ff0000004181c */
[----:B------:R-:W-:Y:S01]  /*2c10*/  HMMA.16816.F32.BF16 R32, R36, R50, R32 ;  /* 0x000000322420723c */ /* 0x000fe20000041820 */
[----:B------:R-:W1:Y:S05]  /*2c20*/  LDSM.16.M88.4 R36, [R221+0x5080] ;  /* 0x00508000dd24783b */ /* 0x000e6a0000000200 */
[----:B------:R2:W2:Y:S02]  /*2c30*/  LDS R51, [R181.X4+0xf100] ;  /* 0x00f10000b5337984 */ /* 0x0004a40000004800 */
[-C--:B---3--:R-:W-:Y:S03]  /*2c40*/  HMMA.16816.F32.BF16 R4, R56, R156.reuse, R4 ;  /* 0x0000009c3804723c */ /* 0x088fe60000041804 */
[----:B------:R3:W2:Y:S01]  /*2c50*/  LDS R50, [R181.X4+0xf120] ;  /* 0x00f12000b5327984 */ /* 0x0006a20000004800 */
[----:B------:R-:W-:Y:S04]  /*2c60*/  DEPBAR.LE SB0, 0x0 ;  /* 0x000080000000791a */ /* 0x000fe80000000000 */
[C---:B----4-:R-:W-:Y:S01]  /*2c70*/  HMMA.16816.F32.BF16 R8, R52.reuse, R156, R8 ;  /* 0x0000009c3408723c */ /* 0x050fe20000041808 */
[----:B------:R-:W-:Y:S07]  /*2c80*/  BAR.SYNC.DEFER_BLOCKING 0x0 ;  /* 0x0000000000007b1d */ /* 0x000fee0000010000 */
[-C--:B------:R-:W-:Y:S08]  /*2c90*/  HMMA.16816.F32.BF16 R12, R52, R158.reuse, R12 ;  /* 0x0000009e340c723c */ /* 0x080ff0000004180c */
[C---:B------:R-:W-:Y:S08]  /*2ca0*/  HMMA.16816.F32.BF16 R16, R56.reuse, R158, R16 ;  /* 0x0000009e3810723c */ /* 0x040ff00000041810 */
[-C--:B-1----:R-:W-:Y:S01]  /*2cb0*/  HMMA.16816.F32.BF16 R20, R56, R36.reuse, R20 ;  /* 0x000000243814723c */ /* 0x082fe20000041814 */
[----:B------:R3:W1:Y:S05]  /*2cc0*/  LDSM.16.M88.4 R160, [R0+0xc080] ;  /* 0x00c0800000a0783b */ /* 0x00066a0000000200 */
[----:B------:R3:W4:Y:S02]  /*2cd0*/  LDSM.16.M88.4 R168, [R0+0xc880] ;  /* 0x00c8800000a8783b */ /* 0x0007240000000200 */
[C---:B------:R-:W-:Y:S03]  /*2ce0*/  HMMA.16816.F32.BF16 R24, R52.reuse, R36, R24 ;  /* 0x000000243418723c */ /* 0x040fe60000041818 */
[----:B------:R3:W1:Y:S05]  /*2cf0*/  LDSM.16.M88.4 R156, [R229] ;  /* 0x00000000e59c783b */ /* 0x00066a0000000200 */
[-C--:B------:R-:W-:Y:S01]  /*2d00*/  HMMA.16816.F32.BF16 R28, R52, R38.reuse, R28 ;  /* 0x00000026341c723c */ /* 0x080fe2000004181c */
[----:B------:R3:W1:Y:S07]  /*2d10*/  LDSM.16.M88.4 R180, [R229+0x800] ;  /* 0x00080000e5b4783b */ /* 0x00066e0000000200 */
[----:B------:R-:W-:Y:S01]  /*2d20*/  HMMA.16816.F32.BF16 R32, R56, R38, R32 ;  /* 0x000000263820723c */ /* 0x000fe20000041820 */
[----:B------:R-:W-:-:S07]  /*2d30*/  @P0 BRA `(.L_x_457) ;  /* 0x000002a000000947 */ /* 0x000fce0003800000 */
[C---:B--2---:R-:W-:Y:S01]  /*2d40*/  LOP3.LUT P6, RZ, R245.reuse, 0x1, RZ, 0xc0, !PT ;  /* 0x00000001f5ff7812 */ /* 0x044fe200078cc0ff */
[----:B------:R-:W2:Y:S01]  /*2d50*/  LDL.64 R46, [R1+0x10] ;  /* 0x00001000012e7983 */ /* 0x000ea20000100a00 */
[----:B------:R-:W-:Y:S01]  /*2d60*/  LOP3.LUT P5, RZ, R245, 0x2, RZ, 0xc0, !PT ;  /* 0x00000002f5ff7812 */ /* 0x000fe200078ac0ff */
[----:B------:R-:W-:Y:S01]  /*2d70*/  USHF.R.S32.HI UR21, URZ, 0x1f, UR22 ;  /* 0x0000001f3f157899 */ /* 0x000fe20008011416 */
[----:B------:R-:W-:Y:S01]  /*2d80*/  IADD3 R37, R237, 0x6080, RZ ;  /* 0x00006080ed257810 */ /* 0x000fe20007ffe0ff */
[----:B------:R-:W5:Y:S01]  /*2d90*/  LDL.64 R42, [R1] ;  /* 0x00000000012a7983 */ /* 0x000f620000100a00 */
[----:B------:R-:W-:Y:S01]  /*2da0*/  ULDC.64 UR6, c[0x0][0x178] ;  /* 0x00005e0000067ab9 */ /* 0x000fe20000000a00 */
[----:B------:R-:W-:Y:S01]  /*2db0*/  IMAD.U32 R41, RZ, RZ, UR16 ;  /* 0x00000010ff297e24 */ /* 0x000fe2000f8e00ff */
[----:B------:R-:W-:Y:S02]  /*2dc0*/  UIMAD UR21, UR21, UR6, URZ ;  /* 0x00000006151572a4 */ /* 0x000fe4000f8e023f */
[----:B------:R-:W-:Y:S02]  /*2dd0*/  UIMAD.WIDE.U32 UR24, UR22, UR6, URZ ;  /* 0x00000006161872a5 */ /* 0x000fe4000f8e003f */
[----:B------:R-:W-:Y:S01]  /*2de0*/  @!P3 LEA R41, R41, 0x40, 0x6 ;  /* 0x000000402929b811 */ /* 0x000fe200078e30ff */
[----:B------:R-:W-:Y:S02]  /*2df0*/  UIMAD UR21, UR22, UR7, UR21 ;  /* 0x00000007161572a4 */ /* 0x000fe4000f8e0215 */
[----:B------:R-:W-:Y:S01]  /*2e00*/  UIMAD UR22, UR22, UR17, UR13 ;  /* 0x00000011161672a4 */ /* 0x000fe2000f8e020d */
[----:B------:R-:W-:Y:S01]  /*2e10*/  IMAD.U32 R3, RZ, RZ, UR24 ;  /* 0x00000018ff037e24 */ /* 0x000fe2000f8e00ff */
[----:B------:R-:W-:Y:S01]  /*2e20*/  UIADD3 UR21, UR25, UR21, URZ ;  /* 0x0000001519157290 */ /* 0x000fe2000fffe03f */
[----:B------:R-:W-:Y:S03]  /*2e30*/  IMAD.U32 R39, RZ, RZ, UR24 ;  /* 0x00000018ff277e24 */ /* 0x000fe6000f8e00ff */
[----:B------:R-:W-:Y:S01]  /*2e40*/  LEA R40, P1, R3, R242, 0x6 ;  /* 0x000000f203287211 */ /* 0x000fe200078230ff */
[----:B------:R-:W-:Y:S02]  /*2e50*/  IMAD.U32 R3, RZ, RZ, UR19 ;  /* 0x00000013ff037e24 */ /* 0x000fe4000f8e00ff */
[----:B------:R-:W-:Y:S05]  /*2e60*/  IMAD.U32 R36, RZ, RZ, UR21 ;  /* 0x00000015ff247e24 */ /* 0x000fea000f8e00ff */
[----:B------:R-:W-:Y:S01]  /*2e70*/  LEA.HI.X R39, R39, R233, R36, 0x6, P1 ;  /* 0x000000e927277211 */ /* 0x000fe200008f3424 */
[----:B------:R-:W-:Y:S04]  /*2e80*/  IMAD.U32 R36, RZ, RZ, UR19 ;  /* 0x00000013ff247e24 */ /* 0x000fe8000f8e00ff */
[----:B------:R-:W-:Y:S01]  /*2e90*/  IMAD R37, R36, 0x3000, R37 ;  /* 0x0000300024257824 */ /* 0x000fe200078e0225 */
[C---:B--2---:R-:W-:Y:S02]  /*2ea0*/  ISETP.GE.OR P6, PT, R46.reuse, UR22, !P6 ;  /* 0x000000162e007c0c */ /* 0x044fe4000f7c6670 */
[C---:B------:R-:W-:Y:S02]  /*2eb0*/  ISETP.LT.AND P4, PT, R46.reuse, UR22, PT ;  /* 0x000000162e007c0c */ /* 0x040fe4000bf81270 */
[----:B------:R-:W-:Y:S01]  /*2ec0*/  ISETP.GE.OR P5, PT, R46, UR22, !P5 ;  /* 0x000000162e007c0c */ /* 0x000fe2000efa6670 */
[----:B-----5:R-:W-:Y:S01]  /*2ed0*/  IMAD.SHL.U32 R38, R42, 0x4, RZ ;  /* 0x000000042a267824 */ /* 0x020fe200078e00ff */
[C---:B------:R-:W-:Y:S02]  /*2ee0*/  LEA R46, P2, R40.reuse, c[0x0][0x160], 0x1 ;  /* 0x00005800282e7a11 */ /* 0x040fe400078408ff */
[----:B------:R-:W-:Y:S01]  /*2ef0*/  ISETP.GE.OR P4, PT, R239, c[0x0][0x16c], !P4 ;  /* 0x00005b00ef007a0c */ /* 0x000fe20006786670 */
[----:B------:R-:W-:Y:S01]  /*2f00*/  @!P3 IMAD R3, R3, 0x40, R38 ;  /* 0x000000400303b824 */ /* 0x000fe200078e0226 */
[----:B------:R-:W-:Y:S02]  /*2f10*/  LEA.HI.X R47, R40, c[0x0][0x164], R39, 0x1, P2 ;  /* 0x00005900282f7a11 */ /* 0x000fe400010f0c27 */
[----:B------:R-:W-:Y:S01]  /*2f20*/  @!P3 IADD3 R42, P1, R41, R250, RZ ;  /* 0x000000fa292ab210 */ /* 0x000fe20007f3e0ff */
[----:B------:R-:W-:Y:S02]  /*2f30*/  @!P3 IMAD.SHL.U32 R39, R3, 0x4, RZ ;  /* 0x000000040327b824 */ /* 0x000fe400078e00ff */
[----:B------:R-:W-:Y:S01]  /*2f40*/  @!PT LDS RZ, [RZ] ;  /* 0x00000000fffff984 */ /* 0x000fe20000000800 */
[----:B------:R-:W-:Y:S01]  /*2f50*/  @!PT LDS RZ, [RZ] ;  /* 0x00000000fffff984 */ /* 0x000fe20000000800 */
[----:B------:R-:W-:Y:S01]  /*2f60*/  @!PT LDS RZ, [RZ] ;  /* 0x00000000fffff984 */ /* 0x000fe20000000800 */
[----:B------:R2:W-:Y:S01]  /*2f70*/  LDGSTS.E.BYPASS.LTC128B.128 [R37], [R46.64], !P6 ;  /* 0x000000002e257fae */ /* 0x0005e2000f101d4e */
[----:B------:R-:W-:Y:S02]  /*2f80*/  @!P3 LEA.HI.X.SX32 R41, R41, R235, 0x1, P1 ;  /* 0x000000eb2929b211 */ /* 0x000fe400008f0eff */
[C---:B------:R-:W-:Y:S01]  /*2f90*/  @!P3 LEA R44, P1, R42.reuse, c[0x0][0x258], 0x2 ;  /* 0x000096002a2cba11 */ /* 0x040fe200078210ff */
[----:B------:R2:W-:Y:S03]  /*2fa0*/  LDGSTS.E.BYPASS.LTC128B.128 [R37+0x1000], [R46.64+0x40], !P5 ;  /* 0x010000402e257fae */ /* 0x0005e6000e901d4e */
[----:B------:R-:W-:Y:S01]  /*2fb0*/  @!P3 LEA.HI.X R45, R42, c[0x0][0x25c], R41, 0x2, P1 ;  /* 0x000097002a2dba11 */ /* 0x000fe200008f1429 */
[----:B------:R2:W-:Y:S04]  /*2fc0*/  LDGSTS.E.BYPASS.LTC128B.128 [R37+0x2000], [R46.64+0x80], !P4 ;  /* 0x020000802e257fae */ /* 0x0005e8000e101d4e */
[----:B------:R2:W-:Y:S04]  /*2fd0*/  @!P3 LDGSTS.E.BYPASS.LTC128B.128 [R39+0xf080], [R44.64] ;  /* 0x0f0800002c27bfae */ /* 0x0005e8000b901d4e */
.L_x_457:
[----:B--2---:R-:W2:Y:S01]  /*2fe0*/  LDL R36, [R1+0x18] ;  /* 0x0000180001247983 */ /* 0x004ea20000100800 */
[----:B------:R-:W-:Y:S02]  /*2ff0*/  ULEA UR6, UR16, 0x1, 0x6 ;  /* 0x0000000110067891 */ /* 0x000fe4000f8e303f */
[----:B------:R-:W-:Y:S01]  /*3000*/  UIADD3 UR16, UR16, 0x1, URZ ;  /* 0x0000000110107890 */ /* 0x000fe2000fffe03f */
[----:B------:R-:W-:Y:S01]  /*3010*/  STL [R1+0x20], R109 ;  /* 0x0000206d01007387 */ /* 0x000fe20000100800 */
[----:B------:R-:W-:Y:S03]  /*3020*/  UIADD3 UR6, UR6, UR5, -UR8 ;  /* 0x0000000506067290 */ /* 0x000fe6000fffe808 */
[----:B------:R3:W-:Y:S03]  /*3030*/  STL [R1+0x1c], R108 ;  /* 0x00001c6c01007387 */ /* 0x0007e60000100800 */
[----:B------:R-:W-:Y:S01]  /*3040*/  IMAD.U32 R40, RZ, RZ, UR6 ;  /* 0x00000006ff287e24 */ /* 0x000fe2000f8e00ff */
[----:B------:R-:W0:Y:S04]  /*3050*/  LDGDEPBAR ;  /* 0x00000000000079af */ /* 0x000e280000000000 */
[----:B------:R-:W-:Y:S05]  /*3060*/  IADD3 R41, R247, -c[0x0][0x168], R40 ;  /* 0x80005a00f7297a10 */ /* 0x000fea0007ffe028 */
[----:B------:R-:W-:Y:S05]  /*3070*/  IMAD.IADD R41, R41, 0x1, -R252 ;  /* 0x0000000129297824 */ /* 0x000fea00078e0afc */
[C---:B------:R-:W-:Y:S02]  /*3080*/  IADD3 R40, R41.reuse, 0x8, RZ ;  /* 0x0000000829287810 */ /* 0x040fe40007ffe0ff */
[----:B------:R-:W-:Y:S02]  /*3090*/  IADD3 R43, R41, 0x20, RZ ;  /* 0x00000020292b7810 */ /* 0x000fe40007ffe0ff */
[C---:B--2---:R-:W-:Y:S02]  /*30a0*/  IMNMX R40, R36.reuse, R40, PT ;  /* 0x0000002824287217 */ /* 0x044fe40003800200 */
[----:B------:R-:W-:Y:S02]  /*30b0*/  IMNMX R42, R36, R41, PT ;  /* 0x00000029242a7217 */ /* 0x000fe40003800200 */
[----:B------:R-:W-:Y:S02]  /*30c0*/  ISETP.GT.AND P1, PT, R40, 0x1, PT ;  /* 0x000000012800780c */ /* 0x000fe40003f24270 */
[C---:B------:R-:W-:Y:S02]  /*30d0*/  ISETP.GT.AND P5, PT, R42.reuse, RZ, PT ;  /* 0x000000ff2a00720c */ /* 0x040fe40003fa4270 */
[----:B------:R-:W-:Y:S02]  /*30e0*/  FSEL R44, R7, -INF , P1 ;  /* 0xff800000072c7808 */ /* 0x000fe40000800000 */
[----:B------:R-:W-:Y:S02]  /*30f0*/  ISETP.GT.AND P1, PT, R42, 0x20, PT ;  /* 0x000000202a00780c */ /* 0x000fe40003f24270 */
[----:B------:R-:W-:Y:S01]  /*3100*/  ISETP.GT.AND P2, PT, R40, RZ, PT ;  /* 0x000000ff2800720c */ /* 0x000fe20003f44270 */
[--C-:B---3--:R-:W-:Y:S01]  /*3110*/  FFMA.FTZ R108, R44, c[0x0][0x29c], -R49.reuse ;  /* 0x0000a7002c6c7a23 */ /* 0x108fe20000010831 */
[----:B------:R-:W-:Y:S02]  /*3120*/  FSEL R56, R16, -INF , P1 ;  /* 0xff80000010387808 */ /* 0x000fe40000800000 */
[----:B------:R-:W-:Y:S02]  /*3130*/  ISETP.GT.AND P1, PT, R40, 0x21, PT ;  /* 0x000000212800780c */ /* 0x000fe40003f24270 */
[----:B------:R-:W-:Y:S02]  /*3140*/  ISETP.GT.AND P4, PT, R42, 0x1, PT ;  /* 0x000000012a00780c */ /* 0x000fe40003f84270 */
[----:B------:R-:W-:Y:S02]  /*3150*/  FSEL R52, R4, -INF , P5 ;  /* 0xff80000004347808 */ /* 0x000fe40002800000 */
[----:B------:R-:W-:Y:S02]  /*3160*/  ISETP.GT.AND P5, PT, R40, 0x20, PT ;  /* 0x000000202800780c */ /* 0x000fe40003fa4270 */
[----:B------:R-:W-:Y:S02]  /*3170*/  ISETP.GT.AND P6, PT, R42, 0x21, PT ;  /* 0x000000212a00780c */ /* 0x000fe40003fc4270 */
[----:B------:R-:W-:Y:S02]  /*3180*/  FSEL R46, R6, -INF , P2 ;  /* 0xff800000062e7808 */ /* 0x000fe40001000000 */
[----:B------:R-:W-:Y:S02]  /*3190*/  FSEL R47, R19, -INF , P1 ;  /* 0xff800000132f7808 */ /* 0x000fe40000800000 */
[----:B------:R-:W-:Y:S01]  /*31a0*/  FSEL R54, R17, -INF , P6 ;  /* 0xff80000011367808 */ /* 0x000fe20003000000 */
[--C-:B------:R-:W-:Y:S01]  /*31b0*/  FFMA.FTZ R109, R46, c[0x0][0x29c], -R49.reuse ;  /* 0x0000a7002e6d7a23 */ /* 0x100fe20000010831 */
[----:B------:R-:W-:Y:S02]  /*31c0*/  ISETP.GT.AND P1, PT, R40, 0x40, PT ;  /* 0x000000402800780c */ /* 0x000fe40003f24270 */
[----:B------:R-:W-:Y:S01]  /*31d0*/  FSEL R3, R5, -INF , P4 ;  /* 0xff80000005037808 */ /* 0x000fe20002000000 */
[--C-:B------:R-:W-:Y:S01]  /*31e0*/  FFMA.FTZ R7, R54, c[0x0][0x29c], -R2.reuse ;  /* 0x0000a70036077a23 */ /* 0x100fe20000010802 */
[C---:B------:R-:W-:Y:S02]  /*31f0*/  ISETP.GT.AND P4, PT, R42.reuse, 0x40, PT ;  /* 0x000000402a00780c */ /* 0x040fe40003f84270 */
[C---:B------:R-:W-:Y:S02]  /*3200*/  ISETP.GT.AND P2, PT, R42.reuse, 0x41, PT ;  /* 0x000000412a00780c */ /* 0x040fe40003f44270 */
[----:B------:R-:W-:Y:S02]  /*3210*/  ISETP.GT.AND P6, PT, R42, 0x60, PT ;  /* 0x000000602a00780c */ /* 0x000fe40003fc4270 */
[----:B------:R-:W-:Y:S02]  /*3220*/  FSEL R18, R18, -INF , P5 ;  /* 0xff80000012127808 */ /* 0x000fe40002800000 */
[----:B------:R-:W-:Y:S02]  /*3230*/  ISETP.GT.AND P5, PT, R42, 0x61, PT ;  /* 0x000000612a00780c */ /* 0x000fe40003fa4270 */
[----:B------:R-:W-:Y:S01]  /*3240*/  IADD3 R42, R41, 0x28, RZ ;  /* 0x00000028292a7810 */ /* 0x000fe20007ffe0ff */
[--C-:B------:R-:W-:Y:S01]  /*3250*/  FFMA.FTZ R4, R18, c[0x0][0x29c], -R49.reuse ;  /* 0x0000a70012047a23 */ /* 0x100fe20000010831 */
[----:B------:R-:W-:Y:S02]  /*3260*/  FSEL R6, R20, -INF , P4 ;  /* 0xff80000014067808 */ /* 0x000fe40002000000 */
[----:B------:R-:W-:Y:S02]  /*3270*/  ISETP.GT.AND P4, PT, R40, 0x41, PT ;  /* 0x000000412800780c */ /* 0x000fe40003f84270 */
[----:B------:R-:W-:Y:S01]  /*3280*/  FSEL R5, R21, -INF , P2 ;  /* 0xff80000015057808 */ /* 0x000fe20001000000 */
[--C-:B------:R-:W-:Y:S01]  /*3290*/  FFMA.FTZ R6, R6, c[0x0][0x29c], -R2.reuse ;  /* 0x0000a70006067a23 */ /* 0x100fe20000010802 */
[----:B------:R-:W-:Y:S02]  /*32a0*/  ISETP.GT.AND P2, PT, R40, 0x60, PT ;  /* 0x000000602800780c */ /* 0x000fe40003f44270 */
[----:B------:R-:W-:Y:S01]  /*32b0*/  FSEL R17, R22, -INF , P1 ;  /* 0xff80000016117808 */ /* 0x000fe20000800000 */
[--C-:B------:R-:W-:Y:S01]  /*32c0*/  FFMA.FTZ R5, R5, c[0x0][0x29c], -R2.reuse ;  /* 0x0000a70005057a23 */ /* 0x100fe20000010802 */
[----:B------:R-:W-:Y:S02]  /*32d0*/  ISETP.GT.AND P1, PT, R40, 0x61, PT ;  /* 0x000000612800780c */ /* 0x000fe40003f24270 */
[C---:B------:R-:W-:Y:S01]  /*32e0*/  IMNMX R40, R36.reuse, R42, PT ;  /* 0x0000002a24287217 */ /* 0x040fe20003800200 */
[--C-:B------:R-:W-:Y:S01]  /*32f0*/  FFMA.FTZ R20, R17, c[0x0][0x29c], -R49.reuse ;  /* 0x0000a70011147a23 */ /* 0x100fe20000010831 */
[----:B------:R-:W-:Y:S02]  /*3300*/  IMNMX R41, R36, R43, PT ;  /* 0x0000002b24297217 */ /* 0x000fe40003800200 */
[-C--:B-1----:R-:W-:Y:S03]  /*3310*/  HMMA.16816.F32.BF16 R36, R160, R164.reuse, RZ ;  /* 0x000000a4a024723c */ /* 0x082fe600000418ff */
[----:B------:R-:W-:Y:S02]  /*3320*/  FSEL R19, R34, -INF , P2 ;  /* 0xff80000022137808 */ /* 0x000fe40001000000 */
[C---:B------:R-:W-:Y:S02]  /*3330*/  ISETP.GT.AND P2, PT, R40.reuse, RZ, PT ;  /* 0x000000ff2800720c */ /* 0x040fe40003f44270 */
[----:B------:R-:W-:Y:S02]  /*3340*/  FSEL R35, R35, -INF , P1 ;  /* 0xff80000023237808 */ /* 0x000fe40000800000 */
[----:B------:R-:W-:Y:S03]  /*3350*/  ISETP.GT.AND P1, PT, R40, 0x1, PT ;  /* 0x000000012800780c */ /* 0x000fe60003f24270 */
[----:B------:R-:W-:Y:S02]  /*3360*/  FSEL R33, R33, -INF , P5 ;  /* 0xff80000021217808 */ /* 0x000fe40002800000 */
[----:B------:R-:W-:Y:S02]  /*3370*/  ISETP.GT.AND P5, PT, R41, RZ, PT ;  /* 0x000000ff2900720c */ /* 0x000fe40003fa4270 */
[----:B------:R-:W-:Y:S02]  /*3380*/  FSEL R55, R10, -INF , P2 ;  /* 0xff8000000a377808 */ /* 0x000fe40001000000 */
[----:B------:R-:W-:Y:S01]  /*3390*/  FSEL R53, R11, -INF , P1 ;  /* 0xff8000000b357808 */ /* 0x000fe20000800000 */
[----:B------:R-:W-:Y:S01]  /*33a0*/  FFMA.FTZ R11, R56, c[0x0][0x29c], -R2 ;  /* 0x0000a700380b7a23 */ /* 0x000fe20000010802 */
[----:B------:R-:W-:Y:S01]  /*33b0*/  ISETP.GT.AND P2, PT, R41, 0x20, PT ;  /* 0x000000202900780c */ /* 0x000fe20003f44270 */
[--C-:B------:R-:W-:Y:S01]  /*33c0*/  FFMA.FTZ R18, R55, c[0x0][0x29c], -R50.reuse ;  /* 0x0000a70037127a23 */ /* 0x100fe20000010832 */
[----:B------:R-:W-:Y:S01]  /*33d0*/  ISETP.GT.AND P1, PT, R40, 0x21, PT ;  /* 0x000000212800780c */ /* 0x000fe20003f24270 */
[----:B------:R-:W-:Y:S01]  /*33e0*/  FFMA.FTZ R17, R53, c[0x0][0x29c], -R50 ;  /* 0x0000a70035117a23 */ /* 0x000fe20000010832 */
[----:B------:R-:W-:Y:S02]  /*33f0*/  FSEL R22, R23, -INF , P4 ;  /* 0xff80000017167808 */ /* 0x000fe40002000000 */
[----:B------:R-:W-:Y:S01]  /*3400*/  ISETP.GT.AND P4, PT, R41, 0x1, PT ;  /* 0x000000012900780c */ /* 0x000fe20003f84270 */
[----:B------:R-:W-:Y:S01]  /*3410*/  MUFU.EX2 R18, R18 ;  /* 0x0000001200127308 */ /* 0x000fe20000000800 */
[----:B------:R-:W-:Y:S01]  /*3420*/  FSEL R45, R8, -INF , P5 ;  /* 0xff800000082d7808 */ /* 0x000fe20002800000 */
[--C-:B------:R-:W-:Y:S01]  /*3430*/  FFMA.FTZ R16, R22, c[0x0][0x29c], -R49.reuse ;  /* 0x0000a70016107a23 */ /* 0x100fe20000010831 */
[----:B------:R-:W-:Y:S01]  /*3440*/  FSEL R21, R32, -INF , P6 ;  /* 0xff80000020157808 */ /* 0x000fe20003000000 */
[--C-:B------:R-:W-:Y:S01]  /*3450*/  FFMA.FTZ R32, R47, c[0x0][0x29c], -R49.reuse ;  /* 0x0000a7002f207a23 */ /* 0x100fe20000010831 */
[----:B------:R-:W-:Y:S01]  /*3460*/  FSEL R58, R9, -INF , P4 ;  /* 0xff800000093a7808 */ /* 0x000fe20002000000 */
[----:B------:R-:W-:Y:S01]  /*3470*/  FFMA.FTZ R8, R35, c[0x0][0x29c], -R49 ;  /* 0x0000a70023087a23 */ /* 0x000fe20000010831 */
[C---:B------:R-:W-:Y:S02]  /*3480*/  ISETP.GT.AND P6, PT, R41.reuse, 0x21, PT ;  /* 0x000000212900780c */ /* 0x040fe40003fc4270 */
[----:B------:R-:W-:Y:S01]  /*3490*/  ISETP.GT.AND P5, PT, R40, 0x20, PT ;  /* 0x000000202800780c */ /* 0x000fe20003fa4270 */
[----:B------:R-:W-:Y:S01]  /*34a0*/  FFMA.FTZ R35, R58, c[0x0][0x29c], -R51 ;  /* 0x0000a7003a237a23 */ /* 0x000fe20000010833 */
[----:B------:R-:W-:Y:S01]  /*34b0*/  ISETP.GT.AND P4, PT, R41, 0x40, PT ;  /* 0x000000402900780c */ /* 0x000fe20003f84270 */
[----:B------:R-:W-:Y:S01]  /*34c0*/  MUFU.EX2 R8, R8 ;  /* 0x0000000800087308 */ /* 0x000fe20000000800 */
[----:B------:R-:W-:Y:S01]  /*34d0*/  FSEL R34, R12, -INF , P2 ;  /* 0xff8000000c227808 */ /* 0x000fe20001000000 */
[----:B------:R-:W-:Y:S01]  /*34e0*/  FFMA.FTZ R12, R19, c[0x0][0x29c], -R49 ;  /* 0x0000a700130c7a23 */ /* 0x000fe20000010831 */
[----:B------:R-:W-:Y:S01]  /*34f0*/  ISETP.GT.AND P2, PT, R41, 0x41, PT ;  /* 0x000000412900780c */ /* 0x000fe20003f44270 */
[----:B------:R-:W-:Y:S01]  /*3500*/  IMAD.MOV.U32 R49, RZ, RZ, R4 ;  /* 0x000000ffff317224 */ /* 0x000fe200078e0004 */
[----:B------:R-:W-:Y:S01]  /*3510*/  FSEL R57, R15, -INF , P1 ;  /* 0xff8000000f397808 */ /* 0x000fe20000800000 */
[--C-:B------:R-:W-:Y:S01]  /*3520*/  FFMA.FTZ R15, R52, c[0x0][0x29c], -R2.reuse ;  /* 0x0000a700340f7a23 */ /* 0x100fe20000010802 */
[----:B------:R-:W-:Y:S01]  /*3530*/  ISETP.GT.AND P1, PT, R40, 0x40, PT ;  /* 0x000000402800780c */ /* 0x000fe20003f24270 */
[--C-:B------:R-:W-:Y:S01]  /*3540*/  FFMA.FTZ R4, R45, c[0x0][0x29c], -R51.reuse ;  /* 0x0000a7002d047a23 */ /* 0x100fe20000010833 */
[----:B------:R-:W-:Y:S01]  /*3550*/  FSEL R10, R13, -INF , P6 ;  /* 0xff8000000d0a7808 */ /* 0x000fe20003000000 */
[--C-:B------:R-:W-:Y:S01]  /*3560*/  FFMA.FTZ R13, R3, c[0x0][0x29c], -R2.reuse ;  /* 0x0000a700030d7a23 */ /* 0x100fe20000010802 */
[----:B------:R-:W-:Y:S01]  /*3570*/  ISETP.GT.AND P6, PT, R41, 0x60, PT ;  /* 0x000000602900780c */ /* 0x000fe20003fc4270 */
[--C-:B------:R-:W-:Y:S01]  /*3580*/  FFMA.FTZ R3, R21, c[0x0][0x29c], -R2.reuse ;  /* 0x0000a70015037a23 */ /* 0x100fe20000010802 */
[----:B------:R-:W-:Y:S01]  /*3590*/  FSEL R59, R14, -INF , P5 ;  /* 0xff8000000e3b7808 */ /* 0x000fe20002800000 */
[--C-:B------:R-:W-:Y:S01]  /*35a0*/  FFMA.FTZ R34, R34, c[0x0][0x29c], -R51.reuse ;  /* 0x0000a70022227a23 */ /* 0x100fe20000010833 */
[----:B------:R-:W-:Y:S01]  /*35b0*/  ISETP.GT.AND P5, PT, R41, 0x61, PT ;  /* 0x000000612900780c */ /* 0x000fe20003fa4270 */
[----:B------:R-:W-:Y:S01]  /*35c0*/  FFMA.FTZ R2, R33, c[0x0][0x29c], -R2 ;  /* 0x0000a70021027a23 */ /* 0x000fe20000010802 */
[----:B------:R-:W-:Y:S01]  /*35d0*/  FSEL R23, R24, -INF , P4 ;  /* 0xff80000018177808 */ /* 0x000fe20002000000 */
[--C-:B------:R-:W-:Y:S01]  /*35e0*/  FFMA.FTZ R33, R10, c[0x0][0x29c], -R51.reuse ;  /* 0x0000a7000a217a23 */ /* 0x100fe20000010833 */
[C---:B------:R-:W-:Y:S01]  /*35f0*/  ISETP.GT.AND P4, PT, R40.reuse, 0x41, PT ;  /* 0x000000412800780c */ /* 0x040fe20003f84270 */
[----:B------:R-:W-:Y:S01]  /*3600*/  MUFU.EX2 R3, R3 ;  /* 0x0000000300037308 */ /* 0x000fe20000000800 */
[----:B------:R-:W-:Y:S01]  /*3610*/  FSEL R14, R25, -INF , P2 ;  /* 0xff800000190e7808 */ /* 0x000fe20001000000 */
[--C-:B------:R-:W-:Y:S01]  /*3620*/  FFMA.FTZ R23, R23, c[0x0][0x29c], -R51.reuse ;  /* 0x0000a70017177a23 */ /* 0x100fe20000010833 */
[----:B------:R-:W-:Y:S02]  /*3630*/  ISETP.GT.AND P2, PT, R40, 0x60, PT ;  /* 0x000000602800780c */ /* 0x000fe40003f44270 */
[----:B------:R-:W-:Y:S01]  /*3640*/  FSEL R48, R26, -INF , P1 ;  /* 0xff8000001a307808 */ /* 0x000fe20000800000 */
[----:B------:R-:W-:Y:S01]  /*3650*/  FFMA.FTZ R22, R14, c[0x0][0x29c], -R51 ;  /* 0x0000a7000e167a23 */ /* 0x000fe20000010833 */
[----:B------:R-:W-:Y:S01]  /*3660*/  ISETP.GT.AND P1, PT, R40, 0x61, PT ;  /* 0x000000612800780c */ /* 0x000fe20003f24270 */
[--C-:B------:R-:W-:Y:S01]  /*3670*/  FFMA.FTZ R14, R57, c[0x0][0x29c], -R50.reuse ;  /* 0x0000a700390e7a23 */ /* 0x100fe20000010832 */
[C---:B----4-:R-:W-:Y:S01]  /*3680*/  HMMA.16816.F32.BF16 R40, R168.reuse, R164, RZ ;  /* 0x000000a4a828723c */ /* 0x050fe200000418ff */
[----:B------:R-:W-:Y:S01]  /*3690*/  MUFU.EX2 R2, R2 ;  /* 0x0000000200027308 */ /* 0x000fe20000000800 */
[----:B------:R-:W-:Y:S01]  /*36a0*/  FSEL R52, R27, -INF , P4 ;  /* 0xff8000001b347808 */ /* 0x000fe20002000000 */
[----:B------:R-:W-:Y:S01]  /*36b0*/  IMAD.MOV.U32 R57, RZ, RZ, R11 ;  /* 0x000000ffff397224 */ /* 0x000fe200078e000b */
[----:B------:R-:W-:Y:S02]  /*36c0*/  FSEL R21, R28, -INF , P6 ;  /* 0xff8000001c157808 */ /* 0x000fe40003000000 */
[----:B------:R-:W-:Y:S01]  /*36d0*/  FSEL R9, R29, -INF , P5 ;  /* 0xff8000001d097808 */ /* 0x000fe20002800000 */
[--C-:B------:R-:W-:Y:S01]  /*36e0*/  FFMA.FTZ R11, R52, c[0x0][0x29c], -R50.reuse ;  /* 0x0000a700340b7a23 */ /* 0x100fe20000010832 */
[-C--:B------:R-:W-:Y:S01]  /*36f0*/  HMMA.16816.F32.BF16 R24, R168, R166.reuse, RZ ;  /* 0x000000a6a818723c */ /* 0x080fe200000418ff */
[----:B------:R-:W-:Y:S02]  /*3700*/  FSEL R56, R30, -INF , P2 ;  /* 0xff8000001e387808 */ /* 0x000fe40001000000 */
[----:B------:R-:W-:Y:S01]  /*3710*/  MUFU.EX2 R4, R4 ;  /* 0x0000000400047308 */ /* 0x000fe20000000800 */
[----:B------:R-:W-:Y:S01]  /*3720*/  FSEL R54, R31, -INF , P1 ;  /* 0xff8000001f367808 */ /* 0x000fe20000800000 */
[----:B------:R-:W-:Y:S01]  /*3730*/  FFMA.FTZ R21, R21, c[0x0][0x29c], -R51 ;  /* 0x0000a70015157a23 */ /* 0x000fe20000010833 */
[----:B------:R-:W-:Y:S01]  /*3740*/  MOV R58, R15 ;  /* 0x0000000f003a7202 */ /* 0x000fe20000000f00 */
[--C-:B------:R-:W-:Y:S01]  /*3750*/  FFMA.FTZ R15, R59, c[0x0][0x29c], -R50.reuse ;  /* 0x0000a7003b0f7a23 */ /* 0x100fe20000010832 */
[C---:B------:R-:W-:Y:S04]  /*3760*/  HMMA.16816.F32.BF16 R28, R160.reuse, R166, RZ ;  /* 0x000000a6a01c723c */ /* 0x040fe800000418ff */
[----:B------:R-:W-:Y:S01]  /*3770*/  IMAD.MOV.U32 R59, RZ, RZ, R13 ;  /* 0x000000ffff3b7224 */ /* 0x000fe200078e000d */
[----:B------:R-:W-:Y:S01]  /*3780*/  MUFU.EX2 R35, R35 ;  /* 0x0000002300237308 */ /* 0x000fe20000000800 */
[--C-:B------:R-:W-:Y:S02]  /*3790*/  FFMA.FTZ R13, R48, c[0x0][0x29c], -R50.reuse ;  /* 0x0000a700300d7a23 */ /* 0x100fe40000010832 */
[-C--:B------:R-:W-:Y:S01]  /*37a0*/  HMMA.16816.F32.BF16 R44, R160, R172.reuse, RZ ;  /* 0x000000aca02c723c */ /* 0x080fe200000418ff */
[--C-:B------:R-:W-:Y:S03]  /*37b0*/  FFMA.FTZ R10, R56, c[0x0][0x29c], -R50.reuse ;  /* 0x0000a700380a7a23 */ /* 0x100fe60000010832 */
[----:B------:R-:W-:Y:S01]  /*37c0*/  MOV R56, R49 ;  /* 0x0000003100387202 */ /* 0x000fe20000000f00 */
[----:B------:R-:W-:Y:S02]  /*37d0*/  FFMA.FTZ R19, R9, c[0x0][0x29c], -R51 ;  /* 0x0000a70009137a23 */ /* 0x000fe40000010833 */
[----:B------:R-:W-:Y:S01]  /*37e0*/  FFMA.FTZ R9, R54, c[0x0][0x29c], -R50 ;  /* 0x0000a70036097a23 */ /* 0x000fe20000010832 */
[----:B------:R-:W-:Y:S01]  /*37f0*/  MUFU.EX2 R22, R22 ;  /* 0x0000001600167308 */ /* 0x000fe20000000800 */
[C---:B------:R-:W-:Y:S08]  /*3800*/  HMMA.16816.F32.BF16 R48, R168.reuse, R172, RZ ;  /* 0x000000aca830723c */ /* 0x040ff000000418ff */
[-C--:B------:R-:W-:Y:S01]  /*3810*/  HMMA.16816.F32.BF16 R52, R168, R174.reuse, RZ ;  /* 0x000000aea834723c */ /* 0x080fe200000418ff */
[----:B------:R-:W-:Y:S06]  /*3820*/  MUFU.EX2 R19, R19 ;  /* 0x0000001300137308 */ /* 0x000fec0000000800 */
[----:B------:R-:W-:Y:S01]  /*3830*/  IMAD.MOV.U32 R171, RZ, RZ, R56 ;  /* 0x000000ffffab7224 */ /* 0x000fe200078e0038 */
[----:B------:R-:W-:Y:S01]  /*3840*/  MOV R169, R59 ;  /* 0x0000003b00a97202 */ /* 0x000fe20000000f00 */
[----:B------:R-:W-:Y:S02]  /*3850*/  IMAD.MOV.U32 R170, RZ, RZ, R57 ;  /* 0x000000ffffaa7224 */ /* 0x000fe400078e0039 */
[----:B------:R-:W-:Y:S01]  /*3860*/  MUFU.EX2 R17, R17 ;  /* 0x0000001100117308 */ /* 0x000fe20000000800 */
[----:B------:R-:W-:Y:S02]  /*3870*/  IMAD.MOV.U32 R168, RZ, RZ, R58 ;  /* 0x000000ffffa87224 */ /* 0x000fe400078e003a */
[----:B------:R-:W-:Y:S07]  /*3880*/  HMMA.16816.F32.BF16 R56, R160, R174, RZ ;  /* 0x000000aea038723c */ /* 0x000fee00000418ff */
[----:B------:R-:W-:Y:S01]  /*3890*/  MOV R163, R108 ;  /* 0x0000006c00a37202 */ /* 0x000fe20000000f00 */
[-C--:B------:R-:W-:Y:S01]  /*38a0*/  HMMA.16816.F32.BF16 R36, R156, R176.reuse, R36 ;  /* 0x000000b09c24723c */ /* 0x080fe20000041824 */
[----:B------:R-:W1:Y:S04]  /*38b0*/  MUFU.EX2 R169, R169 ;  /* 0x000000a900a97308 */ /* 0x000e680000000800 */
[----:B------:R-:W-:Y:S02]  /*38c0*/  IMAD.MOV.U32 R162, RZ, RZ, R109 ;  /* 0x000000ffffa27224 */ /* 0x000fe400078e006d */
[----:B------:R2:W5:Y:S01]  /*38d0*/  LDL.LU R109, [R1+0x20] ;  /* 0x00002000016d7983 */ /* 0x0005620000300800 */
[C---:B------:R-:W-:Y:S03]  /*38e0*/  HMMA.16816.F32.BF16 R40, R180.reuse, R176, R40 ;  /* 0x000000b0b428723c */ /* 0x040fe60000041828 */
[----:B------:R2:W5:Y:S01]  /*38f0*/  LDL.LU R108, [R1+0x1c] ;  /* 0x00001c00016c7983 */ /* 0x0005620000300800 */
[----:B------:R-:W3:Y:S04]  /*3900*/  MUFU.EX2 R168, R168 ;  /* 0x000000a800a87308 */ /* 0x000ee80000000800 */
[-C--:B------:R-:W-:Y:S06]  /*3910*/  HMMA.16816.F32.BF16 R24, R180, R178.reuse, R24 ;  /* 0x000000b2b418723c */ /* 0x080fec0000041818 */
[----:B------:R-:W4:Y:S02]  /*3920*/  MUFU.EX2 R170, R170 ;  /* 0x000000aa00aa7308 */ /* 0x000f240000000800 */
[C---:B------:R-:W-:Y:S08]  /*3930*/  HMMA.16816.F32.BF16 R28, R156.reuse, R178, R28 ;  /* 0x000000b29c1c723c */ /* 0x040ff0000004181c */
[-C--:B------:R-:W-:Y:S01]  /*3940*/  HMMA.16816.F32.BF16 R44, R156, R184.reuse, R44 ;  /* 0x000000b89c2c723c */ /* 0x080fe2000004182c */
[----:B------:R-:W-:Y:S07]  /*3950*/  MUFU.EX2 R21, R21 ;  /* 0x0000001500157308 */ /* 0x000fee0000000800 */
[C---:B------:R-:W-:Y:S08]  /*3960*/  HMMA.16816.F32.BF16 R48, R180.reuse, R184, R48 ;  /* 0x000000b8b430723c */ /* 0x040ff00000041830 */
[-C--:B------:R-:W-:Y:S01]  /*3970*/  HMMA.16816.F32.BF16 R52, R180, R186.reuse, R52 ;  /* 0x000000bab434723c */ /* 0x080fe20000041834 */
[----:B------:R-:W1:Y:S06]  /*3980*/  MUFU.EX2 R181, R7 ;  /* 0x0000000700b57308 */ /* 0x000e6c0000000800 */
[----:B------:R-:W-:Y:S01]  /*3990*/  IMAD.MOV.U32 R182, RZ, RZ, R162 ;  /* 0x000000ffffb67224 */ /* 0x000fe200078e00a2 */
[----:B------:R-:W-:Y:S01]  /*39a0*/  HMMA.16816.F32.BF16 R56, R156, R186, R56 ;  /* 0x000000ba9c38723c */ /* 0x000fe20000041838 */
[----:B------:R-:W1:Y:S02]  /*39b0*/  LDSM.16.M88.4 R156, [R0+0xd080] ;  /* 0x00d08000009c783b */ /* 0x000e640000000200 */
[----:B------:R-:W-:Y:S01]  /*39c0*/  MUFU.EX2 R180, R6 ;  /* 0x0000000600b47308 */ /* 0x000fe20000000800 */
[----:B------:R-:W-:Y:S05]  /*39d0*/  IMAD.MOV.U32 R183, RZ, RZ, R163 ;  /* 0x000000ffffb77224 */ /* 0x000fea00078e00a3 */
[----:B------:R-:W2:Y:S04]  /*39e0*/  LDSM.16.M88.4 R160, [R0+0xd880] ;  /* 0x00d8800000a0783b */ /* 0x000ea80000000200 */
[----:B------:R-:W-:Y:S10]  /*39f0*/  MUFU.EX2 R182, R182 ;  /* 0x000000b600b67308 */ /* 0x000ff40000000800 */
[----:B------:R-:W-:Y:S10]  /*3a00*/  MUFU.EX2 R7, R16 ;  /* 0x0000001000077308 */ /* 0x000ff40000000800 */
[----:B------:R-:W-:Y:S01]  /*3a10*/  MUFU.EX2 R6, R12 ;  /* 0x0000000c00067308 */ /* 0x000fe20000000800 */
[-C--:B-1----:R-:W-:Y:S08]  /*3a20*/  HMMA.16816.F32.BF16 R36, R156, R188.reuse, R36 ;  /* 0x000000bc9c24723c */ /* 0x082ff00000041824 */
[C---:B--2---:R-:W-:Y:S08]  /*3a30*/  HMMA.16816.F32.BF16 R40, R160.reuse, R188, R40 ;  /* 0x000000bca028723c */ /* 0x044ff00000041828 */
        /* <DEDUP_REMOVED lines=34> */
[-C--:B------:R-:W-:Y:S07]  /*3c60*/  HMMA.16816.F32.BF16 R52, R160, R218.reuse, R52 ;  /* 0x000000daa034723c */ /* 0x080fee0000041834 */
[----:B------:R-:W-:Y:S01]  /*3c70*/  IMAD.MOV.U32 R163, RZ, RZ, R171 ;  /* 0x000000ffffa37224 */ /* 0x000fe200078e00ab */
[----:B------:R-:W-:Y:S01]  /*3c80*/  HMMA.16816.F32.BF16 R56, R156, R218, R56 ;  /* 0x000000da9c38723c */ /* 0x000fe20000041838 */
[----:B------:R-:W1:Y:S01]  /*3c90*/  LDS R171, [R247.X4+0xf280] ;  /* 0x00f28000f7ab7984 */ /* 0x000e620000004800 */
[----:B------:R2:W-:Y:S02]  /*3ca0*/  MUFU.EX2 R159, R23 ;  /* 0x00000017009f7308 */ /* 0x0005e40000000800 */
[----:B------:R-:W-:Y:S01]  /*3cb0*/  MOV R162, R183 ;  /* 0x000000b700a27202 */ /* 0x000fe20000000f00 */
[----:B------:R-:W3:Y:S07]  /*3cc0*/  LDS R156, [R247.X4+0xf2a0] ;  /* 0x00f2a000f79c7984 */ /* 0x000eee0000004800 */
[----:B------:R1:W-:Y:S10]  /*3cd0*/  MUFU.EX2 R157, R34 ;  /* 0x00000022009d7308 */ /* 0x0003f40000000800 */
[----:B------:R-:W-:Y:S10]  /*3ce0*/  MUFU.EX2 R161, R162 ;  /* 0x000000a200a17308 */ /* 0x000ff40000000800 */
[----:B------:R-:W4:Y:S01]  /*3cf0*/  MUFU.EX2 R162, R163 ;  /* 0x000000a300a27308 */ /* 0x000f220000000800 */
[--C-:B-1----:R-:W-:Y:S09]  /*3d00*/  FADD.FTZ R37, R37, -R171.reuse ;  /* 0x800000ab25257221 */ /* 0x102ff20000010000 */
[----:B------:R-:W1:Y:S01]  /*3d10*/  MUFU.EX2 R163, R32 ;  /* 0x0000002000a37308 */ /* 0x000e620000000800 */
[--C-:B--2---:R-:W-:Y:S02]  /*3d20*/  FADD.FTZ R23, R36, -R171.reuse ;  /* 0x800000ab24177221 */ /* 0x104fe40000010000 */
[C---:B------:R-:W-:Y:S02]  /*3d30*/  FMUL.FTZ R34, R169.reuse, R37 ;  /* 0x00000025a9227220 */ /* 0x040fe40000410000 */
[----:B---3--:R-:W-:Y:S01]  /*3d40*/  FMUL.FTZ R23, R168, R23 ;  /* 0x00000017a8177220 */ /* 0x008fe20000410000 */
[----:B------:R-:W-:Y:S01]  /*3d50*/  F2FP.BF16.PACK_AB R168, R169, R168 ;  /* 0x000000a8a9a8723e */ /* 0x000fe200000010ff */
[--C-:B------:R-:W-:Y:S01]  /*3d60*/  FADD.FTZ R30, R30, -R156.reuse ;  /* 0x8000009c1e1e7221 */ /* 0x100fe20000010000 */
[----:B------:R-:W2:Y:S01]  /*3d70*/  LDS R169, [R247.X4+0xf300] ;  /* 0x00f30000f7a97984 */ /* 0x000ea20000004800 */
[--C-:B------:R-:W-:Y:S01]  /*3d80*/  FADD.FTZ R56, R56, -R171.reuse ;  /* 0x800000ab38387221 */ /* 0x100fe20000010000 */
[----:B------:R-:W3:Y:S01]  /*3d90*/  MUFU.EX2 R183, R5 ;  /* 0x0000000500b77308 */ /* 0x000ee20000000800 */
[--C-:B------:R-:W-:Y:S02]  /*3da0*/  FADD.FTZ R57, R57, -R171.reuse ;  /* 0x800000ab39397221 */ /* 0x100fe40000010000 */
[--C-:B------:R-:W-:Y:S02]  /*3db0*/  FADD.FTZ R28, R28, -R171.reuse ;  /* 0x800000ab1c1c7221 */ /* 0x100fe40000010000 */
[--C-:B------:R-:W-:Y:S02]  /*3dc0*/  FADD.FTZ R29, R29, -R171.reuse ;  /* 0x800000ab1d1d7221 */ /* 0x100fe40000010000 */
[----:B------:R-:W-:Y:S01]  /*3dd0*/  FMUL.FTZ R56, R3, R56 ;  /* 0x0000003803387220 */ /* 0x000fe20000410000 */
[C---:B------:R-:W-:Y:S01]  /*3de0*/  F2FP.BF16.PACK_AB R3, R2.reuse, R3 ;  /* 0x000000030203723e */ /* 0x040fe200000010ff */
[----:B------:R-:W-:Y:S01]  /*3df0*/  FMUL.FTZ R57, R2, R57 ;  /* 0x0000003902397220 */ /* 0x000fe20000410000 */
[----:B------:R-:W2:Y:S01]  /*3e00*/  MUFU.EX2 R5, R20 ;  /* 0x0000001400057308 */ /* 0x000ea20000000800 */
[--C-:B------:R-:W-:Y:S02]  /*3e10*/  FADD.FTZ R2, R31, -R156.reuse ;  /* 0x8000009c1f027221 */ /* 0x100fe40000010000 */
[--C-:B------:R-:W-:Y:S01]  /*3e20*/  FADD.FTZ R44, R44, -R171.reuse ;  /* 0x800000ab2c2c7221 */ /* 0x100fe20000010000 */
[----:B------:R-:W-:Y:S01]  /*3e30*/  F2FP.BF16.PACK_AB R57, R57, R56 ;  /* 0x000000383939723e */ /* 0x000fe200000010ff */
[----:B------:R-:W-:Y:S02]  /*3e40*/  FADD.FTZ R45, R45, -R171 ;  /* 0x800000ab2d2d7221 */ /* 0x000fe40000010000 */
[----:B----4-:R-:W-:Y:S02]  /*3e50*/  FMUL.FTZ R28, R170, R28 ;  /* 0x0000001caa1c7220 */ /* 0x010fe40000410000 */
[C---:B------:R-:W-:Y:S01]  /*3e60*/  FMUL.FTZ R29, R181.reuse, R29 ;  /* 0x0000001db51d7220 */ /* 0x040fe20000410000 */
[----:B------:R-:W4:Y:S01]  /*3e70*/  MUFU.EX2 R158, R33 ;  /* 0x00000021009e7308 */ /* 0x000f220000000800 */
[----:B------:R-:W-:Y:S01]  /*3e80*/  FMUL.FTZ R30, R162, R30 ;  /* 0x0000001ea21e7220 */ /* 0x000fe20000410000 */
[----:B------:R-:W-:Y:S01]  /*3e90*/  F2FP.BF16.PACK_AB R181, R181, R170 ;  /* 0x000000aab5b5723e */ /* 0x000fe200000010ff */
[----:B-1----:R-:W-:Y:S01]  /*3ea0*/  FMUL.FTZ R2, R163, R2 ;  /* 0x00000002a3027220 */ /* 0x002fe20000410000 */
[----:B------:R-:W-:Y:S01]  /*3eb0*/  F2FP.BF16.PACK_AB R29, R29, R28 ;  /* 0x0000001c1d1d723e */ /* 0x000fe200000010ff */
[----:B------:R-:W-:Y:S01]  /*3ec0*/  FMUL.FTZ R44, R180, R44 ;  /* 0x0000002cb42c7220 */ /* 0x000fe20000410000 */
[----:B------:R-:W-:Y:S01]  /*3ed0*/  F2FP.BF16.PACK_AB R170, R34, R23 ;  /* 0x0000001722aa723e */ /* 0x000fe200000010ff */
[----:B---3--:R-:W-:Y:S01]  /*3ee0*/  FMUL.FTZ R45, R183, R45 ;  /* 0x0000002db72d7220 */ /* 0x008fe20000410000 */
[----:B------:R-:W-:Y:S01]  /*3ef0*/  F2FP.BF16.PACK_AB R2, R2, R30 ;  /* 0x0000001e0202723e */ /* 0x000fe200000010ff */
[--C-:B------:R-:W-:Y:S01]  /*3f00*/  FADD.FTZ R171, R38, -R156.reuse ;  /* 0x8000009c26ab7221 */ /* 0x100fe20000010000 */
[----:B------:R-:W-:Y:S01]  /*3f10*/  MUFU.EX2 R28, R15 ;  /* 0x0000000f001c7308 */ /* 0x000fe20000000800 */
[--C-:B------:R-:W-:Y:S01]  /*3f20*/  FADD.FTZ R46, R46, -R156.reuse ;  /* 0x8000009c2e2e7221 */ /* 0x100fe20000010000 */
[----:B------:R-:W-:Y:S01]  /*3f30*/  F2FP.BF16.PACK_AB R45, R45, R44 ;  /* 0x0000002c2d2d723e */ /* 0x000fe200000010ff */
[--C-:B------:R-:W-:Y:S01]  /*3f40*/  FADD.FTZ R44, R39, -R156.reuse ;  /* 0x8000009c272c7221 */ /* 0x100fe20000010000 */
[----:B------:R-:W1:Y:S01]  /*3f50*/  LDS R30, [R247.X4+0xf320] ;  /* 0x00f32000f71e7984 */ /* 0x000e620000004800 */
[--C-:B------:R-:W-:Y:S01]  /*3f60*/  FADD.FTZ R47, R47, -R156.reuse ;  /* 0x8000009c2f2f7221 */ /* 0x100fe20000010000 */
[----:B------:R-:W-:Y:S01]  /*3f70*/  F2FP.BF16.PACK_AB R183, R183, R180 ;  /* 0x000000b4b7b7723e */ /* 0x000fe200000010ff */
[----:B------:R-:W-:Y:S01]  /*3f80*/  FMUL.FTZ R171, R182, R171 ;  /* 0x000000abb6ab7220 */ /* 0x000fe20000410000 */
[C---:B------:R-:W-:Y:S01]  /*3f90*/  F2FP.BF16.PACK_AB R182, R161.reuse, R182 ;  /* 0x000000b6a1b6723e */ /* 0x040fe200000010ff */
[----:B------:R-:W-:Y:S01]  /*3fa0*/  FMUL.FTZ R44, R161, R44 ;  /* 0x0000002ca12c7220 */ /* 0x000fe20000410000 */
[----:B------:R-:W3:Y:S01]  /*3fb0*/  MUFU.EX2 R31, R14 ;  /* 0x0000000e001f7308 */ /* 0x000ee20000000800 */
[----:B--2---:R-:W-:Y:S01]  /*3fc0*/  FMUL.FTZ R46, R5, R46 ;  /* 0x0000002e052e7220 */ /* 0x004fe20000410000 */
[----:B------:R-:W-:Y:S01]  /*3fd0*/  F2FP.BF16.PACK_AB R180, R163, R162 ;  /* 0x000000a2a3b4723e */ /* 0x000fe200000010ff */
[----:B------:R-:W-:Y:S01]  /*3fe0*/  FMUL.FTZ R47, R7, R47 ;  /* 0x0000002f072f7220 */ /* 0x000fe20000410000 */
[----:B------:R-:W-:Y:S01]  /*3ff0*/  STS [R238+0xf480], R168 ;  /* 0x00f480a8ee007388 */ /* 0x000fe20000000800 */
[--C-:B------:R-:W-:Y:S01]  /*4000*/  FADD.FTZ R25, R25, -R169.reuse ;  /* 0x800000a919197221 */ /* 0x100fe20000010000 */
[----:B------:R-:W-:Y:S01]  /*4010*/  F2FP.BF16.PACK_AB R171, R44, R171 ;  /* 0x000000ab2cab723e */ /* 0x000fe200000010ff */
[--C-:B------:R-:W-:Y:S01]  /*4020*/  FADD.FTZ R24, R24, -R169.reuse ;  /* 0x800000a918187221 */ /* 0x100fe20000010000 */
[----:B------:R-:W-:Y:S01]  /*4030*/  STS [R238+0xf880], R182 ;  /* 0x00f880b6ee007388 */ /* 0x000fe20000000800 */
[--C-:B------:R-:W-:Y:S01]  /*4040*/  FADD.FTZ R58, R58, -R156.reuse ;  /* 0x8000009c3a3a7221 */ /* 0x100fe20000010000 */
[----:B------:R-:W-:Y:S01]  /*4050*/  F2FP.BF16.PACK_AB R47, R47, R46 ;  /* 0x0000002e2f2f723e */ /* 0x000fe200000010ff */
[----:B------:R-:W-:Y:S01]  /*4060*/  FADD.FTZ R59, R59, -R156 ;  /* 0x8000009c3b3b7221 */ /* 0x000fe20000010000 */
[----:B------:R1:W-:Y:S01]  /*4070*/  STS [R236], R181 ;  /* 0x000000b5ec007388 */ /* 0x0003e20000000800 */
[----:B----4-:R-:W-:Y:S01]  /*4080*/  FMUL.FTZ R25, R158, R25 ;  /* 0x000000199e197220 */ /* 0x010fe20000410000 */
[----:B------:R-:W-:Y:S01]  /*4090*/  MUFU.EX2 R156, R13 ;  /* 0x0000000d009c7308 */ /* 0x000fe20000000800 */
[----:B------:R-:W-:Y:S01]  /*40a0*/  FMUL.FTZ R24, R157, R24 ;  /* 0x000000189d187220 */ /* 0x000fe20000410000 */
[----:B------:R-:W-:Y:S01]  /*40b0*/  STS [R236+0x400], R180 ;  /* 0x000400b4ec007388 */ /* 0x000fe20000000800 */
[--C-:B------:R-:W-:Y:S01]  /*40c0*/  FADD.FTZ R46, R41, -R169.reuse ;  /* 0x800000a9292e7221 */ /* 0x100fe20000010000 */
[----:B------:R-:W-:Y:S01]  /*40d0*/  F2FP.BF16.PACK_AB R41, R35, R4 ;  /* 0x000000042329723e */ /* 0x000fe200000010ff */
[----:B------:R-:W-:Y:S01]  /*40e0*/  FMUL.FTZ R58, R6, R58 ;  /* 0x0000003a063a7220 */ /* 0x000fe20000410000 */
[----:B------:R-:W-:Y:S01]  /*40f0*/  F2FP.BF16.PACK_AB R25, R25, R24 ;  /* 0x000000181919723e */ /* 0x000fe200000010ff */
[----:B------:R-:W-:Y:S01]  /*4100*/  FMUL.FTZ R59, R8, R59 ;  /* 0x0000003b083b7220 */ /* 0x000fe20000410000 */
[----:B------:R-:W-:Y:S01]  /*4110*/  F2FP.BF16.PACK_AB R157, R158, R157 ;  /* 0x0000009d9e9d723e */ /* 0x000fe200000010ff */
[--C-:B------:R-:W-:Y:S01]  /*4120*/  FADD.FTZ R48, R48, -R169.reuse ;  /* 0x800000a930307221 */ /* 0x100fe20000010000 */
[----:B------:R-:W2:Y:S01]  /*4130*/  MUFU.EX2 R44, R11 ;  /* 0x0000000b002c7308 */ /* 0x000ea20000000800 */
[--C-:B------:R-:W-:Y:S01]  /*4140*/  FADD.FTZ R49, R49, -R169.reuse ;  /* 0x800000a931317221 */ /* 0x100fe20000010000 */
[----:B------:R4:W-:Y:S01]  /*4150*/  STS [R238+0x10480], R41 ;  /* 0x01048029ee007388 */ /* 0x0009e20000000800 */
[----:B------:R-:W-:Y:S01]  /*4160*/  FMUL.FTZ R48, R159, R48 ;  /* 0x000000309f307220 */ /* 0x000fe20000410000 */
[----:B------:R-:W-:Y:S01]  /*4170*/  F2FP.BF16.PACK_AB R59, R59, R58 ;  /* 0x0000003a3b3b723e */ /* 0x000fe200000010ff */
[----:B------:R-:W-:Y:S01]  /*4180*/  FMUL.FTZ R49, R22, R49 ;  /* 0x0000003116317220 */ /* 0x000fe20000410000 */
[----:B------:R-:W-:Y:S01]  /*4190*/  F2FP.BF16.PACK_AB R5, R7, R5 ;  /* 0x000000050705723e */ /* 0x000fe200000010ff */
[--C-:B------:R-:W-:Y:S01]  /*41a0*/  FADD.FTZ R40, R40, -R169.reuse ;  /* 0x800000a928287221 */ /* 0x100fe20000010000 */
[----:B------:R-:W-:Y:S01]  /*41b0*/  F2FP.BF16.PACK_AB R7, R8, R6 ;  /* 0x000000060807723e */ /* 0x000fe200000010ff */
[--C-:B------:R-:W-:Y:S01]  /*41c0*/  FADD.FTZ R58, R53, -R169.reuse ;  /* 0x800000a9353a7221 */ /* 0x100fe20000010000 */
[----:B------:R-:W-:Y:S01]  /*41d0*/  MUFU.EX2 R56, R10 ;  /* 0x0000000a00387308 */ /* 0x000fe20000000800 */
[----:B------:R-:W-:Y:S01]  /*41e0*/  FMUL.FTZ R40, R4, R40 ;  /* 0x0000002804287220 */ /* 0x000fe20000410000 */
[----:B------:R-:W-:Y:S01]  /*41f0*/  F2FP.BF16.PACK_AB R159, R22, R159 ;  /* 0x0000009f169f723e */ /* 0x000fe200000010ff */
[----:B------:R-:W-:Y:S01]  /*4200*/  FMUL.FTZ R46, R35, R46 ;  /* 0x0000002e232e7220 */ /* 0x000fe20000410000 */
[C---:B------:R-:W-:Y:S01]  /*4210*/  F2FP.BF16.PACK_AB R53, R19.reuse, R21 ;  /* 0x000000151335723e */ /* 0x040fe200000010ff */
[----:B------:R-:W-:Y:S02]  /*4220*/  FADD.FTZ R52, R52, -R169 ;  /* 0x800000a934347221 */ /* 0x000fe40000010000 */
[----:B------:R-:W-:Y:S01]  /*4230*/  FMUL.FTZ R169, R19, R58 ;  /* 0x0000003a13a97220 */ /* 0x000fe20000410000 */
[----:B------:R-:W-:Y:S01]  /*4240*/  F2FP.BF16.PACK_AB R58, R49, R48 ;  /* 0x00000030313a723e */ /* 0x000fe200000010ff */
[--C-:B-1----:R-:W-:Y:S01]  /*4250*/  FADD.FTZ R181, R42, -R30.reuse ;  /* 0x8000001e2ab57221 */ /* 0x102fe20000010000 */
[----:B------:R-:W4:Y:S01]  /*4260*/  MUFU.EX2 R24, R9 ;  /* 0x0000000900187308 */ /* 0x000f220000000800 */
[----:B------:R-:W-:Y:S01]  /*4270*/  F2FP.BF16.PACK_AB R49, R17, R18 ;  /* 0x000000121131723e */ /* 0x000fe200000010ff */
[--C-:B------:R-:W-:Y:S01]  /*4280*/  FADD.FTZ R42, R43, -R30.reuse ;  /* 0x8000001e2b2a7221 */ /* 0x100fe20000010000 */
[----:B------:R-:W-:Y:S01]  /*4290*/  F2FP.BF16.PACK_AB R40, R46, R40 ;  /* 0x000000282e28723e */ /* 0x000fe200000010ff */
[--C-:B------:R-:W-:Y:S01]  /*42a0*/  FADD.FTZ R43, R26, -R30.reuse ;  /* 0x8000001e1a2b7221 */ /* 0x100fe20000010000 */
[----:B---3--:R-:W-:Y:S01]  /*42b0*/  F2FP.BF16.PACK_AB R46, R31, R28 ;  /* 0x0000001c1f2e723e */ /* 0x008fe200000010ff */
[----:B------:R-:W-:Y:S01]  /*42c0*/  STS [R238+0x10880], R49 ;  /* 0x01088031ee007388 */ /* 0x000fe20000000800 */
[----:B--2---:R-:W-:Y:S01]  /*42d0*/  F2FP.BF16.PACK_AB R48, R44, R156 ;  /* 0x0000009c2c30723e */ /* 0x004fe200000010ff */
[----:B------:R-:W-:Y:S02]  /*42e0*/  FMUL.FTZ R42, R17, R42 ;  /* 0x0000002a112a7220 */ /* 0x000fe40000410000 */
[----:B------:R-:W-:Y:S01]  /*42f0*/  STS [R236+0x1000], R157 ;  /* 0x0010009dec007388 */ /* 0x000fe20000000800 */
[--C-:B------:R-:W-:Y:S02]  /*4300*/  FADD.FTZ R26, R27, -R30.reuse ;  /* 0x8000001e1b1a7221 */ /* 0x100fe40000010000 */
[----:B------:R-:W-:Y:S01]  /*4310*/  FMUL.FTZ R181, R18, R181 ;  /* 0x000000b512b57220 */ /* 0x000fe20000410000 */
[----:B------:R-:W-:Y:S01]  /*4320*/  STS [R236+0x1400], R46 ;  /* 0x0014002eec007388 */ /* 0x000fe20000000800 */
[----:B------:R-:W-:Y:S02]  /*4330*/  FMUL.FTZ R43, R28, R43 ;  /* 0x0000002b1c2b7220 */ /* 0x000fe40000410000 */
[----:B------:R-:W-:Y:S01]  /*4340*/  FMUL.FTZ R26, R31, R26 ;  /* 0x0000001a1f1a7220 */ /* 0x000fe20000410000 */
[----:B------:R-:W-:Y:S01]  /*4350*/  STS [R238+0x11480], R183 ;  /* 0x011480b7ee007388 */ /* 0x000fe20000000800 */
[----:B------:R-:W-:Y:S01]  /*4360*/  F2FP.BF16.PACK_AB R181, R42, R181 ;  /* 0x000000b52ab5723e */ /* 0x000fe200000010ff */
[--C-:B------:R-:W-:Y:S02]  /*4370*/  FADD.FTZ R51, R51, -R30.reuse ;  /* 0x8000001e33337221 */ /* 0x100fe40000010000 */
[----:B------:R-:W-:Y:S01]  /*4380*/  STS [R238+0x11880], R5 ;  /* 0x01188005ee007388 */ /* 0x000fe20000000800 */
[----:B------:R-:W-:Y:S01]  /*4390*/  F2FP.BF16.PACK_AB R43, R26, R43 ;  /* 0x0000002b1a2b723e */ /* 0x000fe200000010ff */
[--C-:B------:R-:W-:Y:S01]  /*43a0*/  FADD.FTZ R27, R54, -R30.reuse ;  /* 0x8000001e361b7221 */ /* 0x100fe20000010000 */
[----:B----4-:R-:W-:Y:S01]  /*43b0*/  F2FP.BF16.PACK_AB R41, R24, R56 ;  /* 0x000000381829723e */ /* 0x010fe200000010ff */
[----:B------:R1:W-:Y:S01]  /*43c0*/  STS [R236+0x2000], R3 ;  /* 0x00200003ec007388 */ /* 0x0003e20000000800 */
[--C-:B------:R-:W-:Y:S02]  /*43d0*/  FADD.FTZ R55, R55, -R30.reuse ;  /* 0x8000001e37377221 */ /* 0x100fe40000010000 */
[----:B------:R-:W-:Y:S01]  /*43e0*/  FMUL.FTZ R44, R44, R51 ;  /* 0x000000332c2c7220 */ /* 0x000fe20000410000 */
[----:B------:R-:W-:Y:S01]  /*43f0*/  STS [R236+0x2400], R7 ;  /* 0x00240007ec007388 */ /* 0x000fe20000000800 */
[----:B------:R-:W-:Y:S02]  /*4400*/  FMUL.FTZ R52, R21, R52 ;  /* 0x0000003415347220 */ /* 0x000fe40000410000 */
[----:B------:R-:W-:Y:S01]  /*4410*/  FMUL.FTZ R27, R56, R27 ;  /* 0x0000001b381b7220 */ /* 0x000fe20000410000 */
[----:B------:R-:W-:Y:S01]  /*4420*/  STS [R238+0x12480], R159 ;  /* 0x0124809fee007388 */ /* 0x000fe20000000800 */
[----:B------:R-:W-:Y:S01]  /*4430*/  FMUL.FTZ R24, R24, R55 ;  /* 0x0000003718187220 */ /* 0x000fe20000410000 */
[----:B------:R-:W-:Y:S02]  /*4440*/  F2FP.BF16.PACK_AB R169, R169, R52 ;  /* 0x00000034a9a9723e */ /* 0x000fe400000010ff */
[----:B------:R-:W-:Y:S04]  /*4450*/  STS [R238+0x12880], R48 ;  /* 0x01288030ee007388 */ /* 0x000fe80000000800 */
[----:B------:R-:W-:Y:S04]  /*4460*/  STS [R236+0x3000], R53 ;  /* 0x00300035ec007388 */ /* 0x000fe80000000800 */
[----:B------:R-:W-:Y:S04]  /*4470*/  STS [R236+0x3400], R41 ;  /* 0x00340029ec007388 */ /* 0x000fe80000000800 */
[----:B------:R-:W-:Y:S01]  /*4480*/  BAR.SYNC.DEFER_BLOCKING 0x0 ;  /* 0x0000000000007b1d */ /* 0x000fe20000010000 */
[----:B-1----:R-:W-:Y:S04]  /*4490*/  FADD.FTZ R3, R50, -R30 ;  /* 0x8000001e32037221 */ /* 0x002fe80000010000 */
[----:B------:R-:W-:Y:S05]  /*44a0*/  FMUL.FTZ R3, R156, R3 ;  /* 0x000000039c037220 */ /* 0x000fea0000410000 */
[----:B------:R-:W-:Y:S01]  /*44b0*/  F2FP.BF16.PACK_AB R3, R44, R3 ;  /* 0x000000032c03723e */ /* 0x000fe200000010ff */
[----:B------:R-:W-:Y:S04]  /*44c0*/  STS [R238+0x13480], R170 ;  /* 0x013480aaee007388 */ /* 0x000fe80000000800 */
[----:B------:R1:W-:Y:S04]  /*44d0*/  STS [R238+0x13880], R171 ;  /* 0x013880abee007388 */ /* 0x0003e80000000800 */
[----:B------:R2:W-:Y:S04]  /*44e0*/  STS [R236+0x4400], R2 ;  /* 0x00440002ec007388 */ /* 0x0005e80000000800 */
[----:B------:R-:W-:Y:S04]  /*44f0*/  STS [R236+0x4000], R29 ;  /* 0x0040001dec007388 */ /* 0x000fe80000000800 */
[----:B------:R-:W-:Y:S04]  /*4500*/  STS [R238+0x14480], R40 ;  /* 0x01448028ee007388 */ /* 0x000fe80000000800 */
[----:B------:R-:W-:Y:S04]  /*4510*/  STS [R238+0x14880], R181 ;  /* 0x014880b5ee007388 */ /* 0x000fe80000000800 */
[----:B------:R-:W-:Y:S04]  /*4520*/  STS [R236+0x5000], R25 ;  /* 0x00500019ec007388 */ /* 0x000fe80000000800 */
[----:B------:R-:W-:Y:S01]  /*4530*/  STS [R236+0x5400], R43 ;  /* 0x0054002bec007388 */ /* 0x000fe20000000800 */
[----:B-1----:R-:W-:Y:S03]  /*4540*/  F2FP.BF16.PACK_AB R171, R24, R27 ;  /* 0x0000001b18ab723e */ /* 0x002fe600000010ff */
[----:B------:R-:W-:Y:S01]  /*4550*/  STS [R238+0x15480], R45 ;  /* 0x0154802dee007388 */ /* 0x000fe20000000800 */
[----:B--2---:R-:W-:Y:S03]  /*4560*/  SHF.L.U32 R2, R232, 0x1, RZ ;  /* 0x00000001e8027819 */ /* 0x004fe600000006ff */
        /* <DEDUP_REMOVED lines=59> */
[C---:B------:R-:W-:Y:S08]  /*4920*/  HMMA.16816.F32.BF16 R88, R40.reuse, R50, R88 ;  /* 0x000000322858723c */ /* 0x040ff00000041858 */
[-C--:B--2---:R-:W-:Y:S08]  /*4930*/  HMMA.16816.F32.BF16 R92, R40, R56.reuse, R92 ;  /* 0x00000038285c723c */ /* 0x084ff0000004185c */
[C---:B------:R-:W-:Y:S08]  /*4940*/  HMMA.16816.F32.BF16 R96, R24.reuse, R56, R96 ;  /* 0x000000381860723c */ /* 0x040ff00000041860 */
[-C--:B------:R-:W-:Y:S08]  /*4950*/  HMMA.16816.F32.BF16 R100, R24, R58.reuse, R100 ;  /* 0x0000003a1864723c */ /* 0x080ff00000041864 */
[----:B------:R-:W-:Y:S08]  /*4960*/  HMMA.16816.F32.BF16 R104, R40, R58, R104 ;  /* 0x0000003a2868723c */ /* 0x000ff00000041868 */
[-C--:B------:R-:W-:Y:S08]  /*4970*/  HMMA.16816.F32.BF16 R60, R168, R180.reuse, R60 ;  /* 0x000000b4a83c723c */ /* 0x080ff0000004183c */
[C---:B------:R-:W-:Y:S08]  /*4980*/  HMMA.16816.F32.BF16 R64, R160.reuse, R180, R64 ;  /* 0x000000b4a040723c */ /* 0x040ff00000041840 */
[-C--:B------:R-:W-:Y:S01]  /*4990*/  HMMA.16816.F32.BF16 R68, R160, R182.reuse, R68 ;  /* 0x000000b6a044723c */ /* 0x080fe20000041844 */
[----:B------:R1:W2:Y:S06]  /*49a0*/  LDSM.16.MT88.2 R2, [R227] ;  /* 0x00000000e302783b */ /* 0x0002ac0000004100 */
[----:B------:R1:W4:Y:S01]  /*49b0*/  LDSM.16.MT88.2 R48, [R227+0x2000] ;  /* 0x00200000e330783b */ /* 0x0003220000004100 */
[C---:B------:R-:W-:Y:S05]  /*49c0*/  HMMA.16816.F32.BF16 R72, R168.reuse, R182, R72 ;  /* 0x000000b6a848723c */ /* 0x040fea0000041848 */
[----:B------:R1:W5:Y:S03]  /*49d0*/  LDL.64 R182, [R1] ;  /* 0x0000000001b67983 */ /* 0x0003660000100a00 */
[-C--:B------:R-:W-:Y:S03]  /*49e0*/  HMMA.16816.F32.BF16 R76, R168, R28.reuse, R76 ;  /* 0x0000001ca84c723c */ /* 0x080fe6000004184c */
[----:B------:R1:W1:Y:S05]  /*49f0*/  LDSM.16.MT88.2 R50, [R227+0x4000] ;  /* 0x00400000e332783b */ /* 0x00026a0000004100 */
[C---:B------:R-:W-:Y:S01]  /*4a00*/  HMMA.16816.F32.BF16 R80, R160.reuse, R28, R80 ;  /* 0x0000001ca050723c */ /* 0x040fe20000041850 */
[----:B------:R1:W1:Y:S06]  /*4a10*/  LDSM.16.MT88.2 R56, [R227+0x400] ;  /* 0x00040000e338783b */ /* 0x00026c0000004100 */
[----:B------:R1:W1:Y:S01]  /*4a20*/  LDSM.16.MT88.2 R58, [R227+0x2400] ;  /* 0x00240000e33a783b */ /* 0x0002620000004100 */
[-C--:B------:R-:W-:Y:S05]  /*4a30*/  HMMA.16816.F32.BF16 R84, R160, R30.reuse, R84 ;  /* 0x0000001ea054723c */ /* 0x080fea0000041854 */
[----:B------:R1:W1:Y:S03]  /*4a40*/  LDSM.16.MT88.2 R180, [R227+0x4400] ;  /* 0x00440000e3b4783b */ /* 0x0002660000004100 */
[C---:B------:R-:W-:Y:S03]  /*4a50*/  HMMA.16816.F32.BF16 R88, R168.reuse, R30, R88 ;  /* 0x0000001ea858723c */ /* 0x040fe60000041858 */
[----:B------:R1:W1:Y:S05]  /*4a60*/  LDSM.16.M88.4 R40, [R226] ;  /* 0x00000000e228783b */ /* 0x00026a0000000200 */
[-C--:B---3--:R-:W-:Y:S03]  /*4a70*/  HMMA.16816.F32.BF16 R92, R168, R44.reuse, R92 ;  /* 0x0000002ca85c723c */ /* 0x088fe6000004185c */
[----:B------:R3:W1:Y:S05]  /*4a80*/  LDSM.16.M88.4 R24, [R226+0x1000] ;  /* 0x00100000e218783b */ /* 0x00066a0000000200 */
[C---:B------:R-:W-:Y:S03]  /*4a90*/  HMMA.16816.F32.BF16 R96, R160.reuse, R44, R96 ;  /* 0x0000002ca060723c */ /* 0x040fe60000041860 */
[----:B------:R3:W1:Y:S05]  /*4aa0*/  LDSM.16.M88.4 R52, [R225] ;  /* 0x00000000e134783b */ /* 0x00066a0000000200 */
[-C--:B------:R-:W-:Y:S03]  /*4ab0*/  HMMA.16816.F32.BF16 R100, R160, R46.reuse, R100 ;  /* 0x0000002ea064723c */ /* 0x080fe60000041864 */
[----:B------:R3:W1:Y:S05]  /*4ac0*/  LDSM.16.M88.4 R156, [R225+0x1000] ;  /* 0x00100000e19c783b */ /* 0x00066a0000000200 */
[----:B------:R-:W-:Y:S01]  /*4ad0*/  HMMA.16816.F32.BF16 R104, R168, R46, R104 ;  /* 0x0000002ea868723c */ /* 0x000fe20000041868 */
[----:B------:R-:W-:-:S07]  /*4ae0*/  @P0 BRA `(.L_x_458) ;  /* 0x0000024000000947 */ /* 0x000fce0003800000 */
[C---:B--2-4-:R-:W-:Y:S01]  /*4af0*/  LOP3.LUT P5, RZ, R246.reuse, 0x1, RZ, 0xc0, !PT ;  /* 0x00000001f6ff7812 */ /* 0x054fe200078ac0ff */
[----:B------:R-:W2:Y:S01]  /*4b00*/  LDL.64 R32, [R1+0x10] ;  /* 0x0000100001207983 */ /* 0x000ea20000100a00 */
[C---:B------:R-:W-:Y:S01]  /*4b10*/  LOP3.LUT P4, RZ, R246.reuse, 0x2, RZ, 0xc0, !PT ;  /* 0x00000002f6ff7812 */ /* 0x040fe2000788c0ff */
[----:B------:R-:W-:Y:S01]  /*4b20*/  USHF.R.S32.HI UR21, URZ, 0x1f, UR16 ;  /* 0x0000001f3f157899 */ /* 0x000fe20008011410 */
[----:B------:R-:W-:Y:S01]  /*4b30*/  LOP3.LUT P2, RZ, R246, 0x4, RZ, 0xc0, !PT ;  /* 0x00000004f6ff7812 */ /* 0x000fe2000784c0ff */
[----:B------:R-:W4:Y:S01]  /*4b40*/  LDL.64 R36, [R1+0x8] ;  /* 0x0000080001247983 */ /* 0x000f220000100a00 */
[----:B------:R-:W-:Y:S02]  /*4b50*/  ULDC.64 UR6, c[0x0][0x208] ;  /* 0x0000820000067ab9 */ /* 0x000fe40000000a00 */
[----:B------:R-:W-:Y:S02]  /*4b60*/  UIMAD UR21, UR21, UR6, URZ ;  /* 0x00000006151572a4 */ /* 0x000fe4000f8e023f */
[----:B------:R-:W-:Y:S02]  /*4b70*/  UIMAD.WIDE.U32 UR22, UR16, UR6, URZ ;  /* 0x00000006101672a5 */ /* 0x000fe4000f8e003f */
[----:B------:R-:W-:Y:S02]  /*4b80*/  UIMAD UR21, UR16, UR7, UR21 ;  /* 0x00000007101572a4 */ /* 0x000fe4000f8e0215 */
[----:B------:R-:W-:Y:S02]  /*4b90*/  USHF.L.U32 UR6, UR16, 0x6, URZ ;  /* 0x0000000610067899 */ /* 0x000fe4000800063f */
[----:B------:R-:W-:Y:S01]  /*4ba0*/  UIADD3 UR21, UR23, UR21, URZ ;  /* 0x0000001517157290 */ /* 0x000fe2000fffe03f */
[----:B------:R-:W-:Y:S01]  /*4bb0*/  IMAD.U32 R7, RZ, RZ, UR22 ;  /* 0x00000016ff077e24 */ /* 0x000fe2000f8e00ff */
[----:B------:R-:W-:Y:S01]  /*4bc0*/  UIADD3 UR7, -UR6, UR18, URZ ;  /* 0x0000001206077290 */ /* 0x000fe2000fffe13f */
[----:B------:R-:W-:Y:S03]  /*4bd0*/  IMAD.U32 R5, RZ, RZ, UR22 ;  /* 0x00000016ff057e24 */ /* 0x000fe6000f8e00ff */
[----:B------:R-:W-:Y:S01]  /*4be0*/  LEA R6, P1, R7, R240, 0x6 ;  /* 0x000000f007067211 */ /* 0x000fe200078230ff */
[----:B------:R-:W-:Y:S01]  /*4bf0*/  IMAD.U32 R4, RZ, RZ, UR21 ;  /* 0x00000015ff047e24 */ /* 0x000fe2000f8e00ff */
[----:B------:R-:W-:Y:S02]  /*4c00*/  IADD3 R7, P0, R248, UR6, RZ ;  /* 0x00000006f8077c10 */ /* 0x000fe4000ff1e0ff */
[C---:B--2---:R-:W-:Y:S02]  /*4c10*/  ISETP.GE.OR P5, PT, R32.reuse, UR7, !P5 ;  /* 0x0000000720007c0c */ /* 0x044fe4000efa6670 */
[----:B------:R-:W-:Y:S02]  /*4c20*/  ISETP.GE.OR P4, PT, R32, UR7, !P4 ;  /* 0x0000000720007c0c */ /* 0x000fe4000e786670 */
[----:B----4-:R-:W-:Y:S01]  /*4c30*/  LEA.HI.X R9, R5, R37, R4, 0x6, P1 ;  /* 0x0000002505097211 */ /* 0x010fe200008f3404 */
[----:B------:R-:W-:Y:S01]  /*4c40*/  IMAD.U32 R5, RZ, RZ, UR6 ;  /* 0x00000006ff057e24 */ /* 0x000fe2000f8e00ff */
[----:B------:R-:W-:Y:S02]  /*4c50*/  LEA R8, P1, R6, c[0x0][0x1f0], 0x1 ;  /* 0x00007c0006087a11 */ /* 0x000fe400078208ff */
[----:B------:R-:W-:Y:S02]  /*4c60*/  ISETP.GE.OR P2, PT, R32, UR7, !P2 ;  /* 0x0000000720007c0c */ /* 0x000fe4000d746670 */
[----:B------:R-:W-:Y:S02]  /*4c70*/  LEA.HI.X R9, R6, c[0x0][0x1f4], R9, 0x1, P1 ;  /* 0x00007d0006097a11 */ /* 0x000fe400008f0c09 */
[----:B------:R-:W-:Y:S02]  /*4c80*/  LEA.HI.X.SX32 R4, R5, R244, 0x1, P0 ;  /* 0x000000f405047211 */ /* 0x000fe400000f0eff */
[C---:B------:R-:W-:Y:S01]  /*4c90*/  LEA R10, P0, R7.reuse, c[0x0][0x280], 0x2 ;  /* 0x0000a000070a7a11 */ /* 0x040fe200078010ff */
[----:B------:R-:W-:Y:S01]  /*4ca0*/  @!PT LDS RZ, [RZ] ;  /* 0x00000000fffff984 */ /* 0x000fe20000000800 */
[----:B------:R-:W-:Y:S01]  /*4cb0*/  @!PT LDS RZ, [RZ] ;  /* 0x00000000fffff984 */ /* 0x000fe20000000800 */
[----:B------:R-:W-:Y:S01]  /*4cc0*/  @!PT LDS RZ, [RZ] ;  /* 0x00000000fffff984 */ /* 0x000fe20000000800 */
[----:B------:R2:W-:Y:S03]  /*4cd0*/  LDGSTS.E.BYPASS.LTC128B.128 [R237+0xc080], [R8.64], !P5 ;  /* 0x0c08000008ed7fae */ /* 0x0005e6000e901d4e */
[----:B------:R-:W-:Y:S01]  /*4ce0*/  LEA.HI.X R11, R7, c[0x0][0x284], R4, 0x2, P0 ;  /* 0x0000a100070b7a11 */ /* 0x000fe200000f1404 */
[----:B------:R2:W-:Y:S01]  /*4cf0*/  LDGSTS.E.BYPASS.LTC128B.128 [R237+0xd080], [R8.64+0x40], !P4 ;  /* 0x0d08004008ed7fae */ /* 0x0005e2000e101d4e */
[----:B-----5:R-:W-:Y:S03]  /*4d00*/  @!P3 IMAD.SHL.U32 R4, R182, 0x10, RZ ;  /* 0x00000010b604b824 */ /* 0x020fe600078e00ff */
[----:B------:R2:W-:Y:S04]  /*4d10*/  LDGSTS.E.BYPASS.LTC128B.128 [R237+0xe080], [R8.64+0x80], !P2 ;  /* 0x0e08008008ed7fae */ /* 0x0005e8000d101d4e */
[----:B------:R2:W-:Y:S02]  /*4d20*/  @!P3 LDGSTS.E.BYPASS.LTC128B.128 [R4+0xf280], [R10.64] ;  /* 0x0f2800000a04bfae */ /* 0x0005e4000b901d4e */
.L_x_458:
[-C--:B-12-4-:R-:W-:Y:S01]  /*4d30*/  HMMA.16816.F32.BF16 R4, R40, R2.reuse, RZ ;  /* 0x000000022804723c */ /* 0x096fe200000418ff */
[----:B------:R-:W-:Y:S01]  /*4d40*/  LDSM.16.M88.4 R28, [R224] ;  /* 0x00000000e01c783b */ /* 0x000fe20000000200 */
[----:B------:R-:W-:Y:S02]  /*4d50*/  ULDC.64 UR6, c[0x0][0x238] ;  /* 0x00008e0000067ab9 */ /* 0x000fe40000000a00 */
[----:B------:R-:W-:Y:S01]  /*4d60*/  USHF.R.S32.HI UR21, URZ, 0x1f, UR10 ;  /* 0x0000001f3f157899 */ /* 0x000fe2000801140a */
[----:B------:R-:W-:Y:S01]  /*4d70*/  LDSM.16.M88.4 R32, [R224+0x1000] ;  /* 0x00100000e020783b */ /* 0x000fe20000000200 */
[----:B------:R-:W-:Y:S02]  /*4d80*/  UIMAD UR22, UR20, 0x1800, URZ ;  /* 0x00001800141678a4 */ /* 0x000fe4000f8e023f */
[C---:B------:R-:W-:Y:S01]  /*4d90*/  HMMA.16816.F32.BF16 R8, R24.reuse, R2, RZ ;  /* 0x000000021808723c */ /* 0x040fe200000418ff */
[----:B------:R-:W1:Y:S01]  /*4da0*/  LDSM.16.MT88.2 R2, [R227+0x800] ;  /* 0x00080000e302783b */ /* 0x000e620000004100 */
[----:B------:R-:W-:Y:S02]  /*4db0*/  UIMAD UR21, UR21, UR6, URZ ;  /* 0x00000006151572a4 */ /* 0x000fe4000f8e023f */
[----:B------:R-:W-:Y:S01]  /*4dc0*/  USHF.R.S32.HI UR20, URZ, 0x1f, UR11 ;  /* 0x0000001f3f147899 */ /* 0x000fe2000801140b */
[----:B------:R-:W2:Y:S01]  /*4dd0*/  LDSM.16.MT88.2 R36, [R227+0x2800] ;  /* 0x00280000e324783b */ /* 0x000ea20000004100 */
[----:B------:R-:W-:Y:S02]  /*4de0*/  UIMAD UR21, UR10, UR7, UR21 ;  /* 0x000000070a1572a4 */ /* 0x000fe4000f8e0215 */
[-C--:B------:R-:W-:Y:S01]  /*4df0*/  HMMA.16816.F32.BF16 R12, R24, R48.reuse, RZ ;  /* 0x00000030180c723c */ /* 0x080fe200000418ff */
[----:B------:R-:W4:Y:S01]  /*4e00*/  LDSM.16.MT88.2 R38, [R227+0x4800] ;  /* 0x00480000e326783b */ /* 0x000f220000004100 */
[----:B------:R-:W-:Y:S02]  /*4e10*/  ULDC.64 UR6, c[0x0][0x240] ;  /* 0x0000900000067ab9 */ /* 0x000fe40000000a00 */
[----:B------:R-:W-:Y:S01]  /*4e20*/  UIMAD UR6, UR20, UR6, URZ ;  /* 0x00000006140672a4 */ /* 0x000fe2000f8e023f */
[----:B------:R-:W-:Y:S01]  /*4e30*/  LDSM.16.MT88.2 R44, [R227+0xc00] ;  /* 0x000c0000e32c783b */ /* 0x000fe20000004100 */
[----:B------:R-:W-:Y:S02]  /*4e40*/  UISETP.GE.AND UP0, UPT, UR16, UR9, UPT ;  /* 0x000000091000728c */ /* 0x000fe4000bf06270 */
[C---:B------:R-:W-:Y:S01]  /*4e50*/  HMMA.16816.F32.BF16 R16, R40.reuse, R48, RZ ;  /* 0x000000302810723c */ /* 0x040fe200000418ff */
[----:B------:R-:W-:Y:S01]  /*4e60*/  LDSM.16.MT88.2 R46, [R227+0x2c00] ;  /* 0x002c0000e32e783b */ /* 0x000fe20000004100 */
[----:B------:R-:W-:Y:S02]  /*4e70*/  UIMAD UR6, UR11, UR7, UR6 ;  /* 0x000000070b0672a4 */ /* 0x000fe4000f8e0206 */
[----:B------:R-:W-:Y:S01]  /*4e80*/  UIADD3 UR7, UR4, 0x1, URZ ;  /* 0x0000000104077890 */ /* 0x000fe2000fffe03f */
[----:B------:R-:W0:Y:S01]  /*4e90*/  LDGDEPBAR ;  /* 0x00000000000079af */ /* 0x000e220000000000 */
[----:B------:R-:W-:Y:S02]  /*4ea0*/  UISETP.GE.AND UP2, UPT, UR4, 0x1, UPT ;  /* 0x000000010400788c */ /* 0x000fe4000bf46270 */
[-C--:B------:R-:W-:Y:S01]  /*4eb0*/  HMMA.16816.F32.BF16 R20, R40, R50.reuse, RZ ;  /* 0x000000322814723c */ /* 0x080fe200000418ff */
[----:B------:R-:W3:Y:S01]  /*4ec0*/  LDSM.16.M88.4 R40, [R223] ;  /* 0x00000000df28783b */ /* 0x000ee20000000200 */
[----:B------:R-:W-:Y:S06]  /*4ed0*/  UISETP.GE.AND UP1, UPT, UR19, 0x1, UPT ;  /* 0x000000011300788c */ /* 0x000fec000bf26270 */
        /* <DEDUP_REMOVED lines=8> */
[----:B------:R-:W3:Y:S04]  /*4f60*/  LDSM.16.MT88.2 R52, [R227+0x4c00] ;  /* 0x004c0000e334783b */ /* 0x000ee80000004100 */
[----:B------:R-:W-:Y:S03]  /*4f70*/  LDSM.16.MT88.2 R54, [R227+0x5000] ;  /* 0x00500000e336783b */ /* 0x000fe60000004100 */
[----:B------:R-:W-:Y:S08]  /*4f80*/  HMMA.16816.F32.BF16 R24, R156, R180, R24 ;  /* 0x000000b49c18723c */ /* 0x000ff00000041818 */
[-C--:B-1----:R-:W-:Y:S08]  /*4f90*/  HMMA.16816.F32.BF16 R4, R28, R2.reuse, R4 ;  /* 0x000000021c04723c */ /* 0x082ff00000041804 */
[C---:B------:R-:W-:Y:S01]  /*4fa0*/  HMMA.16816.F32.BF16 R8, R32.reuse, R2, R8 ;  /* 0x000000022008723c */ /* 0x040fe20000041808 */
[----:B------:R-:W-:Y:S07]  /*4fb0*/  LDSM.16.MT88.2 R2, [R227+0x1000] ;  /* 0x00100000e302783b */ /* 0x000fee0000004100 */
[-C--:B--2---:R-:W-:Y:S08]  /*4fc0*/  HMMA.16816.F32.BF16 R12, R32, R36.reuse, R12 ;  /* 0x00000024200c723c */ /* 0x084ff0000004180c */
[C---:B------:R-:W-:Y:S01]  /*4fd0*/  HMMA.16816.F32.BF16 R16, R28.reuse, R36, R16 ;  /* 0x000000241c10723c */ /* 0x040fe20000041810 */
[----:B------:R-:W-:Y:S07]  /*4fe0*/  LDSM.16.MT88.2 R36, [R227+0x3000] ;  /* 0x00300000e324783b */ /* 0x000fee0000004100 */
[-C--:B----4-:R-:W-:Y:S01]  /*4ff0*/  HMMA.16816.F32.BF16 R20, R28, R38.reuse, R20 ;  /* 0x000000261c14723c */ /* 0x090fe20000041814 */
[----:B------:R-:W1:Y:S07]  /*5000*/  LDSM.16.M88.4 R28, [R226+0x2000] ;  /* 0x00200000e21c783b */ /* 0x000e6e0000000200 */
[----:B------:R-:W-:Y:S01]  /*5010*/  HMMA.16816.F32.BF16 R24, R32, R38, R24 ;  /* 0x000000262018723c */ /* 0x000fe20000041818 */
[----:B------:R-:W-:Y:S04]  /*5020*/  LDSM.16.MT88.2 R38, [R227+0x1400] ;  /* 0x00140000e326783b */ /* 0x000fe80000004100 */
[----:B------:R-:W2:Y:S03]  /*5030*/  LDSM.16.M88.4 R32, [R225+0x2000] ;  /* 0x00200000e120783b */ /* 0x000ea60000000200 */
[-C--:B---3--:R-:W-:Y:S08]  /*5040*/  HMMA.16816.F32.BF16 R4, R40, R44.reuse, R4 ;  /* 0x0000002c2804723c */ /* 0x088ff00000041804 */
[C---:B------:R-:W-:Y:S01]  /*5050*/  HMMA.16816.F32.BF16 R8, R48.reuse, R44, R8 ;  /* 0x0000002c3008723c */ /* 0x040fe20000041808 */
[----:B------:R-:W-:Y:S07]  /*5060*/  LDSM.16.MT88.2 R44, [R227+0x3400] ;  /* 0x00340000e32c783b */ /* 0x000fee0000004100 */
[-C--:B------:R-:W-:Y:S08]  /*5070*/  HMMA.16816.F32.BF16 R12, R48, R46.reuse, R12 ;  /* 0x0000002e300c723c */ /* 0x080ff0000004180c */
[C---:B------:R-:W-:Y:S01]  /*5080*/  HMMA.16816.F32.BF16 R16, R40.reuse, R46, R16 ;  /* 0x0000002e2810723c */ /* 0x040fe20000041810 */
[----:B------:R-:W-:Y:S07]  /*5090*/  LDSM.16.MT88.2 R46, [R227+0x5400] ;  /* 0x00540000e32e783b */ /* 0x000fee0000004100 */
[-C--:B------:R-:W-:Y:S01]  /*50a0*/  HMMA.16816.F32.BF16 R20, R40, R52.reuse, R20 ;  /* 0x000000342814723c */ /* 0x080fe20000041814 */
[----:B------:R-:W3:Y:S07]  /*50b0*/  LDSM.16.M88.4 R40, [R225+0x3000] ;  /* 0x00300000e128783b */ /* 0x000eee0000000200 */
[----:B------:R-:W-:Y:S01]  /*50c0*/  HMMA.16816.F32.BF16 R24, R48, R52, R24 ;  /* 0x000000343018723c */ /* 0x000fe20000041818 */
[----:B------:R-:W-:Y:S04]  /*50d0*/  LDSM.16.M88.4 R48, [R224+0x3000] ;  /* 0x00300000e030783b */ /* 0x000fe80000000200 */
[----:B------:R-:W-:Y:S03]  /*50e0*/  LDSM.16.MT88.2 R52, [R227+0x5800] ;  /* 0x00580000e334783b */ /* 0x000fe60000004100 */
[-C--:B-1----:R-:W-:Y:S08]  /*50f0*/  HMMA.16816.F32.BF16 R4, R28, R2.reuse, R4 ;  /* 0x000000021c04723c */ /* 0x082ff00000041804 */
[C---:B------:R-:W-:Y:S01]  /*5100*/  HMMA.16816.F32.BF16 R8, R56.reuse, R2, R8 ;  /* 0x000000023808723c */ /* 0x040fe20000041808 */
[----:B------:R-:W-:Y:S07]  /*5110*/  LDSM.16.MT88.2 R2, [R227+0x1800] ;  /* 0x00180000e302783b */ /* 0x000fee0000004100 */
[-C--:B------:R-:W-:Y:S08]  /*5120*/  HMMA.16816.F32.BF16 R12, R56, R36.reuse, R12 ;  /* 0x00000024380c723c */ /* 0x080ff0000004180c */
[C---:B------:R-:W-:Y:S01]  /*5130*/  HMMA.16816.F32.BF16 R16, R28.reuse, R36, R16 ;  /* 0x000000241c10723c */ /* 0x040fe20000041810 */
[----:B------:R-:W-:Y:S07]  /*5140*/  LDSM.16.MT88.2 R36, [R227+0x3800] ;  /* 0x00380000e324783b */ /* 0x000fee0000004100 */
[-C--:B------:R-:W-:Y:S01]  /*5150*/  HMMA.16816.F32.BF16 R20, R28, R54.reuse, R20 ;  /* 0x000000361c14723c */ /* 0x080fe20000041814 */
[----:B------:R-:W1:Y:S07]  /*5160*/  LDSM.16.M88.4 R28, [R224+0x2000] ;  /* 0x00200000e01c783b */ /* 0x000e6e0000000200 */
[----:B------:R-:W-:Y:S01]  /*5170*/  HMMA.16816.F32.BF16 R24, R56, R54, R24 ;  /* 0x000000363818723c */ /* 0x000fe20000041818 */
[----:B------:R-:W-:Y:S07]  /*5180*/  LDSM.16.M88.4 R56, [R220+0x2000] ;  /* 0x00200000dc38783b */ /* 0x000fee0000000200 */
[-C--:B--2---:R-:W-:Y:S08]  /*5190*/  HMMA.16816.F32.BF16 R4, R32, R38.reuse, R4 ;  /* 0x000000262004723c */ /* 0x084ff00000041804 */
[C---:B---3--:R-:W-:Y:S01]  /*51a0*/  HMMA.16816.F32.BF16 R8, R40.reuse, R38, R8 ;  /* 0x000000262808723c */ /* 0x048fe20000041808 */
[----:B------:R-:W2:Y:S07]  /*51b0*/  LDSM.16.MT88.2 R38, [R227+0x1c00] ;  /* 0x001c0000e326783b */ /* 0x000eae0000004100 */
[-C--:B------:R-:W-:Y:S08]  /*51c0*/  HMMA.16816.F32.BF16 R12, R40, R44.reuse, R12 ;  /* 0x0000002c280c723c */ /* 0x080ff0000004180c */
[C---:B------:R-:W-:Y:S08]  /*51d0*/  HMMA.16816.F32.BF16 R16, R32.reuse, R44, R16 ;  /* 0x0000002c2010723c */ /* 0x040ff00000041810 */
[-C--:B------:R-:W-:Y:S01]  /*51e0*/  HMMA.16816.F32.BF16 R20, R32, R46.reuse, R20 ;  /* 0x0000002e2014723c */ /* 0x080fe20000041814 */
[----:B------:R-:W3:Y:S07]  /*51f0*/  LDSM.16.M88.4 R32, [R220+0x3000] ;  /* 0x00300000dc20783b */ /* 0x000eee0000000200 */
[----:B------:R-:W-:Y:S01]  /*5200*/  HMMA.16816.F32.BF16 R24, R40, R46, R24 ;  /* 0x0000002e2818723c */ /* 0x000fe20000041818 */
[----:B------:R-:W4:Y:S07]  /*5210*/  LDSM.16.MT88.2 R40, [R227+0x3c00] ;  /* 0x003c0000e328783b */ /* 0x000f2e0000004100 */
[-C--:B-1----:R-:W-:Y:S08]  /*5220*/  HMMA.16816.F32.BF16 R4, R28, R2.reuse, R4 ;  /* 0x000000021c04723c */ /* 0x082ff00000041804 */
[C---:B------:R-:W-:Y:S01]  /*5230*/  HMMA.16816.F32.BF16 R8, R48.reuse, R2, R8 ;  /* 0x000000023008723c */ /* 0x040fe20000041808 */
[----:B------:R-:W1:Y:S07]  /*5240*/  LDSM.16.MT88.2 R2, [R227+0x5c00] ;  /* 0x005c0000e302783b */ /* 0x000e6e0000004100 */
[-C--:B------:R-:W-:Y:S08]  /*5250*/  HMMA.16816.F32.BF16 R12, R48, R36.reuse, R12 ;  /* 0x00000024300c723c */ /* 0x080ff0000004180c */
[C---:B------:R-:W-:Y:S08]  /*5260*/  HMMA.16816.F32.BF16 R16, R28.reuse, R36, R16 ;  /* 0x000000241c10723c */ /* 0x040ff00000041810 */
[-C--:B------:R-:W-:Y:S07]  /*5270*/  HMMA.16816.F32.BF16 R20, R28, R52.reuse, R20 ;  /* 0x000000341c14723c */ /* 0x080fee0000041814 */
[----:B------:R-:W-:Y:S01]  /*5280*/  IMAD.U32 R28, RZ, RZ, UR10 ;  /* 0x0000000aff1c7e24 */ /* 0x000fe2000f8e00ff */
[----:B------:R-:W-:Y:S04]  /*5290*/  HMMA.16816.F32.BF16 R24, R48, R52, R24 ;  /* 0x000000343018723c */ /* 0x000fe80000041818 */
[----:B-----5:R-:W-:Y:S04]  /*52a0*/  IMAD.WIDE.U32 R30, R28, c[0x0][0x238], R182 ;  /* 0x00008e001c1e7a25 */ /* 0x020fe800078e00b6 */
[-C--:B--2---:R-:W-:Y:S01]  /*52b0*/  HMMA.16816.F32.BF16 R4, R56, R38.reuse, R4 ;  /* 0x000000263804723c */ /* 0x084fe20000041804 */
[----:B------:R-:W-:Y:S04]  /*52c0*/  IMAD.U32 R28, RZ, RZ, UR11 ;  /* 0x0000000bff1c7e24 */ /* 0x000fe8000f8e00ff */
[----:B------:R-:W-:Y:S01]  /*52d0*/  IADD3 R31, R31, UR21, RZ ;  /* 0x000000151f1f7c10 */ /* 0x000fe2000fffe0ff */
[----:B------:R-:W-:Y:S02]  /*52e0*/  USHF.R.S32.HI UR21, URZ, 0x1f, UR22 ;  /* 0x0000001f3f157899 */ /* 0x000fe40008011416 */
[C---:B---3--:R-:W-:Y:S04]  /*52f0*/  HMMA.16816.F32.BF16 R8, R32.reuse, R38, R8 ;  /* 0x000000262008723c */ /* 0x048fe80000041808 */
[----:B------:R-:W-:Y:S01]  /*5300*/  IMAD.WIDE.U32 R30, R28, c[0x0][0x240], R30 ;  /* 0x000090001c1e7a25 */ /* 0x000fe200078e001e */
[----:B------:R-:W-:Y:S03]  /*5310*/  MOV R28, UR21 ;  /* 0x00000015001c7c02 */ /* 0x000fe60008000f00 */
[-C--:B----4-:R-:W-:Y:S04]  /*5320*/  HMMA.16816.F32.BF16 R12, R32, R40.reuse, R12 ;  /* 0x00000028200c723c */ /* 0x090fe8000004180c */
[----:B------:R-:W-:Y:S04]  /*5330*/  IADD3 R29, P0, R30, UR22, RZ ;  /* 0x000000161e1d7c10 */ /* 0x000fe8000ff1e0ff */
[C---:B------:R-:W-:Y:S04]  /*5340*/  HMMA.16816.F32.BF16 R16, R56.reuse, R40, R16 ;  /* 0x000000283810723c */ /* 0x040fe80000041810 */
[----:B------:R-:W-:Y:S01]  /*5350*/  IADD3.X R28, R28, UR6, R31, P0, !PT ;  /* 0x000000061c1c7c10 */ /* 0x000fe200087fe41f */
[----:B------:R-:W-:Y:S01]  /*5360*/  UIADD3 UR6, UR19, 0x1, URZ ;  /* 0x0000000113067890 */ /* 0x000fe2000fffe03f */
[C---:B------:R-:W-:Y:S02]  /*5370*/  LEA R44, P0, R29.reuse, c[0x0][0x220], 0x2 ;  /* 0x000088001d2c7a11 */ /* 0x040fe400078010ff */
[-C--:B-1----:R-:W-:Y:S01]  /*5380*/  HMMA.16816.F32.BF16 R20, R56, R2.reuse, R20 ;  /* 0x000000023814723c */ /* 0x082fe20000041814 */
[----:B------:R-:W-:Y:S03]  /*5390*/  USEL UR19, UR6, URZ, !UP1 ;  /* 0x0000003f06137287 */ /* 0x000fe6000c800000 */
[----:B------:R-:W-:Y:S02]  /*53a0*/  LEA.HI.X R45, R29, c[0x0][0x224], R28, 0x2, P0 ;  /* 0x000089001d2d7a11 */ /* 0x000fe400000f141c */
[----:B------:R-:W-:Y:S02]  /*53b0*/  PLOP3.LUT P0, PT, PT, PT, UP0, 0x80, 0x0 ;  /* 0x000000000000781c */ /* 0x000fe40003f0f008 */
[----:B------:R-:W-:Y:S01]  /*53c0*/  HMMA.16816.F32.BF16 R24, R32, R2, R24 ;  /* 0x000000022018723c */ /* 0x000fe20000041818 */
[----:B------:R-:W-:Y:S04]  /*53d0*/  RED.E.ADD.F32.FTZ.RN.STRONG.GPU [R44.64], R4 ;  /* 0x000000042c00798e */ /* 0x000fe8000c10e78e */
[----:B------:R-:W-:Y:S02]  /*53e0*/  RED.E.ADD.F32.FTZ.RN.STRONG.GPU [R44.64+0x400], R5 ;  /* 0x000400052c00798e */ /* 0x000fe4000c10e78e */
[----:B------:R-:W-:Y:S01]  /*53f0*/  IMAD.U32 R3, RZ, RZ, UR4 ;  /* 0x00000004ff037e24 */ /* 0x000fe2000f8e00ff */
[----:B------:R-:W-:Y:S01]  /*5400*/  USEL UR4, UR7, URZ, !UP2 ;  /* 0x0000003f07047287 */ /* 0x000fe2000d000000 */
[----:B------:R-:W-:Y:S03]  /*5410*/  RED.E.ADD.F32.FTZ.RN.STRONG.GPU [R44.64+0x800], R6 ;  /* 0x000800062c00798e */ /* 0x000fe6000c10e78e */
[----:B------:R-:W-:Y:S01]  /*5420*/  IMAD R3, R3, 0x1800, R232 ;  /* 0x0000180003037824 */ /* 0x000fe200078e02e8 */
[----:B------:R-:W-:Y:S04]  /*5430*/  RED.E.ADD.F32.FTZ.RN.STRONG.GPU [R44.64+0xc00], R7 ;  /* 0x000c00072c00798e */ /* 0x000fe8000c10e78e */
[----:B------:R-:W-:Y:S01]  /*5440*/  RED.E.ADD.F32.FTZ.RN.STRONG.GPU [R44.64+0x1000], R8 ;  /* 0x001000082c00798e */ /* 0x000fe2000c10e78e */
[----:B------:R-:W-:Y:S03]  /*5450*/  SHF.L.U32 R2, R3, 0x1, RZ ;  /* 0x0000000103027819 */ /* 0x000fe600000006ff */
        /* <DEDUP_REMOVED lines=20> */
[----:B------:R-:W-:Y:S04]  /*55a0*/  LDSM.16.MT88.4 R32, [R228+0x13c80] ;  /* 0x013c8000e420783b */ /* 0x000fe80000004200 */
[----:B------:R-:W4:Y:S01]  /*55b0*/  LDSM.16.MT88.4 R36, [R2+0x6480] ;  /* 0x006480000224783b */ /* 0x000f220000004200 */
[-C--:B-1----:R-:W-:Y:S03]  /*55c0*/  HMMA.16816.F32.BF16 R108, R8, R12.reuse, R108 ;  /* 0x0000000c086c723c */ /* 0x082fe6000004186c */
[----:B------:R-:W-:Y:S04]  /*55d0*/  LDSM.16.MT88.4 R40, [R2+0x7480] ;  /* 0x007480000228783b */ /* 0x000fe80000004200 */
[----:B------:R-:W-:Y:S01]  /*55e0*/  RED.E.ADD.F32.FTZ.RN.STRONG.GPU [R44.64+0x5000], R24 ;  /* 0x005000182c00798e */ /* 0x000fe2000c10e78e */
[C---:B--2---:R-:W-:Y:S03]  /*55f0*/  HMMA.16816.F32.BF16 R112, R16.reuse, R12, R112 ;  /* 0x0000000c1070723c */ /* 0x044fe60000041870 */
[----:B------:R-:W-:Y:S04]  /*5600*/  RED.E.ADD.F32.FTZ.RN.STRONG.GPU [R44.64+0x5400], R25 ;  /* 0x005400192c00798e */ /* 0x000fe8000c10e78e */
[----:B------:R-:W-:Y:S01]  /*5610*/  RED.E.ADD.F32.FTZ.RN.STRONG.GPU [R44.64+0x5800], R26 ;  /* 0x0058001a2c00798e */ /* 0x000fe2000c10e78e */
[-C--:B------:R-:W-:Y:S03]  /*5620*/  HMMA.16816.F32.BF16 R116, R16, R14.reuse, R116 ;  /* 0x0000000e1074723c */ /* 0x080fe60000041874 */
[----:B------:R-:W-:Y:S04]  /*5630*/  RED.E.ADD.F32.FTZ.RN.STRONG.GPU [R44.64+0x5c00], R27 ;  /* 0x005c001b2c00798e */ /* 0x000fe8000c10e78e */
[----:B------:R-:W1:Y:S01]  /*5640*/  LDSM.16.MT88.4 R24, [R228+0x15c80] ;  /* 0x015c8000e418783b */ /* 0x000e620000004200 */
[C---:B------:R-:W-:Y:S03]  /*5650*/  HMMA.16816.F32.BF16 R120, R8.reuse, R14, R120 ;  /* 0x0000000e0878723c */ /* 0x040fe60000041878 */
[----:B------:R-:W2:Y:S04]  /*5660*/  LDSM.16.MT88.4 R12, [R2+0x8480] ;  /* 0x00848000020c783b */ /* 0x000ea80000004200 */
[----:B------:R-:W-:Y:S01]  /*5670*/  LDSM.16.MT88.4 R44, [R228+0x16c80] ;  /* 0x016c8000e42c783b */ /* 0x000fe20000004200 */
        /* <DEDUP_REMOVED lines=103> */
.L_x_456:
[----:B------:R-:W-:Y:S05]  /*5cf0*/  @P1 BRA `(.L_x_460) ;  /* 0x000010b000001947 */ /* 0x000fea0003800000 */
[----:B------:R-:W2:Y:S01]  /*5d00*/  LDL.LU.64 R12, [R1] ;  /* 0x00000000010c7983 */ /* 0x000ea20000300a00 */
[----:B------:R-:W-:Y:S01]  /*5d10*/  F2FP.BF16.PACK_AB R60, R61, R60 ;  /* 0x0000003c3d3c723e */ /* 0x000fe200000010ff */
[----:B------:R-:W-:Y:S01]  /*5d20*/  USHF.R.S32.HI UR6, URZ, 0x1f, UR10 ;  /* 0x0000001f3f067899 */ /* 0x000fe2000801140a */
[----:B------:R-:W-:Y:S01]  /*5d30*/  F2FP.BF16.PACK_AB R62, R63, R62 ;  /* 0x0000003e3f3e723e */ /* 0x000fe200000010ff */
[----:B------:R-:W-:Y:S01]  /*5d40*/  ULDC.64 UR4, c[0x0][0x338] ;  /* 0x0000ce0000047ab9 */ /* 0x000fe20000000a00 */
[----:B------:R-:W-:Y:S01]  /*5d50*/  F2FP.BF16.PACK_AB R72, R73, R72 ;  /* 0x000000484948723e */ /* 0x000fe200000010ff */
[----:B------:R-:W-:Y:S01]  /*5d60*/  UIMAD UR4, UR6, UR4, URZ ;  /* 0x00000004060472a4 */ /* 0x000fe2000f8e023f */
[----:B------:R-:W-:Y:S01]  /*5d70*/  F2FP.BF16.PACK_AB R74, R75, R74 ;  /* 0x0000004a4b4a723e */ /* 0x000fe200000010ff */
[----:B------:R-:W-:Y:S01]  /*5d80*/  USHF.R.S32.HI UR7, URZ, 0x1f, UR11 ;  /* 0x0000001f3f077899 */ /* 0x000fe2000801140b */
[----:B------:R-:W-:Y:S01]  /*5d90*/  F2FP.BF16.PACK_AB R64, R65, R64 ;  /* 0x000000404140723e */ /* 0x000fe200000010ff */
[----:B------:R-:W-:Y:S01]  /*5da0*/  UIMAD UR5, UR10, UR5, UR4 ;  /* 0x000000050a0572a4 */ /* 0x000fe2000f8e0204 */
[----:B------:R-:W-:Y:S01]  /*5db0*/  F2FP.BF16.PACK_AB R66, R67, R66 ;  /* 0x000000424342723e */ /* 0x000fe200000010ff */
[----:B------:R-:W-:Y:S01]  /*5dc0*/  BSSY B0, `(.L_x_461) ;  /* 0x00000b9000007945 */ /* 0x000fe20003800000 */
[----:B------:R-:W-:Y:S01]  /*5dd0*/  F2FP.BF16.PACK_AB R68, R69, R68 ;  /* 0x000000444544723e */ /* 0x000fe200000010ff */
[----:B------:R-:W-:Y:S01]  /*5de0*/  ULDC UR4, c[0x0][0x2f0] ;  /* 0x0000bc0000047ab9 */ /* 0x000fe20000000800 */
[----:B------:R-:W-:Y:S01]  /*5df0*/  F2FP.BF16.PACK_AB R70, R71, R70 ;  /* 0x000000464746723e */ /* 0x000fe200000010ff */
[----:B------:R-:W-:Y:S01]  /*5e00*/  UIADD3 UR8, -UR8, UR4, URZ ;  /* 0x0000000408087290 */ /* 0x000fe2000fffe13f */
[----:B------:R-:W-:-:S02]  /*5e10*/  F2FP.BF16.PACK_AB R76, R77, R76 ;  /* 0x0000004c4d4c723e */ /* 0x000fc400000010ff */
[----:B------:R-:W-:Y:S01]  /*5e20*/  F2FP.BF16.PACK_AB R78, R79, R78 ;  /* 0x0000004e4f4e723e */ /* 0x000fe200000010ff */
[----:B------:R-:W-:Y:S01]  /*5e30*/  UISETP.LT.AND UP0, UPT, UR8, 0x80, UPT ;  /* 0x000000800800788c */ /* 0x000fe2000bf01270 */
[----:B------:R-:W-:Y:S02]  /*5e40*/  F2FP.BF16.PACK_AB R88, R89, R88 ;  /* 0x000000585958723e */ /* 0x000fe400000010ff */
[----:B------:R-:W-:Y:S01]  /*5e50*/  F2FP.BF16.PACK_AB R90, R91, R90 ;  /* 0x0000005a5b5a723e */ /* 0x000fe200000010ff */
[----:B------:R-:W-:Y:S01]  /*5e60*/  USEL UR8, UR8, 0x80, UP0 ;  /* 0x0000008008087887 */ /* 0x000fe20008000000 */
        /* <DEDUP_REMOVED lines=35> */
[----:B------:R-:W-:Y:S01]  /*60a0*/  F2FP.BF16.PACK_AB R150, R151, R150 ;  /* 0x000000969796723e */ /* 0x000fe200000010ff */
[----:B------:R-:W-:Y:S01]  /*60b0*/  BAR.SYNC.DEFER_BLOCKING 0x1, 0x100 ;  /* 0x0044000000007b1d */ /* 0x000fe20000010000 */
[----:B--2---:R-:W-:-:S04]  /*60c0*/  SHF.R.S32.HI R0, RZ, 0x1f, R12 ;  /* 0x0000001fff007819 */ /* 0x004fc8000001140c */
[----:B------:R-:W-:-:S04]  /*60d0*/  LEA.HI R2, R0, R12, RZ, 0x2 ;  /* 0x0000000c00027211 */ /* 0x000fc800078f10ff */
[--C-:B------:R-:W-:Y:S02]  /*60e0*/  SHF.R.S32.HI R4, RZ, 0x2, R2.reuse ;  /* 0x00000002ff047819 */ /* 0x100fe40000011402 */
[----:B------:R-:W-:Y:S02]  /*60f0*/  SHF.R.S32.HI R3, RZ, 0x1f, R2 ;  /* 0x0000001fff037819 */ /* 0x000fe40000011402 */
[C---:B------:R-:W-:Y:S02]  /*6100*/  LOP3.LUT R7, R2.reuse, 0xfffffffc, RZ, 0xc0, !PT ;  /* 0xfffffffc02077812 */ /* 0x040fe400078ec0ff */
[-C--:B------:R-:W-:Y:S02]  /*6110*/  LEA.HI R3, R3, R4.reuse, RZ, 0x3 ;  /* 0x0000000403037211 */ /* 0x080fe400078f18ff */
[----:B------:R-:W-:Y:S01]  /*6120*/  LEA.HI R2, R2, R4, RZ, 0x1 ;  /* 0x0000000402027211 */ /* 0x000fe200078f08ff */
[----:B------:R-:W-:Y:S01]  /*6130*/  IMAD.IADD R7, R12, 0x1, -R7 ;  /* 0x000000010c077824 */ /* 0x000fe200078e0a07 */
[----:B------:R-:W-:-:S02]  /*6140*/  LOP3.LUT R5, R3, 0xfffffff8, RZ, 0xc0, !PT ;  /* 0xfffffff803057812 */ /* 0x000fc400078ec0ff */
[----:B------:R-:W-:Y:S02]  /*6150*/  LEA.HI R3, R0, R12, RZ, 0x5 ;  /* 0x0000000c00037211 */ /* 0x000fe400078f28ff */
[C---:B------:R-:W-:Y:S01]  /*6160*/  ISETP.GE.AND P4, PT, R4.reuse, UR8, PT ;  /* 0x0000000804007c0c */ /* 0x040fe2000bf86270 */
[----:B------:R-:W-:Y:S01]  /*6170*/  IMAD.IADD R6, R4, 0x1, -R5 ;  /* 0x0000000104067824 */ /* 0x000fe200078e0a05 */
[--C-:B------:R-:W-:Y:S02]  /*6180*/  SHF.R.S32.HI R5, RZ, 0x5, R3.reuse ;  /* 0x00000005ff057819 */ /* 0x100fe40000011403 */
[----:B------:R-:W-:Y:S02]  /*6190*/  SHF.R.S32.HI R8, RZ, 0x1f, R3 ;  /* 0x0000001fff087819 */ /* 0x000fe40000011403 */
[----:B------:R-:W-:Y:S02]  /*61a0*/  LEA.HI R3, R6, R6, RZ, 0x1 ;  /* 0x0000000606037211 */ /* 0x000fe400078f08ff */
[----:B------:R-:W-:-:S02]  /*61b0*/  LEA.HI R10, R8, R5, RZ, 0x2 ;  /* 0x00000005080a7211 */ /* 0x000fc400078f10ff */
[----:B------:R-:W-:Y:S02]  /*61c0*/  SHF.R.S32.HI R11, RZ, 0x1, R3 ;  /* 0x00000001ff0b7819 */ /* 0x000fe40000011403 */
[----:B------:R-:W-:Y:S02]  /*61d0*/  LEA.HI R8, R0, R12, RZ, 0x7 ;  /* 0x0000000c00087211 */ /* 0x000fe400078f38ff */
[----:B------:R-:W-:Y:S01]  /*61e0*/  LOP3.LUT R10, R10, 0x7ffffc, RZ, 0xc0, !PT ;  /* 0x007ffffc0a0a7812 */ /* 0x000fe200078ec0ff */
[----:B------:R-:W-:Y:S01]  /*61f0*/  IMAD.SHL.U32 R9, R11, 0x40, RZ ;  /* 0x000000400b097824 */ /* 0x000fe200078e00ff */
[----:B------:R-:W-:Y:S02]  /*6200*/  SHF.R.U32.HI R8, RZ, 0x4, R8 ;  /* 0x00000004ff087819 */ /* 0x000fe40000011608 */
[----:B------:R-:W-:Y:S01]  /*6210*/  LOP3.LUT R3, R3, 0x3fffffe, RZ, 0xc0, !PT ;  /* 0x03fffffe03037812 */ /* 0x000fe200078ec0ff */
[----:B------:R-:W-:Y:S01]  /*6220*/  IMAD.IADD R10, R5, 0x1, -R10 ;  /* 0x00000001050a7824 */ /* 0x000fe200078e0a0a */
[----:B------:R-:W-:-:S02]  /*6230*/  LOP3.LUT R9, R9, 0xc0, RZ, 0xc0, !PT ;  /* 0x000000c009097812 */ /* 0x000fc400078ec0ff */
[----:B------:R-:W-:Y:S01]  /*6240*/  LOP3.LUT P0, RZ, R11, 0x2, RZ, 0xc0, !PT ;  /* 0x000000020bff7812 */ /* 0x000fe2000780c0ff */
[----:B------:R-:W-:Y:S01]  /*6250*/  IMAD.IADD R3, R6, 0x1, -R3 ;  /* 0x0000000106037824 */ /* 0x000fe200078e0a03 */
[----:B------:R-:W-:Y:S01]  /*6260*/  LOP3.LUT R8, R9, 0x8, R8, 0xf8, !PT ;  /* 0x0000000809087812 */ /* 0x000fe200078ef808 */
[----:B------:R-:W-:Y:S01]  /*6270*/  IMAD R10, R10, 0x100, R7 ;  /* 0x000001000a0a7824 */ /* 0x000fe200078e0207 */
[----:B------:R-:W-:Y:S02]  /*6280*/  SHF.R.U32.HI R9, RZ, 0x3, R9 ;  /* 0x00000003ff097819 */ /* 0x000fe40000011609 */
[----:B------:R-:W-:Y:S01]  /*6290*/  LEA.HI R0, R0, R12, RZ, 0x3 ;  /* 0x0000000c00007211 */ /* 0x000fe200078f18ff */
[----:B------:R-:W-:Y:S01]  /*62a0*/  IMAD R3, R3, 0x10, R10 ;  /* 0x0000001003037824 */ /* 0x000fe200078e020a */
[----:B------:R-:W-:Y:S02]  /*62b0*/  LOP3.LUT R8, R8, R9, RZ, 0x3c, !PT ;  /* 0x0000000908087212 */ /* 0x000fe400078e3cff */
[----:B------:R-:W-:Y:S01]  /*62c0*/  LOP3.LUT R9, R2, 0x3fffffe, RZ, 0xc0, !PT ;  /* 0x03fffffe02097812 */ /* 0x000fe200078ec0ff */
[----:B------:R-:W-:-:S02]  /*62d0*/  IMAD.SHL.U32 R0, R0, 0x8, RZ ;  /* 0x0000000800007824 */ /* 0x000fc400078e00ff */
[----:B------:R-:W-:Y:S02]  /*62e0*/  IMAD.U32 R3, R3, 0x2, R8 ;  /* 0x0000000203037824 */ /* 0x000fe400078e0008 */
[----:B------:R-:W-:Y:S01]  /*62f0*/  IMAD.IADD R6, R4, 0x1, -R9 ;  /* 0x0000000104067824 */ /* 0x000fe200078e0a09 */
[----:B------:R-:W-:Y:S01]  /*6300*/  LOP3.LUT R0, R0, 0xc0, RZ, 0xc0, !PT ;  /* 0x000000c000007812 */ /* 0x000fe200078ec0ff */
[----:B------:R-:W-:Y:S02]  /*6310*/  IMAD.SHL.U32 R3, R3, 0x2, RZ ;  /* 0x0000000203037824 */ /* 0x000fe400078e00ff */
[----:B------:R-:W-:Y:S01]  /*6320*/  IMAD R6, R5, 0x8, R6 ;  /* 0x0000000805067824 */ /* 0x000fe200078e0206 */
[----:B------:R-:W-:Y:S01]  /*6330*/  SHF.R.U32.HI R2, RZ, 0x3, R0 ;  /* 0x00000003ff027819 */ /* 0x000fe20000011600 */
[----:B------:R-:W-:Y:S01]  /*6340*/  IMAD.SHL.U32 R8, R7, 0x8, RZ ;  /* 0x0000000807087824 */ /* 0x000fe200078e00ff */
[C---:B------:R-:W-:Y:S01]  /*6350*/  IADD3 R5, R3.reuse, 0x20, RZ ;  /* 0x0000002003057810 */ /* 0x040fe20007ffe0ff */
[----:B------:R-:W-:Y:S01]  /*6360*/  STS [R3+0x6080], R60 ;  /* 0x0060803c03007388 */ /* 0x000fe20000000800 */
[----:B------:R-:W-:-:S02]  /*6370*/  @P0 IADD3 R5, R3, -0x20, RZ ;  /* 0xffffffe003050810 */ /* 0x000fc40007ffe0ff */
[--C-:B------:R-:W-:Y:S01]  /*6380*/  LOP3.LUT R7, R0, 0x18, R8.reuse, 0xf8, !PT ;  /* 0x0000001800077812 */ /* 0x100fe200078ef808 */
[----:B------:R-:W-:Y:S01]  /*6390*/  STS [R3+0x6280], R62 ;  /* 0x0062803e03007388 */ /* 0x000fe20000000800 */
[----:B------:R-:W-:Y:S01]  /*63a0*/  SHF.R.S32.HI R9, RZ, 0x1f, R8 ;  /* 0x0000001fff097819 */ /* 0x000fe20000011408 */
[----:B------:R-:W-:Y:S01]  /*63b0*/  IMAD.U32 R0, RZ, RZ, UR11 ;  /* 0x0000000bff007e24 */ /* 0x000fe2000f8e00ff */
[----:B------:R-:W-:Y:S01]  /*63c0*/  LOP3.LUT R7, R7, R2, RZ, 0x3c, !PT ;  /* 0x0000000207077212 */ /* 0x000fe200078e3cff */
[----:B------:R-:W-:Y:S01]  /*63d0*/  STS [R5+0x6080], R72 ;  /* 0x0060804805007388 */ /* 0x000fe20000000800 */
[----:B------:R-:W-:-:S03]  /*63e0*/  IADD3 R2, R8, 0x20, RZ ;  /* 0x0000002008027810 */ /* 0x000fc60007ffe0ff */
[----:B------:R-:W-:Y:S01]  /*63f0*/  STS [R5+0x6280], R74 ;  /* 0x0062804a05007388 */ /* 0x000fe20000000800 */
[----:B------:R-:W-:-:S03]  /*6400*/  IMAD.U32 R6, R6, 0x20, R7 ;  /* 0x0000002006067824 */ /* 0x000fc600078e0007 */
[----:B------:R-:W-:Y:S01]  /*6410*/  STS [R3+0x7080], R64 ;  /* 0x0070804003007388 */ /* 0x000fe20000000800 */
[----:B------:R-:W-:-:S03]  /*6420*/  IMAD.SHL.U32 R6, R6, 0x2, RZ ;  /* 0x0000000206067824 */ /* 0x000fc600078e00ff */
        /* <DEDUP_REMOVED lines=43> */
[----:B------:R-:W-:Y:S01]  /*66e0*/  BAR.SYNC.DEFER_BLOCKING 0x1, 0x100 ;  /* 0x0044000000007b1d */ /* 0x000fe20000010000 */
[----:B-1----:R-:W-:-:S04]  /*66f0*/  IMAD.U32 R3, RZ, RZ, UR10 ;  /* 0x0000000aff037e24 */ /* 0x002fc8000f8e00ff */
[----:B------:R-:W-:Y:S01]  /*6700*/  IMAD.WIDE.U32 R60, R3, c[0x0][0x338], R8 ;  /* 0x0000ce00033c7a25 */ /* 0x000fe200078e0008 */
[----:B--2---:R-:W-:-:S03]  /*6710*/  SHF.R.S32.HI R5, RZ, 0x1f, R4 ;  /* 0x0000001fff057819 */ /* 0x004fc60000011404 */
[----:B------:R-:W-:Y:S01]  /*6720*/  IMAD.U32 R3, RZ, RZ, UR12 ;  /* 0x0000000cff037e24 */ /* 0x000fe2000f8e00ff */
[----:B------:R-:W-:Y:S01]  /*6730*/  IADD3 R61, R61, UR5, RZ ;  /* 0x000000053d3d7c10 */ /* 0x000fe2000fffe0ff */
[----:B------:R1:W2:Y:S01]  /*6740*/  LDS.128 R56, [R6+0x7080] ;  /* 0x0070800006387984 */ /* 0x0002a20000000c00 */
[----:B------:R-:W-:Y:S01]  /*6750*/  ULDC.64 UR4, c[0x0][0x340] ;  /* 0x0000d00000047ab9 */ /* 0x000fe20000000a00 */
[----:B------:R-:W-:Y:S01]  /*6760*/  IMAD.WIDE R10, R3, 0x80, R4 ;  /* 0x00000080030a7825 */ /* 0x000fe200078e0204 */
[----:B------:R-:W-:Y:S01]  /*6770*/  UIMAD UR4, UR7, UR4, URZ ;  /* 0x00000004070472a4 */ /* 0x000fe2000f8e023f */
[----:B------:R1:W3:Y:S02]  /*6780*/  LDS.128 R52, [R6+0x9080] ;  /* 0x0090800006347984 */ /* 0x0002e40000000c00 */
[----:B------:R-:W-:Y:S01]  /*6790*/  IMAD.WIDE.U32 R60, R0, c[0x0][0x340], R60 ;  /* 0x0000d000003c7a25 */ /* 0x000fe200078e003c */
[----:B------:R-:W-:Y:S01]  /*67a0*/  UIMAD UR4, UR11, UR5, UR4 ;  /* 0x000000050b0472a4 */ /* 0x000fe2000f8e0204 */
[----:B------:R1:W4:Y:S04]  /*67b0*/  LDS.128 R48, [R6+0xb080] ;  /* 0x00b0800006307984 */ /* 0x0003280000000c00 */
[----:B------:R1:W1:Y:S01]  /*67c0*/  LDS.128 R44, [R6+0x80] ;  /* 0x00008000062c7984 */ /* 0x0002620000000c00 */
[----:B------:R-:W-:-:S03]  /*67d0*/  IADD3 R7, R61, UR4, RZ ;  /* 0x000000043d077c10 */ /* 0x000fc6000fffe0ff */
        /* <DEDUP_REMOVED lines=8> */
[----:B------:R-:W-:Y:S01]  /*6860*/  IMAD R3, R11, c[0x0][0x330], RZ ;  /* 0x0000cc000b037a24 */ /* 0x000fe200078e02ff */
[----:B------:R-:W-:-:S02]  /*6870*/  IADD3 R0, R8, 0x40, RZ ;  /* 0x0000004008007810 */ /* 0x000fc40007ffe0ff */
[----:B------:R-:W-:Y:S01]  /*6880*/  LDS.128 R16, [R6+0xa080] ;  /* 0x00a0800006107984 */ /* 0x000fe20000000c00 */
[----:B------:R-:W-:Y:S01]  /*6890*/  IMAD R3, R10, c[0x0][0x334], R3 ;  /* 0x0000cd000a037a24 */ /* 0x000fe200078e0203 */
[----:B------:R-:W-:Y:S02]  /*68a0*/  ISETP.GE.AND P2, PT, R2, c[0x0][0x324], PT ;  /* 0x0000c90002007a0c */ /* 0x000fe40003f46270 */
[----:B------:R-:W-:-:S04]  /*68b0*/  ISETP.GE.AND P1, PT, R0, c[0x0][0x324], PT ;  /* 0x0000c90000007a0c */ /* 0x000fc80003f26270 */
[----:B------:R4:W3:Y:S02]  /*68c0*/  @!P3 LDS.128 R12, [R6+0x6080] ;  /* 0x00608000060cb984 */ /* 0x0008e40000000c00 */
[----:B-1--4-:R-:W-:-:S04]  /*68d0*/  IMAD.MOV.U32 R6, RZ, RZ, R60 ;  /* 0x000000ffff067224 */ /* 0x012fc800078e003c */
[----:B------:R-:W-:-:S04]  /*68e0*/  IMAD.WIDE.U32 R62, R10, c[0x0][0x330], R6 ;  /* 0x0000cc000a3e7a25 */ /* 0x000fc800078e0006 */
[----:B------:R-:W-:Y:S01]  /*68f0*/  IMAD.IADD R3, R63, 0x1, R3 ;  /* 0x000000013f037824 */ /* 0x000fe200078e0203 */
[----:B------:R-:W-:-:S04]  /*6900*/  LEA R64, P0, R62, c[0x0][0x318], 0x1 ;  /* 0x0000c6003e407a11 */ /* 0x000fc800078008ff */
[----:B------:R-:W-:-:S05]  /*6910*/  LEA.HI.X R65, R62, c[0x0][0x31c], R3, 0x1, P0 ;  /* 0x0000c7003e417a11 */ /* 0x000fca00000f0c03 */
[----:B-----5:R1:W-:Y:S04]  /*6920*/  @!P2 STG.E.128 [R64.64+0x40], R20 ;  /* 0x000040144000a986 */ /* 0x0203e8000c101d0e */
[----:B---3--:R1:W-:Y:S04]  /*6930*/  @!P3 STG.E.128 [R64.64], R12 ;  /* 0x0000000c4000b986 */ /* 0x0083e8000c101d0e */
[----:B------:R1:W-:Y:S02]  /*6940*/  @!P1 STG.E.128 [R64.64+0x80], R16 ;  /* 0x0000801040009986 */ /* 0x0003e4000c101d0e */
.L_x_462:
[----:B------:R-:W-:Y:S05]  /*6950*/  BSYNC B0 ;  /* 0x0000000000007941 */ /* 0x000fea0003800000 */
.L_x_461:
[----:B------:R-:W-:Y:S01]  /*6960*/  IADD3 R4, R4, 0x40, RZ ;  /* 0x0000004004047810 */ /* 0x000fe20007ffe0ff */
[----:B------:R-:W-:Y:S03]  /*6970*/  BSSY B0, `(.L_x_463) ;  /* 0x0000013000007945 */ /* 0x000fe60003800000 */
[----:B------:R-:W-:-:S13]  /*6980*/  ISETP.GE.AND P3, PT, R4, UR8, PT ;  /* 0x0000000804007c0c */ /* 0x000fda000bf66270 */
[----:B------:R-:W-:Y:S05]  /*6990*/  @P3 BRA `(.L_x_464) ;  /* 0x0000010000003947 */ /* 0x000fea0003800000 */
[----:B------:R-:W-:Y:S01]  /*69a0*/  IADD3 R4, P0, R10, 0x40, RZ ;  /* 0x000000400a047810 */ /* 0x000fe20007f1e0ff */
[----:B-1----:R-:W-:Y:S01]  /*69b0*/  IMAD.MOV.U32 R6, RZ, RZ, R60 ;  /* 0x000000ffff067224 */ /* 0x002fe200078e003c */
[C---:B------:R-:W-:Y:S02]  /*69c0*/  IADD3 R0, R8.reuse, 0x40, RZ ;  /* 0x0000004008007810 */ /* 0x040fe40007ffe0ff */
[----:B------:R-:W-:Y:S01]  /*69d0*/  ISETP.GE.AND P2, PT, R8, c[0x0][0x324], PT ;  /* 0x0000c90008007a0c */ /* 0x000fe20003f46270 */
[----:B------:R-:W-:Y:S01]  /*69e0*/  IMAD.X R3, RZ, RZ, R11, P0 ;  /* 0x000000ffff037224 */ /* 0x000fe200000e060b */
[----:B------:R-:W-:Y:S01]  /*69f0*/  ISETP.GE.AND P0, PT, R0, c[0x0][0x324], PT ;  /* 0x0000c90000007a0c */ /* 0x000fe20003f06270 */
[----:B------:R-:W-:Y:S01]  /*6a00*/  IMAD.WIDE.U32 R6, R4, c[0x0][0x330], R6 ;  /* 0x0000cc0004067a25 */ /* 0x000fe200078e0006 */
[----:B------:R-:W-:-:S03]  /*6a10*/  ISETP.GE.AND P1, PT, R2, c[0x0][0x324], PT ;  /* 0x0000c90002007a0c */ /* 0x000fc60003f26270 */
[----:B------:R-:W-:-:S04]  /*6a20*/  IMAD R3, R3, c[0x0][0x330], RZ ;  /* 0x0000cc0003037a24 */ /* 0x000fc800078e02ff */
[----:B------:R-:W-:Y:S01]  /*6a30*/  IMAD R3, R4, c[0x0][0x334], R3 ;  /* 0x0000cd0004037a24 */ /* 0x000fe200078e0203 */
[----:B------:R-:W-:-:S03]  /*6a40*/  LEA R4, P5, R6, c[0x0][0x318], 0x1 ;  /* 0x0000c60006047a11 */ /* 0x000fc600078a08ff */
[----:B------:R-:W-:-:S05]  /*6a50*/  IMAD.IADD R3, R7, 0x1, R3 ;  /* 0x0000000107037824 */ /* 0x000fca00078e0203 */
[----:B------:R-:W-:-:S05]  /*6a60*/  LEA.HI.X R5, R6, c[0x0][0x31c], R3, 0x1, P5 ;  /* 0x0000c70006057a11 */ /* 0x000fca00028f0c03 */
[----:B--2---:R1:W-:Y:S04]  /*6a70*/  @!P2 STG.E.128 [R4.64], R56 ;  /* 0x000000380400a986 */ /* 0x0043e8000c101d0e */
[----:B---3--:R1:W-:Y:S04]  /*6a80*/  @!P1 STG.E.128 [R4.64+0x40], R52 ;  /* 0x0000403404009986 */ /* 0x0083e8000c101d0e */
[----:B----4-:R1:W-:Y:S02]  /*6a90*/  @!P0 STG.E.128 [R4.64+0x80], R48 ;  /* 0x0000803004008986 */ /* 0x0103e4000c101d0e */
.L_x_464:
[----:B------:R-:W-:Y:S05]  /*6aa0*/  BSYNC B0 ;  /* 0x0000000000007941 */ /* 0x000fea0003800000 */
.L_x_463:
[----:B------:R-:W-:Y:S01]  /*6ab0*/  ULDC.64 UR4, c[0x0][0x308] ;  /* 0x0000c20000047ab9 */ /* 0x000fe20000000a00 */
[----:B------:R-:W-:Y:S01]  /*6ac0*/  MOV R3, UR10 ;  /* 0x0000000a00037c02 */ /* 0x000fe20008000f00 */
[----:B------:R-:W-:Y:S01]  /*6ad0*/  UIMAD UR4, UR6, UR4, URZ ;  /* 0x00000004060472a4 */ /* 0x000fe2000f8e023f */
[----:B------:R-:W-:Y:S01]  /*6ae0*/  MOV R0, UR11 ;  /* 0x0000000b00007c02 */ /* 0x000fe20008000f00 */
[----:B------:R-:W-:Y:S02]  /*6af0*/  BSSY B0, `(.L_x_465) ;  /* 0x0000018000007945 */ /* 0x000fe40003800000 */
[----:B------:R-:W-:Y:S01]  /*6b00*/  UIMAD UR10, UR10, UR5, UR4 ;  /* 0x000000050a0a72a4 */ /* 0x000fe2000f8e0204 */
[----:B-1----:R-:W-:-:S02]  /*6b10*/  IMAD.WIDE.U32 R4, R3, c[0x0][0x308], R8 ;  /* 0x0000c20003047a25 */ /* 0x002fc400078e0008 */
[----:B------:R-:W-:Y:S02]  /*6b20*/  ULDC.64 UR4, c[0x0][0x310] ;  /* 0x0000c40000047ab9 */ /* 0x000fe40000000a00 */
[----:B------:R-:W-:Y:S01]  /*6b30*/  UIMAD UR4, UR7, UR4, URZ ;  /* 0x00000004070472a4 */ /* 0x000fe2000f8e023f */
[----:B------:R-:W-:-:S03]  /*6b40*/  IADD3 R5, R5, UR10, RZ ;  /* 0x0000000a05057c10 */ /* 0x000fc6000fffe0ff */
[----:B------:R-:W-:Y:S02]  /*6b50*/  UIMAD UR4, UR11, UR5, UR4 ;  /* 0x000000050b0472a4 */ /* 0x000fe4000f8e0204 */
[----:B------:R-:W-:-:S05]  /*6b60*/  IMAD.WIDE.U32 R4, R0, c[0x0][0x310], R4 ;  /* 0x0000c40000047a25 */ /* 0x000fca00078e0004 */
[----:B------:R-:W-:Y:S01]  /*6b70*/  IADD3 R7, R5, UR4, RZ ;  /* 0x0000000405077c10 */ /* 0x000fe2000fffe0ff */
        /* <DEDUP_REMOVED lines=15> */
.L_x_466:
[----:B------:R-:W-:Y:S05]  /*6c70*/  BSYNC B0 ;  /* 0x0000000000007941 */ /* 0x000fea0003800000 */
.L_x_465:
        /* <DEDUP_REMOVED lines=19> */
.L_x_460:
[----:B------:R-:W2:Y:S01]  /*6db0*/  LDL.LU.64 R2, [R1] ;  /* 0x0000000001027983 */ /* 0x000ea20000300a00 */
[----:B------:R-:W-:Y:S01]  /*6dc0*/  USHF.R.S32.HI UR6, URZ, 0x1f, UR10 ;  /* 0x0000001f3f067899 */ /* 0x000fe2000801140a */
[----:B------:R-:W-:Y:S01]  /*6dd0*/  IMAD.U32 R8, RZ, RZ, UR11 ;  /* 0x0000000bff087e24 */ /* 0x000fe2000f8e00ff */
[----:B------:R-:W-:Y:S01]  /*6de0*/  ULDC.64 UR4, c[0x0][0x308] ;  /* 0x0000c20000047ab9 */ /* 0x000fe20000000a00 */
[----:B------:R-:W-:Y:S01]  /*6df0*/  IMAD.U32 R7, RZ, RZ, UR12 ;  /* 0x0000000cff077e24 */ /* 0x000fe2000f8e00ff */
[----:B------:R-:W-:Y:S01]  /*6e00*/  UIMAD UR4, UR6, UR4, URZ ;  /* 0x00000004060472a4 */ /* 0x000fe2000f8e023f */
[----:B------:R-:W-:Y:S01]  /*6e10*/  BSSY B0, `(.L_x_467) ;  /* 0x0000027000007945 */ /* 0x000fe20003800000 */
[----:B------:R-:W-:-:S02]  /*6e20*/  ULDC UR9, c[0x0][0x2f0] ;  /* 0x0000bc0000097ab9 */ /* 0x000fc40000000800 */
[----:B------:R-:W-:Y:S02]  /*6e30*/  UIMAD UR5, UR10, UR5, UR4 ;  /* 0x000000050a0572a4 */ /* 0x000fe4000f8e0204 */
[----:B------:R-:W-:Y:S02]  /*6e40*/  UIADD3 UR9, -UR8, UR9, URZ ;  /* 0x0000000908097290 */ /* 0x000fe4000fffe13f */
[----:B------:R-:W-:Y:S01]  /*6e50*/  USHF.R.S32.HI UR7, URZ, 0x1f, UR11 ;  /* 0x0000001f3f077899 */ /* 0x000fe2000801140b */
[----:B--2---:R-:W-:Y:S01]  /*6e60*/  SHF.R.S32.HI R14, RZ, 0x1f, R2 ;  /* 0x0000001fff0e7819 */ /* 0x004fe20000011402 */
[----:B------:R-:W-:-:S03]  /*6e70*/  IMAD.U32 R3, RZ, RZ, UR10 ;  /* 0x0000000aff037e24 */ /* 0x000fc6000f8e00ff */
[----:B------:R-:W-:-:S04]  /*6e80*/  LEA.HI R14, R14, R2, RZ, 0x2 ;  /* 0x000000020e0e7211 */ /* 0x000fc800078f10ff */
[----:B------:R-:W-:Y:S02]  /*6e90*/  LOP3.LUT R0, R14, 0x1ffffffc, RZ, 0xc0, !PT ;  /* 0x1ffffffc0e007812 */ /* 0x000fe400078ec0ff */
[----:B------:R-:W-:-:S03]  /*6ea0*/  SHF.R.S32.HI R14, RZ, 0x2, R14 ;  /* 0x00000002ff0e7819 */ /* 0x000fc6000001140e */
[----:B------:R-:W-:Y:S01]  /*6eb0*/  IMAD.IADD R0, R2, 0x1, -R0 ;  /* 0x0000000102007824 */ /* 0x000fe200078e0a00 */
[----:B------:R-:W-:Y:S02]  /*6ec0*/  ISETP.GE.AND P4, PT, R14, UR9, PT ;  /* 0x000000090e007c0c */ /* 0x000fe4000bf86270 */
[----:B------:R-:W-:Y:S01]  /*6ed0*/  SHF.R.S32.HI R15, RZ, 0x1f, R14 ;  /* 0x0000001fff0f7819 */ /* 0x000fe2000001140e */
[----:B------:R-:W-:-:S04]  /*6ee0*/  IMAD.SHL.U32 R12, R0, 0x8, RZ ;  /* 0x00000008000c7824 */ /* 0x000fc800078e00ff */
[----:B------:R-:W-:Y:S01]  /*6ef0*/  IMAD.WIDE R6, R7, 0x80, R14 ;  /* 0x0000008007067825 */ /* 0x000fe200078e020e */
[----:B------:R-:W-:Y:S02]  /*6f00*/  SHF.R.S32.HI R13, RZ, 0x1f, R12 ;  /* 0x0000001fff0d7819 */ /* 0x000fe4000001140c */
[----:B------:R-:W-:-:S03]  /*6f10*/  IADD3 R4, R12, 0x20, RZ ;  /* 0x000000200c047810 */ /* 0x000fc60007ffe0ff */
[----:B------:R-:W-:-:S05]  /*6f20*/  IMAD.WIDE.U32 R2, R3, c[0x0][0x308], R12 ;  /* 0x0000c20003027a25 */ /* 0x000fca00078e000c */
[----:B------:R-:W-:Y:S01]  /*6f30*/  IADD3 R3, R3, UR5, RZ ;  /* 0x0000000503037c10 */ /* 0x000fe2000fffe0ff */
[----:B------:R-:W-:Y:S02]  /*6f40*/  ULDC.64 UR4, c[0x0][0x310] ;  /* 0x0000c40000047ab9 */ /* 0x000fe40000000a00 */
[----:B------:R-:W-:Y:S02]  /*6f50*/  UIMAD UR4, UR7, UR4, URZ ;  /* 0x00000004070472a4 */ /* 0x000fe4000f8e023f */
[----:B------:R-:W-:Y:S01]  /*6f60*/  IMAD.WIDE.U32 R8, R8, c[0x0][0x310], R2 ;  /* 0x0000c40008087a25 */ /* 0x000fe200078e0002 */
[----:B------:R-:W-:Y:S01]  /*6f70*/  IADD3 R2, R12, 0x40, RZ ;  /* 0x000000400c027810 */ /* 0x000fe20007ffe0ff */
[----:B------:R-:W-:-:S06]  /*6f80*/  UIMAD UR4, UR11, UR5, UR4 ;  /* 0x000000050b0472a4 */ /* 0x000fcc000f8e0204 */
[----:B------:R-:W-:Y:S01]  /*6f90*/  IADD3 R11, R9, UR4, RZ ;  /* 0x00000004090b7c10 */ /* 0x000fe2000fffe0ff */
[----:B------:R-:W-:Y:S05]  /*6fa0*/  @P4 BRA `(.L_x_468) ;  /* 0x000000d000004947 */ /* 0x000fea0003800000 */
[----:B------:R-:W-:Y:S01]  /*6fb0*/  IMAD R3, R7, c[0x0][0x300], RZ ;  /* 0x0000c00007037a24 */ /* 0x000fe200078e02ff */
[----:B------:R-:W-:Y:S01]  /*6fc0*/  ISETP.GE.AND P3, PT, R12, c[0x0][0x2f4], PT ;  /* 0x0000bd000c007a0c */ /* 0x000fe20003f66270 */
[----:B------:R-:W-:Y:S01]  /*6fd0*/  IMAD.MOV.U32 R10, RZ, RZ, R8 ;  /* 0x000000ffff0a7224 */ /* 0x000fe200078e0008 */
[----:B------:R-:W-:Y:S01]  /*6fe0*/  ISETP.GE.AND P2, PT, R4, c[0x0][0x2f4], PT ;  /* 0x0000bd0004007a0c */ /* 0x000fe20003f46270 */
[----:B------:R-:W-:Y:S01]  /*6ff0*/  IMAD R0, R6, c[0x0][0x304], R3 ;  /* 0x0000c10006007a24 */ /* 0x000fe200078e0203 */
        /* <DEDUP_REMOVED lines=8> */
.L_x_468:
[----:B------:R-:W-:Y:S05]  /*7080*/  BSYNC B0 ;  /* 0x0000000000007941 */ /* 0x000fea0003800000 */
.L_x_467:
[----:B------:R-:W-:Y:S01]  /*7090*/  IADD3 R0, R14, 0x40, RZ ;  /* 0x000000400e007810 */ /* 0x000fe20007ffe0ff */
[----:B------:R-:W-:Y:S03]  /*70a0*/  BSSY B0, `(.L_x_469) ;  /* 0x0000012000007945 */ /* 0x000fe60003800000 */
[----:B------:R-:W-:-:S13]  /*70b0*/  ISETP.GE.AND P3, PT, R0, UR9, PT ;  /* 0x0000000900007c0c */ /* 0x000fda000bf66270 */
        /* <DEDUP_REMOVED lines=16> */
.L_x_470:
[----:B------:R-:W-:Y:S05]  /*71c0*/  BSYNC B0 ;  /* 0x0000000000007941 */ /* 0x000fea0003800000 */
.L_x_469:
[----:B------:R-:W-:Y:S01]  /*71d0*/  ULDC.64 UR4, c[0x0][0x338] ;  /* 0x0000ce0000047ab9 */ /* 0x000fe20000000a00 */
[----:B------:R-:W-:Y:S01]  /*71e0*/  MOV R3, UR10 ;  /* 0x0000000a00037c02 */ /* 0x000fe20008000f00 */
[----:B------:R-:W-:Y:S01]  /*71f0*/  UIMAD UR4, UR6, UR4, URZ ;  /* 0x00000004060472a4 */ /* 0x000fe2000f8e023f */
[----:B------:R-:W-:Y:S01]  /*7200*/  MOV R8, UR11 ;  /* 0x0000000b00087c02 */ /* 0x000fe20008000f00 */
[----:B------:R-:W-:Y:S02]  /*7210*/  BSSY B0, `(.L_x_471) ;  /* 0x0000017000007945 */ /* 0x000fe40003800000 */
[----:B------:R-:W-:Y:S01]  /*7220*/  UIMAD UR10, UR10, UR5, UR4 ;  /* 0x000000050a0a72a4 */ /* 0x000fe2000f8e0204 */
[----:B--2---:R-:W-:-:S02]  /*7230*/  IMAD.WIDE.U32 R10, R3, c[0x0][0x338], R12 ;  /* 0x0000ce00030a7a25 */ /* 0x004fc400078e000c */
        /* <DEDUP_REMOVED lines=20> */
.L_x_472:
[----:B------:R-:W-:Y:S05]  /*7380*/  BSYNC B0 ;  /* 0x0000000000007941 */ /* 0x000fea0003800000 */
.L_x_471:
[----:B------:R-:W-:Y:S05]  /*7390*/  @P3 EXIT ;  /* 0x000000000000394d */ /* 0x000fea0003800000 */
[----:B------:R-:W-:Y:S02]  /*73a0*/  IADD3 R0, P0, R6, 0x40, RZ ;  /* 0x0000004006007810 */ /* 0x000fe40007f1e0ff */
[----:B------:R-:W-:-:S03]  /*73b0*/  ISETP.GE.AND P1, PT, R12, c[0x0][0x324], PT ;  /* 0x0000c9000c007a0c */ /* 0x000fc60003f26270 */
[----:B------:R-:W-:Y:S01]  /*73c0*/  IMAD.X R6, RZ, RZ, R7, P0 ;  /* 0x000000ffff067224 */ /* 0x000fe200000e0607 */
[----:B------:R-:W-:Y:S02]  /*73d0*/  MOV R7, R11 ;  /* 0x0000000b00077202 */ /* 0x000fe40000000f00 */
[----:B------:R-:W-:Y:S01]  /*73e0*/  ISETP.GE.AND P0, PT, R4, c[0x0][0x324], PT ;  /* 0x0000c90004007a0c */ /* 0x000fe20003f06270 */
[----:B------:R-:W-:Y:S02]  /*73f0*/  IMAD R3, R6, c[0x0][0x330], RZ ;  /* 0x0000cc0006037a24 */ /* 0x000fe400078e02ff */
[----:B------:R-:W-:Y:S02]  /*7400*/  IMAD.MOV.U32 R6, RZ, RZ, R8 ;  /* 0x000000ffff067224 */ /* 0x000fe400078e0008 */
[C---:B------:R-:W-:Y:S02]  /*7410*/  IMAD R3, R0.reuse, c[0x0][0x334], R3 ;  /* 0x0000cd0000037a24 */ /* 0x040fe400078e0203 */
[----:B------:R-:W-:-:S04]  /*7420*/  IMAD.WIDE.U32 R6, R0, c[0x0][0x330], R6 ;  /* 0x0000cc0000067a25 */ /* 0x000fc800078e0006 */
[----:B------:R-:W-:Y:S01]  /*7430*/  IMAD.IADD R3, R7, 0x1, R3 ;  /* 0x0000000107037824 */ /* 0x000fe200078e0203 */
[----:B------:R-:W-:-:S04]  /*7440*/  LEA R4, P2, R6, c[0x0][0x318], 0x1 ;  /* 0x0000c60006047a11 */ /* 0x000fc800078408ff */
[----:B------:R-:W-:-:S05]  /*7450*/  LEA.HI.X R5, R6, c[0x0][0x31c], R3, 0x1, P2 ;  /* 0x0000c70006057a11 */ /* 0x000fca00010f0c03 */
[----:B------:R3:W-:Y:S01]  /*7460*/  @!P0 STG.E.128 [R4.64+0x40], RZ ;  /* 0x000040ff04008986 */ /* 0x0007e2000c101d0e */
[----:B------:R-:W-:-:S03]  /*7470*/  ISETP.GE.AND P0, PT, R2, c[0x0][0x324], PT ;  /* 0x0000c90002007a0c */ /* 0x000fc60003f06270 */
[----:B------:R3:W-:Y:S10]  /*7480*/  @!P1 STG.E.128 [R4.64], RZ ;  /* 0x000000ff04009986 */ /* 0x0007f4000c101d0e */
[----:B------:R-:W-:Y:S05]  /*7490*/  @P0 EXIT ;  /* 0x000000000000094d */ /* 0x000fea0003800000 */
[----:B------:R-:W-:Y:S01]  /*74a0*/  STG.E.128 [R4.64+0x80], RZ ;  /* 0x000080ff04007986 */ /* 0x000fe2000c101d0e */
[----:B------:R-:W-:Y:S05]  /*74b0*/  EXIT ;  /* 0x000000000000794d */ /* 0x000fea0003800000 */
.L_x_473:
        /* <DEDUP_REMOVED lines=12> */
.L_x_1401:


//--------------------- .text._ZN7cutlass13device_kernelIN5flash19enable_sm80_to_sm89INS1_16FlashAttnBwdSm80INS1_25CollectiveMainloopBwdSm80ILi2ELi1EN4cute5tupleIJNS5_1CILi64EEENS7_ILi128EEENS7_ILi96EEEEEENS_10bfloat16_tEfNS_4arch4Sm80ELb1ELb0ELb0ELb0ELb1ELb0ELb0ELb0ELi2ELi2ELi4ELi2ELb1EEENS1_21CollectiveEpilogueBwdISB_SC_SE_Li256ELb0ELb0ELi2EEENS1_25SingleTileBwdLPTSchedulerILb0ELi128ELb1EEEEEEEEEvNT_6ParamsE --------------------------
	.section	.text._ZN7cutlass13device_kernelIN5flash19enable_sm80_to_sm89INS1_16FlashAttnBwdSm80INS1_25CollectiveMainloopBwdSm80ILi2ELi1EN4cute5tupleIJNS5_1CILi64EEENS7_ILi128EEENS7_ILi96EEEEEENS_10bfloat16_tEfNS_4arch4Sm80ELb1ELb0ELb0ELb0ELb1ELb0ELb0ELb0ELi2ELi2ELi4ELi2ELb1EEENS1_21CollectiveEpilogueBwdISB_SC_SE_Li256ELb0ELb0ELi2EEENS1_25SingleTileBwdLPTSchedulerILb0ELi128ELb1EEEEEEEEEvNT_6ParamsE,"ax",@progbits
	.sectioninfo	@"SHI_REGISTERS=255"
	.align	128
.text._ZN7cutlass13device_kernelIN5flash19enable_sm80_to_sm89INS1_16FlashAttnBwdSm80INS1_25CollectiveMainloopBwdSm80ILi2ELi1EN4cute5tupleIJNS5_1CILi64EEENS7_ILi128EEENS7_ILi96EEEEEENS_10bfloat16_tEfNS_4arch4Sm80ELb1ELb0ELb0ELb0ELb1ELb0ELb0ELb0ELi2ELi2ELi4ELi2ELb1EEENS1_21CollectiveEpilogueBwdISB_SC_SE_Li256ELb0ELb0ELi2EEENS1_25SingleTileBwdLPTSchedulerILb0ELi128ELb1EEEEEEEEEvNT_6ParamsE:
        .type           _ZN7cutlass13device_kernelIN5flash19enable_sm80_to_sm89INS1_16FlashAttnBwdSm80INS1_25CollectiveMainloopBwdSm80ILi2ELi1EN4cute5tupleIJNS5_1CILi64EEENS7_ILi128EEENS7_ILi96EEEEEENS_10bfloat16_tEfNS_4arch4Sm80ELb1ELb0ELb0ELb0ELb1ELb0ELb0ELb0ELi2ELi2ELi4ELi2ELb1EEENS1_21CollectiveEpilogueBwdISB_SC_SE_Li256ELb0ELb0ELi2EEENS1_25SingleTileBwdLPTSchedulerILb0ELi128ELb1EEEEEEEEEvNT_6ParamsE,@function
        .size           _ZN7cutlass13device_kernelIN5flash19enable_sm80_to_sm89INS1_16FlashAttnBwdSm80INS1_25CollectiveMainloopBwdSm80ILi2ELi1EN4cute5tupleIJNS5_1CILi64EEENS7_ILi128EEENS7_ILi96EEEEEENS_10bfloat16_tEfNS_4arch4Sm80ELb1ELb0ELb0ELb0ELb1ELb0ELb0ELb0ELi2ELi2ELi4ELi2ELb1EEENS1_21CollectiveEpilogueBwdISB_SC_SE_Li256ELb0ELb0ELi2EEENS1_25SingleTileBwdLPTSchedulerILb0ELi128ELb1EEEEEEEEEvNT_6ParamsE,(.L_x_1402 - _ZN7cutlass13device_kernelIN5flash19enable_sm80_to_sm89INS1_16FlashAttnBwdSm80INS1_25CollectiveMainloopBwdSm80ILi2ELi1EN4cute5tupleIJNS5_1CILi64EEENS7_ILi128EEENS7_ILi96EEEEEENS_10bfloat16_tEfNS_4arch4Sm80ELb1ELb0ELb0ELb0ELb1ELb0ELb0ELb0ELi2ELi2ELi4ELi2ELb1EEENS1_21CollectiveEpilogueBwdISB_SC_SE_Li256ELb0ELb0ELi2EEENS1_25SingleTileBwdLPTSchedulerILb0ELi128ELb1EEEEEEEEEvNT_6ParamsE)
        .other          _ZN7cutlass13device_kernelIN5flash19enable_sm80_to_sm89INS1_16FlashAttnBwdSm80INS1_25CollectiveMainloopBwdSm80ILi2ELi1EN4cute5tupleIJNS5_1CILi64EEENS7_ILi128EEENS7_ILi96EEEEEENS_10bfloat16_tEfNS_4arch4Sm80ELb1ELb0ELb0ELb0ELb1ELb0ELb0ELb0ELi2ELi2ELi4ELi2ELb1EEENS1_21CollectiveEpilogueBwdISB_SC_SE_Li256ELb0ELb0ELi2EEENS1_25SingleTileBwdLPTSchedulerILb0ELi128ELb1EEEEEEEEEvNT_6ParamsE,@"STO_CUDA_ENTRY STV_DEFAULT"
_ZN7cutlass13device_kernelIN5flash19enable_sm80_to_sm89INS1_16FlashAttnBwdSm80INS1_25CollectiveMainloopBwdSm80ILi2ELi1EN4cute5tupleIJNS5_1CILi64EEENS7_ILi128EEENS7_ILi96EEEEEENS_10bfloat16_tEfNS_4arch4Sm80ELb1ELb0ELb0ELb0ELb1ELb0ELb0ELb0ELi2ELi2ELi4ELi2ELb1EEENS1_21CollectiveEpilogueBwdISB_SC_SE_Li256ELb0ELb0ELi2EEENS1_25SingleTileBwdLPTSchedulerILb0ELi128ELb1EEEEEEEEEvNT_6ParamsE:
        /* <DEDUP_REMOVED lines=15> */
[----:B------:R-:W-:Y:S02]  /*00f0*/  ULDC UR5, c[0x0][0x3c0] ;  /* 0x0000f00000057ab9 */ /* 0x000fe40000000800 */
[----:B------:R-:W-:-:S05]  /*0100*/  UMOV UR9, UR4 ;  /* 0x0000000400097c82 */ /* 0x000fca0008000000 */
        /* <DEDUP_REMOVED lines=15> */
.L_x_475:
[----:B------:R-:W-:Y:S02]  /*0200*/  ULDC UR7, c[0x0][0x3ac] ;  /* 0x0000eb0000077ab9 */ /* 0x000fe40000000800 */
[----:B------:R-:W-:Y:S02]  /*0210*/  UISETP.NE.AND UP0, UPT, UR7, 0x1, UPT ;  /* 0x000000010700788c */ /* 0x000fe4000bf05270 */
[----:B------:R-:W-:Y:S02]  /*0220*/  ULDC.64 UR4, c[0x0][0x3b0] ;  /* 0x0000ec0000047ab9 */ /* 0x000fe40000000a00 */
[----:B------:R-:W-:Y:S02]  /*0230*/  UIMAD.WIDE.U32 UR10, UR6, UR4, URZ ;  /* 0x00000004060a72a5 */ /* 0x000fe4000f8e003f */
[----:B------:R-:W-:-:S05]  /*0240*/  UMOV UR8, UR6 ;  /* 0x0000000600087c82 */ /* 0x000fca0008000000 */
[----:B------:R-:W-:-:S04]  /*0250*/  @UP0 USHF.R.U32.HI UR8, URZ, UR5, UR11 ;  /* 0x000000053f080299 */ /* 0x000fc8000801160b */
[----:B------:R-:W-:Y:S02]  /*0260*/  UIMAD UR7, UR8, UR7, URZ ;  /* 0x00000007080772a4 */ /* 0x000fe4000f8e023f */
.L_x_476:
[----:B------:R-:W-:Y:S02]  /*0270*/  ULDC.64 UR4, c[0x0][0x3a0] ;  /* 0x0000e80000047ab9 */ /* 0x000fe40000000a00 */
[----:B------:R-:W-:Y:S02]  /*0280*/  UIADD3 UR10, UR6, -UR7, URZ ;  /* 0x80000007060a7290 */ /* 0x000fe4000fffe03f */
[----:B------:R-:W-:Y:S02]  /*0290*/  UISETP.NE.AND UP0, UPT, UR4, 0x1, UPT ;  /* 0x000000010400788c */ /* 0x000fe4000bf05270 */
[----:B------:R-:W-:Y:S02]  /*02a0*/  ULDC.64 UR6, c[0x0][0x3a8] ;  /* 0x0000ea0000067ab9 */ /* 0x000fe40000000a00 */
[----:B------:R-:W-:Y:S02]  /*02b0*/  UIMAD UR7, UR9, UR7, UR10 ;  /* 0x00000007090772a4 */ /* 0x000fe4000f8e020a */
[----:B------:R-:W-:-:S02]  /*02c0*/  ULOP3.LUT UR8, URZ, UR8, URZ, 0x33, !UPT ;  /* 0x000000083f087292 */ /* 0x000fc4000f8e333f */
[----:B------:R-:W-:-:S03]  /*02d0*/  UIMAD.WIDE.U32 UR10, UR7, UR5, URZ ;  /* 0x00000005070a72a5 */ /* 0x000fc6000f8e003f */
[----:B------:R-:W-:Y:S02]  /*02e0*/  UMOV UR12, UR7 ;  /* 0x00000007000c7c82 */ /* 0x000fe40008000000 */
[----:B------:R-:W-:Y:S02]  /*02f0*/  @UP0 USHF.R.U32.HI UR12, URZ, UR6, UR11 ;  /* 0x000000063f0c0299 */ /* 0x000fe4000801160b */
[----:B------:R-:W-:Y:S02]  /*0300*/  ULDC UR10, c[0x0][0x394] ;  /* 0x0000e500000a7ab9 */ /* 0x000fe40000000800 */
[----:B------:R-:W-:Y:S02]  /*0310*/  UIADD3 UR11, -UR12, URZ, URZ ;  /* 0x0000003f0c0b7290 */ /* 0x000fe4000fffe13f */
[----:B------:R-:W-:Y:S02]  /*0320*/  UIADD3 UR10, UR8, UR10, URZ ;  /* 0x0000000a080a7290 */ /* 0x000fe4000fffe03f */
[----:B------:R-:W-:Y:S01]  /*0330*/  UIMAD UR11, UR11, UR4, UR7 ;  /* 0x000000040b0b72a4 */ /* 0x000fe2000f8e0207 */
[----:B------:R-:W-:Y:S05]  /*0340*/  BRA `(.L_x_477) ;  /* 0x0000028000007947 */ /* 0x000fea0003800000 */
.L_x_474:
[----:B------:R-:W-:Y:S02]  /*0350*/  ULDC.64 UR6, c[0x0][0x3b8] ;  /* 0x0000ee0000067ab9 */ /* 0x000fe40000000a00 */
[----:B------:R-:W-:-:S02]  /*0360*/  UISETP.NE.AND UP0, UPT, UR6, 0x1, UPT ;  /* 0x000000010600788c */ /* 0x000fc4000bf05270 */
        /* <DEDUP_REMOVED lines=18> */
.L_x_478:
[----:B------:R-:W-:Y:S02]  /*0490*/  ULDC UR7, c[0x0][0x3ac] ;  /* 0x0000eb0000077ab9 */ /* 0x000fe40000000800 */
[----:B------:R-:W-:Y:S02]  /*04a0*/  UISETP.NE.AND UP0, UPT, UR7, 0x1, UPT ;  /* 0x000000010700788c */ /* 0x000fe4000bf05270 */
[----:B------:R-:W-:Y:S02]  /*04b0*/  ULDC.64 UR4, c[0x0][0x3b0] ;  /* 0x0000ec0000047ab9 */ /* 0x000fe40000000a00 */
[----:B------:R-:W-:Y:S02]  /*04c0*/  UIMAD.WIDE.U32 UR10, UR6, UR4, URZ ;  /* 0x00000004060a72a5 */ /* 0x000fe4000f8e003f */
[----:B------:R-:W-:-:S05]  /*04d0*/  UMOV UR8, UR6 ;  /* 0x0000000600087c82 */ /* 0x000fca0008000000 */
[----:B------:R-:W-:-:S04]  /*04e0*/  @UP0 USHF.R.U32.HI UR8, URZ, UR5, UR11 ;  /* 0x000000053f080299 */ /* 0x000fc8000801160b */
[----:B------:R-:W-:Y:S02]  /*04f0*/  UIMAD UR7, UR8, UR7, URZ ;  /* 0x00000007080772a4 */ /* 0x000fe4000f8e023f */
.L_x_479:
        /* <DEDUP_REMOVED lines=12> */
[----:B------:R-:W-:-:S02]  /*05c0*/  UIMAD UR11, UR11, UR4, UR7 ;  /* 0x000000040b0b72a4 */ /* 0x000fc4000f8e0207 */
.L_x_477:
        /* <DEDUP_REMOVED lines=536> */
.L_x_483:
        /* <DEDUP_REMOVED lines=143> */
.L_x_481:
        /* <DEDUP_REMOVED lines=469> */
.L_x_482:
        /* <DEDUP_REMOVED lines=252> */
.L_x_480:
        /* <DEDUP_REMOVED lines=198> */
.L_x_486:
[----:B------:R-:W-:Y:S05]  /*69b0*/  BSYNC B0 ;  /* 0x0000000000007941 */ /* 0x000fea0003800000 */
.L_x_485:
        /* <DEDUP_REMOVED lines=20> */
.L_x_488:
[----:B------:R-:W-:Y:S05]  /*6b00*/  BSYNC B0 ;  /* 0x0000000000007941 */ /* 0x000fea0003800000 */
.L_x_487:
        /* <DEDUP_REMOVED lines=28> */
.L_x_490:
[----:B------:R-:W-:Y:S05]  /*6cd0*/  BSYNC B0 ;  /* 0x0000000000007941 */ /* 0x000fea0003800000 */
.L_x_489:
        /* <DEDUP_REMOVED lines=19> */
.L_x_484:
        /* <DEDUP_REMOVED lines=45> */
.L_x_492:
[----:B------:R-:W-:Y:S05]  /*70e0*/  BSYNC B0 ;  /* 0x0000000000007941 */ /* 0x000fea0003800000 */
.L_x_491:
        /* <DEDUP_REMOVED lines=19> */
.L_x_494:
[----:B------:R-:W-:Y:S05]  /*7220*/  BSYNC B0 ;  /* 0x0000000000007941 */ /* 0x000fea0003800000 */
.L_x_493:
        /* <DEDUP_REMOVED lines=27> */
.L_x_496:
[----:B------:R-:W-:Y:S05]  /*73e0*/  BSYNC B0 ;  /* 0x0000000000007941 */ /* 0x000fea0003800000 */
.L_x_495:
        /* <DEDUP_REMOVED lines=19> */
.L_x_497:
        /* <DEDUP_REMOVED lines=14> */
.L_x_1402:


//--------------------- .text._ZN7cutlass13device_kernelIN5flash19enable_sm80_to_sm89INS1_16FlashAttnBwdSm80INS1_25CollectiveMainloopBwdSm80ILi2ELi1EN4cute5tupleIJNS5_1CILi64EEENS7_ILi128EEENS7_ILi96EEEEEENS_10bfloat16_tEfNS_4arch4Sm80ELb1ELb0ELb0ELb0ELb0ELb0ELb0ELb0ELi2ELi2ELi4ELi2ELb1EEENS1_24CollectiveEpilogueBwdGQAISB_fSE_Li256ELb0ELb0EEENS1_25SingleTileBwdLPTSchedulerILb0ELi128ELb0EEEEEEEEEvNT_6ParamsE --------------------------
	.section	.text._ZN7cutlass13device_kernelIN5flash19enable_sm80_to_sm89INS1_16FlashAttnBwdSm80INS1_25CollectiveMainloopBwdSm80ILi2ELi1EN4cute5tupleIJNS5_1CILi64EEENS7_ILi128EEENS7_ILi96EEEEEENS_10bfloat16_tEfNS_4arch4Sm80ELb1ELb0ELb0ELb0ELb0ELb0ELb0ELb0ELi2ELi2ELi4ELi2ELb1EEENS1_24CollectiveEpilogueBwdGQAISB_fSE_Li256ELb0ELb0EEENS1_25SingleTileBwdLPTSchedulerILb0ELi128ELb0EEEEEEEEEvNT_6ParamsE,"ax",@progbits
	.sectioninfo	@"SHI_REGISTERS=255"
	.align	128
.text._ZN7cutlass13device_kernelIN5flash19enable_sm80_to_sm89INS1_16FlashAttnBwdSm80INS1_25CollectiveMainloopBwdSm80ILi2ELi1EN4cute5tupleIJNS5_1CILi64EEENS7_ILi128EEENS7_ILi96EEEEEENS_10bfloat16_tEfNS_4arch4Sm80ELb1ELb0ELb0ELb0ELb0ELb0ELb0ELb0ELi2ELi2ELi4ELi2ELb1EEENS1_24CollectiveEpilogueBwdGQAISB_fSE_Li256ELb0ELb0EEENS1_25SingleTileBwdLPTSchedulerILb0ELi128ELb0EEEEEEEEEvNT_6ParamsE:
        .type           _ZN7cutlass13device_kernelIN5flash19enable_sm80_to_sm89INS1_16FlashAttnBwdSm80INS1_25CollectiveMainloopBwdSm80ILi2ELi1EN4cute5tupleIJNS5_1CILi64EEENS7_ILi128EEENS7_ILi96EEEEEENS_10bfloat16_tEfNS_4arch4Sm80ELb1ELb0ELb0ELb0ELb0ELb0ELb0ELb0ELi2ELi2ELi4ELi2ELb1EEENS1_24CollectiveEpilogueBwdGQAISB_fSE_Li256ELb0ELb0EEENS1_25SingleTileBwdLPTSchedulerILb0ELi128ELb0EEEEEEEEEvNT_6ParamsE,@function
        .size           _ZN7cutlass13device_kernelIN5flash19enable_sm80_to_sm89INS1_16FlashAttnBwdSm80INS1_25CollectiveMainloopBwdSm80ILi2ELi1EN4cute5tupleIJNS5_1CILi64EEENS7_ILi128EEENS7_ILi96EEEEEENS_10bfloat16_tEfNS_4arch4Sm80ELb1ELb0ELb0ELb0ELb0ELb0ELb0ELb0ELi2ELi2ELi4ELi2ELb1EEENS1_24CollectiveEpilogueBwdGQAISB_fSE_Li256ELb0ELb0EEENS1_25SingleTileBwdLPTSchedulerILb0ELi128ELb0EEEEEEEEEvNT_6ParamsE,(.L_x_1403 - _ZN7cutlass13device_kernelIN5flash19enable_sm80_to_sm89INS1_16FlashAttnBwdSm80INS1_25CollectiveMainloopBwdSm80ILi2ELi1EN4cute5tupleIJNS5_1CILi64EEENS7_ILi128EEENS7_ILi96EEEEEENS_10bfloat16_tEfNS_4arch4Sm80ELb1ELb0ELb0ELb0ELb0ELb0ELb0ELb0ELi2ELi2ELi4ELi2ELb1EEENS1_24CollectiveEpilogueBwdGQAISB_fSE_Li256ELb0ELb0EEENS1_25SingleTileBwdLPTSchedulerILb0ELi128ELb0EEEEEEEEEvNT_6ParamsE)
        .other          _ZN7cutlass13device_kernelIN5flash19enable_sm80_to_sm89INS1_16FlashAttnBwdSm80INS1_25CollectiveMainloopBwdSm80ILi2ELi1EN4cute5tupleIJNS5_1CILi64EEENS7_ILi128EEENS7_ILi96EEEEEENS_10bfloat16_tEfNS_4arch4Sm80ELb1ELb0ELb0ELb0ELb0ELb0ELb0ELb0ELi2ELi2ELi4ELi2ELb1EEENS1_24CollectiveEpilogueBwdGQAISB_fSE_Li256ELb0ELb0EEENS1_25SingleTileBwdLPTSchedulerILb0ELi128ELb0EEEEEEEEEvNT_6ParamsE,@"STO_CUDA_ENTRY STV_DEFAULT"
_ZN7cutlass13device_kernelIN5flash19enable_sm80_to_sm89INS1_16FlashAttnBwdSm80INS1_25CollectiveMainloopBwdSm80ILi2ELi1EN4cute5tupleIJNS5_1CILi64EEENS7_ILi128EEENS7_ILi96EEEEEENS_10bfloat16_tEfNS_4arch4Sm80ELb1ELb0ELb0ELb0ELb0ELb0ELb0ELb0ELi2ELi2ELi4ELi2ELb1EEENS1_24CollectiveEpilogueBwdGQAISB_fSE_Li256ELb0ELb0EEENS1_25SingleTileBwdLPTSchedulerILb0ELi128ELb0EEEEEEEEEvNT_6ParamsE:
        /* <DEDUP_REMOVED lines=32> */
.L_x_499:
[----:B------:R-:W-:Y:S02]  /*0200*/  ULDC UR8, c[0x0][0x3b4] ;  /* 0x0000ed0000087ab9 */ /* 0x000fe40000000800 */
[----:B------:R-:W-:Y:S02]  /*0210*/  UISETP.NE.AND UP0, UPT, UR8, 0x1, UPT ;  /* 0x000000010800788c */ /* 0x000fe4000bf05270 */
[----:B------:R-:W-:Y:S02]  /*0220*/  ULDC.64 UR4, c[0x0][0x3b8] ;  /* 0x0000ee0000047ab9 */ /* 0x000fe40000000a00 */
[----:B------:R-:W-:Y:S02]  /*0230*/  UIMAD.WIDE.U32 UR10, UR7, UR4, URZ ;  /* 0x00000004070a72a5 */ /* 0x000fe4000f8e003f */
[----:B------:R-:W-:-:S05]  /*0240*/  UMOV UR12, UR7 ;  /* 0x00000007000c7c82 */ /* 0x000fca0008000000 */
[----:B------:R-:W-:-:S04]  /*0250*/  @UP0 USHF.R.U32.HI UR12, URZ, UR5, UR11 ;  /* 0x000000053f0c0299 */ /* 0x000fc8000801160b */
[----:B------:R-:W-:Y:S02]  /*0260*/  UIMAD UR8, UR12, UR8, URZ ;  /* 0x000000080c0872a4 */ /* 0x000fe4000f8e023f */
.L_x_500:
        /* <DEDUP_REMOVED lines=11> */
.L_x_498:
        /* <DEDUP_REMOVED lines=20> */
.L_x_502:
[----:B------:R-:W-:Y:S02]  /*0460*/  ULDC UR8, c[0x0][0x3b4] ;  /* 0x0000ed0000087ab9 */ /* 0x000fe40000000800 */
[----:B------:R-:W-:Y:S02]  /*0470*/  UISETP.NE.AND UP0, UPT, UR8, 0x1, UPT ;  /* 0x000000010800788c */ /* 0x000fe4000bf05270 */
[----:B------:R-:W-:Y:S02]  /*0480*/  ULDC.64 UR4, c[0x0][0x3b8] ;  /* 0x0000ee0000047ab9 */ /* 0x000fe40000000a00 */
[----:B------:R-:W-:Y:S02]  /*0490*/  UIMAD.WIDE.U32 UR10, UR7, UR4, URZ ;  /* 0x00000004070a72a5 */ /* 0x000fe4000f8e003f */
[----:B------:R-:W-:-:S05]  /*04a0*/  UMOV UR12, UR7 ;  /* 0x00000007000c7c82 */ /* 0x000fca0008000000 */
[----:B------:R-:W-:-:S04]  /*04b0*/  @UP0 USHF.R.U32.HI UR12, URZ, UR5, UR11 ;  /* 0x000000053f0c0299 */ /* 0x000fc8000801160b */
[----:B------:R-:W-:Y:S02]  /*04c0*/  UIMAD UR8, UR12, UR8, URZ ;  /* 0x000000080c0872a4 */ /* 0x000fe4000f8e023f */
.L_x_503:
        /* <DEDUP_REMOVED lines=10> */
.L_x_501:
        /* <DEDUP_REMOVED lines=71> */
[----:B------:R-:W-:Y:S01]  /*09e0*/  ULDC.64 UR4, c[0x0][0x248] ;  /* 0x0000920000047ab9 */ /* 0x000fe20000000a00 */
[----:B------:R-:W-:Y:S01]  /*09f0*/  SHF.R.S32.HI R232, RZ, 0x1f, R32 ;  /* 0x0000001fffe87819 */ /* 0x000fe20000011420 */
[----:B------:R-:W-:Y:S01]  /*0a00*/  UISETP.NE.AND UP0, UPT, UR4, 0x1, UPT ;  /* 0x000000010400788c */ /* 0x000fe2000bf05270 */
[----:B------:R-:W-:Y:S01]  /*0a10*/  IMAD.SHL.U32 R2, R32, 0x4, RZ ;  /* 0x0000000420027824 */ /* 0x000fe200078e00ff */
[----:B------:R-:W-:Y:S01]  /*0a20*/  UIMAD.WIDE.U32 UR6, UR10, UR5, URZ ;  /* 0x000000050a0672a5 */ /* 0x000fe2000f8e003f */
[CC--:B------:R-:W-:Y:S01]  /*0a30*/  LEA.HI R4, R232.reuse, R32.reuse, RZ, 0x2 ;  /* 0x00000020e8047211 */ /* 0x0c0fe200078f10ff */
[----:B------:R-:W-:Y:S01]  /*0a40*/  ULDC UR4, c[0x0][0x250] ;  /* 0x0000940000047ab9 */ /* 0x000fe20000000800 */
[-C--:B------:R-:W-:Y:S01]  /*0a50*/  LEA.HI R22, R232, R32.reuse, RZ, 0x3 ;  /* 0x00000020e8167211 */ /* 0x080fe200078f18ff */
[----:B------:R-:W-:Y:S01]  /*0a60*/  UMOV UR8, UR10 ;  /* 0x0000000a00087c82 */ /* 0x000fe20008000000 */
[----:B------:R-:W-:Y:S01]  /*0a70*/  LOP3.LUT R5, R4, 0xfffffffc, RZ, 0xc0, !PT ;  /* 0xfffffffc04057812 */ /* 0x000fe200078ec0ff */
[----:B------:R-:W-:Y:S01]  /*0a80*/  IMAD.U32 R14, RZ, RZ, UR10 ;  /* 0x0000000aff0e7e24 */ /* 0x000fe2000f8e00ff */
[----:B------:R-:W-:Y:S01]  /*0a90*/  LEA.HI R13, R232, R32, RZ, 0x4 ;  /* 0x00000020e80d7211 */ /* 0x000fe200078f20ff */
[----:B------:R-:W-:Y:S01]  /*0aa0*/  IMAD.SHL.U32 R9, R22, 0x8, RZ ;  /* 0x0000000816097824 */ /* 0x000fe200078e00ff */
[----:B------:R-:W-:Y:S01]  /*0ab0*/  @UP0 UMOV UR5, UR7 ;  /* 0x0000000700050c82 */ /* 0x000fe20008000000 */
[----:B------:R-:W-:Y:S01]  /*0ac0*/  IMAD.IADD R5, R32, 0x1, -R5 ;  /* 0x0000000120057824 */ /* 0x000fe200078e0a05 */
[----:B------:R-:W-:Y:S01]  /*0ad0*/  @UP0 USHF.R.U32.HI UR8, URZ, UR4, UR5 ;  /* 0x000000043f080299 */ /* 0x000fe20008011605 */
[--C-:B------:R-:W-:Y:S01]  /*0ae0*/  SHF.R.S32.HI R3, RZ, 0x1f, R2.reuse ;  /* 0x0000001fff037819 */ /* 0x100fe20000011402 */
[----:B------:R-:W-:Y:S01]  /*0af0*/  IMAD.U32 R24, RZ, RZ, UR10 ;  /* 0x0000000aff187e24 */ /* 0x000fe2000f8e00ff */
[----:B------:R-:W-:Y:S01]  /*0b00*/  ULDC.64 UR4, c[0x0][0x1e0] ;  /* 0x0000780000047ab9 */ /* 0x000fe20000000a00 */
[----:B------:R-:W-:Y:S01]  /*0b10*/  IMAD.SHL.U32 R20, R5, 0x8, RZ ;  /* 0x0000000805147824 */ /* 0x000fe200078e00ff */
[----:B------:R-:W-:Y:S01]  /*0b20*/  USHF.R.S32.HI UR17, URZ, 0x1f, UR8 ;  /* 0x0000001f3f117899 */ /* 0x000fe20008011408 */
[----:B------:R-:W-:Y:S01]  /*0b30*/  SHF.R.S32.HI R0, RZ, 0x4, R13 ;  /* 0x00000004ff007819 */ /* 0x000fe2000001140d */
[----:B------:R-:W-:Y:S01]  /*0b40*/  IMAD.WIDE.U32 R14, R14, c[0x0][0x270], R2 ;  /* 0x00009c000e0e7a25 */ /* 0x000fe200078e0002 */
[----:B------:R-:W-:Y:S01]  /*0b50*/  LOP3.LUT R9, R9, 0xc0, RZ, 0xc0, !PT ;  /* 0x000000c009097812 */ /* 0x000fe200078ec0ff */
[----:B------:R-:W-:Y:S01]  /*0b60*/  UIMAD UR4, UR17, UR4, URZ ;  /* 0x00000004110472a4 */ /* 0x000fe2000f8e023f */
[----:B------:R-:W-:Y:S01]  /*0b70*/  SHF.R.S32.HI R21, RZ, 0x1f, R20 ;  /* 0x0000001fff157819 */ /* 0x000fe20000011414 */
[----:B------:R-:W-:Y:S01]  /*0b80*/  IMAD.WIDE.U32 R24, R24, c[0x0][0x288], R2 ;  /* 0x0000a20018187a25 */ /* 0x000fe200078e0002 */
[----:B------:R-:W-:Y:S01]  /*0b90*/  LEA.HI R7, R13, R0, RZ, 0x1 ;  /* 0x000000000d077211 */ /* 0x000fe200078f08ff */
[----:B------:R-:W-:Y:S01]  /*0ba0*/  UIMAD UR18, UR8, UR5, UR4 ;  /* 0x00000005081272a4 */ /* 0x000fe2000f8e0204 */
[----:B------:R-:W-:Y:S01]  /*0bb0*/  SHF.R.U32.HI R2, RZ, 0x3, R9 ;  /* 0x00000003ff027819 */ /* 0x000fe20000011609 */
[----:B------:R-:W-:Y:S01]  /*0bc0*/  IMAD.U32 R3, RZ, RZ, UR8 ;  /* 0x00000008ff037e24 */ /* 0x000fe2000f8e00ff */
[----:B------:R-:W-:Y:S01]  /*0bd0*/  ULDC.64 UR4, c[0x0][0x1b0] ;  /* 0x00006c0000047ab9 */ /* 0x000fe20000000a00 */
[--C-:B------:R-:W-:Y:S01]  /*0be0*/  LOP3.LUT R9, R9, 0x18, R20.reuse, 0xf8, !PT ;  /* 0x0000001809097812 */ /* 0x100fe200078ef814 */
[----:B------:R-:W-:Y:S01]  /*0bf0*/  UIMAD UR4, UR17, UR4, URZ ;  /* 0x00000004110472a4 */ /* 0x000fe2000f8e023f */
[----:B------:R-:W-:Y:S01]  /*0c00*/  LOP3.LUT R7, R7, 0xfffffffe, RZ, 0xc0, !PT ;  /* 0xfffffffe07077812 */ /* 0x000fe200078ec0ff */
[----:B------:R-:W-:Y:S01]  /*0c10*/  IMAD.WIDE.U32 R10, R3, c[0x0][0x1e0], R20 ;  /* 0x00007800030a7a25 */ /* 0x000fe200078e0014 */
[----:B------:R-:W-:Y:S01]  /*0c20*/  USHF.R.S32.HI UR13, URZ, 0x1f, UR11 ;  /* 0x0000001f3f0d7899 */ /* 0x000fe2000801140b */
[----:B------:R-:W-:Y:S01]  /*0c30*/  LOP3.LUT R2, R9, R2, RZ, 0x3c, !PT ;  /* 0x0000000209027212 */ /* 0x000fe200078e3cff */
[----:B------:R-:W-:Y:S01]  /*0c40*/  UIMAD UR4, UR8, UR5, UR4 ;  /* 0x00000005080472a4 */ /* 0x000fe2000f8e0204 */
[----:B------:R-:W-:Y:S01]  /*0c50*/  SHF.R.S32.HI R34, RZ, 0x2, R4 ;  /* 0x00000002ff227819 */ /* 0x000fe20000011404 */
[----:B------:R-:W-:Y:S01]  /*0c60*/  ULDC.64 UR6, c[0x0][0x1e8] ;  /* 0x00007a0000067ab9 */ /* 0x000fe20000000a00 */
[----:B------:R-:W-:Y:S01]  /*0c70*/  IMAD.WIDE.U32 R8, R3, c[0x0][0x1b0], R20 ;  /* 0x00006c0003087a25 */ /* 0x000fe200078e0014 */
[----:B------:R-:W-:Y:S01]  /*0c80*/  IADD3 R11, R11, UR18, RZ ;  /* 0x000000120b0b7c10 */ /* 0x000fe2000fffe0ff */
[----:B------:R-:W-:Y:S01]  /*0c90*/  UIMAD UR6, UR13, UR6, URZ ;  /* 0x000000060d0672a4 */ /* 0x000fe2000f8e023f */
[----:B------:R-:W-:Y:S01]  /*0ca0*/  SHF.R.S32.HI R35, RZ, 0x1f, R34 ;  /* 0x0000001fff237819 */ /* 0x000fe20000011422 */
[----:B------:R-:W-:Y:S01]  /*0cb0*/  IMAD.IADD R7, R0, 0x1, -R7 ;  /* 0x0000000100077824 */ /* 0x000fe200078e0a07 */
[----:B------:R-:W-:Y:S01]  /*0cc0*/  LEA.HI R6, R4, R34, RZ, 0x1 ;  /* 0x0000002204067211 */ /* 0x000fe200078f08ff */
[----:B------:R-:W-:Y:S01]  /*0cd0*/  IMAD.U32 R0, RZ, RZ, UR11 ;  /* 0x0000000bff007e24 */ /* 0x000fe2000f8e00ff */
[----:B------:R-:W-:Y:S01]  /*0ce0*/  IADD3 R9, R9, UR4, RZ ;  /* 0x0000000409097c10 */ /* 0x000fe2000fffe0ff */
[----:B------:R-:W-:Y:S01]  /*0cf0*/  IMAD.U32 R28, RZ, RZ, UR12 ;  /* 0x0000000cff1c7e24 */ /* 0x000fe2000f8e00ff */
[----:B------:R-:W-:Y:S01]  /*0d00*/  UIMAD UR17, UR11, UR7, UR6 ;  /* 0x000000070b1172a4 */ /* 0x000fe2000f8e0206 */
[----:B------:R-:W-:Y:S01]  /*0d10*/  IMAD.WIDE.U32 R16, R0, c[0x0][0x1e8], R10 ;  /* 0x00007a0000107a25 */ /* 0x000fe200078e000a */
[----:B------:R-:W-:Y:S01]  /*0d20*/  ULDC.64 UR4, c[0x0][0x1b8] ;  /* 0x00006e0000047ab9 */ /* 0x000fe20000000a00 */
[----:B------:R-:W-:Y:S01]  /*0d30*/  LEA.HI R18, R232, R32, RZ, 0x5 ;  /* 0x00000020e8127211 */ /* 0x000fe200078f28ff */
[----:B------:R-:W-:Y:S01]  /*0d40*/  UIMAD UR4, UR13, UR4, URZ ;  /* 0x000000040d0472a4 */ /* 0x000fe2000f8e023f */
[----:B------:R-:W-:Y:S01]  /*0d50*/  IMAD.U32 R10, RZ, RZ, UR11 ;  /* 0x0000000bff0a7e24 */ /* 0x000fe2000f8e00ff */
[----:B------:R-:W-:Y:S01]  /*0d60*/  LOP3.LUT R6, R6, 0x7fffffe, RZ, 0xc0, !PT ;  /* 0x07fffffe06067812 */ /* 0x000fe200078ec0ff */
[----:B------:R-:W-:Y:S01]  /*0d70*/  IMAD.WIDE R28, R28, 0x80, R34 ;  /* 0x000000801c1c7825 */ /* 0x000fe200078e0222 */
[----:B------:R-:W-:Y:S01]  /*0d80*/  IADD3 R17, R17, UR17, RZ ;  /* 0x0000001111117c10 */ /* 0x000fe2000fffe0ff */
[----:B------:R-:W-:Y:S01]  /*0d90*/  UIMAD UR4, UR11, UR5, UR4 ;  /* 0x000000050b0472a4 */ /* 0x000fe2000f8e0204 */
[----:B------:R-:W-:Y:S01]  /*0da0*/  IADD3 R239, R20, 0x40, RZ ;  /* 0x0000004014ef7810 */ /* 0x000fe20007ffe0ff */
[----:B------:R-:W-:Y:S01]  /*0db0*/  IMAD.WIDE.U32 R10, R10, c[0x0][0x1b8], R8 ;  /* 0x00006e000a0a7a25 */ /* 0x000fe200078e0008 */
[----:B------:R-:W-:Y:S01]  /*0dc0*/  SHF.R.S32.HI R9, RZ, 0x5, R18 ;  /* 0x00000005ff097819 */ /* 0x000fe20000011412 */
[----:B------:R-:W-:Y:S01]  /*0dd0*/  ULDC UR5, c[0x0][0x198] ;  /* 0x0000660000057ab9 */ /* 0x000fe20000000800 */
[----:B------:R-:W-:Y:S01]  /*0de0*/  ISETP.GE.AND P6, PT, R20, c[0x0][0x1cc], PT ;  /* 0x0000730014007a0c */ /* 0x000fe20003fc6270 */
[----:B------:R-:W-:Y:S01]  /*0df0*/  IMAD R3, R29, c[0x0][0x1d8], RZ ;  /* 0x000076001d037a24 */ /* 0x000fe200078e02ff */
[----:B------:R-:W-:Y:S01]  /*0e00*/  UIADD3 UR16, -UR16, UR5, URZ ;  /* 0x0000000510107290 */ /* 0x000fe2000fffe13f */
[----:B------:R-:W-:Y:S01]  /*0e10*/  IMAD.IADD R6, R34, 0x1, -R6 ;  /* 0x0000000122067824 */ /* 0x000fe200078e0a06 */
[----:B------:R-:W-:Y:S01]  /*0e20*/  ISETP.GE.AND P5, PT, R239, c[0x0][0x1cc], PT ;  /* 0x00007300ef007a0c */ /* 0x000fe20003fa6270 */
[C---:B------:R-:W-:Y:S01]  /*0e30*/  IMAD R0, R28.reuse, c[0x0][0x1dc], R3 ;  /* 0x000077001c007a24 */ /* 0x040fe200078e0203 */
[----:B------:R-:W-:Y:S01]  /*0e40*/  IADD3 R11, R11, UR4, RZ ;  /* 0x000000040b0b7c10 */ /* 0x000fe2000fffe0ff */
[----:B------:R-:W-:Y:S01]  /*0e50*/  IMAD.WIDE.U32 R16, R28, c[0x0][0x1d8], R16 ;  /* 0x000076001c107a25 */ /* 0x000fe200078e0010 */
[----:B------:R-:W-:Y:S01]  /*0e60*/  IADD3 R8, -R34, UR16, RZ ;  /* 0x0000001022087c10 */ /* 0x000fe2000fffe1ff */
[----:B------:R-:W-:Y:S01]  /*0e70*/  USHF.R.S32.HI UR8, URZ, 0x1f, UR10 ;  /* 0x0000001f3f087899 */ /* 0x000fe2000801140a */
[----:B------:R-:W-:Y:S01]  /*0e80*/  SHF.R.S32.HI R4, RZ, 0x1f, R4 ;  /* 0x0000001fff047819 */ /* 0x000fe20000011404 */
[----:B------:R-:W-:Y:S01]  /*0e90*/  IMAD R237, R9, 0x8, R6 ;  /* 0x0000000809ed7824 */ /* 0x000fe200078e0206 */
[----:B------:R-:W-:Y:S01]  /*0ea0*/  IADD3 R6, R20, 0x20, RZ ;  /* 0x0000002014067810 */ /* 0x000fe20007ffe0ff */
[----:B------:R-:W-:Y:S01]  /*0eb0*/  IMAD.IADD R0, R17, 0x1, R0 ;  /* 0x0000000111007824 */ /* 0x000fe200078e0200 */
[----:B------:R-:W-:Y:S01]  /*0ec0*/  LEA R26, P0, R16, c[0x0][0x1c0], 0x1 ;  /* 0x00007000101a7a11 */ /* 0x000fe200078008ff */
[----:B------:R-:W-:Y:S01]  /*0ed0*/  IMAD.U32 R237, R237, 0x20, R2 ;  /* 0x00000020eded7824 */ /* 0x000fe200078e0002 */
[----:B------:R-:W-:Y:S01]  /*0ee0*/  ISETP.GE.AND P1, PT, R6, c[0x0][0x1cc], PT ;  /* 0x0000730006007a0c */ /* 0x000fe20003f26270 */
[----:B------:R-:W-:Y:S01]  /*0ef0*/  IMAD.MOV.U32 R3, RZ, RZ, c[0x0][0x1d8] ;  /* 0x00007600ff037624 */ /* 0x000fe200078e00ff */
[----:B------:R-:W-:Y:S01]  /*0f00*/  ISETP.LT.OR P2, PT, R8, 0x1, P6 ;  /* 0x000000010800780c */ /* 0x000fe20003741670 */
[----:B------:R-:W-:Y:S01]  /*0f10*/  IMAD.MOV.U32 R2, RZ, RZ, c[0x0][0x1dc] ;  /* 0x00007700ff027624 */ /* 0x000fe200078e00ff */
[----:B------:R-:W-:Y:S01]  /*0f20*/  LEA.HI.X R27, R16, c[0x0][0x1c4], R0, 0x1, P0 ;  /* 0x00007100101b7a11 */ /* 0x000fe200000f0c00 */
[----:B------:R-:W-:Y:S01]  /*0f30*/  IMAD.SHL.U32 R237, R237, 0x2, RZ ;  /* 0x00000002eded7824 */ /* 0x000fe200078e00ff */
[C---:B------:R-:W-:Y:S01]  /*0f40*/  ISETP.LT.OR P4, PT, R8.reuse, 0x1, P1 ;  /* 0x000000010800780c */ /* 0x040fe20000f81670 */
[----:B------:R-:W-:Y:S01]  /*0f50*/  IMAD R0, R29, c[0x0][0x1a8], RZ ;  /* 0x00006a001d007a24 */ /* 0x000fe200078e02ff */
[----:B------:R-:W-:Y:S01]  /*0f60*/  ISETP.LT.OR P0, PT, R8, 0x1, P5 ;  /* 0x000000010800780c */ /* 0x000fe20002f01670 */
[----:B------:R-:W-:Y:S01]  /*0f70*/  IMAD.WIDE.U32 R10, R28, c[0x0][0x1a8], R10 ;  /* 0x00006a001c0a7a25 */ /* 0x000fe200078e000a */
[C---:B------:R-:W-:Y:S01]  /*0f80*/  LEA R16, P3, R3.reuse, R26, 0x7 ;  /* 0x0000001a03107211 */ /* 0x040fe200078638ff */
[----:B------:R-:W-:Y:S01]  /*0f90*/  ULDC.64 UR6, c[0x0][0x270] ;  /* 0x00009c0000067ab9 */ /* 0x000fe20000000a00 */
[----:B------:R-:W-:Y:S01]  /*0fa0*/  ISETP.LT.OR P1, PT, R8, 0x41, P1 ;  /* 0x000000410800780c */ /* 0x000fe20000f21670 */
[----:B------:R-:W-:Y:S01]  /*0fb0*/  IMAD R0, R28, c[0x0][0x1ac], R0 ;  /* 0x00006b001c007a24 */ /* 0x000fe200078e0200 */
[----:B------:R-:W-:Y:S01]  /*0fc0*/  LEA.HI.X R17, R3, R27, R2, 0x7, P3 ;  /* 0x0000001b03117211 */ /* 0x000fe200018f3c02 */
[----:B------:R-:W-:Y:S01]  /*0fd0*/  @!PT LDS RZ, [RZ] ;  /* 0x00000000fffff984 */ /* 0x000fe20000000800 */
[----:B------:R-:W-:Y:S01]  /*0fe0*/  @!PT LDS RZ, [RZ] ;  /* 0x00000000fffff984 */ /* 0x000fe20000000800 */
[----:B------:R-:W-:Y:S01]  /*0ff0*/  @!PT LDS RZ, [RZ] ;  /* 0x00000000fffff984 */ /* 0x000fe20000000800 */
[----:B------:R1:W-:Y:S01]  /*1000*/  LDGSTS.E.BYPASS.LTC128B.128 [R237+0x6080], [R26.64], !P2 ;  /* 0x060800001aed7fae */ /* 0x0003e2000d101d4e */
[----:B------:R-:W-:Y:S01]  /*1010*/  ISETP.LT.OR P3, PT, R8, 0x41, P6 ;  /* 0x000000410800780c */ /* 0x000fe20003761670 */
[----:B------:R-:W-:Y:S01]  /*1020*/  IMAD R28, R35, c[0x0][0x178], RZ ;  /* 0x00005e00231c7a24 */ /* 0x000fe200078e02ff */
[----:B------:R-:W-:Y:S01]  /*1030*/  LEA.HI R4, R4, R34, RZ, 0x3 ;  /* 0x0000002204047211 */ /* 0x000fe200078f18ff */
[----:B------:R1:W-:Y:S01]  /*1040*/  LDGSTS.E.BYPASS.LTC128B.128 [R237+0x8080], [R26.64+0x40], !P4 ;  /* 0x080800401aed7fae */ /* 0x0003e2000e101d4e */
[----:B------:R-:W-:Y:S01]  /*1050*/  IMAD.WIDE.U32 R2, R34, c[0x0][0x178], R20 ;  /* 0x00005e0022027a25 */ /* 0x000fe200078e0014 */
[----:B------:R-:W-:Y:S01]  /*1060*/  LEA.HI R230, R232, R32, RZ, 0x6 ;  /* 0x00000020e8e67211 */ /* 0x000fe200078f30ff */
[----:B------:R-:W-:Y:S01]  /*1070*/  UIMAD UR6, UR8, UR6, URZ ;  /* 0x00000006080672a4 */ /* 0x000fe2000f8e023f */
[----:B------:R1:W-:Y:S01]  /*1080*/  LDGSTS.E.BYPASS.LTC128B.128 [R237+0xa080], [R26.64+0x80], !P0 ;  /* 0x0a0800801aed7fae */ /* 0x0003e2000c101d4e */
[----:B------:R-:W-:Y:S01]  /*1090*/  ISETP.LT.OR P0, PT, R8, 0x41, P5 ;  /* 0x000000410800780c */ /* 0x000fe20002f01670 */
[----:B------:R-:W-:Y:S01]  /*10a0*/  IMAD R28, R34, c[0x0][0x17c], R28 ;  /* 0x00005f00221c7a24 */ /* 0x000fe200078e021c */
[----:B------:R-:W-:Y:S01]  /*10b0*/  LOP3.LUT R4, R4, 0xfffffff8, RZ, 0xc0, !PT ;  /* 0xfffffff804047812 */ /* 0x000fe200078ec0ff */
[----:B------:R-:W-:Y:S01]  /*10c0*/  IMAD.IADD R0, R11, 0x1, R0 ;  /* 0x000000010b007824 */ /* 0x000fe200078e0200 */
[----:B------:R-:W-:Y:S01]  /*10d0*/  ULDC.64 UR4, c[0x0][0x188] ;  /* 0x0000620000047ab9 */ /* 0x000fe20000000a00 */
[----:B------:R2:W-:Y:S01]  /*10e0*/  LDGSTS.E.BYPASS.LTC128B.128 [R237+0x7080], [R16.64], !P3 ;  /* 0x0708000010ed7fae */ /* 0x0005e2000d901d4e */
[----:B------:R-:W-:Y:S01]  /*10f0*/  IMAD.MOV.U32 R11, RZ, RZ, c[0x0][0x1a8] ;  /* 0x00006a00ff0b7624 */ /* 0x000fe200078e00ff */
[----:B------:R-:W-:Y:S01]  /*1100*/  SHF.R.S32.HI R230, RZ, 0x6, R230 ;  /* 0x00000006ffe67819 */ /* 0x000fe200000114e6 */
[----:B------:R-:W-:Y:S01]  /*1110*/  IMAD.IADD R29, R3, 0x1, R28 ;  /* 0x00000001031d7824 */ /* 0x000fe200078e021c */
[----:B------:R2:W-:Y:S01]  /*1120*/  LDGSTS.E.BYPASS.LTC128B.128 [R237+0x9080], [R16.64+0x40], !P1 ;  /* 0x0908004010ed7fae */ /* 0x0005e2000c901d4e */
[----:B------:R-:W-:Y:S01]  /*1130*/  IMAD.MOV.U32 R3, RZ, RZ, c[0x0][0x1ac] ;  /* 0x00006b00ff037624 */ /* 0x000fe200078e00ff */
[----:B------:R-:W-:Y:S01]  /*1140*/  UIMAD UR4, UR13, UR4, URZ ;  /* 0x000000040d0472a4 */ /* 0x000fe2000f8e023f */
[----:B------:R-:W-:Y:S01]  /*1150*/  IMAD.IADD R4, R34, 0x1, -R4 ;  /* 0x0000000122047824 */ /* 0x000fe200078e0a04 */
[----:B------:R2:W-:Y:S01]  /*1160*/  LDGSTS.E.BYPASS.LTC128B.128 [R237+0xb080], [R16.64+0x80], !P0 ;  /* 0x0b08008010ed7fae */ /* 0x0005e2000c101d4e */
[----:B------:R-:W-:Y:S01]  /*1170*/  IMAD.MOV.U32 R28, RZ, RZ, R2 ;  /* 0x000000ffff1c7224 */ /* 0x000fe200078e0002 */
[----:B------:R-:W-:Y:S01]  /*1180*/  LEA.HI R2, R18, R9, RZ, 0x1 ;  /* 0x0000000912027211 */ /* 0x000fe200078f08ff */
[----:B------:R-:W-:Y:S01]  /*1190*/  UIMAD UR6, UR10, UR7, UR6 ;  /* 0x000000070a0672a4 */ /* 0x000fe2000f8e0206 */
[----:B------:R-:W-:Y:S01]  /*11a0*/  ISETP.GE.AND P2, PT, R20, c[0x0][0x19c], PT ;  /* 0x0000670014007a0c */ /* 0x000fe20003f46270 */
[----:B------:R-:W-:Y:S01]  /*11b0*/  UMOV UR17, 0x6 ;  /* 0x0000000600117882 */ /* 0x000fe20000000000 */
[----:B------:R-:W-:Y:S01]  /*11c0*/  LOP3.LUT R2, R2, 0xfffffffe, RZ, 0xc0, !PT ;  /* 0xfffffffe02027812 */ /* 0x000fe200078ec0ff */
[----:B------:R-:W-:Y:S01]  /*11d0*/  ULDC.64 UR18, c[0x0][0x208] ;  /* 0x0000820000127ab9 */ /* 0x000fe20000000a00 */
[----:B------:R-:W-:Y:S01]  /*11e0*/  ISETP.GE.AND P6, PT, R6, c[0x0][0x19c], PT ;  /* 0x0000670006007a0c */ /* 0x000fe20003fc6270 */
[----:B------:R-:W-:Y:S01]  /*11f0*/  USHF.L.U64.HI UR17, UR18, UR17, UR19 ;  /* 0x0000001112117299 */ /* 0x000fe20008010213 */
[----:B------:R-:W-:Y:S01]  /*1200*/  IADD3 R15, R15, UR6, RZ ;  /* 0x000000060f0f7c10 */ /* 0x000fe2000fffe0ff */
[----:B------:R-:W-:Y:S01]  /*1210*/  UIMAD UR19, UR11, UR5, UR4 ;  /* 0x000000050b1372a4 */ /* 0x000fe2000f8e0204 */
[----:B------:R-:W-:Y:S01]  /*1220*/  IMAD.IADD R2, R9, 0x1, -R2 ;  /* 0x0000000109027824 */ /* 0x000fe200078e0a02 */
[C---:B-1----:R-:W-:Y:S01]  /*1230*/  LEA R26, P0, R10.reuse, c[0x0][0x190], 0x1 ;  /* 0x000064000a1a7a11 */ /* 0x042fe200078008ff */
[----:B------:R-:W-:Y:S01]  /*1240*/  ULDC.64 UR4, c[0x0][0x210] ;  /* 0x0000840000047ab9 */ /* 0x000fe20000000a00 */
[----:B------:R-:W-:Y:S01]  /*1250*/  ISETP.GE.AND P4, PT, R239, c[0x0][0x19c], PT ;  /* 0x00006700ef007a0c */ /* 0x000fe20003f86270 */
[----:B------:R-:W-:Y:S01]  /*1260*/  ULDC.64 UR6, c[0x0][0x180] ;  /* 0x0000600000067ab9 */ /* 0x000fe20000000a00 */
[----:B------:R-:W-:Y:S01]  /*1270*/  LEA.HI.X R27, R10, c[0x0][0x194], R0, 0x1, P0 ;  /* 0x000065000a1b7a11 */ /* 0x000fe200000f0c00 */
[----:B------:R-:W-:Y:S01]  /*1280*/  IMAD.SHL.U32 R0, R230, 0x8, RZ ;  /* 0x00000008e6007824 */ /* 0x000fe200078e00ff */
[C---:B------:R-:W-:Y:S01]  /*1290*/  LEA R10, P0, R11.reuse, R26, 0x7 ;  /* 0x0000001a0b0a7211 */ /* 0x040fe200078038ff */
[----:B------:R-:W-:Y:S01]  /*12a0*/  IMAD.WIDE.U32 R30, R34, c[0x0][0x208], R20 ;  /* 0x00008200221e7a25 */ /* 0x000fe200078e0014 */
[----:B------:R-:W-:Y:S01]  /*12b0*/  UIMAD UR4, UR8, UR4, URZ ;  /* 0x00000004080472a4 */ /* 0x000fe2000f8e023f */
[----:B------:R-:W-:Y:S01]  /*12c0*/  ISETP.LT.OR P5, PT, R8, 0x1, P2 ;  /* 0x000000010800780c */ /* 0x000fe200017a1670 */
[----:B------:R-:W-:Y:S01]  /*12d0*/  UIMAD UR6, UR8, UR6, URZ ;  /* 0x00000006080672a4 */ /* 0x000fe2000f8e023f */
[----:B------:R-:W-:Y:S01]  /*12e0*/  LEA.HI.X R11, R11, R27, R3, 0x7, P0 ;  /* 0x0000001b0b0b7211 */ /* 0x000fe200000f3c03 */
[----:B------:R-:W-:Y:S01]  /*12f0*/  IMAD.SHL.U32 R226, R2, 0x400, RZ ;  /* 0x0000040002e27824 */ /* 0x000fe200078e00ff */
[C---:B------:R-:W-:Y:S01]  /*1300*/  LOP3.LUT P0, RZ, R4.reuse, 0x4, RZ, 0xc0, !PT ;  /* 0x0000000404ff7812 */ /* 0x040fe2000780c0ff */
[----:B------:R-:W-:Y:S01]  /*1310*/  IMAD.SHL.U32 R4, R4, 0x40, RZ ;  /* 0x0000004004047824 */ /* 0x000fe200078e00ff */
[----:B------:R-:W-:Y:S01]  /*1320*/  LOP3.LUT R0, R0, 0x18, RZ, 0xc0, !PT ;  /* 0x0000001800007812 */ /* 0x000fe200078ec0ff */
[----:B--2---:R-:W-:Y:S01]  /*1330*/  IMAD R16, R35, c[0x0][0x208], RZ ;  /* 0x0000820023107a24 */ /* 0x004fe200078e02ff */
[----:B------:R-:W-:Y:S01]  /*1340*/  ISETP.LT.OR P3, PT, R8, 0x1, P6 ;  /* 0x000000010800780c */ /* 0x000fe20003761670 */
[----:B------:R-:W-:Y:S01]  /*1350*/  UIMAD UR7, UR10, UR7, UR6 ;  /* 0x000000070a0772a4 */ /* 0x000fe2000f8e0206 */
[----:B------:R-:W-:Y:S01]  /*1360*/  LOP3.LUT R4, R4, 0x1c0, RZ, 0xc0, !PT ;  /* 0x000001c004047812 */ /* 0x000fe200078ec0ff */
[----:B------:R-:W-:Y:S01]  /*1370*/  IMAD R16, R34, c[0x0][0x20c], R16 ;  /* 0x0000830022107a24 */ /* 0x000fe200078e0210 */
[C---:B------:R-:W-:Y:S01]  /*1380*/  ISETP.LT.OR P1, PT, R8.reuse, 0x1, P4 ;  /* 0x000000010800780c */ /* 0x040fe20002721670 */
[----:B------:R-:W-:Y:S01]  /*1390*/  USHF.R.S32.HI UR21, URZ, 0x1f, UR20 ;  /* 0x0000001f3f157899 */ /* 0x000fe20008011414 */
[----:B------:R-:W-:Y:S01]  /*13a0*/  SHF.R.U32.HI R3, RZ, 0x3, R4 ;  /* 0x00000003ff037819 */ /* 0x000fe20000011604 */
[----:B------:R-:W-:Y:S01]  /*13b0*/  IMAD.IADD R17, R31, 0x1, R16 ;  /* 0x000000011f117824 */ /* 0x000fe200078e0210 */
[C---:B------:R-:W-:Y:S01]  /*13c0*/  ISETP.LT.OR P2, PT, R8.reuse, 0x41, P2 ;  /* 0x000000410800780c */ /* 0x040fe20001741670 */
[----:B------:R-:W-:Y:S01]  /*13d0*/  IMAD.MOV.U32 R16, RZ, RZ, R30 ;  /* 0x000000ffff107224 */ /* 0x000fe200078e001e */
[----:B------:R-:W-:Y:S01]  /*13e0*/  LOP3.LUT R4, R3, R4, R0, 0x1e, !PT ;  /* 0x0000000403047212 */ /* 0x000fe200078e1e00 */
[----:B------:R-:W-:Y:S01]  /*13f0*/  IMAD.U32 R3, RZ, RZ, UR10 ;  /* 0x0000000aff037e24 */ /* 0x000fe2000f8e00ff */
[C---:B------:R-:W-:Y:S01]  /*1400*/  ISETP.LT.OR P6, PT, R8.reuse, 0x41, P6 ;  /* 0x000000410800780c */ /* 0x040fe200037c1670 */
[----:B------:R-:W-:Y:S01]  /*1410*/  UIMAD UR6, UR10, UR5, UR4 ;  /* 0x000000050a0672a4 */ /* 0x000fe2000f8e0204 */
[----:B------:R-:W-:Y:S01]  /*1420*/  ISETP.LT.OR P4, PT, R8, 0x41, P4 ;  /* 0x000000410800780c */ /* 0x000fe20002781670 */
[----:B------:R-:W-:Y:S01]  /*1430*/  IMAD.U32 R8, RZ, RZ, UR10 ;  /* 0x0000000aff087e24 */ /* 0x000fe2000f8e00ff */
[----:B------:R-:W-:Y:S01]  /*1440*/  ULDC.64 UR4, c[0x0][0x178] ;  /* 0x00005e0000047ab9 */ /* 0x000fe20000000a00 */
[----:B------:R-:W-:Y:S01]  /*1450*/  IMAD R5, R5, 0x2, R226 ;  /* 0x0000000205057824 */ /* 0x000fe200078e02e2 */
[----:B------:R-:W-:Y:S01]  /*1460*/  UIMAD UR22, UR21, UR4, URZ ;  /* 0x00000004151672a4 */ /* 0x000fe2000f8e023f */
[----:B------:R-:W-:Y:S01]  /*1470*/  IMAD.WIDE.U32 R16, R3, c[0x0][0x210], R16 ;  /* 0x0000840003107a25 */ /* 0x000fe200078e0010 */
[----:B------:R-:W-:Y:S01]  /*1480*/  UIMAD.WIDE.U32 UR24, UR20, UR4, URZ ;  /* 0x00000004141872a5 */ /* 0x000fe2000f8e003f */
[----:B------:R-:W0:Y:S01]  /*1490*/  LDGDEPBAR ;  /* 0x00000000000079af */ /* 0x000e220000000000 */
[----:B------:R-:W-:Y:S01]  /*14a0*/  UIMAD UR22, UR20, UR5, UR22 ;  /* 0x00000005141672a4 */ /* 0x000fe2000f8e0216 */
[----:B------:R-:W-:Y:S01]  /*14b0*/  IMAD.WIDE.U32 R28, R8, c[0x0][0x180], R28 ;  /* 0x00006000081c7a25 */ /* 0x000fe200078e001c */
[----:B------:R-:W-:Y:S01]  /*14c0*/  IADD3 R17, R17, UR6, RZ ;  /* 0x0000000611117c10 */ /* 0x000fe2000fffe0ff */
[----:B------:R-:W-:Y:S01]  /*14d0*/  ULDC.64 UR4, c[0x0][0x218] ;  /* 0x0000860000047ab9 */ /* 0x000fe20000000a00 */
[----:B------:R1:W-:Y:S01]  /*14e0*/  LDGSTS.E.BYPASS.LTC128B.128 [R237+0x80], [R26.64], !P5 ;  /* 0x000800001aed7fae */ /* 0x0003e2000e901d4e */
[----:B------:R-:W-:Y:S01]  /*14f0*/  IMAD.IADD R4, R5, 0x1, R4 ;  /* 0x0000000105047824 */ /* 0x000fe200078e0204 */
[----:B------:R-:W-:Y:S01]  /*1500*/  IADD3 R29, R29, UR7, RZ ;  /* 0x000000071d1d7c10 */ /* 0x000fe2000fffe0ff */
[----:B------:R-:W-:Y:S01]  /*1510*/  IMAD.U32 R240, RZ, RZ, UR11 ;  /* 0x0000000bfff07e24 */ /* 0x000fe2000f8e00ff */
[----:B------:R-:W-:Y:S01]  /*1520*/  UIADD3 UR22, UR25, UR22, URZ ;  /* 0x0000001619167290 */ /* 0x000fe2000fffe03f */
[----:B------:R-:W-:Y:S01]  /*1530*/  IMAD.SHL.U32 R238, R4, 0x2, RZ ;  /* 0x0000000204ee7824 */ /* 0x000fe200078e00ff */
[----:B------:R-:W-:Y:S01]  /*1540*/  UIMAD UR4, UR13, UR4, URZ ;  /* 0x000000040d0472a4 */ /* 0x000fe2000f8e023f */
[----:B------:R-:W-:Y:S01]  /*1550*/  IMAD.U32 R242, RZ, RZ, UR11 ;  /* 0x0000000bfff27e24 */ /* 0x000fe2000f8e00ff */
[----:B------:R-:W-:Y:S01]  /*1560*/  ULDC.64 UR6, c[0x0][0x288] ;  /* 0x0000a20000067ab9 */ /* 0x000fe20000000a00 */
[----:B------:R-:W-:Y:S01]  /*1570*/  IMAD.WIDE.U32 R240, R240, c[0x0][0x218], R16 ;  /* 0x00008600f0f07a25 */ /* 0x000fe200078e0010 */
[C---:B------:R-:W-:Y:S01]  /*1580*/  IADD3 R3, R238.reuse, 0xf480, RZ ;  /* 0x0000f480ee037810 */ /* 0x040fe20007ffe0ff */
[----:B------:R-:W-:Y:S01]  /*1590*/  UIMAD UR6, UR8, UR6, URZ ;  /* 0x00000006080672a4 */ /* 0x000fe2000f8e023f */
[----:B------:R-:W-:Y:S01]  /*15a0*/  IADD3 R236, R238, 0xf4c0, RZ ;  /* 0x0000f4c0eeec7810 */ /* 0x000fe20007ffe0ff */
[----:B------:R-:W-:Y:S01]  /*15b0*/  IMAD.WIDE.U32 R242, R242, c[0x0][0x188], R28 ;  /* 0x00006200f2f27a25 */ /* 0x000fe200078e001c */
[----:B------:R-:W-:Y:S01]  /*15c0*/  @P0 IADD3 R236, R3, -0x40, RZ ;  /* 0xffffffc003ec0810 */ /* 0x000fe20007ffe0ff */
[----:B------:R-:W-:Y:S01]  /*15d0*/  UIMAD UR4, UR11, UR5, UR4 ;  /* 0x000000050b0472a4 */ /* 0x000fe2000f8e0204 */
[----:B------:R1:W-:Y:S01]  /*15e0*/  LDGSTS.E.BYPASS.LTC128B.128 [R237+0x2080], [R26.64+0x40], !P3 ;  /* 0x020800401aed7fae */ /* 0x0003e2000d901d4e */
[----:B------:R-:W-:Y:S01]  /*15f0*/  IMAD.U32 R16, RZ, RZ, UR24 ;  /* 0x00000018ff107e24 */ /* 0x000fe2000f8e00ff */
[----:B------:R-:W-:Y:S01]  /*1600*/  IADD3 R233, R243, UR19, RZ ;  /* 0x00000013f3e97c10 */ /* 0x000fe2000fffe0ff */
[----:B------:R-:W-:Y:S01]  /*1610*/  IMAD.U32 R12, RZ, RZ, UR22 ;  /* 0x00000016ff0c7e24 */ /* 0x000fe2000f8e00ff */
[----:B------:R-:W-:Y:S01]  /*1620*/  UIMAD UR6, UR10, UR7, UR6 ;  /* 0x000000070a0672a4 */ /* 0x000fe2000f8e0206 */
[----:B------:R1:W-:Y:S01]  /*1630*/  LDGSTS.E.BYPASS.LTC128B.128 [R237+0x4080], [R26.64+0x80], !P1 ;  /* 0x040800801aed7fae */ /* 0x0003e2000c901d4e */
[C---:B------:R-:W-:Y:S01]  /*1640*/  LEA R8, P0, R16.reuse, R242, 0x6 ;  /* 0x000000f210087211 */ /* 0x040fe200078030ff */
[----:B------:R-:W-:Y:S01]  /*1650*/  USHF.L.U32 UR18, UR18, 0x6, URZ ;  /* 0x0000000612127899 */ /* 0x000fe2000800063f */
[----:B------:R-:W-:Y:S01]  /*1660*/  IADD3 R37, R241, UR4, RZ ;  /* 0x00000004f1257c10 */ /* 0x000fe2000fffe0ff */
[----:B------:R-:W-:Y:S01]  /*1670*/  USHF.L.U32 UR7, UR20, 0x6, URZ ;  /* 0x0000000614077899 */ /* 0x000fe2000800063f */
[----:B------:R-:W-:Y:S01]  /*1680*/  LEA.HI.X R3, R16, R233, R12, 0x6, P0 ;  /* 0x000000e910037211 */ /* 0x000fe200000f340c */
[----:B------:R2:W-:Y:S01]  /*1690*/  LDGSTS.E.BYPASS.LTC128B.128 [R237+0x1080], [R10.64], !P2 ;  /* 0x010800000aed7fae */ /* 0x0005e2000d101d4e */
[----:B------:R-:W-:Y:S01]  /*16a0*/  LOP3.LUT R12, R22, 0xfffffff8, RZ, 0xc0, !PT ;  /* 0xfffffff8160c7812 */ /* 0x000fe200078ec0ff */
[----:B------:R-:W-:Y:S01]  /*16b0*/  ULDC UR5, c[0x0][0x168] ;  /* 0x00005a0000057ab9 */ /* 0x000fe20000000800 */
[----:B------:R-:W-:Y:S01]  /*16c0*/  IMAD.U32 R250, RZ, RZ, UR11 ;  /* 0x0000000bfffa7e24 */ /* 0x000fe2000f8e00ff */
[----:B------:R2:W-:Y:S01]  /*16d0*/  LDGSTS.E.BYPASS.LTC128B.128 [R237+0x3080], [R10.64+0x40], !P6 ;  /* 0x030800400aed7fae */ /* 0x0005e2000f101d4e */
[----:B------:R-:W-:Y:S01]  /*16e0*/  UIMAD UR4, UR17, UR20, URZ ;  /* 0x00000014110472a4 */ /* 0x000fe2000f8e023f */
[----:B------:R-:W-:Y:S01]  /*16f0*/  IMAD.IADD R12, R32, 0x1, -R12 ;  /* 0x00000001200c7824 */ /* 0x000fe200078e0a0c */
[----:B------:R-:W-:Y:S01]  /*1700*/  UIADD3 UR17, -UR7, UR5, URZ ;  /* 0x0000000507117290 */ /* 0x000fe2000fffe13f */
[----:B------:R2:W-:Y:S01]  /*1710*/  LDGSTS.E.BYPASS.LTC128B.128 [R237+0x5080], [R10.64+0x80], !P4 ;  /* 0x050800800aed7fae */ /* 0x0005e2000e101d4e */
[----:B------:R-:W-:Y:S01]  /*1720*/  SHF.R.S32.HI R21, RZ, 0x1f, R230 ;  /* 0x0000001fff157819 */ /* 0x000fe200000114e6 */
[----:B------:R-:W-:Y:S01]  /*1730*/  IMAD.U32 R4, RZ, RZ, UR18 ;  /* 0x00000012ff047e24 */ /* 0x000fe2000f8e00ff */
[----:B------:R-:W-:Y:S01]  /*1740*/  LEA.HI R19, R12, R12, RZ, 0x1 ;  /* 0x0000000c0c137211 */ /* 0x000fe200078f08ff */
[----:B------:R-:W0:Y:S01]  /*1750*/  LDGDEPBAR ;  /* 0x00000000000079af */ /* 0x000e220000000000 */
[----:B------:R-:W-:Y:S01]  /*1760*/  IMAD.MOV.U32 R36, RZ, RZ, R240 ;  /* 0x000000ffff247224 */ /* 0x000fe200078e00f0 */
[----:B------:R-:W-:Y:S01]  /*1770*/  UIMAD UR4, UR21, UR18, UR4 ;  /* 0x00000012150472a4 */ /* 0x000fe2000f8e0204 */
[----:B------:R-:W-:Y:S01]  /*1780*/  IMAD.U32 R17, RZ, RZ, UR25 ;  /* 0x00000019ff117e24 */ /* 0x000fe2000f8e00ff */
[----:B------:R-:W-:Y:S01]  /*1790*/  LEA.HI R21, R21, R230, RZ, 0x2 ;  /* 0x000000e615157211 */ /* 0x000fe200078f10ff */
[----:B------:R-:W-:Y:S01]  /*17a0*/  IMAD.WIDE.U32 R250, R250, c[0x0][0x278], R14 ;  /* 0x00009e00fafa7a25 */ /* 0x000fe200078e000e */
[----:B------:R-:W-:Y:S01]  /*17b0*/  ISETP.LT.AND P1, PT, R34, UR17, PT ;  /* 0x0000001122007c0c */ /* 0x000fe2000bf21270 */
[----:B------:R1:W-:Y:S01]  /*17c0*/  STL.64 [R1+0x10], R34 ;  /* 0x0000102201007387 */ /* 0x0003e20000100a00 */
[----:B------:R-:W-:Y:S01]  /*17d0*/  ISETP.GE.AND P0, PT, R20, c[0x0][0x16c], PT ;  /* 0x00005b0014007a0c */ /* 0x000fe20003f06270 */
[----:B------:R-:W-:Y:S01]  /*17e0*/  IMAD.WIDE.U32 R16, R4, UR20, R36 ;  /* 0x0000001404107c25 */ /* 0x000fe2000f8e0024 */
[----:B------:R-:W-:Y:S01]  /*17f0*/  LOP3.LUT R15, R19, 0x7fffffe, RZ, 0xc0, !PT ;  /* 0x07fffffe130f7812 */ /* 0x000fe200078ec0ff */
[----:B------:R1:W-:Y:S01]  /*1800*/  STL.64 [R1+0x8], R36 ;  /* 0x0000082401007387 */ /* 0x0003e20000100a00 */
[----:B------:R-:W-:Y:S01]  /*1810*/  LOP3.LUT R13, R13, 0xfffffff0, RZ, 0xc0, !PT ;  /* 0xfffffff00d0d7812 */ /* 0x000fe200078ec0ff */
[----:B------:R-:W-:Y:S01]  /*1820*/  IMAD.SHL.U32 R9, R9, 0x10, RZ ;  /* 0x0000001009097824 */ /* 0x000fe200078e00ff */
[----:B------:R-:W-:Y:S01]  /*1830*/  LOP3.LUT R21, R21, 0x1ffffffc, RZ, 0xc0, !PT ;  /* 0x1ffffffc15157812 */ /* 0x000fe200078ec0ff */
[----:B------:R-:W-:Y:S01]  /*1840*/  IMAD.IADD R15, R12, 0x1, -R15 ;  /* 0x000000010c0f7824 */ /* 0x000fe200078e0a0f */
[----:B------:R-:W-:Y:S01]  /*1850*/  ISETP.GE.AND P5, PT, R20, c[0x0][0x1fc], PT ;  /* 0x00007f0014007a0c */ /* 0x000fe20003fa6270 */
[----:B------:R-:W-:Y:S01]  /*1860*/  IMAD.SHL.U32 R12, R12, 0x40, RZ ;  /* 0x000000400c0c7824 */ /* 0x000fe200078e00ff */
[----:B------:R-:W-:Y:S01]  /*1870*/  ISETP.GE.OR P2, PT, R20, c[0x0][0x1fc], !P1 ;  /* 0x00007f0014007a0c */ /* 0x000fe20004f46670 */
[----:B------:R-:W-:Y:S01]  /*1880*/  IMAD.IADD R13, R32, 0x1, -R13 ;  /* 0x00000001200d7824 */ /* 0x000fe200078e0a0d */
[----:B------:R-:W-:Y:S01]  /*1890*/  SEL R245, RZ, 0x1, P0 ;  /* 0x00000001fff57807 */ /* 0x000fe20000000000 */
[----:B------:R-:W-:Y:S01]  /*18a0*/  IMAD.IADD R252, R230, 0x1, -R21 ;  /* 0x00000001e6fc7824 */ /* 0x000fe200078e0a15 */
[----:B------:R-:W-:Y:S01]  /*18b0*/  IADD3 R5, R17, UR4, RZ ;  /* 0x0000000411057c10 */ /* 0x000fe2000fffe0ff */
[----:B------:R-:W-:Y:S01]  /*18c0*/  IMAD R230, R7, 0x4, R230 ;  /* 0x0000000407e67824 */ /* 0x000fe200078e02e6 */
[----:B------:R-:W-:Y:S01]  /*18d0*/  LEA R4, P3, R16, c[0x0][0x1f0], 0x1 ;  /* 0x00007c0010047a11 */ /* 0x000fe200078608ff */
[----:B------:R-:W-:-:S04]  /*18e0*/  DEPBAR.LE SB0, 0x1 ;  /* 0x000080400000791a */ /* 0x000fc80000000000 */
[----:B------:R-:W-:Y:S01]  /*18f0*/  LEA R20, P0, R8, c[0x0][0x160], 0x1 ;  /* 0x0000580008147a11 */ /* 0x000fe200078008ff */
[----:B------:R-:W-:Y:S01]  /*1900*/  IMAD R230, R230, 0x8, R15 ;  /* 0x00000008e6e67824 */ /* 0x000fe200078e020f */
[----:B------:R-:W-:Y:S01]  /*1910*/  ISETP.GE.AND P6, PT, R239, c[0x0][0x16c], PT ;  /* 0x00005b00ef007a0c */ /* 0x000fe20003fc6270 */
[----:B------:R-:W-:Y:S01]  /*1920*/  IMAD.MOV.U32 R220, RZ, RZ, 0x20 ;  /* 0x00000020ffdc7424 */ /* 0x000fe200078e00ff */
[----:B------:R-:W-:Y:S01]  /*1930*/  SHF.R.S32.HI R19, RZ, 0x1, R19 ;  /* 0x00000001ff137819 */ /* 0x000fe20000011413 */
[----:B------:R-:W-:Y:S01]  /*1940*/  ULDC.64 UR4, c[0x0][0x278] ;  /* 0x00009e0000047ab9 */ /* 0x000fe20000000a00 */
[----:B------:R-:W-:Y:S01]  /*1950*/  LEA.HI.X R5, R16, c[0x0][0x1f4], R5, 0x1, P3 ;  /* 0x00007d0010057a11 */ /* 0x000fe200018f0c05 */
[----:B------:R-:W-:Y:S01]  /*1960*/  UIMAD UR4, UR13, UR4, URZ ;  /* 0x000000040d0472a4 */ /* 0x000fe2000f8e023f */
[----:B------:R-:W-:Y:S01]  /*1970*/  LEA.HI.X R21, R8, c[0x0][0x164], R3, 0x1, P0 ;  /* 0x0000590008157a11 */ /* 0x000fe200000f0c03 */
[----:B------:R-:W-:Y:S01]  /*1980*/  IMAD.U32 R248, RZ, RZ, UR11 ;  /* 0x0000000bfff87e24 */ /* 0x000fe2000f8e00ff */
[----:B------:R-:W-:Y:S01]  /*1990*/  SEL R16, RZ, 0x4, P6 ;  /* 0x00000004ff107807 */ /* 0x000fe20003000000 */
[----:B------:R-:W-:Y:S01]  /*19a0*/  UIMAD UR5, UR11, UR5, UR4 ;  /* 0x000000050b0572a4 */ /* 0x000fe2000f8e0204 */
[C---:B------:R-:W-:Y:S01]  /*19b0*/  LOP3.LUT P0, RZ, R19.reuse, 0x2, RZ, 0xc0, !PT ;  /* 0x0000000213ff7812 */ /* 0x040fe2000780c0ff */
[----:B------:R-:W-:Y:S01]  /*19c0*/  IMAD.SHL.U32 R19, R19, 0x40, RZ ;  /* 0x0000004013137824 */ /* 0x000fe200078e00ff */
[C---:B------:R-:W-:Y:S01]  /*19d0*/  ISETP.GE.AND P3, PT, R6.reuse, c[0x0][0x16c], PT ;  /* 0x00005b0006007a0c */ /* 0x040fe20003f66270 */
[----:B------:R-:W-:Y:S01]  /*19e0*/  IMAD.SHL.U32 R234, R7, 0x8, RZ ;  /* 0x0000000807ea7824 */ /* 0x000fe200078e00ff */
[C---:B------:R-:W-:Y:S01]  /*19f0*/  ISETP.GE.AND P4, PT, R6.reuse, c[0x0][0x1fc], PT ;  /* 0x00007f0006007a0c */ /* 0x040fe20003f86270 */
[----:B------:R-:W-:Y:S01]  /*1a00*/  IMAD.MOV.U32 R231, RZ, RZ, 0x10 ;  /* 0x00000010ffe77424 */ /* 0x000fe200078e00ff */
[----:B------:R-:W-:Y:S01]  /*1a10*/  ISETP.GE.OR P6, PT, R6, c[0x0][0x1fc], !P1 ;  /* 0x00007f0006007a0c */ /* 0x000fe20004fc6670 */
[----:B------:R-:W-:Y:S01]  /*1a20*/  CS2R R154, SRZ ;  /* 0x00000000009a7805 */ /* 0x000fe2000001ff00 */
[----:B------:R-:W-:Y:S01]  /*1a30*/  LOP3.LUT R12, R12, 0x1c0, RZ, 0xc0, !PT ;  /* 0x000001c00c0c7812 */ /* 0x000fe200078ec0ff */
[----:B------:R-:W-:Y:S01]  /*1a40*/  CS2R R152, SRZ ;  /* 0x0000000000987805 */ /* 0x000fe2000001ff00 */
[----:B------:R-:W-:Y:S01]  /*1a50*/  SHF.R.S32.HI R6, RZ, 0x1f, R13 ;  /* 0x0000001fff067819 */ /* 0x000fe2000001140d */
[----:B------:R-:W-:Y:S01]  /*1a60*/  CS2R R150, SRZ ;  /* 0x0000000000967805 */ /* 0x000fe2000001ff00 */
[-C--:B------:R-:W-:Y:S01]  /*1a70*/  LEA.HI R17, R13, R13.reuse, RZ, 0x1 ;  /* 0x0000000d0d117211 */ /* 0x080fe200078f08ff */
[----:B------:R-:W-:Y:S01]  /*1a80*/  CS2R R148, SRZ ;  /* 0x0000000000947805 */ /* 0x000fe2000001ff00 */
[----:B------:R-:W-:Y:S01]  /*1a90*/  LOP3.LUT R9, R12, 0x30, R9, 0xf8, !PT ;  /* 0x000000300c097812 */ /* 0x000fe200078ef809 */
[----:B------:R-:W-:Y:S01]  /*1aa0*/  CS2R R146, SRZ ;  /* 0x0000000000927805 */ /* 0x000fe2000001ff00 */
[----:B--2---:R-:W-:Y:S01]  /*1ab0*/  LEA.HI R11, R6, R13, RZ, 0x3 ;  /* 0x0000000d060b7211 */ /* 0x004fe200078f18ff */
        /* <DEDUP_REMOVED lines=28> */
[----:B------:R-:W-:Y:S01]  /*1c80*/  USHF.R.S32.HI UR6, URZ, 0x1f, UR7 ;  /* 0x0000001f3f067899 */ /* 0x000fe20008011407 */
[----:B------:R-:W-:Y:S01]  /*1c90*/  IADD3 R235, R251, UR5, RZ ;  /* 0x00000005fbeb7c10 */ /* 0x000fe2000fffe0ff */
[----:B------:R-:W-:Y:S01]  /*1ca0*/  IMAD.IADD R221, R230, 0x1, R221 ;  /* 0x00000001e6dd7824 */ /* 0x000fe200078e02dd */
[----:B------:R-:W-:Y:S01]  /*1cb0*/  IADD3 R13, R16, R13, R245 ;  /* 0x0000000d100d7210 */ /* 0x000fe20007ffe0f5 */
[----:B------:R-:W-:Y:S01]  /*1cc0*/  IMAD.WIDE.U32 R248, R248, c[0x0][0x290], R24 ;  /* 0x0000a400f8f87a25 */ /* 0x000fe200078e0018 */
[----:B------:R-:W-:Y:S01]  /*1cd0*/  LOP3.LUT R18, R18, 0xffffffe0, RZ, 0xc0, !PT ;  /* 0xffffffe012127812 */ /* 0x000fe200078ec0ff */
        /* <DEDUP_REMOVED lines=17> */
[----:B------:R1:W2:Y:S01]  /*1df0*/  LDSM.16.M88.4 R164, [R230+0x6080] ;  /* 0x00608000e6a4783b */ /* 0x0002a20000000200 */
[C---:B------:R-:W-:Y:S01]  /*1e00*/  ISETP.GE.OR P0, PT, R34.reuse, UR17, !P0 ;  /* 0x0000001122007c0c */ /* 0x040fe2000c706670 */
[----:B------:R-:W-:Y:S01]  /*1e10*/  CS2R R122, SRZ ;  /* 0x00000000007a7805 */ /* 0x000fe2000001ff00 */
[----:B------:R-:W-:Y:S01]  /*1e20*/  LOP3.LUT P5, RZ, R13, 0x2, RZ, 0xc0, !PT ;  /* 0x000000020dff7812 */ /* 0x000fe200078ac0ff */
[----:B------:R1:W3:Y:S01]  /*1e30*/  LDSM.16.M88.4 R172, [R230+0x7080] ;  /* 0x00708000e6ac783b */ /* 0x0002e20000000200 */
[--C-:B------:R-:W-:Y:S01]  /*1e40*/  SHF.R.S32.HI R8, RZ, 0x1, R17.reuse ;  /* 0x00000001ff087819 */ /* 0x100fe20000011411 */
[----:B------:R-:W-:Y:S01]  /*1e50*/  CS2R R120, SRZ ;  /* 0x0000000000787805 */ /* 0x000fe2000001ff00 */
[----:B------:R-:W-:Y:S01]  /*1e60*/  ISETP.GE.OR P5, PT, R34, UR17, !P5 ;  /* 0x0000001122007c0c */ /* 0x000fe2000efa6670 */
[----:B------:R1:W4:Y:S01]  /*1e70*/  LDSM.16.M88.4 R176, [R221+0x6080] ;  /* 0x00608000ddb0783b */ /* 0x0003220000000200 */
[----:B------:R-:W-:Y:S01]  /*1e80*/  SHF.R.S32.HI R17, RZ, 0x1f, R17 ;  /* 0x0000001fff117819 */ /* 0x000fe20000011411 */
[----:B------:R-:W-:Y:S01]  /*1e90*/  CS2R R118, SRZ ;  /* 0x0000000000767805 */ /* 0x000fe2000001ff00 */
[----:B------:R-:W-:Y:S01]  /*1ea0*/  SEL R12, RZ, 0xffffffff, P4 ;  /* 0xffffffffff0c7807 */ /* 0x000fe20002000000 */
[----:B------:R1:W1:Y:S01]  /*1eb0*/  LDSM.16.M88.4 R184, [R221+0x7080] ;  /* 0x00708000ddb8783b */ /* 0x0002620000000200 */
[----:B------:R-:W-:Y:S01]  /*1ec0*/  LEA.HI R17, R17, R8, RZ, 0x2 ;  /* 0x0000000811117211 */ /* 0x000fe200078f10ff */
[----:B------:R-:W-:Y:S01]  /*1ed0*/  CS2R R116, SRZ ;  /* 0x0000000000747805 */ /* 0x000fe2000001ff00 */
[----:B------:R-:W-:Y:S01]  /*1ee0*/  SHF.R.U32.HI R232, RZ, 0x4, R232 ;  /* 0x00000004ffe87819 */ /* 0x000fe200000116e8 */
[----:B------:R1:W1:Y:S01]  /*1ef0*/  LDSM.16.M88.4 R188, [R230+0x8080] ;  /* 0x00808000e6bc783b */ /* 0x0002620000000200 */
[----:B------:R-:W-:Y:S01]  /*1f00*/  LOP3.LUT R228, R228, R19, RZ, 0x3c, !PT ;  /* 0x00000013e4e47212 */ /* 0x000fe200078e3cff */
[----:B------:R-:W-:Y:S01]  /*1f10*/  IMAD.SHL.U32 R12, R12, 0x2, RZ ;  /* 0x000000020c0c7824 */ /* 0x000fe200078e00ff */
[----:B------:R-:W-:Y:S01]  /*1f20*/  LOP3.LUT R17, R17, 0xfffffffc, RZ, 0xc0, !PT ;  /* 0xfffffffc11117812 */ /* 0x000fe200078ec0ff */
[----:B------:R1:W1:Y:S01]  /*1f30*/  LDSM.16.M88.4 R192, [R230+0x9080] ;  /* 0x00908000e6c0783b */ /* 0x0002620000000200 */
[----:B------:R-:W-:Y:S01]  /*1f40*/  SHF.R.S32.HI R3, RZ, 0x1f, R18 ;  /* 0x0000001fff037819 */ /* 0x000fe20000011412 */
[----:B------:R-:W-:Y:S01]  /*1f50*/  IMAD R228, R7, 0x200, R228 ;  /* 0x0000020007e47824 */ /* 0x000fe200078e02e4 */
[----:B------:R-:W-:Y:S01]  /*1f60*/  IADD3 R244, R249, UR4, RZ ;  /* 0x00000004f9f47c10 */ /* 0x000fe2000fffe0ff */
[----:B------:R1:W1:Y:S01]  /*1f70*/  LDSM.16.M88.4 R196, [R221+0x8080] ;  /* 0x00808000ddc4783b */ /* 0x0002620000000200 */
[----:B------:R-:W-:Y:S01]  /*1f80*/  LEA.HI R3, R3, R18, RZ, 0x2 ;  /* 0x0000001203037211 */ /* 0x000fe200078f10ff */
[----:B------:R-:W-:Y:S01]  /*1f90*/  IMAD.IADD R8, R8, 0x1, -R17 ;  /* 0x0000000108087824 */ /* 0x000fe200078e0a11 */
        /* <DEDUP_REMOVED lines=116> */
.L_x_507:
        /* <DEDUP_REMOVED lines=143> */
.L_x_505:
[----:B--2---:R-:W2:Y:S01]  /*2fd0*/  LDL R36, [R1+0x18] ;  /* 0x0000180001247983 */ /* 0x004ea20000100800 */
[----:B------:R-:W-:Y:S02]  /*2fe0*/  ULEA UR7, UR20, 0x1, 0x6 ;  /* 0x0000000114077891 */ /* 0x000fe4000f8e303f */
[----:B------:R-:W-:Y:S01]  /*2ff0*/  USHF.L.U32 UR6, UR12, 0x7, URZ ;  /* 0x000000070c067899 */ /* 0x000fe2000800063f */
[----:B------:R-:W-:Y:S01]  /*3000*/  STL [R1+0x20], R109 ;  /* 0x0000206d01007387 */ /* 0x000fe20000100800 */
[----:B------:R-:W-:Y:S02]  /*3010*/  UIADD3 UR20, UR20, 0x1, URZ ;  /* 0x0000000114147890 */ /* 0x000fe4000fffe03f */
[----:B------:R-:W-:Y:S01]  /*3020*/  UIADD3 UR6, UR7, UR5, -UR6 ;  /* 0x0000000507067290 */ /* 0x000fe2000fffe806 */
[----:B------:R3:W-:Y:S04]  /*3030*/  STL [R1+0x1c], R108 ;  /* 0x00001c6c01007387 */ /* 0x0007e80000100800 */
[----:B------:R-:W0:Y:S01]  /*3040*/  LDGDEPBAR ;  /* 0x00000000000079af */ /* 0x000e220000000000 */
[----:B------:R-:W-:Y:S05]  /*3050*/  IMAD.U32 R40, RZ, RZ, UR6 ;  /* 0x00000006ff287e24 */ /* 0x000fea000f8e00ff */
        /* <DEDUP_REMOVED lines=461> */
.L_x_506:
[-C--:B-12-4-:R-:W-:Y:S01]  /*4d30*/  HMMA.16816.F32.BF16 R4, R40, R2.reuse, RZ ;  /* 0x000000022804723c */ /* 0x096fe200000418ff */
[----:B------:R-:W-:Y:S01]  /*4d40*/  LDSM.16.M88.4 R28, [R224] ;  /* 0x00000000e01c783b */ /* 0x000fe20000000200 */
[----:B------:R-:W-:Y:S02]  /*4d50*/  ULDC.64 UR6, c[0x0][0x238] ;  /* 0x00008e0000067ab9 */ /* 0x000fe40000000a00 */
[----:B------:R-:W-:Y:S01]  /*4d60*/  UIMAD UR21, UR8, UR6, URZ ;  /* 0x00000006081572a4 */ /* 0x000fe2000f8e023f */
[----:B------:R-:W-:Y:S01]  /*4d70*/  LDSM.16.M88.4 R32, [R224+0x1000] ;  /* 0x00100000e020783b */ /* 0x000fe20000000200 */
[----:B------:R-:W-:Y:S02]  /*4d80*/  UIMAD UR22, UR19, 0x1800, URZ ;  /* 0x00001800131678a4 */ /* 0x000fe4000f8e023f */
[C---:B------:R-:W-:Y:S01]  /*4d90*/  HMMA.16816.F32.BF16 R8, R24.reuse, R2, RZ ;  /* 0x000000021808723c */ /* 0x040fe200000418ff */
[----:B------:R-:W1:Y:S01]  /*4da0*/  LDSM.16.MT88.2 R2, [R227+0x800] ;  /* 0x00080000e302783b */ /* 0x000e620000004100 */
[----:B------:R-:W-:Y:S02]  /*4db0*/  UIMAD UR21, UR10, UR7, UR21 ;  /* 0x000000070a1572a4 */ /* 0x000fe4000f8e0215 */
[----:B------:R-:W-:Y:S01]  /*4dc0*/  USHF.R.S32.HI UR19, URZ, 0x1f, UR11 ;  /* 0x0000001f3f137899 */ /* 0x000fe2000801140b */
[----:B------:R-:W2:Y:S01]  /*4dd0*/  LDSM.16.MT88.2 R36, [R227+0x2800] ;  /* 0x00280000e324783b */ /* 0x000ea20000004100 */
[----:B------:R-:W-:Y:S02]  /*4de0*/  ULDC.64 UR6, c[0x0][0x240] ;  /* 0x0000900000067ab9 */ /* 0x000fe40000000a00 */
[-C--:B------:R-:W-:Y:S01]  /*4df0*/  HMMA.16816.F32.BF16 R12, R24, R48.reuse, RZ ;  /* 0x00000030180c723c */ /* 0x080fe200000418ff */
[----:B------:R-:W4:Y:S01]  /*4e00*/  LDSM.16.MT88.2 R38, [R227+0x4800] ;  /* 0x00480000e326783b */ /* 0x000f220000004100 */
[----:B------:R-:W-:Y:S02]  /*4e10*/  UIMAD UR6, UR19, UR6, URZ ;  /* 0x00000006130672a4 */ /* 0x000fe4000f8e023f */
[----:B------:R-:W-:Y:S01]  /*4e20*/  UISETP.GE.AND UP0, UPT, UR20, UR9, UPT ;  /* 0x000000091400728c */ /* 0x000fe2000bf06270 */
[----:B------:R-:W-:Y:S01]  /*4e30*/  LDSM.16.MT88.2 R44, [R227+0xc00] ;  /* 0x000c0000e32c783b */ /* 0x000fe20000004100 */
[----:B------:R-:W-:Y:S02]  /*4e40*/  UIMAD UR6, UR11, UR7, UR6 ;  /* 0x000000070b0672a4 */ /* 0x000fe4000f8e0206 */
[C---:B------:R-:W-:Y:S01]  /*4e50*/  HMMA.16816.F32.BF16 R16, R40.reuse, R48, RZ ;  /* 0x000000302810723c */ /* 0x040fe200000418ff */
[----:B------:R-:W-:Y:S01]  /*4e60*/  LDSM.16.MT88.2 R46, [R227+0x2c00] ;  /* 0x002c0000e32e783b */ /* 0x000fe20000004100 */
[----:B------:R-:W-:Y:S02]  /*4e70*/  UIADD3 UR7, UR4, 0x1, URZ ;  /* 0x0000000104077890 */ /* 0x000fe4000fffe03f */
[----:B------:R-:W-:Y:S01]  /*4e80*/  UISETP.GE.AND UP2, UPT, UR4, 0x1, UPT ;  /* 0x000000010400788c */ /* 0x000fe2000bf46270 */
[----:B------:R-:W0:Y:S01]  /*4e90*/  LDGDEPBAR ;  /* 0x00000000000079af */ /* 0x000e220000000000 */
[----:B------:R-:W-:Y:S02]  /*4ea0*/  UISETP.GE.AND UP1, UPT, UR18, 0x1, UPT ;  /* 0x000000011200788c */ /* 0x000fe4000bf26270 */
[-C--:B------:R-:W-:Y:S01]  /*4eb0*/  HMMA.16816.F32.BF16 R20, R40, R50.reuse, RZ ;  /* 0x000000322814723c */ /* 0x080fe200000418ff */
[----:B------:R-:W3:Y:S07]  /*4ec0*/  LDSM.16.M88.4 R40, [R223] ;  /* 0x00000000df28783b */ /* 0x000eee0000000200 */
        /* <DEDUP_REMOVED lines=8> */
[----:B------:R-:W3:Y:S07]  /*4f50*/  LDSM.16.MT88.2 R52, [R227+0x4c00] ;  /* 0x004c0000e334783b */ /* 0x000eee0000004100 */
[----:B------:R-:W-:Y:S08]  /*4f60*/  HMMA.16816.F32.BF16 R24, R156, R180, R24 ;  /* 0x000000b49c18723c */ /* 0x000ff00000041818 */
[-C--:B-1----:R-:W-:Y:S08]  /*4f70*/  HMMA.16816.F32.BF16 R4, R28, R2.reuse, R4 ;  /* 0x000000021c04723c */ /* 0x082ff00000041804 */
[C---:B------:R-:W-:Y:S01]  /*4f80*/  HMMA.16816.F32.BF16 R8, R32.reuse, R2, R8 ;  /* 0x000000022008723c */ /* 0x040fe20000041808 */
[----:B------:R-:W1:Y:S07]  /*4f90*/  LDSM.16.MT88.2 R2, [R227+0x1000] ;  /* 0x00100000e302783b */ /* 0x000e6e0000004100 */
[-C--:B--2---:R-:W-:Y:S08]  /*4fa0*/  HMMA.16816.F32.BF16 R12, R32, R36.reuse, R12 ;  /* 0x00000024200c723c */ /* 0x084ff0000004180c */
[C---:B------:R-:W-:Y:S01]  /*4fb0*/  HMMA.16816.F32.BF16 R16, R28.reuse, R36, R16 ;  /* 0x000000241c10723c */ /* 0x040fe20000041810 */
[----:B------:R-:W-:Y:S07]  /*4fc0*/  LDSM.16.MT88.2 R36, [R227+0x3000] ;  /* 0x00300000e324783b */ /* 0x000fee0000004100 */
[-C--:B----4-:R-:W-:Y:S01]  /*4fd0*/  HMMA.16816.F32.BF16 R20, R28, R38.reuse, R20 ;  /* 0x000000261c14723c */ /* 0x090fe20000041814 */
[----:B------:R-:W2:Y:S07]  /*4fe0*/  LDSM.16.M88.4 R28, [R226+0x3000] ;  /* 0x00300000e21c783b */ /* 0x000eae0000000200 */
[----:B------:R-:W-:Y:S01]  /*4ff0*/  HMMA.16816.F32.BF16 R24, R32, R38, R24 ;  /* 0x000000262018723c */ /* 0x000fe20000041818 */
[----:B------:R-:W4:Y:S04]  /*5000*/  LDSM.16.MT88.2 R32, [R227+0x5000] ;  /* 0x00500000e320783b */ /* 0x000f280000004100 */
[----:B------:R-:W-:Y:S03]  /*5010*/  LDSM.16.MT88.2 R34, [R227+0x1400] ;  /* 0x00140000e322783b */ /* 0x000fe60000004100 */
[-C--:B---3--:R-:W-:Y:S01]  /*5020*/  HMMA.16816.F32.BF16 R4, R40, R44.reuse, R4 ;  /* 0x0000002c2804723c */ /* 0x088fe20000041804 */
[----:B------:R-:W-:Y:S07]  /*5030*/  LDSM.16.MT88.2 R38, [R227+0x3400] ;  /* 0x00340000e326783b */ /* 0x000fee0000004100 */
[C---:B------:R-:W-:Y:S08]  /*5040*/  HMMA.16816.F32.BF16 R8, R48.reuse, R44, R8 ;  /* 0x0000002c3008723c */ /* 0x040ff00000041808 */
[-C--:B------:R-:W-:Y:S08]  /*5050*/  HMMA.16816.F32.BF16 R12, R48, R46.reuse, R12 ;  /* 0x0000002e300c723c */ /* 0x080ff0000004180c */
[C---:B------:R-:W-:Y:S01]  /*5060*/  HMMA.16816.F32.BF16 R16, R40.reuse, R46, R16 ;  /* 0x0000002e2810723c */ /* 0x040fe20000041810 */
[----:B------:R-:W3:Y:S07]  /*5070*/  LDSM.16.M88.4 R44, [R225+0x2000] ;  /* 0x00200000e12c783b */ /* 0x000eee0000000200 */
[-C--:B------:R-:W-:Y:S01]  /*5080*/  HMMA.16816.F32.BF16 R20, R40, R52.reuse, R20 ;  /* 0x000000342814723c */ /* 0x080fe20000041814 */
[----:B------:R-:W3:Y:S07]  /*5090*/  LDSM.16.M88.4 R40, [R225+0x3000] ;  /* 0x00300000e128783b */ /* 0x000eee0000000200 */
[----:B------:R-:W-:Y:S01]  /*50a0*/  HMMA.16816.F32.BF16 R24, R48, R52, R24 ;  /* 0x000000343018723c */ /* 0x000fe20000041818 */
[----:B------:R-:W3:Y:S04]  /*50b0*/  LDSM.16.MT88.2 R48, [R227+0x5400] ;  /* 0x00540000e330783b */ /* 0x000ee80000004100 */
[----:B------:R-:W-:Y:S03]  /*50c0*/  LDSM.16.M88.4 R52, [R224+0x2000] ;  /* 0x00200000e034783b */ /* 0x000fe60000000200 */
[-C--:B-1----:R-:W-:Y:S08]  /*50d0*/  HMMA.16816.F32.BF16 R4, R56, R2.reuse, R4 ;  /* 0x000000023804723c */ /* 0x082ff00000041804 */
[C---:B--2---:R-:W-:Y:S01]  /*50e0*/  HMMA.16816.F32.BF16 R8, R28.reuse, R2, R8 ;  /* 0x000000021c08723c */ /* 0x044fe20000041808 */
[----:B------:R-:W1:Y:S07]  /*50f0*/  LDSM.16.MT88.2 R2, [R227+0x1800] ;  /* 0x00180000e302783b */ /* 0x000e6e0000004100 */
[-C--:B------:R-:W-:Y:S08]  /*5100*/  HMMA.16816.F32.BF16 R12, R28, R36.reuse, R12 ;  /* 0x000000241c0c723c */ /* 0x080ff0000004180c */
[C---:B------:R-:W-:Y:S01]  /*5110*/  HMMA.16816.F32.BF16 R16, R56.reuse, R36, R16 ;  /* 0x000000243810723c */ /* 0x040fe20000041810 */
[----:B------:R-:W-:Y:S07]  /*5120*/  LDSM.16.MT88.2 R36, [R227+0x1c00] ;  /* 0x001c0000e324783b */ /* 0x000fee0000004100 */
[-C--:B----4-:R-:W-:Y:S01]  /*5130*/  HMMA.16816.F32.BF16 R20, R56, R32.reuse, R20 ;  /* 0x000000203814723c */ /* 0x090fe20000041814 */
[----:B------:R-:W2:Y:S07]  /*5140*/  LDSM.16.M88.4 R56, [R224+0x3000] ;  /* 0x00300000e038783b */ /* 0x000eae0000000200 */
[----:B------:R-:W-:Y:S01]  /*5150*/  HMMA.16816.F32.BF16 R24, R28, R32, R24 ;  /* 0x000000201c18723c */ /* 0x000fe20000041818 */
[----:B------:R-:W4:Y:S04]  /*5160*/  LDSM.16.MT88.2 R28, [R227+0x3800] ;  /* 0x00380000e31c783b */ /* 0x000f280000004100 */
[----:B------:R-:W1:Y:S03]  /*5170*/  LDSM.16.MT88.2 R30, [R227+0x5800] ;  /* 0x00580000e31e783b */ /* 0x000e660000004100 */
[-C--:B---3--:R-:W-:Y:S08]  /*5180*/  HMMA.16816.F32.BF16 R4, R44, R34.reuse, R4 ;  /* 0x000000222c04723c */ /* 0x088ff00000041804 */
[C---:B------:R-:W-:Y:S01]  /*5190*/  HMMA.16816.F32.BF16 R8, R40.reuse, R34, R8 ;  /* 0x000000222808723c */ /* 0x040fe20000041808 */
[----:B------:R-:W3:Y:S07]  /*51a0*/  LDSM.16.M88.4 R32, [R220+0x2000] ;  /* 0x00200000dc20783b */ /* 0x000eee0000000200 */
[-C--:B------:R-:W-:Y:S08]  /*51b0*/  HMMA.16816.F32.BF16 R12, R40, R38.reuse, R12 ;  /* 0x00000026280c723c */ /* 0x080ff0000004180c */
[C---:B------:R-:W-:Y:S01]  /*51c0*/  HMMA.16816.F32.BF16 R16, R44.reuse, R38, R16 ;  /* 0x000000262c10723c */ /* 0x040fe20000041810 */
[----:B------:R-:W-:Y:S07]  /*51d0*/  LDSM.16.MT88.2 R38, [R227+0x3c00] ;  /* 0x003c0000e326783b */ /* 0x000fee0000004100 */
[-C--:B------:R-:W-:Y:S01]  /*51e0*/  HMMA.16816.F32.BF16 R20, R44, R48.reuse, R20 ;  /* 0x000000302c14723c */ /* 0x080fe20000041814 */
[----:B------:R-:W3:Y:S07]  /*51f0*/  LDSM.16.M88.4 R44, [R220+0x3000] ;  /* 0x00300000dc2c783b */ /* 0x000eee0000000200 */
[----:B------:R-:W-:Y:S08]  /*5200*/  HMMA.16816.F32.BF16 R24, R40, R48, R24 ;  /* 0x000000302818723c */ /* 0x000ff00000041818 */
[-C--:B-1----:R-:W-:Y:S08]  /*5210*/  HMMA.16816.F32.BF16 R4, R52, R2.reuse, R4 ;  /* 0x000000023404723c */ /* 0x082ff00000041804 */
[C---:B--2---:R-:W-:Y:S01]  /*5220*/  HMMA.16816.F32.BF16 R8, R56.reuse, R2, R8 ;  /* 0x000000023808723c */ /* 0x044fe20000041808 */
[----:B------:R-:W1:Y:S07]  /*5230*/  LDSM.16.MT88.2 R2, [R227+0x5c00] ;  /* 0x005c0000e302783b */ /* 0x000e6e0000004100 */
[-C--:B----4-:R-:W-:Y:S08]  /*5240*/  HMMA.16816.F32.BF16 R12, R56, R28.reuse, R12 ;  /* 0x0000001c380c723c */ /* 0x090ff0000004180c */
[C---:B------:R-:W-:Y:S07]  /*5250*/  HMMA.16816.F32.BF16 R16, R52.reuse, R28, R16 ;  /* 0x0000001c3410723c */ /* 0x040fee0000041810 */
[----:B------:R-:W-:Y:S01]  /*5260*/  IMAD.U32 R28, RZ, RZ, UR10 ;  /* 0x0000000aff1c7e24 */ /* 0x000fe2000f8e00ff */
[-C--:B------:R-:W-:Y:S08]  /*5270*/  HMMA.16816.F32.BF16 R20, R52, R30.reuse, R20 ;  /* 0x0000001e3414723c */ /* 0x080ff00000041814 */
[----:B------:R-:W-:Y:S07]  /*5280*/  HMMA.16816.F32.BF16 R24, R56, R30, R24 ;  /* 0x0000001e3818723c */ /* 0x000fee0000041818 */
[----:B-----5:R-:W-:Y:S01]  /*5290*/  IMAD.WIDE.U32 R30, R28, c[0x0][0x238], R182 ;  /* 0x00008e001c1e7a25 */ /* 0x020fe200078e00b6 */
[-C--:B---3--:R-:W-:Y:S04]  /*52a0*/  HMMA.16816.F32.BF16 R4, R32, R36.reuse, R4 ;  /* 0x000000242004723c */ /* 0x088fe80000041804 */
[----:B------:R-:W-:Y:S01]  /*52b0*/  IMAD.U32 R28, RZ, RZ, UR11 ;  /* 0x0000000bff1c7e24 */ /* 0x000fe2000f8e00ff */
[----:B------:R-:W-:Y:S01]  /*52c0*/  IADD3 R31, R31, UR21, RZ ;  /* 0x000000151f1f7c10 */ /* 0x000fe2000fffe0ff */
[----:B------:R-:W-:Y:S02]  /*52d0*/  USHF.R.S32.HI UR21, URZ, 0x1f, UR22 ;  /* 0x0000001f3f157899 */ /* 0x000fe40008011416 */
[C---:B------:R-:W-:Y:S04]  /*52e0*/  HMMA.16816.F32.BF16 R8, R44.reuse, R36, R8 ;  /* 0x000000242c08723c */ /* 0x040fe80000041808 */
[----:B------:R-:W-:Y:S01]  /*52f0*/  IMAD.WIDE.U32 R30, R28, c[0x0][0x240], R30 ;  /* 0x000090001c1e7a25 */ /* 0x000fe200078e001e */
[----:B------:R-:W-:Y:S03]  /*5300*/  MOV R28, UR21 ;  /* 0x00000015001c7c02 */ /* 0x000fe60008000f00 */
[-C--:B------:R-:W-:Y:S04]  /*5310*/  HMMA.16816.F32.BF16 R12, R44, R38.reuse, R12 ;  /* 0x000000262c0c723c */ /* 0x080fe8000004180c */
[----:B------:R-:W-:Y:S04]  /*5320*/  IADD3 R29, P0, R30, UR22, RZ ;  /* 0x000000161e1d7c10 */ /* 0x000fe8000ff1e0ff */
[C---:B------:R-:W-:Y:S04]  /*5330*/  HMMA.16816.F32.BF16 R16, R32.reuse, R38, R16 ;  /* 0x000000262010723c */ /* 0x040fe80000041810 */
[----:B------:R-:W-:Y:S01]  /*5340*/  IADD3.X R28, R28, UR6, R31, P0, !PT ;  /* 0x000000061c1c7c10 */ /* 0x000fe200087fe41f */
[----:B------:R-:W-:Y:S01]  /*5350*/  UIADD3 UR6, UR18, 0x1, URZ ;  /* 0x0000000112067890 */ /* 0x000fe2000fffe03f */
[C---:B------:R-:W-:Y:S02]  /*5360*/  LEA R48, P0, R29.reuse, c[0x0][0x220], 0x2 ;  /* 0x000088001d307a11 */ /* 0x040fe400078010ff */
[-C--:B-1----:R-:W-:Y:S01]  /*5370*/  HMMA.16816.F32.BF16 R20, R32, R2.reuse, R20 ;  /* 0x000000022014723c */ /* 0x082fe20000041814 */
[----:B------:R-:W-:Y:S01]  /*5380*/  LDSM.16.MT88.4 R32, [R228+0x13c80] ;  /* 0x013c8000e420783b */ /* 0x000fe20000004200 */
[----:B------:R-:W-:Y:S02]  /*5390*/  USEL UR18, UR6, URZ, !UP1 ;  /* 0x0000003f06127287 */ /* 0x000fe4000c800000 */
        /* <DEDUP_REMOVED lines=148> */
.L_x_504:
[----:B------:R-:W-:Y:S05]  /*5ce0*/  @P1 EXIT ;  /* 0x000000000000194d */ /* 0x000fea0003800000 */
[----:B------:R-:W2:Y:S01]  /*5cf0*/  LDL.LU.64 R2, [R1] ;  /* 0x0000000001027983 */ /* 0x000ea20000300a00 */
[----:B------:R-:W-:Y:S01]  /*5d00*/  UMOV UR6, 0x1 ;  /* 0x0000000100067882 */ /* 0x000fe20000000000 */
[----:B------:R-:W-:Y:S01]  /*5d10*/  IMAD.U32 R6, RZ, RZ, UR11 ;  /* 0x0000000bff067e24 */ /* 0x000fe2000f8e00ff */
[----:B------:R-:W-:Y:S02]  /*5d20*/  ULDC.64 UR4, c[0x0][0x338] ;  /* 0x0000ce0000047ab9 */ /* 0x000fe40000000a00 */
[----:B------:R-:W-:-:S02]  /*5d30*/  UISETP.NE.AND UP0, UPT, UR6, UR4, UPT ;  /* 0x000000040600728c */ /* 0x000fc4000bf05270 */
[----:B------:R-:W-:Y:S02]  /*5d40*/  UIMAD.WIDE.U32 UR6, UR10, UR5, URZ ;  /* 0x000000050a0672a5 */ /* 0x000fe4000f8e003f */
[----:B------:R-:W-:Y:S02]  /*5d50*/  ULDC UR4, c[0x0][0x340] ;  /* 0x0000d00000047ab9 */ /* 0x000fe40000000800 */
[----:B------:R-:W-:Y:S02]  /*5d60*/  UIMAD UR12, UR12, 0x3000, URZ ;  /* 0x000030000c0c78a4 */ /* 0x000fe4000f8e023f */
[----:B------:R-:W-:-:S03]  /*5d70*/  USHF.R.S32.HI UR8, URZ, 0x1f, UR11 ;  /* 0x0000001f3f087899 */ /* 0x000fc6000801140b */
[----:B------:R-:W-:Y:S02]  /*5d80*/  @UP0 USHF.R.U32.HI UR10, URZ, UR4, UR7 ;  /* 0x000000043f0a0299 */ /* 0x000fe40008011607 */
[----:B------:R-:W-:Y:S02]  /*5d90*/  USHF.R.S32.HI UR7, URZ, 0x1f, UR12 ;  /* 0x0000001f3f077899 */ /* 0x000fe4000801140c */
[----:B------:R-:W-:Y:S02]  /*5da0*/  USHF.R.S32.HI UR6, URZ, 0x1f, UR10 ;  /* 0x0000001f3f067899 */ /* 0x000fe4000801140a */
[----:B------:R-:W-:Y:S01]  /*5db0*/  ULDC.64 UR4, c[0x0][0x328] ;  /* 0x0000ca0000047ab9 */ /* 0x000fe20000000a00 */
[----:B------:R-:W-:Y:S01]  /*5dc0*/  IMAD.U32 R9, RZ, RZ, UR10 ;  /* 0x0000000aff097e24 */ /* 0x000fe2000f8e00ff */
[----:B------:R-:W-:Y:S01]  /*5dd0*/  UIMAD UR4, UR6, UR4, URZ ;  /* 0x00000004060472a4 */ /* 0x000fe2000f8e023f */
[----:B------:R-:W-:Y:S01]  /*5de0*/  BAR.SYNC.DEFER_BLOCKING 0x1, 0x100 ;  /* 0x0044000000007b1d */ /* 0x000fe20000010000 */
[----:B--2---:R-:W-:-:S04]  /*5df0*/  IADD3 R4, P0, R2, UR12, RZ ;  /* 0x0000000c02047c10 */ /* 0x004fc8000ff1e0ff */
[----:B------:R-:W-:Y:S01]  /*5e00*/  LEA.HI.X.SX32 R5, R2, UR7, 0x1, P0 ;  /* 0x0000000702057c11 */ /* 0x000fe200080f0eff */
[----:B------:R-:W-:Y:S01]  /*5e10*/  UIMAD UR7, UR10, UR5, UR4 ;  /* 0x000000050a0772a4 */ /* 0x000fe2000f8e0204 */
[----:B------:R-:W-:Y:S02]  /*5e20*/  IMAD.U32 R2, RZ, RZ, UR10 ;  /* 0x0000000aff027e24 */ /* 0x000fe4000f8e00ff */
[----:B------:R-:W-:Y:S01]  /*5e30*/  ULDC.64 UR4, c[0x0][0x300] ;  /* 0x0000c00000047ab9 */ /* 0x000fe20000000a00 */
[----:B------:R-:W-:Y:S01]  /*5e40*/  IMAD.WIDE.U32 R8, R9, c[0x0][0x328], R4 ;  /* 0x0000ca0009087a25 */ /* 0x000fe200078e0004 */
[----:B------:R-:W-:-:S03]  /*5e50*/  UIMAD UR4, UR6, UR4, URZ ;  /* 0x00000004060472a4 */ /* 0x000fc6000f8e023f */
[----:B------:R-:W-:Y:S01]  /*5e60*/  IMAD.WIDE.U32 R2, R2, c[0x0][0x300], R4 ;  /* 0x0000c00002027a25 */ /* 0x000fe200078e0004 */
[----:B------:R-:W-:Y:S01]  /*5e70*/  IADD3 R9, R9, UR7, RZ ;  /* 0x0000000709097c10 */ /* 0x000fe2000fffe0ff */
[----:B------:R-:W-:Y:S02]  /*5e80*/  ULDC.64 UR6, c[0x0][0x330] ;  /* 0x0000cc0000067ab9 */ /* 0x000fe40000000a00 */
[----:B------:R-:W-:Y:S01]  /*5e90*/  UIMAD UR6, UR8, UR6, URZ ;  /* 0x00000006080672a4 */ /* 0x000fe2000f8e023f */
[----:B------:R-:W-:Y:S01]  /*5ea0*/  IMAD.U32 R4, RZ, RZ, UR11 ;  /* 0x0000000bff047e24 */ /* 0x000fe2000f8e00ff */
[----:B------:R-:W-:Y:S01]  /*5eb0*/  UIMAD UR10, UR10, UR5, UR4 ;  /* 0x000000050a0a72a4 */ /* 0x000fe2000f8e0204 */
[----:B------:R-:W-:Y:S01]  /*5ec0*/  IMAD.WIDE.U32 R6, R6, c[0x0][0x330], R8 ;  /* 0x0000cc0006067a25 */ /* 0x000fe200078e0008 */
[----:B------:R-:W-:Y:S02]  /*5ed0*/  UIMAD UR6, UR11, UR7, UR6 ;  /* 0x000000070b0672a4 */ /* 0x000fe4000f8e0206 */
[----:B------:R-:W-:-:S02]  /*5ee0*/  ULDC.64 UR4, c[0x0][0x308] ;  /* 0x0000c20000047ab9 */ /* 0x000fc40000000a00 */
[C---:B------:R-:W-:Y:S01]  /*5ef0*/  LEA R10, P1, R6.reuse, c[0x0][0x310], 0x2 ;  /* 0x0000c400060a7a11 */ /* 0x040fe200078210ff */
[----:B------:R-:W-:Y:S01]  /*5f00*/  UIMAD UR4, UR8, UR4, URZ ;  /* 0x00000004080472a4 */ /* 0x000fe2000f8e023f */
[----:B------:R-:W-:Y:S02]  /*5f10*/  IADD3 R0, R7, UR6, RZ ;  /* 0x0000000607007c10 */ /* 0x000fe4000fffe0ff */
[----:B------:R-:W-:Y:S01]  /*5f20*/  IADD3 R3, R3, UR10, RZ ;  /* 0x0000000a03037c10 */ /* 0x000fe2000fffe0ff */
[----:B------:R-:W-:Y:S01]  /*5f30*/  UIMAD UR4, UR11, UR5, UR4 ;  /* 0x000000050b0472a4 */ /* 0x000fe2000f8e0204 */
[----:B------:R-:W-:-:S03]  /*5f40*/  LEA.HI.X R11, R6, c[0x0][0x314], R0, 0x2, P1 ;  /* 0x0000c500060b7a11 */ /* 0x000fc600008f1400 */
[----:B------:R-:W-:Y:S02]  /*5f50*/  IMAD.WIDE.U32 R4, R4, c[0x0][0x308], R2 ;  /* 0x0000c20004047a25 */ /* 0x000fe400078e0002 */
[----:B------:R-:W-:Y:S03]  /*5f60*/  RED.E.ADD.F32.FTZ.RN.STRONG.GPU [R10.64], R60 ;  /* 0x0000003c0a00798e */ /* 0x000fe6000c10e78e */
[----:B------:R-:W-:Y:S01]  /*5f70*/  LEA R8, P0, R4, c[0x0][0x2e8], 0x2 ;  /* 0x0000ba0004087a11 */ /* 0x000fe200078010ff */
[----:B------:R-:W-:Y:S01]  /*5f80*/  RED.E.ADD.F32.FTZ.RN.STRONG.GPU [R10.64+0x400], R61 ;  /* 0x0004003d0a00798e */ /* 0x000fe2000c10e78e */
[----:B------:R-:W-:-:S03]  /*5f90*/  IADD3 R2, R5, UR4, RZ ;  /* 0x0000000405027c10 */ /* 0x000fc6000fffe0ff */
        /* <DEDUP_REMOVED lines=96> */
.L_x_508:
        /* <DEDUP_REMOVED lines=14> */
.L_x_1403:


//--------------------- .text._ZN7cutlass13device_kernelIN5flash19enable_sm80_to_sm89INS1_16FlashAttnBwdSm80INS1_25CollectiveMainloopBwdSm80ILi2ELi1EN4cute5tupleIJNS5_1CILi64EEENS7_ILi128EEENS7_ILi96EEEEEENS_10bfloat16_tEfNS_4arch4Sm80ELb1ELb0ELb0ELb0ELb1ELb0ELb0ELb0ELi2ELi2ELi4ELi2ELb1EEENS1_24CollectiveEpilogueBwdGQAISB_fSE_Li256ELb0ELb1EEENS1_25SingleTileBwdLPTSchedulerILb0ELi128ELb1EEEEEEEEEvNT_6ParamsE --------------------------
	.section	.text._ZN7cutlass13device_kernelIN5flash19enable_sm80_to_sm89INS1_16FlashAttnBwdSm80INS1_25CollectiveMainloopBwdSm80ILi2ELi1EN4cute5tupleIJNS5_1CILi64EEENS7_ILi128EEENS7_ILi96EEEEEENS_10bfloat16_tEfNS_4arch4Sm80ELb1ELb0ELb0ELb0ELb1ELb0ELb0ELb0ELi2ELi2ELi4ELi2ELb1EEENS1_24CollectiveEpilogueBwdGQAISB_fSE_Li256ELb0ELb1EEENS1_25SingleTileBwdLPTSchedulerILb0ELi128ELb1EEEEEEEEEvNT_6ParamsE,"ax",@progbits
	.sectioninfo	@"SHI_REGISTERS=255"
	.align	128
.text._ZN7cutlass13device_kernelIN5flash19enable_sm80_to_sm89INS1_16FlashAttnBwdSm80INS1_25CollectiveMainloopBwdSm80ILi2ELi1EN4cute5tupleIJNS5_1CILi64EEENS7_ILi128EEENS7_ILi96EEEEEENS_10bfloat16_tEfNS_4arch4Sm80ELb1ELb0ELb0ELb0ELb1ELb0ELb0ELb0ELi2ELi2ELi4ELi2ELb1EEENS1_24CollectiveEpilogueBwdGQAISB_fSE_Li256ELb0ELb1EEENS1_25SingleTileBwdLPTSchedulerILb0ELi128ELb1EEEEEEEEEvNT_6ParamsE:
        .type           _ZN7cutlass13device_kernelIN5flash19enable_sm80_to_sm89INS1_16FlashAttnBwdSm80INS1_25CollectiveMainloopBwdSm80ILi2ELi1EN4cute5tupleIJNS5_1CILi64EEENS7_ILi128EEENS7_ILi96EEEEEENS_10bfloat16_tEfNS_4arch4Sm80ELb1ELb0ELb0ELb0ELb1ELb0ELb0ELb0ELi2ELi2ELi4ELi2ELb1EEENS1_24CollectiveEpilogueBwdGQAISB_fSE_Li256ELb0ELb1EEENS1_25SingleTileBwdLPTSchedulerILb0ELi128ELb1EEEEEEEEEvNT_6ParamsE,@function
        .size           _ZN7cutlass13device_kernelIN5flash19enable_sm80_to_sm89INS1_16FlashAttnBwdSm80INS1_25CollectiveMainloopBwdSm80ILi2ELi1EN4cute5tupleIJNS5_1CILi64EEENS7_ILi128EEENS7_ILi96EEEEEENS_10bfloat16_tEfNS_4arch4Sm80ELb1ELb0ELb0ELb0ELb1ELb0ELb0ELb0ELi2ELi2ELi4ELi2ELb1EEENS1_24CollectiveEpilogueBwdGQAISB_fSE_Li256ELb0ELb1EEENS1_25SingleTileBwdLPTSchedulerILb0ELi128ELb1EEEEEEEEEvNT_6ParamsE,(.L_x_1404 - _ZN7cutlass13device_kernelIN5flash19enable_sm80_to_sm89INS1_16FlashAttnBwdSm80INS1_25CollectiveMainloopBwdSm80ILi2ELi1EN4cute5tupleIJNS5_1CILi64EEENS7_ILi128EEENS7_ILi96EEEEEENS_10bfloat16_tEfNS_4arch4Sm80ELb1ELb0ELb0ELb0ELb1ELb0ELb0ELb0ELi2ELi2ELi4ELi2ELb1EEENS1_24CollectiveEpilogueBwdGQAISB_fSE_Li256ELb0ELb1EEENS1_25SingleTileBwdLPTSchedulerILb0ELi128ELb1EEEEEEEEEvNT_6ParamsE)
        .other          _ZN7cutlass13device_kernelIN5flash19enable_sm80_to_sm89INS1_16FlashAttnBwdSm80INS1_25CollectiveMainloopBwdSm80ILi2ELi1EN4cute5tupleIJNS5_1CILi64EEENS7_ILi128EEENS7_ILi96EEEEEENS_10bfloat16_tEfNS_4arch4Sm80ELb1ELb0ELb0ELb0ELb1ELb0ELb0ELb0ELi2ELi2ELi4ELi2ELb1EEENS1_24CollectiveEpilogueBwdGQAISB_fSE_Li256ELb0ELb1EEENS1_25SingleTileBwdLPTSchedulerILb0ELi128ELb1EEEEEEEEEvNT_6ParamsE,@"STO_CUDA_ENTRY STV_DEFAULT"
_ZN7cutlass13device_kernelIN5flash19enable_sm80_to_sm89INS1_16FlashAttnBwdSm80INS1_25CollectiveMainloopBwdSm80ILi2ELi1EN4cute5tupleIJNS5_1CILi64EEENS7_ILi128EEENS7_ILi96EEEEEENS_10bfloat16_tEfNS_4arch4Sm80ELb1ELb0ELb0ELb0ELb1ELb0ELb0ELb0ELi2ELi2ELi4ELi2ELb1EEENS1_24CollectiveEpilogueBwdGQAISB_fSE_Li256ELb0ELb1EEENS1_25SingleTileBwdLPTSchedulerILb0ELi128ELb1EEEEEEEEEvNT_6ParamsE:
        /* <DEDUP_REMOVED lines=32> */
.L_x_510:
[----:B------:R-:W-:Y:S02]  /*0200*/  ULDC UR9, c[0x0][0x3b4] ;  /* 0x0000ed0000097ab9 */ /* 0x000fe40000000800 */
[----:B------:R-:W-:Y:S02]  /*0210*/  UISETP.NE.AND UP0, UPT, UR9, 0x1, UPT ;  /* 0x000000010900788c */ /* 0x000fe4000bf05270 */
[----:B------:R-:W-:Y:S02]  /*0220*/  ULDC.64 UR4, c[0x0][0x3b8] ;  /* 0x0000ee0000047ab9 */ /* 0x000fe40000000a00 */
[----:B------:R-:W-:Y:S02]  /*0230*/  UIMAD.WIDE.U32 UR10, UR8, UR4, URZ ;  /* 0x00000004080a72a5 */ /* 0x000fe4000f8e003f */
[----:B------:R-:W-:-:S05]  /*0240*/  UMOV UR6, UR8 ;  /* 0x0000000800067c82 */ /* 0x000fca0008000000 */
[----:B------:R-:W-:-:S04]  /*0250*/  @UP0 USHF.R.U32.HI UR6, URZ, UR5, UR11 ;  /* 0x000000053f060299 */ /* 0x000fc8000801160b */
[----:B------:R-:W-:Y:S02]  /*0260*/  UIMAD UR9, UR6, UR9, URZ ;  /* 0x00000009060972a4 */ /* 0x000fe4000f8e023f */
.L_x_511:
        /* <DEDUP_REMOVED lines=8> */
[----:B------:R-:W-:-:S03]  /*02f0*/  @UP0 USHF.R.U32.HI UR11, URZ, UR4, UR9 ;  /* 0x000000043f0b0299 */ /* 0x000fc60008011609 */
[----:B------:R-:W-:Y:S02]  /*0300*/  ULDC UR9, c[0x0][0x39c] ;  /* 0x0000e70000097ab9 */ /* 0x000fe40000000800 */
[----:B------:R-:W-:Y:S02]  /*0310*/  UIADD3 UR4, -UR11, URZ, URZ ;  /* 0x0000003f0b047290 */ /* 0x000fe4000fffe13f */
[----:B------:R-:W-:Y:S02]  /*0320*/  UIADD3 UR9, UR6, UR9, URZ ;  /* 0x0000000906097290 */ /* 0x000fe4000fffe03f */
[----:B------:R-:W-:Y:S01]  /*0330*/  UIMAD UR10, UR4, UR10, UR5 ;  /* 0x0000000a040a72a4 */ /* 0x000fe2000f8e0205 */
[----:B------:R-:W-:Y:S05]  /*0340*/  BRA `(.L_x_512) ;  /* 0x0000028000007947 */ /* 0x000fea0003800000 */
.L_x_509:
[----:B------:R-:W-:Y:S02]  /*0350*/  ULDC.64 UR8, c[0x0][0x3c0] ;  /* 0x0000f00000087ab9 */ /* 0x000fe40000000a00 */
[----:B------:R-:W-:Y:S02]  /*0360*/  UISETP.NE.AND UP0, UPT, UR8, 0x1, UPT ;  /* 0x000000010800788c */ /* 0x000fe4000bf05270 */
[----:B------:R-:W-:-:S02]  /*0370*/  UIMAD.WIDE.U32 UR10, UR4, UR9, URZ ;  /* 0x00000009040a72a5 */ /* 0x000fc4000f8e003f */
        /* <DEDUP_REMOVED lines=17> */
.L_x_513:
[----:B------:R-:W-:Y:S02]  /*0490*/  ULDC UR9, c[0x0][0x3b4] ;  /* 0x0000ed0000097ab9 */ /* 0x000fe40000000800 */
[----:B------:R-:W-:Y:S02]  /*04a0*/  UISETP.NE.AND UP0, UPT, UR9, 0x1, UPT ;  /* 0x000000010900788c */ /* 0x000fe4000bf05270 */
[----:B------:R-:W-:Y:S02]  /*04b0*/  ULDC.64 UR4, c[0x0][0x3b8] ;  /* 0x0000ee0000047ab9 */ /* 0x000fe40000000a00 */
[----:B------:R-:W-:Y:S02]  /*04c0*/  UIMAD.WIDE.U32 UR10, UR8, UR4, URZ ;  /* 0x00000004080a72a5 */ /* 0x000fe4000f8e003f */
[----:B------:R-:W-:-:S05]  /*04d0*/  UMOV UR6, UR8 ;  /* 0x0000000800067c82 */ /* 0x000fca0008000000 */
[----:B------:R-:W-:-:S04]  /*04e0*/  @UP0 USHF.R.U32.HI UR6, URZ, UR5, UR11 ;  /* 0x000000053f060299 */ /* 0x000fc8000801160b */
[----:B------:R-:W-:Y:S02]  /*04f0*/  UIMAD UR9, UR6, UR9, URZ ;  /* 0x00000009060972a4 */ /* 0x000fe4000f8e023f */
.L_x_514:
        /* <DEDUP_REMOVED lines=12> */
[----:B------:R-:W-:Y:S02]  /*05c0*/  UIMAD UR10, UR4, UR10, UR5 ;  /* 0x0000000a040a72a4 */ /* 0x000fe4000f8e0205 */
.L_x_512:
        /* <DEDUP_REMOVED lines=117> */
[----:B------:R-:W-:Y:S01]  /*0d20*/  ULDC.64 UR4, c[0x0][0x1b0] ;  /* 0x00006c0000047ab9 */ /* 0x000fe20000000a00 */
[----:B------:R-:W-:Y:S01]  /*0d30*/  IMAD.WIDE.U32 R28, R2, c[0x0][0x1e8], R4 ;  /* 0x00007a00021c7a25 */ /* 0x000fe200078e0004 */
[----:B------:R-:W-:Y:S01]  /*0d40*/  SHF.R.U32.HI R4, RZ, 0x3, R3 ;  /* 0x00000003ff047819 */ /* 0x000fe20000011603 */
[----:B------:R-:W-:Y:S01]  /*0d50*/  UIMAD UR4, UR18, UR4, URZ ;  /* 0x00000004120472a4 */ /* 0x000fe2000f8e023f */
[----:B------:R-:W-:Y:S01]  /*0d60*/  LOP3.LUT R3, R3, 0x18, R20, 0xf8, !PT ;  /* 0x0000001803037812 */ /* 0x000fe200078ef814 */
[----:B------:R-:W-:Y:S01]  /*0d70*/  IMAD.WIDE R14, R14, 0x80, R36 ;  /* 0x000000800e0e7825 */ /* 0x000fe200078e0224 */
[----:B------:R-:W-:Y:S01]  /*0d80*/  LEA.HI R18, R232, R34, RZ, 0x5 ;  /* 0x00000022e8127211 */ /* 0x000fe200078f28ff */
[----:B------:R-:W-:Y:S01]  /*0d90*/  UIMAD UR4, UR19, UR5, UR4 ;  /* 0x00000005130472a4 */ /* 0x000fe2000f8e0204 */
[----:B------:R-:W-:Y:S01]  /*0da0*/  LOP3.LUT R6, R6, 0x7fffffe, RZ, 0xc0, !PT ;  /* 0x07fffffe06067812 */ /* 0x000fe200078ec0ff */
[----:B------:R-:W-:Y:S01]  /*0db0*/  IMAD.WIDE.U32 R26, R27, c[0x0][0x1b0], R20 ;  /* 0x00006c001b1a7a25 */ /* 0x000fe200078e0014 */
[----:B------:R-:W-:Y:S01]  /*0dc0*/  IADD3 R29, R29, UR20, RZ ;  /* 0x000000141d1d7c10 */ /* 0x000fe2000fffe0ff */
[----:B------:R-:W-:Y:S01]  /*0dd0*/  ULDC UR5, c[0x0][0x198] ;  /* 0x0000660000057ab9 */ /* 0x000fe20000000800 */
[----:B------:R-:W-:Y:S01]  /*0de0*/  LOP3.LUT R4, R3, R4, RZ, 0x3c, !PT ;  /* 0x0000000403047212 */ /* 0x000fe200078e3cff */
[----:B------:R-:W-:Y:S01]  /*0df0*/  IMAD R3, R15, c[0x0][0x1d8], RZ ;  /* 0x000076000f037a24 */ /* 0x000fe200078e02ff */
[----:B------:R-:W-:Y:S01]  /*0e00*/  SHF.R.S32.HI R9, RZ, 0x5, R18 ;  /* 0x00000005ff097819 */ /* 0x000fe20000011412 */
[----:B------:R-:W-:Y:S01]  /*0e10*/  IMAD.IADD R6, R36, 0x1, -R6 ;  /* 0x0000000124067824 */ /* 0x000fe200078e0a06 */
[----:B------:R-:W-:Y:S01]  /*0e20*/  UIADD3 UR17, -UR17, UR5, URZ ;  /* 0x0000000511117290 */ /* 0x000fe2000fffe13f */
        /* <DEDUP_REMOVED lines=402> */
.L_x_518:
        /* <DEDUP_REMOVED lines=143> */
.L_x_516:
        /* <DEDUP_REMOVED lines=470> */
.L_x_517:
        /* <DEDUP_REMOVED lines=252> */
.L_x_515:
[----:B------:R-:W-:Y:S05]  /*5d60*/  @P1 EXIT ;  /* 0x000000000000194d */ /* 0x000fea0003800000 */
[----:B------:R-:W2:Y:S01]  /*5d70*/  LDL.64 R2, [R1] ;  /* 0x0000000001027983 */ /* 0x000ea20000100a00 */
[----:B------:R-:W-:Y:S01]  /*5d80*/  UMOV UR4, 0x1 ;  /* 0x0000000100047882 */ /* 0x000fe20000000000 */
[----:B------:R-:W-:Y:S01]  /*5d90*/  BSSY B0, `(.L_x_519) ;  /* 0x0000023000007945 */ /* 0x000fe20003800000 */
[----:B------:R-:W-:Y:S02]  /*5da0*/  ULDC.64 UR6, c[0x0][0x338] ;  /* 0x0000ce0000067ab9 */ /* 0x000fe40000000a00 */
[----:B------:R-:W-:-:S02]  /*5db0*/  UISETP.NE.AND UP0, UPT, UR4, UR6, UPT ;  /* 0x000000060400728c */ /* 0x000fc4000bf05270 */
[----:B------:R-:W-:Y:S02]  /*5dc0*/  ULDC UR5, c[0x0][0x358] ;  /* 0x0000d60000057ab9 */ /* 0x000fe40000000800 */
[----:B------:R-:W-:Y:S02]  /*5dd0*/  UIMAD.WIDE.U32 UR12, UR10, UR7, URZ ;  /* 0x000000070a0c72a5 */ /* 0x000fe4000f8e003f */
[----:B------:R-:W-:Y:S02]  /*5de0*/  UIMAD UR7, UR9, UR5, URZ ;  /* 0x00000005090772a4 */ /* 0x000fe4000f8e023f */
[----:B------:R-:W-:Y:S02]  /*5df0*/  ULDC UR16, c[0x0][0x2f4] ;  /* 0x0000bd0000107ab9 */ /* 0x000fe40000000800 */
[----:B------:R-:W-:Y:S02]  /*5e00*/  ULDC UR4, c[0x0][0x340] ;  /* 0x0000d00000047ab9 */ /* 0x000fe40000000800 */
[----:B------:R-:W-:-:S02]  /*5e10*/  UIMAD UR5, UR11, UR16, URZ ;  /* 0x000000100b0572a4 */ /* 0x000fc4000f8e023f */
[----:B------:R-:W-:Y:S02]  /*5e20*/  UMOV UR8, UR10 ;  /* 0x0000000a00087c82 */ /* 0x000fe40008000000 */
[----:B------:R-:W-:Y:S02]  /*5e30*/  UIMAD UR16, UR7, UR16, URZ ;  /* 0x00000010071072a4 */ /* 0x000fe4000f8e023f */
[----:B------:R-:W-:Y:S02]  /*5e40*/  @UP0 USHF.R.U32.HI UR8, URZ, UR4, UR13 ;  /* 0x000000043f080299 */ /* 0x000fe4000801160d */
[----:B------:R-:W-:Y:S02]  /*5e50*/  USHF.R.S32.HI UR4, URZ, 0x1f, UR5 ;  /* 0x0000001f3f047899 */ /* 0x000fe40008011405 */
[----:B------:R-:W-:Y:S02]  /*5e60*/  USHF.R.S32.HI UR12, URZ, 0x1f, UR16 ;  /* 0x0000001f3f0c7899 */ /* 0x000fe40008011410 */
[----:B------:R-:W-:-:S02]  /*5e70*/  USHF.R.S32.HI UR13, URZ, 0x1f, UR8 ;  /* 0x0000001f3f0d7899 */ /* 0x000fc40008011408 */
[----:B------:R-:W-:-:S04]  /*5e80*/  UIADD3 UR16, UP1, UP0, UR16, UR5, UR8 ;  /* 0x0000000510107290 */ /* 0x000fc8000f83e008 */
[----:B------:R-:W-:Y:S02]  /*5e90*/  UIADD3.X UR12, UR12, UR4, UR13, UP1, UP0 ;  /* 0x000000040c0c7290 */ /* 0x000fe40008fe040d */
[----:B------:R-:W-:Y:S02]  /*5ea0*/  USHF.L.U32 UR7, UR16, 0x2, URZ ;  /* 0x0000000210077899 */ /* 0x000fe4000800063f */
[----:B------:R-:W-:Y:S02]  /*5eb0*/  ULDC.64 UR4, c[0x0][0x350] ;  /* 0x0000d40000047ab9 */ /* 0x000fe40000000a00 */
[----:B------:R-:W-:Y:S02]  /*5ec0*/  USHF.L.U64.HI UR12, UR16, 0x2, UR12 ;  /* 0x00000002100c7899 */ /* 0x000fe4000801020c */
[----:B------:R-:W-:Y:S02]  /*5ed0*/  UIADD3 UR4, UP0, UR7, UR4, URZ ;  /* 0x0000000407047290 */ /* 0x000fe4000ff1e03f */
[----:B------:R-:W-:-:S02]  /*5ee0*/  UIADD3 UR16, -UR8, URZ, URZ ;  /* 0x0000003f08107290 */ /* 0x000fc4000fffe13f */
[----:B------:R-:W-:Y:S02]  /*5ef0*/  UIADD3.X UR5, UR12, UR5, URZ, UP0, !UPT ;  /* 0x000000050c057290 */ /* 0x000fe400087fe43f */
[----:B------:R-:W-:Y:S01]  /*5f00*/  UIMAD UR10, UR16, UR6, UR10 ;  /* 0x00000006100a72a4 */ /* 0x000fe2000f8e020a */
[----:B------:R-:W-:Y:S01]  /*5f10*/  IMAD.U32 R4, RZ, RZ, UR4 ;  /* 0x00000004ff047e24 */ /* 0x000fe2000f8e00ff */
[----:B------:R-:W-:Y:S02]  /*5f20*/  USHF.R.S32.HI UR6, URZ, 0x1f, UR11 ;  /* 0x0000001f3f067899 */ /* 0x000fe4000801140b */
[----:B------:R-:W-:Y:S01]  /*5f30*/  MOV R5, UR5 ;  /* 0x0000000500057c02 */ /* 0x000fe20008000f00 */
[----:B------:R-:W-:Y:S01]  /*5f40*/  BAR.SYNC.DEFER_BLOCKING 0x1, 0x100 ;  /* 0x0044000000007b1d */ /* 0x000fe20000010000 */
[----:B--2---:R-:W-:-:S13]  /*5f50*/  ISETP.NE.AND P1, PT, R2, RZ, PT ;  /* 0x000000ff0200720c */ /* 0x004fda0003f25270 */
[----:B------:R-:W-:Y:S05]  /*5f60*/  @P1 BRA `(.L_x_520) ;  /* 0x0000005000001947 */ /* 0x000fea0003800000 */
.L_x_521:
[----:B------:R-:W2:Y:S01]  /*5f70*/  LDG.E.STRONG.GPU R0, [R4.64] ;  /* 0x0000000e04007981 */ /* 0x000ea2000c1ef900 */
[----:B------:R-:W-:Y:S01]  /*5f80*/  YIELD ;  /* 0x0000000000007946 */ /* 0x000fe20003800000 */
[----:B--2---:R-:W-:Y:S01]  /*5f90*/  ISETP.NE.AND P0, PT, R0, UR10, PT ;  /* 0x0000000a00007c0c */ /* 0x004fe2000bf05270 */
[----:B------:R-:W-:-:S12]  /*5fa0*/  CCTL.IVALL ;  /* 0x00000000ff00798f */ /* 0x000fd80002000000 */
[----:B------:R-:W-:Y:S05]  /*5fb0*/  @P0 BRA `(.L_x_521) ;  /* 0xffffffb000000947 */ /* 0x000fea000383ffff */
.L_x_520:
[----:B------:R-:W-:Y:S05]  /*5fc0*/  BSYNC B0 ;  /* 0x0000000000007941 */ /* 0x000fea0003800000 */
.L_x_519:
[----:B------:R-:W-:Y:S01]  /*5fd0*/  MOV R2, 0xffffffff ;  /* 0xffffffff00027802 */ /* 0x000fe20000000f00 */
[----:B------:R-:W-:Y:S05]  /*5fe0*/  BRA.CONV ~URZ, `(.L_x_522) ;  /* 0x000000237f007947 */ /* 0x000fea000b800000 */
[----:B------:R-:W-:Y:S02]  /*5ff0*/  MOV R0, 0x6010 ;  /* 0x0000601000007802 */ /* 0x000fe40000000f00 */
[----:B------:R-:W-:Y:S05]  /*6000*/  CALL.REL.NOINC `($__internal_4_$__cuda_sm70_warpsync) ;  /* 0x00000b2000007944 */ /* 0x000fea0003c00000 */
.L_x_522:
[----:B------:R-:W2:Y:S01]  /*6010*/  LDL.LU.64 R8, [R1] ;  /* 0x0000000001087983 */ /* 0x000ea20000300a00 */
[----:B------:R-:W-:Y:S01]  /*6020*/  UIMAD UR4, UR9, 0x3000, URZ ;  /* 0x00003000090478a4 */ /* 0x000fe2000f8e023f */
[----:B------:R-:W-:Y:S02]  /*6030*/  IMAD.U32 R3, RZ, RZ, UR8 ;  /* 0x00000008ff037e24 */ /* 0x000fe4000f8e00ff */
[----:B------:R-:W-:Y:S01]  /*6040*/  IMAD.U32 R0, RZ, RZ, UR11 ;  /* 0x0000000bff007e24 */ /* 0x000fe2000f8e00ff */
[----:B------:R-:W-:Y:S01]  /*6050*/  USHF.R.S32.HI UR16, URZ, 0x1f, UR4 ;  /* 0x0000001f3f107899 */ /* 0x000fe20008011404 */
[----:B------:R-:W-:-:S06]  /*6060*/  NOP ;  /* 0x0000000000007918 */ /* 0x000fcc0000000000 */
[C---:B--2---:R-:W-:Y:S01]  /*6070*/  IADD3 R6, P0, R8.reuse, UR4, RZ ;  /* 0x0000000408067c10 */ /* 0x044fe2000ff1e0ff */
        /* <DEDUP_REMOVED lines=9> */
[----:B------:R-:W-:-:S05]  /*6110*/  IMAD.WIDE.U32 R8, R0, c[0x0][0x330], R8 ;  /* 0x0000cc0000087a25 */ /* 0x000fca00078e0008 */
        /* <DEDUP_REMOVED lines=53> */
[----:B-1----:R-:W-:Y:S05]  /*6470*/  CALL.REL.NOINC `($__internal_4_$__cuda_sm70_warpsync) ;  /* 0x000006b000007944 */ /* 0x002fea0003c00000 */
.L_x_523:
        /* <DEDUP_REMOVED lines=12> */
.L_x_525:
[----:B------:R-:W-:Y:S05]  /*6540*/  BSYNC B0 ;  /* 0x0000000000007941 */ /* 0x000fea0003800000 */
.L_x_524:
[----:B------:R-:W-:Y:S01]  /*6550*/  ULDC.64 UR4, c[0x0][0x348] ;  /* 0x0000d20000047ab9 */ /* 0x000fe20000000a00 */
[----:B------:R-:W-:Y:S01]  /*6560*/  BSSY B0, `(.L_x_526) ;  /* 0x000000b000007945 */ /* 0x000fe20003800000 */
[----:B------:R-:W-:-:S04]  /*6570*/  UIADD3 UR4, UP0, UR7, UR4, URZ ;  /* 0x0000000407047290 */ /* 0x000fc8000ff1e03f */
[----:B------:R-:W-:Y:S02]  /*6580*/  UIADD3.X UR5, UR12, UR5, URZ, UP0, !UPT ;  /* 0x000000050c057290 */ /* 0x000fe400087fe43f */
[----:B--2---:R-:W-:-:S04]  /*6590*/  MOV R4, UR4 ;  /* 0x0000000400047c02 */ /* 0x004fc80008000f00 */
[----:B------:R-:W-:Y:S01]  /*65a0*/  MOV R5, UR5 ;  /* 0x0000000500057c02 */ /* 0x000fe20008000f00 */
[----:B------:R-:W-:Y:S05]  /*65b0*/  @P1 BRA `(.L_x_527) ;  /* 0x0000005000001947 */ /* 0x000fea0003800000 */
.L_x_528:
[----:B------:R-:W2:Y:S01]  /*65c0*/  LDG.E.STRONG.GPU R0, [R4.64] ;  /* 0x0000000e04007981 */ /* 0x000ea2000c1ef900 */
[----:B------:R-:W-:Y:S01]  /*65d0*/  YIELD ;  /* 0x0000000000007946 */ /* 0x000fe20003800000 */
[----:B--2---:R-:W-:Y:S01]  /*65e0*/  ISETP.NE.AND P0, PT, R0, UR10, PT ;  /* 0x0000000a00007c0c */ /* 0x004fe2000bf05270 */
[----:B------:R-:W-:-:S12]  /*65f0*/  CCTL.IVALL ;  /* 0x00000000ff00798f */ /* 0x000fd80002000000 */
[----:B------:R-:W-:Y:S05]  /*6600*/  @P0 BRA `(.L_x_528) ;  /* 0xffffffb000000947 */ /* 0x000fea000383ffff */
.L_x_527:
[----:B------:R-:W-:Y:S05]  /*6610*/  BSYNC B0 ;  /* 0x0000000000007941 */ /* 0x000fea0003800000 */
.L_x_526:
[----:B------:R-:W-:Y:S05]  /*6620*/  BRA.CONV ~URZ, `(.L_x_529) ;  /* 0x000000237f007947 */ /* 0x000fea000b800000 */
[----:B------:R-:W-:Y:S02]  /*6630*/  MOV R0, 0x6650 ;  /* 0x0000665000007802 */ /* 0x000fe40000000f00 */
[----:B-1----:R-:W-:Y:S05]  /*6640*/  CALL.REL.NOINC `($__internal_4_$__cuda_sm70_warpsync) ;  /* 0x000004e000007944 */ /* 0x002fea0003c00000 */
.L_x_529:
[----:B------:R-:W-:Y:S01]  /*6650*/  ULDC.64 UR4, c[0x0][0x300] ;  /* 0x0000c00000047ab9 */ /* 0x000fe20000000a00 */
[----:B------:R-:W-:Y:S01]  /*6660*/  IMAD.U32 R0, RZ, RZ, UR8 ;  /* 0x00000008ff007e24 */ /* 0x000fe2000f8e00ff */
[----:B------:R-:W-:-:S03]  /*6670*/  UIMAD UR4, UR13, UR4, URZ ;  /* 0x000000040d0472a4 */ /* 0x000fc6000f8e023f */
[----:B------:R-:W-:Y:S01]  /*6680*/  IMAD.WIDE.U32 R8, R0, c[0x0][0x300], R6 ;  /* 0x0000c00000087a25 */ /* 0x000fe200078e0006 */
[----:B------:R-:W-:-:S03]  /*6690*/  UIMAD UR16, UR8, UR5, UR4 ;  /* 0x00000005081072a4 */ /* 0x000fc6000f8e0204 */
[----:B------:R-:W-:Y:S01]  /*66a0*/  ULDC.64 UR4, c[0x0][0x308] ;  /* 0x0000c20000047ab9 */ /* 0x000fe20000000a00 */
[----:B------:R-:W-:Y:S01]  /*66b0*/  IMAD.U32 R6, RZ, RZ, UR11 ;  /* 0x0000000bff067e24 */ /* 0x000fe2000f8e00ff */
        /* <DEDUP_REMOVED lines=58> */
[----:B-12---:R-:W-:Y:S05]  /*6a60*/  CALL.REL.NOINC `($__internal_4_$__cuda_sm70_warpsync) ;  /* 0x000000c000007944 */ /* 0x006fea0003c00000 */
.L_x_530:
        /* <DEDUP_REMOVED lines=12> */
        .weak           $__internal_4_$__cuda_sm70_warpsync
        .type           $__internal_4_$__cuda_sm70_warpsync,@function
        .size           $__internal_4_$__cuda_sm70_warpsync,(.L_x_1404 - $__internal_4_$__cuda_sm70_warpsync)
$__internal_4_$__cuda_sm70_warpsync:
[----:B------:R-:W-:Y:S01]  /*6b30*/  MOV R8, R0 ;  /* 0x0000000000087202 */ /* 0x000fe20000000f00 */
[----:B------:R-:W-:Y:S04]  /*6b40*/  WARPSYNC R2 ;  /* 0x0000000200007348 */ /* 0x000fe80003800000 */
[----:B------:R-:W-:-:S04]  /*6b50*/  MOV R9, 0x0 ;  /* 0x0000000000097802 */ /* 0x000fc80000000f00 */
[----:B------:R-:W-:Y:S05]  /*6b60*/  RET.REL.NODEC R8 `(_ZN7cutlass13device_kernelIN5flash19enable_sm80_to_sm89INS1_16FlashAttnBwdSm80INS1_25CollectiveMainloopBwdSm80ILi2ELi1EN4cute5tupleIJNS5_1CILi64EEENS7_ILi128EEENS7_ILi96EEEEEENS_10bfloat16_tEfNS_4arch4Sm80ELb1ELb0ELb0ELb0ELb1ELb0ELb0ELb0ELi2ELi2ELi4ELi2ELb1EEENS1_24CollectiveEpilogueBwdGQAISB_fSE_Li256ELb0ELb1EEENS1_25SingleTileBwdLPTSchedulerILb0ELi128ELb1EEEEEEEEEvNT_6ParamsE) ;  /* 0xffff949008007950 */ /* 0x000fea0003c3ffff */
.L_x_531:
        /* <DEDUP_REMOVED lines=9> */
.L_x_1404:


//--------------------- .text._ZN7cutlass13device_kernelIN5flash19enable_sm80_to_sm89INS1_16FlashAttnBwdSm80INS1_25CollectiveMainloopBwdSm80ILi2ELi1EN4cute5tupleIJNS5_1CILi64EEENS7_ILi128EEENS7_ILi96EEEEEENS_10bfloat16_tEfNS_4arch4Sm80ELb1ELb0ELb0ELb1ELb0ELb0ELb0ELb0ELi2ELi2ELi4ELi2ELb1EEENS1_21CollectiveEpilogueBwdISB_SC_SE_Li256ELb1ELb0ELi2EEENS1_25SingleTileBwdLPTSchedulerILb1ELi128ELb0EEEEEEEEEvNT_6ParamsE --------------------------
	.section	.text._ZN7cutlass13device_kernelIN5flash19enable_sm80_to_sm89INS1_16FlashAttnBwdSm80INS1_25CollectiveMainloopBwdSm80ILi2ELi1EN4cute5tupleIJNS5_1CILi64EEENS7_ILi128EEENS7_ILi96EEEEEENS_10bfloat16_tEfNS_4arch4Sm80ELb1ELb0ELb0ELb1ELb0ELb0ELb0ELb0ELi2ELi2ELi4ELi2ELb1EEENS1_21CollectiveEpilogueBwdISB_SC_SE_Li256ELb1ELb0ELi2EEENS1_25SingleTileBwdLPTSchedulerILb1ELi128ELb0EEEEEEEEEvNT_6ParamsE,"ax",@progbits
	.sectioninfo	@"SHI_REGISTERS=255"
	.align	128
.text._ZN7cutlass13device_kernelIN5flash19enable_sm80_to_sm89INS1_16FlashAttnBwdSm80INS1_25CollectiveMainloopBwdSm80ILi2ELi1EN4cute5tupleIJNS5_1CILi64EEENS7_ILi128EEENS7_ILi96EEEEEENS_10bfloat16_tEfNS_4arch4Sm80ELb1ELb0ELb0ELb1ELb0ELb0ELb0ELb0ELi2ELi2ELi4ELi2ELb1EEENS1_21CollectiveEpilogueBwdISB_SC_SE_Li256ELb1ELb0ELi2EEENS1_25SingleTileBwdLPTSchedulerILb1ELi128ELb0EEEEEEEEEvNT_6ParamsE:
        .type           _ZN7cutlass13device_kernelIN5flash19enable_sm80_to_sm89INS1_16FlashAttnBwdSm80INS1_25CollectiveMainloopBwdSm80ILi2ELi1EN4cute5tupleIJNS5_1CILi64EEENS7_ILi128EEENS7_ILi96EEEEEENS_10bfloat16_tEfNS_4arch4Sm80ELb1ELb0ELb0ELb1ELb0ELb0ELb0ELb0ELi2ELi2ELi4ELi2ELb1EEENS1_21CollectiveEpilogueBwdISB_SC_SE_Li256ELb1ELb0ELi2EEENS1_25SingleTileBwdLPTSchedulerILb1ELi128ELb0EEEEEEEEEvNT_6ParamsE,@function
        .size           _ZN7cutlass13device_kernelIN5flash19enable_sm80_to_sm89INS1_16FlashAttnBwdSm80INS1_25CollectiveMainloopBwdSm80ILi2ELi1EN4cute5tupleIJNS5_1CILi64EEENS7_ILi128EEENS7_ILi96EEEEEENS_10bfloat16_tEfNS_4arch4Sm80ELb1ELb0ELb0ELb1ELb0ELb0ELb0ELb0ELi2ELi2ELi4ELi2ELb1EEENS1_21CollectiveEpilogueBwdISB_SC_SE_Li256ELb1ELb0ELi2EEENS1_25SingleTileBwdLPTSchedulerILb1ELi128ELb0EEEEEEEEEvNT_6ParamsE,(.L_x_1406 - _ZN7cutlass13device_kernelIN5flash19enable_sm80_to_sm89INS1_16FlashAttnBwdSm80INS1_25CollectiveMainloopBwdSm80ILi2ELi1EN4cute5tupleIJNS5_1CILi64EEENS7_ILi128EEENS7_ILi96EEEEEENS_10bfloat16_tEfNS_4arch4Sm80ELb1ELb0ELb0ELb1ELb0ELb0ELb0ELb0ELi2ELi2ELi4ELi2ELb1EEENS1_21CollectiveEpilogueBwdISB_SC_SE_Li256ELb1ELb0ELi2EEENS1_25SingleTileBwdLPTSchedulerILb1ELi128ELb0EEEEEEEEEvNT_6ParamsE)
        .other          _ZN7cutlass13device_kernelIN5flash19enable_sm80_to_sm89INS1_16FlashAttnBwdSm80INS1_25CollectiveMainloopBwdSm80ILi2ELi1EN4cute5tupleIJNS5_1CILi64EEENS7_ILi128EEENS7_ILi96EEEEEENS_10bfloat16_tEfNS_4arch4Sm80ELb1ELb0ELb0ELb1ELb0ELb0ELb0ELb0ELi2ELi2ELi4ELi2ELb1EEENS1_21CollectiveEpilogueBwdISB_SC_SE_Li256ELb1ELb0ELi2EEENS1_25SingleTileBwdLPTSchedulerILb1ELi128ELb0EEEEEEEEEvNT_6ParamsE,@"STO_CUDA_ENTRY STV_DEFAULT"
_ZN7cutlass13device_kernelIN5flash19enable_sm80_to_sm89INS1_16FlashAttnBwdSm80INS1_25CollectiveMainloopBwdSm80ILi2ELi1EN4cute5tupleIJNS5_1CILi64EEENS7_ILi128EEENS7_ILi96EEEEEENS_10bfloat16_tEfNS_4arch4Sm80ELb1ELb0ELb0ELb1ELb0ELb0ELb0ELb0ELi2ELi2ELi4ELi2ELb1EEENS1_21CollectiveEpilogueBwdISB_SC_SE_Li256ELb1ELb0ELi2EEENS1_25SingleTileBwdLPTSchedulerILb1ELi128ELb0EEEEEEEEEvNT_6ParamsE:
[----:B------:R-:W-:Y:S02]  /*0000*/  MOV R1, c[0x0][0x28] ;  /* 0x00000a0000017a02 */ /* 0x000fe40000000f00 */
[----:B------:R-:W1:Y:S01]  /*0010*/  S2R R236, SR_TID.X ;  /* 0x0000000000ec7919 */ /* 0x000e620000002100 */
[----:B------:R-:W2:Y:S01]  /*0020*/  S2UR UR4, SR_CTAID.X ;  /* 0x00000000000479c3 */ /* 0x000ea20000002500 */
[----:B------:R-:W-:Y:S01]  /*0030*/  ULDC.64 UR18, c[0x0][0x118] ;  /* 0x0000460000127ab9 */ /* 0x000fe20000000a00 */
[----:B------:R-:W-:Y:S02]  /*0040*/  IADD3 R1, R1, -0x28, RZ ;  /* 0xffffffd801017810 */ /* 0x000fe40007ffe0ff */
[----:B-1----:R-:W-:-:S06]  /*0050*/  SHF.R.U32.HI R0, RZ, 0x5, R236 ;  /* 0x00000005ff007819 */ /* 0x002fcc00000116ec */
        /* <DEDUP_REMOVED lines=8> */
[----:B------:R-:W-:Y:S02]  /*00e0*/  @UP0 UMOV UR7, UR11 ;  /* 0x0000000b00070c82 */ /* 0x000fe40008000000 */
        /* <DEDUP_REMOVED lines=12> */
[----:B------:R-:W-:Y:S02]  /*01b0*/  @UP0 UMOV UR9, UR11 ;  /* 0x0000000b00090c82 */ /* 0x000fe40008000000 */
[----:B------:R-:W-:-:S04]  /*01c0*/  @UP0 USHF.R.U32.HI UR12, URZ, UR5, UR9 ;  /* 0x000000053f0c0299 */ /* 0x000fc80008011609 */
[----:B------:R-:W-:Y:S01]  /*01d0*/  UIMAD UR7, UR12, UR7, URZ ;  /* 0x000000070c0772a4 */ /* 0x000fe2000f8e023f */
[----:B------:R-:W-:Y:S05]  /*01e0*/  BRA `(.L_x_534) ;  /* 0x0000008000007947 */ /* 0x000fea0003800000 */
.L_x_533:
[----:B------:R-:W-:Y:S02]  /*01f0*/  ULDC UR7, c[0x0][0x3ac] ;  /* 0x0000eb0000077ab9 */ /* 0x000fe40000000800 */
[----:B------:R-:W-:Y:S02]  /*0200*/  UISETP.NE.AND UP0, UPT, UR7, 0x1, UPT ;  /* 0x000000010700788c */ /* 0x000fe4000bf05270 */
[----:B------:R-:W-:Y:S02]  /*0210*/  ULDC.64 UR4, c[0x0][0x3b0] ;  /* 0x0000ec0000047ab9 */ /* 0x000fe40000000a00 */
[----:B------:R-:W-:Y:S02]  /*0220*/  UIMAD.WIDE.U32 UR10, UR6, UR4, URZ ;  /* 0x00000004060a72a5 */ /* 0x000fe4000f8e003f */
[----:B------:R-:W-:-:S05]  /*0230*/  UMOV UR12, UR6 ;  /* 0x00000006000c7c82 */ /* 0x000fca0008000000 */
[----:B------:R-:W-:Y:S02]  /*0240*/  @UP0 UMOV UR9, UR11 ;  /* 0x0000000b00090c82 */ /* 0x000fe40008000000 */
[----:B------:R-:W-:-:S04]  /*0250*/  @UP0 USHF.R.U32.HI UR12, URZ, UR5, UR9 ;  /* 0x000000053f0c0299 */ /* 0x000fc80008011609 */
[----:B------:R-:W-:-:S04]  /*0260*/  UIMAD UR7, UR12, UR7, URZ ;  /* 0x000000070c0772a4 */ /* 0x000fc8000f8e023f */
.L_x_534:
[----:B------:R-:W-:Y:S01]  /*0270*/  UIADD3 UR9, UR6, -UR7, URZ ;  /* 0x8000000706097290 */ /* 0x000fe2000fffe03f */
[----:B------:R-:W-:Y:S01]  /*0280*/  ISETP.NE.U32.AND P0, PT, RZ, c[0x0][0x3e0], PT ;  /* 0x0000f800ff007a0c */ /* 0x000fe20003f05070 */
[----:B------:R-:W-:Y:S02]  /*0290*/  ULDC.64 UR4, c[0x0][0x3a8] ;  /* 0x0000ea0000047ab9 */ /* 0x000fe40000000a00 */
[----:B------:R-:W-:Y:S01]  /*02a0*/  ULDC.64 UR6, c[0x0][0x3a0] ;  /* 0x0000e80000067ab9 */ /* 0x000fe20000000a00 */
[----:B------:R-:W-:Y:S01]  /*02b0*/  ISETP.NE.AND.EX P0, PT, RZ, c[0x0][0x3e4], PT, P0 ;  /* 0x0000f900ff007a0c */ /* 0x000fe20003f05300 */
[----:B------:R-:W-:Y:S02]  /*02c0*/  UISETP.NE.AND UP0, UPT, UR6, 0x1, UPT ;  /* 0x000000010600788c */ /* 0x000fe4000bf05270 */
[----:B------:R-:W-:-:S04]  /*02d0*/  UIMAD UR5, UR8, UR5, UR9 ;  /* 0x00000005080572a4 */ /* 0x000fc8000f8e0209 */
[----:B------:R-:W-:-:S03]  /*02e0*/  UIMAD.WIDE.U32 UR8, UR5, UR7, URZ ;  /* 0x00000007050872a5 */ /* 0x000fc6000f8e003f */
[----:B------:R-:W-:-:S04]  /*02f0*/  UMOV UR10, UR5 ;  /* 0x00000005000a7c82 */ /* 0x000fc80008000000 */
[----:B------:R-:W-:Y:S02]  /*0300*/  @UP0 UMOV UR7, UR9 ;  /* 0x0000000900070c82 */ /* 0x000fe40008000000 */
[----:B------:R-:W-:-:S04]  /*0310*/  @UP0 USHF.R.U32.HI UR10, URZ, UR4, UR7 ;  /* 0x000000043f0a0299 */ /* 0x000fc80008011607 */
[----:B------:R-:W-:-:S04]  /*0320*/  UIADD3 UR11, -UR10, URZ, URZ ;  /* 0x0000003f0a0b7290 */ /* 0x000fc8000fffe13f */
[----:B------:R-:W-:Y:S01]  /*0330*/  UIMAD UR11, UR11, UR6, UR5 ;  /* 0x000000060b0b72a4 */ /* 0x000fe2000f8e0205 */
[----:B------:R-:W-:Y:S05]  /*0340*/  @!P0 BRA `(.L_x_535) ;  /* 0x0000008000008947 */ /* 0x000fea0003800000 */
[----:B------:R-:W-:Y:S02]  /*0350*/  UMOV UR4, 0x4 ;  /* 0x0000000400047882 */ /* 0x000fe40000000000 */
[----:B------:R-:W-:Y:S02]  /*0360*/  ULDC.64 UR6, c[0x0][0x3e0] ;  /* 0x0000f80000067ab9 */ /* 0x000fe40000000a00 */
[----:B------:R-:W-:-:S06]  /*0370*/  UIMAD.WIDE UR4, UR10, UR4, UR6 ;  /* 0x000000040a0472a5 */ /* 0x000fcc000f8e0206 */
[----:B------:R-:W-:Y:S02]  /*0380*/  MOV R2, UR4 ;  /* 0x0000000400027c02 */ /* 0x000fe40008000f00 */
[----:B------:R-:W-:-:S05]  /*0390*/  MOV R3, UR5 ;  /* 0x0000000500037c02 */ /* 0x000fca0008000f00 */
[----:B------:R-:W2:Y:S02]  /*03a0*/  LDG.E R2, [R2.64] ;  /* 0x0000001202027981 */ /* 0x000ea4000c1e1900 */
[----:B--2---:R1:W2:Y:S02]  /*03b0*/  R2UR UR5, R2 ;  /* 0x00000000020573c2 */ /* 0x0042a400000e0000 */
[----:B-12---:R-:W-:Y:S05]  /*03c0*/  BRA `(.L_x_536) ;  /* 0x000000f000007947 */ /* 0x006fea0003800000 */
.L_x_535:
[----:B------:R-:W-:-:S04]  /*03d0*/  ISETP.NE.U32.AND P0, PT, RZ, c[0x0][0x3d8], PT ;  /* 0x0000f600ff007a0c */ /* 0x000fc80003f05070 */
[----:B------:R-:W-:-:S13]  /*03e0*/  ISETP.NE.AND.EX P0, PT, RZ, c[0x0][0x3dc], PT, P0 ;  /* 0x0000f700ff007a0c */ /* 0x000fda0003f05300 */
[----:B------:R-:W-:Y:S05]  /*03f0*/  @!P0 BRA `(.L_x_537) ;  /* 0x000000b000008947 */ /* 0x000fea0003800000 */
[----:B------:R-:W-:Y:S02]  /*0400*/  UMOV UR4, 0x4 ;  /* 0x0000000400047882 */ /* 0x000fe40000000000 */
[----:B------:R-:W-:Y:S02]  /*0410*/  ULDC.64 UR6, c[0x0][0x3d8] ;  /* 0x0000f60000067ab9 */ /* 0x000fe40000000a00 */
[----:B------:R-:W-:-:S06]  /*0420*/  UIMAD.WIDE UR4, UR10, UR4, UR6 ;  /* 0x000000040a0472a5 */ /* 0x000fcc000f8e0206 */
[----:B------:R-:W-:Y:S02]  /*0430*/  MOV R4, UR4 ;  /* 0x0000000400047c02 */ /* 0x000fe40008000f00 */
[----:B------:R-:W-:-:S05]  /*0440*/  MOV R5, UR5 ;  /* 0x0000000500057c02 */ /* 0x000fca0008000f00 */
[----:B------:R-:W2:Y:S04]  /*0450*/  LDG.E R2, [R4.64] ;  /* 0x0000001204027981 */ /* 0x000ea8000c1e1900 */
[----:B------:R-:W3:Y:S01]  /*0460*/  LDG.E R0, [R4.64+0x4] ;  /* 0x0000041204007981 */ /* 0x000ee2000c1e1900 */
[----:B--2---:R-:W1:Y:S08]  /*0470*/  R2UR UR5, R2 ;  /* 0x00000000020573c2 */ /* 0x004e7000000e0000 */
[----:B---3--:R-:W1:Y:S02]  /*0480*/  R2UR UR4, R0 ;  /* 0x00000000000473c2 */ /* 0x008e6400000e0000 */
[----:B-1----:R-:W-:Y:S01]  /*0490*/  UIADD3 UR5, -UR5, UR4, URZ ;  /* 0x0000000405057290 */ /* 0x002fe2000fffe13f */
[----:B------:R-:W-:Y:S05]  /*04a0*/  BRA `(.L_x_536) ;  /* 0x0000001000007947 */ /* 0x000fea0003800000 */
.L_x_537:
[----:B------:R-:W-:Y:S02]  /*04b0*/  ULDC UR5, c[0x0][0x3d4] ;  /* 0x0000f50000057ab9 */ /* 0x000fe40000000800 */
.L_x_536:
[----:B------:R-:W-:-:S04]  /*04c0*/  UIADD3 UR5, UR5, 0x7f, URZ ;  /* 0x0000007f05057890 */ /* 0x000fc8000fffe03f */
[----:B------:R-:W-:-:S04]  /*04d0*/  USHF.R.S32.HI UR4, URZ, 0x1f, UR5 ;  /* 0x0000001f3f047899 */ /* 0x000fc80008011405 */
[----:B------:R-:W-:-:S04]  /*04e0*/  ULEA.HI UR4, UR4, UR5, URZ, 0x7 ;  /* 0x0000000504047291 */ /* 0x000fc8000f8f383f */
[----:B------:R-:W-:-:S04]  /*04f0*/  USHF.R.S32.HI UR4, URZ, 0x7, UR4 ;  /* 0x000000073f047899 */ /* 0x000fc80008011404 */
[----:B------:R-:W-:-:S04]  /*0500*/  UISETP.GE.AND UP0, UPT, UR12, UR4, UPT ;  /* 0x000000040c00728c */ /* 0x000fc8000bf06270 */
[----:B------:R-:W-:Y:S01]  /*0510*/  USEL UR10, UR10, 0xffffffff, !UP0 ;  /* 0xffffffff0a0a7887 */ /* 0x000fe2000c000000 */
[----:B------:R-:W-:Y:S05]  /*0520*/  BRA `(.L_x_538) ;  /* 0x0000049000007947 */ /* 0x000fea0003800000 */
.L_x_532:
        /* <DEDUP_REMOVED lines=22> */
.L_x_539:
        /* <DEDUP_REMOVED lines=8> */
.L_x_540:
        /* <DEDUP_REMOVED lines=22> */
.L_x_541:
        /* <DEDUP_REMOVED lines=14> */
.L_x_543:
[----:B------:R-:W-:Y:S02]  /*0950*/  ULDC UR5, c[0x0][0x3d4] ;  /* 0x0000f50000057ab9 */ /* 0x000fe40000000800 */
.L_x_542:
[----:B------:R-:W-:-:S04]  /*0960*/  UIADD3 UR5, UR5, 0x7f, URZ ;  /* 0x0000007f05057890 */ /* 0x000fc8000fffe03f */
[----:B------:R-:W-:-:S04]  /*0970*/  USHF.R.S32.HI UR4, URZ, 0x1f, UR5 ;  /* 0x0000001f3f047899 */ /* 0x000fc80008011405 */
[----:B------:R-:W-:-:S04]  /*0980*/  ULEA.HI UR4, UR4, UR5, URZ, 0x7 ;  /* 0x0000000504047291 */ /* 0x000fc8000f8f383f */
[----:B------:R-:W-:-:S04]  /*0990*/  USHF.R.S32.HI UR4, URZ, 0x7, UR4 ;  /* 0x000000073f047899 */ /* 0x000fc80008011404 */
[----:B------:R-:W-:-:S04]  /*09a0*/  UISETP.GE.AND UP0, UPT, UR12, UR4, UPT ;  /* 0x000000040c00728c */ /* 0x000fc8000bf06270 */
[----:B------:R-:W-:-:S06]  /*09b0*/  USEL UR10, UR10, 0xffffffff, !UP0 ;  /* 0xffffffff0a0a7887 */ /* 0x000fcc000c000000 */
.L_x_538:
[----:B------:R-:W-:-:S13]  /*09c0*/  ISETP.LE.AND P0, PT, RZ, UR10, PT ;  /* 0x0000000aff007c0c */ /* 0x000fda000bf03270 */
[----:B------:R-:W-:Y:S05]  /*09d0*/  @!P0 EXIT ;  /* 0x000000000000894d */ /* 0x000fea0003800000 */
[----:B------:R-:W-:Y:S02]  /*09e0*/  ULDC.64 UR4, c[0x0][0x2c8] ;  /* 0x0000b20000047ab9 */ /* 0x000fe40000000a00 */
[----:B------:R-:W-:Y:S02]  /*09f0*/  UISETP.NE.U32.AND UP2, UPT, URZ, UR4, UPT ;  /* 0x000000043f00728c */ /* 0x000fe4000bf45070 */
[----:B------:R-:W-:Y:S02]  /*0a00*/  UMOV UR6, 0x4 ;  /* 0x0000000400067882 */ /* 0x000fe40000000000 */
[----:B------:R-:W-:Y:S02]  /*0a10*/  UISETP.NE.AND.EX UP2, UPT, URZ, UR5, UPT, UP2 ;  /* 0x000000053f00728c */ /* 0x000fe4000bf45320 */
[----:B------:R-:W-:Y:S02]  /*0a20*/  ULDC.64 UR8, c[0x0][0x2c8] ;  /* 0x0000b20000087ab9 */ /* 0x000fe40000000a00 */
[----:B------:R-:W-:-:S02]  /*0a30*/  UIMAD.WIDE UR8, UR10, UR6, UR8 ;  /* 0x000000060a0872a5 */ /* 0x000fc4000f8e0208 */
[----:B------:R-:W-:Y:S01]  /*0a40*/  PLOP3.LUT P2, PT, PT, PT, UP2, 0x80, 0x0 ;  /* 0x000000000000781c */ /* 0x000fe20003f4f028 */
[----:B------:R-:W-:Y:S02]  /*0a50*/  ULDC.64 UR4, c[0x0][0x2d8] ;  /* 0x0000b60000047ab9 */ /* 0x000fe40000000a00 */
[----:B------:R-:W-:Y:S01]  /*0a60*/  UISETP.NE.U32.AND UP0, UPT, URZ, UR4, UPT ;  /* 0x000000043f00728c */ /* 0x000fe2000bf05070 */
[----:B------:R-:W-:Y:S02]  /*0a70*/  IMAD.U32 R8, RZ, RZ, UR8 ;  /* 0x00000008ff087e24 */ /* 0x000fe4000f8e00ff */
[----:B------:R-:W-:Y:S01]  /*0a80*/  IMAD.U32 R9, RZ, RZ, UR9 ;  /* 0x00000009ff097e24 */ /* 0x000fe2000f8e00ff */
[----:B------:R-:W-:-:S06]  /*0a90*/  UISETP.NE.AND.EX UP0, UPT, URZ, UR5, UPT, UP0 ;  /* 0x000000053f00728c */ /* 0x000fcc000bf05300 */
[----:B------:R-:W2:Y:S01]  /*0aa0*/  @P2 LDG.E R3, [R8.64] ;  /* 0x0000001208032981 */ /* 0x000ea2000c1e1900 */
[----:B------:R-:W-:Y:S01]  /*0ab0*/  ULDC.64 UR4, c[0x0][0x2d8] ;  /* 0x0000b60000047ab9 */ /* 0x000fe20000000a00 */
[----:B------:R-:W-:-:S03]  /*0ac0*/  PLOP3.LUT P0, PT, PT, PT, UP0, 0x80, 0x0 ;  /* 0x000000000000781c */ /* 0x000fc60003f0f008 */
[----:B------:R-:W-:-:S06]  /*0ad0*/  @UP0 UIMAD.WIDE UR4, UR10, UR6, UR4 ;  /* 0x000000060a0402a5 */ /* 0x000fcc000f8e0204 */
[----:B------:R-:W-:Y:S01]  /*0ae0*/  MOV R4, UR4 ;  /* 0x0000000400047c02 */ /* 0x000fe20008000f00 */
[----:B------:R-:W-:Y:S01]  /*0af0*/  IMAD.U32 R5, RZ, RZ, UR5 ;  /* 0x00000005ff057e24 */ /* 0x000fe2000f8e00ff */
[----:B------:R-:W-:Y:S02]  /*0b00*/  ULDC.64 UR4, c[0x0][0x2d0] ;  /* 0x0000b40000047ab9 */ /* 0x000fe40000000a00 */
[----:B------:R-:W-:Y:S01]  /*0b10*/  UISETP.NE.U32.AND UP1, UPT, URZ, UR4, UPT ;  /* 0x000000043f00728c */ /* 0x000fe2000bf25070 */
[----:B------:R-:W-:Y:S01]  /*0b20*/  MOV R0, RZ ;  /* 0x000000ff00007202 */ /* 0x000fe20000000f00 */
[----:B------:R-:W3:Y:S01]  /*0b30*/  @P0 LDG.E R4, [R4.64] ;  /* 0x0000001204040981 */ /* 0x000ee2000c1e1900 */
[----:B------:R-:W-:Y:S01]  /*0b40*/  IMAD.MOV.U32 R2, RZ, RZ, RZ ;  /* 0x000000ffff027224 */ /* 0x000fe200078e00ff */
[----:B------:R-:W-:-:S03]  /*0b50*/  UISETP.NE.AND.EX UP1, UPT, URZ, UR5, UPT, UP1 ;  /* 0x000000053f00728c */ /* 0x000fc6000bf25310 */
[----:B------:R-:W-:Y:S01]  /*0b60*/  ULDC.64 UR4, c[0x0][0x2d0] ;  /* 0x0000b40000047ab9 */ /* 0x000fe20000000a00 */
[----:B------:R1:W5:Y:S01]  /*0b70*/  @P2 LDG.E R0, [R8.64] ;  /* 0x0000001208002981 */ /* 0x000362000c1e1900 */
[----:B------:R-:W-:Y:S01]  /*0b80*/  UIMAD.WIDE UR4, UR10, UR6, UR4 ;  /* 0x000000060a0472a5 */ /* 0x000fe2000f8e0204 */
[----:B------:R-:W-:-:S05]  /*0b90*/  PLOP3.LUT P1, PT, PT, PT, UP1, 0x80, 0x0 ;  /* 0x000000000000781c */ /* 0x000fca0003f2f018 */
[----:B------:R-:W-:Y:S01]  /*0ba0*/  MOV R6, UR4 ;  /* 0x0000000400067c02 */ /* 0x000fe20008000f00 */
[----:B------:R-:W-:-:S07]  /*0bb0*/  IMAD.U32 R7, RZ, RZ, UR5 ;  /* 0x00000005ff077e24 */ /* 0x000fce000f8e00ff */
[----:B------:R1:W5:Y:S01]  /*0bc0*/  @P1 LDG.E R2, [R6.64] ;  /* 0x0000001206021981 */ /* 0x000362000c1e1900 */
[----:B------:R-:W-:Y:S02]  /*0bd0*/  ULDC UR9, c[0x0][0x168] ;  /* 0x00005a0000097ab9 */ /* 0x000fe40000000800 */
[----:B------:R-:W-:Y:S02]  /*0be0*/  UMOV UR14, URZ ;  /* 0x0000003f000e7c82 */ /* 0x000fe40008000000 */
[----:B------:R-:W-:Y:S01]  /*0bf0*/  ULDC UR8, c[0x0][0x198] ;  /* 0x0000660000087ab9 */ /* 0x000fe20000000800 */
[----:B--2---:R-:W2:Y:S02]  /*0c00*/  @P2 R2UR UR5, R3 ;  /* 0x00000000030523c2 */ /* 0x004ea400000e0000 */
[----:B--2---:R-:W-:-:S04]  /*0c10*/  @UP2 ULEA UR5, UR10, UR5, 0x6 ;  /* 0x000000050a052291 */ /* 0x004fc8000f8e303f */
[----:B------:R-:W-:-:S04]  /*0c20*/  @UP2 USHF.R.S32.HI UR4, URZ, 0x1f, UR5 ;  /* 0x0000001f3f042899 */ /* 0x000fc80008011405 */
[----:B------:R-:W-:Y:S01]  /*0c30*/  @UP2 ULEA.HI UR4, UR4, UR5, URZ, 0x6 ;  /* 0x0000000504042291 */ /* 0x000fe2000f8f303f */
[----:B---3--:R1:W2:Y:S03]  /*0c40*/  @P0 R2UR UR9, R4 ;  /* 0x00000000040903c2 */ /* 0x0082a600000e0000 */
[----:B------:R-:W-:Y:S01]  /*0c50*/  @UP2 ULOP3.LUT UR14, UR4, 0xffffffc0, URZ, 0xc0, !UPT ;  /* 0xffffffc0040e2892 */ /* 0x000fe2000f8ec03f */
[----:B-12---:R-:W-:Y:S06]  /*0c60*/  @P0 BRA `(.L_x_544) ;  /* 0x0000006000000947 */ /* 0x006fec0003800000 */
[----:B------:R-:W-:Y:S05]  /*0c70*/  @!P2 BRA `(.L_x_544) ;  /* 0x000000500000a947 */ /* 0x000fea0003800000 */
[----:B------:R-:W2:Y:S04]  /*0c80*/  LDG.E R3, [R8.64] ;  /* 0x0000001208037981 */ /* 0x000ea8000c1e1900 */
[----:B------:R-:W3:Y:S01]  /*0c90*/  LDG.E R4, [R8.64+0x4] ;  /* 0x0000041208047981 */ /* 0x000ee2000c1e1900 */
[----:B--2---:R-:W1:Y:S08]  /*0ca0*/  R2UR UR9, R3 ;  /* 0x00000000030973c2 */ /* 0x004e7000000e0000 */
[----:B---3--:R-:W1:Y:S02]  /*0cb0*/  R2UR UR4, R4 ;  /* 0x00000000040473c2 */ /* 0x008e6400000e0000 */
[----:B-1----:R-:W-:-:S06]  /*0cc0*/  UIADD3 UR9, -UR9, UR4, URZ ;  /* 0x0000000409097290 */ /* 0x002fcc000fffe13f */
.L_x_544:
[----:B------:R-:W-:-:S04]  /*0cd0*/  ISETP.NE.U32.AND P0, PT, RZ, c[0x0][0x2e0], PT ;  /* 0x0000b800ff007a0c */ /* 0x000fc80003f05070 */
[----:B------:R-:W-:-:S13]  /*0ce0*/  ISETP.NE.AND.EX P0, PT, RZ, c[0x0][0x2e4], PT, P0 ;  /* 0x0000b900ff007a0c */ /* 0x000fda0003f05300 */
[----:B------:R-:W-:Y:S05]  /*0cf0*/  @!P0 BRA `(.L_x_545) ;  /* 0x0000007000008947 */ /* 0x000fea0003800000 */
[----:B------:R-:W-:Y:S02]  /*0d00*/  ULDC.64 UR4, c[0x0][0x2e0] ;  /* 0x0000b80000047ab9 */ /* 0x000fe40000000a00 */
[----:B------:R-:W-:-:S06]  /*0d10*/  UIMAD.WIDE UR4, UR10, UR6, UR4 ;  /* 0x000000060a0472a5 */ /* 0x000fcc000f8e0204 */
[----:B------:R-:W-:Y:S02]  /*0d20*/  MOV R4, UR4 ;  /* 0x0000000400047c02 */ /* 0x000fe40008000f00 */
[----:B------:R-:W-:-:S05]  /*0d30*/  MOV R5, UR5 ;  /* 0x0000000500057c02 */ /* 0x000fca0008000f00 */
[----:B------:R-:W2:Y:S02]  /*0d40*/  LDG.E R4, [R4.64] ;  /* 0x0000001204047981 */ /* 0x000ea4000c1e1900 */
[----:B--2---:R1:W2:Y:S02]  /*0d50*/  R2UR UR8, R4 ;  /* 0x00000000040873c2 */ /* 0x0042a400000e0000 */
[----:B-12---:R-:W-:Y:S05]  /*0d60*/  BRA `(.L_x_546) ;  /* 0x0000006000007947 */ /* 0x006fea0003800000 */
.L_x_545:
[----:B------:R-:W-:Y:S05]  /*0d70*/  @!P1 BRA `(.L_x_546) ;  /* 0x0000005000009947 */ /* 0x000fea0003800000 */
[----:B------:R-:W2:Y:S04]  /*0d80*/  LDG.E R3, [R6.64] ;  /* 0x0000001206037981 */ /* 0x000ea8000c1e1900 */
[----:B------:R-:W3:Y:S01]  /*0d90*/  LDG.E R4, [R6.64+0x4] ;  /* 0x0000041206047981 */ /* 0x000ee2000c1e1900 */
[----:B--2---:R-:W1:Y:S08]  /*0da0*/  R2UR UR8, R3 ;  /* 0x00000000030873c2 */ /* 0x004e7000000e0000 */
[----:B---3--:R-:W1:Y:S02]  /*0db0*/  R2UR UR4, R4 ;  /* 0x00000000040473c2 */ /* 0x008e6400000e0000 */
[----:B-1----:R-:W-:-:S06]  /*0dc0*/  UIADD3 UR8, -UR8, UR4, URZ ;  /* 0x0000000408087290 */ /* 0x002fcc000fffe13f */
.L_x_546:
[----:B------:R-:W-:Y:S01]  /*0dd0*/  USHF.L.U32 UR6, UR12, 0x7, URZ ;  /* 0x000000070c067899 */ /* 0x000fe2000800063f */
[----:B------:R-:W-:Y:S01]  /*0de0*/  PLOP3.LUT P1, PT, PT, PT, PT, 0x80, 0x0 ;  /* 0x000000000000781c */ /* 0x000fe20003f2f070 */
[----:B------:R-:W-:Y:S01]  /*0df0*/  ULDC UR4, c[0x0][0x2a4] ;  /* 0x0000a90000047ab9 */ /* 0x000fe20000000800 */
[----:B------:R-:W-:Y:S01]  /*0e00*/  CS2R R150, SRZ ;  /* 0x0000000000967805 */ /* 0x000fe2000001ff00 */
[----:B------:R-:W-:Y:S01]  /*0e10*/  UIADD3 UR7, UR6, UR9, -UR8 ;  /* 0x0000000906077290 */ /* 0x000fe2000fffe808 */
[----:B------:R-:W-:Y:S01]  /*0e20*/  CS2R R148, SRZ ;  /* 0x0000000000947805 */ /* 0x000fe2000001ff00 */
[----:B------:R-:W-:Y:S01]  /*0e30*/  UIADD3 UR5, UR9, 0x3f, URZ ;  /* 0x0000003f09057890 */ /* 0x000fe2000fffe03f */
        /* <DEDUP_REMOVED lines=58> */
[----:B------:R-:W-:Y:S01]  /*11e0*/  UIMAD UR4, UR14, 0x60, URZ ;  /* 0x000000600e0478a4 */ /* 0x000fe2000f8e023f */
[C---:B------:R-:W-:Y:S01]  /*11f0*/  IMAD.SHL.U32 R7, R236.reuse, 0x4, RZ ;  /* 0x00000004ec077824 */ /* 0x040fe200078e00ff */
[--C-:B------:R-:W-:Y:S01]  /*1200*/  SHF.R.S32.HI R8, RZ, 0x1f, R236.reuse ;  /* 0x0000001fff087819 */ /* 0x100fe200000114ec */
[----:B------:R-:W-:Y:S01]  /*1210*/  USHF.R.S32.HI UR13, URZ, 0x1f, UR14 ;  /* 0x0000001f3f0d7899 */ /* 0x000fe2000801140e */
[----:B------:R-:W-:Y:S01]  /*1220*/  SHF.R.S32.HI R11, RZ, 0x1f, R236 ;  /* 0x0000001fff0b7819 */ /* 0x000fe200000114ec */
[----:B------:R-:W-:Y:S01]  /*1230*/  IMAD.U32 R16, RZ, RZ, UR11 ;  /* 0x0000000bff107e24 */ /* 0x000fe2000f8e00ff */
[----:B------:R-:W-:Y:S01]  /*1240*/  IADD3 R4, P0, R236, UR4, RZ ;  /* 0x00000004ec047c10 */ /* 0x000fe2000ff1e0ff */
[----:B------:R-:W-:Y:S01]  /*1250*/  IMAD.U32 R3, RZ, RZ, UR4 ;  /* 0x00000004ff037e24 */ /* 0x000fe2000f8e00ff */
[----:B------:R-:W-:Y:S01]  /*1260*/  ULDC.64 UR4, c[0x0][0x248] ;  /* 0x0000920000047ab9 */ /* 0x000fe20000000a00 */
[----:B------:R-:W-:Y:S01]  /*1270*/  IADD3 R6, P1, R7, UR14, RZ ;  /* 0x0000000e07067c10 */ /* 0x000fe2000ff3e0ff */
[----:B------:R-:W-:Y:S01]  /*1280*/  UISETP.NE.AND UP0, UPT, UR4, 0x1, UPT ;  /* 0x000000010400788c */ /* 0x000fe2000bf05270 */
[----:B------:R-:W-:Y:S01]  /*1290*/  LEA.HI R24, R11, R236, RZ, 0x2 ;  /* 0x000000ec0b187211 */ /* 0x000fe200078f10ff */
[----:B------:R-:W-:Y:S01]  /*12a0*/  IMAD.U32 R20, RZ, RZ, UR11 ;  /* 0x0000000bff147e24 */ /* 0x000fe2000f8e00ff */
[----:B------:R-:W-:Y:S01]  /*12b0*/  LEA.HI.X.SX32 R5, R3, R8, 0x1, P0 ;  /* 0x0000000803057211 */ /* 0x000fe200000f0eff */
[----:B------:R-:W-:Y:S01]  /*12c0*/  IMAD.U32 R18, RZ, RZ, UR11 ;  /* 0x0000000bff127e24 */ /* 0x000fe2000f8e00ff */
[----:B------:R-:W-:Y:S01]  /*12d0*/  LEA.HI.X.SX32 R7, R7, UR13, 0x1, P1 ;  /* 0x0000000d07077c11 */ /* 0x000fe200088f0eff */
[----:B------:R-:W-:Y:S01]  /*12e0*/  UIMAD.WIDE.U32 UR20, UR11, UR5, URZ ;  /* 0x000000050b1472a5 */ /* 0x000fe2000f8e003f */
[----:B------:R-:W-:Y:S01]  /*12f0*/  SHF.R.S32.HI R241, RZ, 0x2, R24 ;  /* 0x00000002fff17819 */ /* 0x000fe20000011418 */
[----:B------:R-:W-:Y:S01]  /*1300*/  IMAD.WIDE.U32 R16, R16, c[0x0][0x238], R4 ;  /* 0x00008e0010107a25 */ /* 0x000fe200078e0004 */
[----:B------:R-:W-:Y:S01]  /*1310*/  LOP3.LUT R5, R24, 0xfffffffc, RZ, 0xc0, !PT ;  /* 0xfffffffc18057812 */ /* 0x000fe200078ec0ff */
[----:B------:R-:W-:Y:S01]  /*1320*/  ULDC UR4, c[0x0][0x250] ;  /* 0x0000940000047ab9 */ /* 0x000fe20000000800 */
[----:B------:R-:W-:Y:S01]  /*1330*/  SHF.R.S32.HI R3, RZ, 0x1f, R241 ;  /* 0x0000001fff037819 */ /* 0x000fe200000114f1 */
[--C-:B------:R-:W-:Y:S01]  /*1340*/  IMAD.WIDE.U32 R20, R20, c[0x0][0x270], R6.reuse ;  /* 0x00009c0014147a25 */ /* 0x100fe200078e0006 */
[----:B------:R-:W-:Y:S01]  /*1350*/  UMOV UR13, UR11 ;  /* 0x0000000b000d7c82 */ /* 0x000fe20008000000 */
[C---:B-----5:R-:W-:Y:S01]  /*1360*/  IADD3 R4, P1, R241.reuse, R0, RZ ;  /* 0x00000000f1047210 */ /* 0x060fe20007f3e0ff */
[----:B------:R-:W-:Y:S01]  /*1370*/  @UP0 USHF.R.U32.HI UR13, URZ, UR4, UR21 ;  /* 0x000000043f0d0299 */ /* 0x000fe20008011615 */
[----:B------:R-:W-:Y:S01]  /*1380*/  IMAD.WIDE.U32 R18, R18, c[0x0][0x288], R6 ;  /* 0x0000a20012127a25 */ /* 0x000fe200078e0006 */
[----:B------:R-:W-:Y:S01]  /*1390*/  IADD3 R8, P0, R241, R2, RZ ;  /* 0x00000002f1087210 */ /* 0x000fe20007f1e0ff */
[----:B------:R-:W-:Y:S01]  /*13a0*/  ULDC.64 UR14, c[0x0][0x1e0] ;  /* 0x00007800000e7ab9 */ /* 0x000fe20000000a00 */
[-C--:B------:R-:W-:Y:S01]  /*13b0*/  LEA.HI R12, R11, R236.reuse, RZ, 0x3 ;  /* 0x000000ec0b0c7211 */ /* 0x080fe200078f18ff */
[----:B------:R-:W-:Y:S01]  /*13c0*/  IMAD.IADD R6, R236, 0x1, -R5 ;  /* 0x00000001ec067824 */ /* 0x000fe200078e0a05 */
[----:B------:R-:W-:Y:S01]  /*13d0*/  USHF.R.S32.HI UR16, URZ, 0x1f, UR13 ;  /* 0x0000001f3f107899 */ /* 0x000fe2000801140d */
[-C--:B------:R-:W-:Y:S01]  /*13e0*/  LEA.HI.X.SX32 R0, R0, R3.reuse, 0x1, P1 ;  /* 0x0000000300007211 */ /* 0x080fe200008f0eff */
[----:B------:R-:W-:Y:S01]  /*13f0*/  ULDC.64 UR4, c[0x0][0x1b0] ;  /* 0x00006c0000047ab9 */ /* 0x000fe20000000a00 */
[----:B------:R-:W-:Y:S01]  /*1400*/  IMAD.SHL.U32 R26, R6, 0x8, RZ ;  /* 0x00000008061a7824 */ /* 0x000fe200078e00ff */
[----:B------:R-:W-:Y:S01]  /*1410*/  UIMAD UR14, UR16, UR14, URZ ;  /* 0x0000000e100e72a4 */ /* 0x000fe2000f8e023f */
[----:B------:R-:W-:Y:S01]  /*1420*/  LEA.HI.X.SX32 R9, R2, R3, 0x1, P0 ;  /* 0x0000000302097211 */ /* 0x000fe200000f0eff */
[----:B------:R-:W-:Y:S01]  /*1430*/  UIMAD UR16, UR16, UR4, URZ ;  /* 0x00000004101072a4 */ /* 0x000fe2000f8e023f */
[----:B------:R-:W-:Y:S01]  /*1440*/  IMAD.SHL.U32 R7, R12, 0x8, RZ ;  /* 0x000000080c077824 */ /* 0x000fe200078e00ff */
[--C-:B------:R-:W-:Y:S01]  /*1450*/  SHF.R.S32.HI R27, RZ, 0x1f, R26.reuse ;  /* 0x0000001fff1b7819 */ /* 0x100fe2000001141a */
[----:B------:R-:W-:Y:S01]  /*1460*/  IMAD.U32 R3, RZ, RZ, UR13 ;  /* 0x0000000dff037e24 */ /* 0x000fe2000f8e00ff */
[----:B------:R-:W-:Y:S01]  /*1470*/  USHF.R.S32.HI UR22, URZ, 0x1f, UR10 ;  /* 0x0000001f3f167899 */ /* 0x000fe2000801140a */
[----:B------:R-:W-:Y:S01]  /*1480*/  IMAD.U32 R28, RZ, RZ, UR12 ;  /* 0x0000000cff1c7e24 */ /* 0x000fe2000f8e00ff */
[----:B------:R-:W-:Y:S01]  /*1490*/  UIMAD UR15, UR13, UR15, UR14 ;  /* 0x0000000f0d0f72a4 */ /* 0x000fe2000f8e020e */
[----:B------:R-:W-:Y:S01]  /*14a0*/  IMAD.WIDE.U32 R30, R3, c[0x0][0x1e0], R26 ;  /* 0x00007800031e7a25 */ /* 0x000fe200078e001a */
[----:B------:R-:W-:Y:S01]  /*14b0*/  UIMAD UR16, UR13, UR5, UR16 ;  /* 0x000000050d1072a4 */ /* 0x000fe2000f8e0210 */
[----:B------:R-:W-:Y:S01]  /*14c0*/  LOP3.LUT R7, R7, 0xc0, RZ, 0xc0, !PT ;  /* 0x000000c007077812 */ /* 0x000fe200078ec0ff */
[----:B------:R-:W-:Y:S01]  /*14d0*/  USEL UR14, UR10, URZ, !UP1 ;  /* 0x0000003f0a0e7287 */ /* 0x000fe2000c800000 */
[----:B------:R-:W-:Y:S01]  /*14e0*/  IMAD.WIDE R28, R28, 0x80, R8 ;  /* 0x000000801c1c7825 */ /* 0x000fe200078e0208 */
[----:B------:R-:W-:Y:S01]  /*14f0*/  USEL UR13, UR22, URZ, !UP1 ;  /* 0x0000003f160d7287 */ /* 0x000fe2000c800000 */
[----:B------:R-:W-:Y:S01]  /*1500*/  SHF.R.U32.HI R5, RZ, 0x3, R7 ;  /* 0x00000003ff057819 */ /* 0x000fe20000011607 */
[----:B------:R-:W-:Y:S01]  /*1510*/  ULDC.64 UR4, c[0x0][0x1e8] ;  /* 0x00007a0000047ab9 */ /* 0x000fe20000000a00 */
[--C-:B------:R-:W-:Y:S01]  /*1520*/  LOP3.LUT R2, R7, 0x18, R26.reuse, 0xf8, !PT ;  /* 0x0000001807027812 */ /* 0x100fe200078ef81a */
[----:B------:R-:W-:Y:S01]  /*1530*/  UIMAD UR4, UR13, UR4, URZ ;  /* 0x000000040d0472a4 */ /* 0x000fe2000f8e023f */
[----:B------:R-:W-:Y:S01]  /*1540*/  IADD3 R31, R31, UR15, RZ ;  /* 0x0000000f1f1f7c10 */ /* 0x000fe2000fffe0ff */
[----:B------:R-:W-:Y:S01]  /*1550*/  IMAD.U32 R22, RZ, RZ, UR14 ;  /* 0x0000000eff167e24 */ /* 0x000fe2000f8e00ff */
[----:B------:R-:W-:Y:S01]  /*1560*/  LOP3.LUT R5, R2, R5, RZ, 0x3c, !PT ;  /* 0x0000000502057212 */ /* 0x000fe200078e3cff */
[----:B------:R-:W-:Y:S01]  /*1570*/  IMAD.WIDE.U32 R8, R3, c[0x0][0x1b0], R26 ;  /* 0x00006c0003087a25 */ /* 0x000fe200078e001a */
[----:B------:R-:W-:Y:S01]  /*1580*/  UIMAD UR15, UR14, UR5, UR4 ;  /* 0x000000050e0f72a4 */ /* 0x000fe2000f8e0204 */
[----:B------:R-:W-:Y:S01]  /*1590*/  LEA.HI R2, R24, R241, RZ, 0x1 ;  /* 0x000000f118027211 */ /* 0x000fe200078f08ff */
[----:B------:R-:W-:Y:S01]  /*15a0*/  UIADD3 UR6, -UR6, UR8, URZ ;  /* 0x0000000806067290 */ /* 0x000fe2000fffe13f */
[----:B------:R-:W-:Y:S01]  /*15b0*/  IMAD.WIDE.U32 R30, R22, c[0x0][0x1e8], R30 ;  /* 0x00007a00161e7a25 */ /* 0x000fe200078e001e */
[----:B------:R-:W-:Y:S01]  /*15c0*/  IADD3 R9, R9, UR16, RZ ;  /* 0x0000001009097c10 */ /* 0x000fe2000fffe0ff */
[----:B------:R-:W-:Y:S01]  /*15d0*/  ULDC.64 UR4, c[0x0][0x1b8] ;  /* 0x00006e0000047ab9 */ /* 0x000fe20000000a00 */
[----:B------:R-:W-:Y:S01]  /*15e0*/  LOP3.LUT R2, R2, 0x7fffffe, RZ, 0xc0, !PT ;  /* 0x07fffffe02027812 */ /* 0x000fe200078ec0ff */
[----:B------:R-:W-:Y:S01]  /*15f0*/  IMAD R7, R29, c[0x0][0x1d8], RZ ;  /* 0x000076001d077a24 */ /* 0x000fe200078e02ff */
[----:B------:R-:W-:Y:S01]  /*1600*/  LEA.HI R3, R11, R236, RZ, 0x5 ;  /* 0x000000ec0b037211 */ /* 0x000fe200078f28ff */
[----:B------:R-:W-:Y:S01]  /*1610*/  IMAD.WIDE.U32 R22, R22, c[0x0][0x1b8], R8 ;  /* 0x00006e0016167a25 */ /* 0x000fe200078e0008 */
[----:B------:R-:W-:Y:S01]  /*1620*/  IADD3 R31, R31, UR15, RZ ;  /* 0x0000000f1f1f7c10 */ /* 0x000fe2000fffe0ff */
[----:B------:R-:W-:Y:S01]  /*1630*/  UIMAD UR4, UR13, UR4, URZ ;  /* 0x000000040d0472a4 */ /* 0x000fe2000f8e023f */
[----:B------:R-:W-:Y:S01]  /*1640*/  SHF.R.S32.HI R14, RZ, 0x5, R3 ;  /* 0x00000005ff0e7819 */ /* 0x000fe20000011403 */
[C---:B------:R-:W-:Y:S01]  /*1650*/  IMAD.IADD R9, R241.reuse, 0x1, -R2 ;  /* 0x00000001f1097824 */ /* 0x040fe200078e0a02 */
[----:B------:R-:W-:Y:S01]  /*1660*/  IADD3 R240, R26, 0x40, RZ ;  /* 0x000000401af07810 */ /* 0x000fe20007ffe0ff */
[C---:B------:R-:W-:Y:S01]  /*1670*/  IMAD R2, R28.reuse, c[0x0][0x1dc], R7 ;  /* 0x000077001c027a24 */ /* 0x040fe200078e0207 */
[----:B------:R-:W-:Y:S01]  /*1680*/  IADD3 R7, -R241, UR6, RZ ;  /* 0x00000006f1077c10 */ /* 0x000fe2000fffe1ff */
[----:B------:R-:W-:Y:S01]  /*1690*/  IMAD.WIDE.U32 R30, R28, c[0x0][0x1d8], R30 ;  /* 0x000076001c1e7a25 */ /* 0x000fe200078e001e */
[----:B------:R-:W-:Y:S01]  /*16a0*/  ISETP.GE.AND P3, PT, R26, c[0x0][0x1cc], PT ;  /* 0x000073001a007a0c */ /* 0x000fe20003f66270 */
[----:B------:R-:W-:Y:S01]  /*16b0*/  UIMAD UR5, UR14, UR5, UR4 ;  /* 0x000000050e0572a4 */ /* 0x000fe2000f8e0204 */
[----:B------:R-:W-:Y:S01]  /*16c0*/  ISETP.GE.AND P1, PT, R240, c[0x0][0x1cc], PT ;  /* 0x00007300f0007a0c */ /* 0x000fe20003f26270 */
[----:B------:R-:W-:Y:S01]  /*16d0*/  IMAD R238, R14, 0x8, R9 ;  /* 0x000000080eee7824 */ /* 0x000fe200078e0209 */
[----:B------:R-:W-:Y:S01]  /*16e0*/  LEA R32, P0, R30, c[0x0][0x1c0], 0x1 ;  /* 0x000070001e207a11 */ /* 0x000fe200078008ff */
[----:B------:R-:W-:Y:S01]  /*16f0*/  IMAD.IADD R2, R31, 0x1, R2 ;  /* 0x000000011f027824 */ /* 0x000fe200078e0202 */
[C---:B------:R-:W-:Y:S01]  /*1700*/  ISETP.LT.OR P6, PT, R7.reuse, 0x1, P3 ;  /* 0x000000010700780c */ /* 0x040fe20001fc1670 */
[----:B------:R-:W-:Y:S01]  /*1710*/  IMAD.MOV.U32 R8, RZ, RZ, c[0x0][0x1d8] ;  /* 0x00007600ff087624 */ /* 0x000fe200078e00ff */
[C---:B------:R-:W-:Y:S01]  /*1720*/  ISETP.LT.OR P4, PT, R7.reuse, 0x1, P1 ;  /* 0x000000010700780c */ /* 0x040fe20000f81670 */
[----:B------:R-:W-:Y:S01]  /*1730*/  IMAD.U32 R238, R238, 0x20, R5 ;  /* 0x00000020eeee7824 */ /* 0x000fe200078e0005 */
[----:B------:R-:W-:Y:S01]  /*1740*/  LEA.HI.X R33, R30, c[0x0][0x1c4], R2, 0x1, P0 ;  /* 0x000071001e217a11 */ /* 0x000fe200000f0c02 */
[----:B------:R-:W-:Y:S01]  /*1750*/  IMAD.MOV.U32 R5, RZ, RZ, c[0x0][0x1dc] ;  /* 0x00007700ff057624 */ /* 0x000fe200078e00ff */
[C---:B------:R-:W-:Y:S01]  /*1760*/  LEA R30, P0, R8.reuse, R32, 0x7 ;  /* 0x00000020081e7211 */ /* 0x040fe200078038ff */
[----:B------:R-:W-:Y:S01]  /*1770*/  UMOV UR4, 0x6 ;  /* 0x0000000600047882 */ /* 0x000fe20000000000 */
[----:B------:R-:W-:Y:S01]  /*1780*/  ISETP.LT.OR P3, PT, R7, 0x41, P3 ;  /* 0x000000410700780c */ /* 0x000fe20001f61670 */
[----:B------:R-:W-:Y:S01]  /*1790*/  ULDC.64 UR14, c[0x0][0x208] ;  /* 0x00008200000e7ab9 */ /* 0x000fe20000000a00 */
[----:B------:R-:W-:Y:S01]  /*17a0*/  LEA.HI.X R31, R8, R33, R5, 0x7, P0 ;  /* 0x00000021081f7211 */ /* 0x000fe200000f3c05 */
[----:B------:R-:W-:Y:S01]  /*17b0*/  IMAD.SHL.U32 R238, R238, 0x2, RZ ;  /* 0x00000002eeee7824 */ /* 0x000fe200078e00ff */
[----:B------:R-:W-:Y:S01]  /*17c0*/  IADD3 R8, R26, 0x20, RZ ;  /* 0x000000201a087810 */ /* 0x000fe20007ffe0ff */
[----:B------:R-:W-:Y:S01]  /*17d0*/  USHF.R.S32.HI UR23, URZ, 0x1f, UR11 ;  /* 0x0000001f3f177899 */ /* 0x000fe2000801140b */
[----:B------:R-:W-:Y:S01]  /*17e0*/  IADD3 R23, R23, UR5, RZ ;  /* 0x0000000517177c10 */ /* 0x000fe2000fffe0ff */
[----:B------:R-:W-:Y:S01]  /*17f0*/  USHF.L.U64.HI UR15, UR14, UR4, UR15 ;  /* 0x000000040e0f7299 */ /* 0x000fe2000801020f */
[----:B------:R-:W-:Y:S01]  /*1800*/  ISETP.GE.AND P2, PT, R8, c[0x0][0x1cc], PT ;  /* 0x0000730008007a0c */ /* 0x000fe20003f46270 */
[----:B------:R-:W-:Y:S01]  /*1810*/  @!PT LDS RZ, [RZ] ;  /* 0x00000000fffff984 */ /* 0x000fe20000000800 */
[----:B------:R-:W-:Y:S01]  /*1820*/  @!PT LDS RZ, [RZ] ;  /* 0x00000000fffff984 */ /* 0x000fe20000000800 */
[----:B------:R-:W-:Y:S01]  /*1830*/  @!PT LDS RZ, [RZ] ;  /* 0x00000000fffff984 */ /* 0x000fe20000000800 */
[----:B------:R1:W-:Y:S01]  /*1840*/  LDGSTS.E.BYPASS.LTC128B.128 [R238+0x6080], [R32.64], !P6 ;  /* 0x0608000020ee7fae */ /* 0x0003e2000f101d52 */
[C---:B------:R-:W-:Y:S01]  /*1850*/  ISETP.LT.OR P1, PT, R7.reuse, 0x41, P1 ;  /* 0x000000410700780c */ /* 0x040fe20000f21670 */
[----:B------:R-:W-:Y:S01]  /*1860*/  ULDC.64 UR4, c[0x0][0x270] ;  /* 0x00009c0000047ab9 */ /* 0x000fe20000000a00 */
[C---:B------:R-:W-:Y:S01]  /*1870*/  ISETP.LT.OR P5, PT, R7.reuse, 0x1, P2 ;  /* 0x000000010700780c */ /* 0x040fe200017a1670 */
[----:B------:R-:W-:Y:S01]  /*1880*/  UIMAD UR4, UR23, UR4, URZ ;  /* 0x00000004170472a4 */ /* 0x000fe2000f8e023f */
[----:B------:R-:W-:Y:S01]  /*1890*/  ISETP.LT.OR P2, PT, R7, 0x41, P2 ;  /* 0x000000410700780c */ /* 0x000fe20001741670 */
[----:B------:R-:W-:Y:S01]  /*18a0*/  IMAD R2, R29, c[0x0][0x1a8], RZ ;  /* 0x00006a001d027a24 */ /* 0x000fe200078e02ff */
[----:B------:R-:W-:Y:S01]  /*18b0*/  USHF.L.U32 UR16, UR14, 0x6, URZ ;  /* 0x000000060e107899 */ /* 0x000fe2000800063f */
[----:B------:R-:W-:Y:S01]  /*18c0*/  IMAD.WIDE.U32 R22, R28, c[0x0][0x1a8], R22 ;  /* 0x00006a001c167a25 */ /* 0x000fe200078e0016 */
[----:B------:R-:W-:Y:S01]  /*18d0*/  UIMAD UR14, UR11, UR5, UR4 ;  /* 0x000000050b0e72a4 */ /* 0x000fe2000f8e0204 */
[----:B------:R-:W-:Y:S01]  /*18e0*/  ISETP.GE.AND P6, PT, R8, c[0x0][0x19c], PT ;  /* 0x0000670008007a0c */ /* 0x000fe20003fc6270 */
[----:B------:R-:W-:Y:S01]  /*18f0*/  USHF.L.U32 UR20, UR17, 0x6, URZ ;  /* 0x0000000611147899 */ /* 0x000fe2000800063f */
[----:B------:R-:W-:Y:S01]  /*1900*/  IMAD R2, R28, c[0x0][0x1ac], R2 ;  /* 0x00006b001c027a24 */ /* 0x000fe200078e0202 */
[----:B------:R-:W-:Y:S01]  /*1910*/  ULDC.64 UR4, c[0x0][0x288] ;  /* 0x0000a20000047ab9 */ /* 0x000fe20000000a00 */
[----:B------:R-:W-:Y:S01]  /*1920*/  LEA.HI R15, R11, R236, RZ, 0x4 ;  /* 0x000000ec0b0f7211 */ /* 0x000fe200078f20ff */
[----:B------:R-:W-:Y:S01]  /*1930*/  UIMAD UR4, UR23, UR4, URZ ;  /* 0x00000004170472a4 */ /* 0x000fe2000f8e023f */
[----:B------:R1:W-:Y:S01]  /*1940*/  LDGSTS.E.BYPASS.LTC128B.128 [R238+0x8080], [R32.64+0x40], !P5 ;  /* 0x0808004020ee7fae */ /* 0x0003e2000e901d52 */
[----:B------:R-:W-:Y:S01]  /*1950*/  IMAD.IADD R2, R23, 0x1, R2 ;  /* 0x0000000117027824 */ /* 0x000fe200078e0202 */
[----:B------:R-:W-:Y:S01]  /*1960*/  LEA R28, P0, R22, c[0x0][0x190], 0x1 ;  /* 0x00006400161c7a11 */ /* 0x000fe200078008ff */
[----:B------:R-:W-:Y:S01]  /*1970*/  IMAD.MOV.U32 R5, RZ, RZ, c[0x0][0x1a8] ;  /* 0x00006a00ff057624 */ /* 0x000fe200078e00ff */
[----:B------:R1:W-:Y:S01]  /*1980*/  LDGSTS.E.BYPASS.LTC128B.128 [R238+0xa080], [R32.64+0x80], !P4 ;  /* 0x0a08008020ee7fae */ /* 0x0003e2000e101d52 */
[----:B------:R-:W-:Y:S01]  /*1990*/  ISETP.GE.AND P4, PT, R240, c[0x0][0x19c], PT ;  /* 0x00006700f0007a0c */ /* 0x000fe20003f86270 */
[----:B------:R-:W-:Y:S01]  /*19a0*/  UIMAD UR13, UR11, UR5, UR4 ;  /* 0x000000050b0d72a4 */ /* 0x000fe2000f8e0204 */
[----:B------:R-:W-:Y:S01]  /*19b0*/  SHF.R.S32.HI R9, RZ, 0x4, R15 ;  /* 0x00000004ff097819 */ /* 0x000fe2000001140f */
[----:B------:R2:W-:Y:S01]  /*19c0*/  LDGSTS.E.BYPASS.LTC128B.128 [R238+0x7080], [R30.64], !P3 ;  /* 0x070800001eee7fae */ /* 0x0005e2000d901d52 */
[----:B------:R-:W-:Y:S01]  /*19d0*/  ISETP.LT.OR P3, PT, R7, 0x1, P6 ;  /* 0x000000010700780c */ /* 0x000fe20003761670 */
[----:B------:R-:W-:Y:S01]  /*19e0*/  ULDC.64 UR4, c[0x0][0x180] ;  /* 0x0000600000047ab9 */ /* 0x000fe20000000a00 */
[----:B------:R-:W-:Y:S01]  /*19f0*/  LEA.HI.X R29, R22, c[0x0][0x194], R2, 0x1, P0 ;  /* 0x00006500161d7a11 */ /* 0x000fe200000f0c02 */
[----:B------:R2:W-:Y:S01]  /*1a00*/  LDGSTS.E.BYPASS.LTC128B.128 [R238+0x9080], [R30.64+0x40], !P2 ;  /* 0x090800401eee7fae */ /* 0x0005e2000d101d52 */
[----:B------:R-:W-:Y:S01]  /*1a10*/  ISETP.GE.AND P2, PT, R26, c[0x0][0x19c], PT ;  /* 0x000067001a007a0c */ /* 0x000fe20003f46270 */
[----:B------:R-:W-:Y:S01]  /*1a20*/  IMAD.MOV.U32 R2, RZ, RZ, c[0x0][0x1ac] ;  /* 0x00006b00ff027624 */ /* 0x000fe200078e00ff */
[----:B------:R-:W-:Y:S01]  /*1a30*/  LEA.HI R10, R15, R9, RZ, 0x1 ;  /* 0x000000090f0a7211 */ /* 0x000fe200078f08ff */
[----:B------:R2:W-:Y:S01]  /*1a40*/  LDGSTS.E.BYPASS.LTC128B.128 [R238+0xb080], [R30.64+0x80], !P1 ;  /* 0x0b0800801eee7fae */ /* 0x0005e2000c901d52 */
[C---:B------:R-:W-:Y:S01]  /*1a50*/  ISETP.LT.OR P5, PT, R7.reuse, 0x1, P2 ;  /* 0x000000010700780c */ /* 0x040fe200017a1670 */
[----:B------:R-:W-:Y:S01]  /*1a60*/  UIMAD UR4, UR23, UR4, URZ ;  /* 0x00000004170472a4 */ /* 0x000fe2000f8e023f */
[----:B------:R-:W-:Y:S01]  /*1a70*/  ISETP.LT.OR P1, PT, R7, 0x1, P4 ;  /* 0x000000010700780c */ /* 0x000fe20002721670 */
[----:B------:R-:W-:Y:S01]  /*1a80*/  UIADD3 UR21, -UR20, UR9, URZ ;  /* 0x0000000914157290 */ /* 0x000fe2000fffe13f */
[C---:B------:R-:W-:Y:S01]  /*1a90*/  LEA R22, P0, R5.reuse, R28, 0x7 ;  /* 0x0000001c05167211 */ /* 0x040fe200078038ff */
[----:B------:R-:W0:Y:S01]  /*1aa0*/  LDGDEPBAR ;  /* 0x00000000000079af */ /* 0x000e220000000000 */
[----:B------:R-:W-:Y:S01]  /*1ab0*/  LOP3.LUT R10, R10, 0xfffffffe, RZ, 0xc0, !PT ;  /* 0xfffffffe0a0a7812 */ /* 0x000fe200078ec0ff */
[----:B------:R-:W-:Y:S01]  /*1ac0*/  UIMAD UR25, UR11, UR5, UR4 ;  /* 0x000000050b1972a4 */ /* 0x000fe2000f8e0204 */
[----:B------:R-:W-:Y:S01]  /*1ad0*/  LEA.HI.X R23, R5, R29, R2, 0x7, P0 ;  /* 0x0000001d05177211 */ /* 0x000fe200000f3c02 */
[C---:B------:R-:W-:Y:S01]  /*1ae0*/  IMAD R5, R0.reuse, c[0x0][0x178], RZ ;  /* 0x00005e0000057a24 */ /* 0x040fe200078e02ff */
[----:B------:R-:W-:Y:S01]  /*1af0*/  SHF.R.S32.HI R2, RZ, 0x1f, R24 ;  /* 0x0000001fff027819 */ /* 0x000fe20000011418 */
[----:B------:R-:W-:Y:S01]  /*1b00*/  ULDC.64 UR4, c[0x0][0x210] ;  /* 0x0000840000047ab9 */ /* 0x000fe20000000a00 */
[----:B------:R-:W-:Y:S01]  /*1b10*/  IMAD.IADD R10, R9, 0x1, -R10 ;  /* 0x00000001090a7824 */ /* 0x000fe200078e0a0a */
[----:B------:R3:W-:Y:S01]  /*1b20*/  LDGSTS.E.BYPASS.LTC128B.128 [R238+0x80], [R28.64], !P5 ;  /* 0x000800001cee7fae */ /* 0x0007e2000e901d52 */
[----:B------:R-:W-:Y:S01]  /*1b30*/  ISETP.LT.OR P2, PT, R7, 0x41, P2 ;  /* 0x000000410700780c */ /* 0x000fe20001741670 */
[----:B------:R-:W-:Y:S01]  /*1b40*/  IMAD R9, R0, c[0x0][0x208], RZ ;  /* 0x0000820000097a24 */ /* 0x000fe200078e02ff */
[----:B------:R-:W-:Y:S01]  /*1b50*/  LEA.HI R2, R2, R241, RZ, 0x3 ;  /* 0x000000f102027211 */ /* 0x000fe200078f18ff */
[----:B------:R3:W-:Y:S01]  /*1b60*/  LDGSTS.E.BYPASS.LTC128B.128 [R238+0x2080], [R28.64+0x40], !P3 ;  /* 0x020800401cee7fae */ /* 0x0007e2000d901d52 */
[----:B------:R-:W-:Y:S01]  /*1b70*/  UIMAD UR4, UR23, UR4, URZ ;  /* 0x00000004170472a4 */ /* 0x000fe2000f8e023f */
[----:B------:R-:W-:Y:S01]  /*1b80*/  IMAD R5, R4, c[0x0][0x17c], R5 ;  /* 0x00005f0004057a24 */ /* 0x000fe200078e0205 */
[----:B------:R-:W-:Y:S01]  /*1b90*/  ISETP.GE.AND P3, PT, R26, c[0x0][0x16c], PT ;  /* 0x00005b001a007a0c */ /* 0x000fe20003f66270 */
[----:B------:R3:W-:Y:S01]  /*1ba0*/  LDGSTS.E.BYPASS.LTC128B.128 [R238+0x4080], [R28.64+0x80], !P1 ;  /* 0x040800801cee7fae */ /* 0x0007e2000c901d52 */
[----:B------:R-:W-:Y:S01]  /*1bb0*/  ISETP.LT.AND P1, PT, R241, UR21, PT ;  /* 0x00000015f1007c0c */ /* 0x000fe2000bf21270 */
[----:B------:R-:W-:Y:S01]  /*1bc0*/  IMAD R9, R4, c[0x0][0x20c], R9 ;  /* 0x0000830004097a24 */ /* 0x000fe200078e0209 */
[C---:B------:R-:W-:Y:S01]  /*1bd0*/  ISETP.GE.AND P5, PT, R26.reuse, c[0x0][0x1fc], PT ;  /* 0x00007f001a007a0c */ /* 0x040fe20003fa6270 */
[----:B------:R-:W-:Y:S01]  /*1be0*/  IMAD.U32 R250, RZ, RZ, UR11 ;  /* 0x0000000bfffa7e24 */ /* 0x000fe2000f8e00ff */
[----:B------:R-:W-:Y:S01]  /*1bf0*/  ISETP.GE.OR P0, PT, R26, c[0x0][0x1fc], !P1 ;  /* 0x00007f001a007a0c */ /* 0x000fe20004f06670 */
[----:B------:R-:W-:Y:S01]  /*1c00*/  UIMAD UR24, UR11, UR5, UR4 ;  /* 0x000000050b1872a4 */ /* 0x000fe2000f8e0204 */
[----:B------:R-:W-:Y:S01]  /*1c10*/  LOP3.LUT R2, R2, 0xfffffff8, RZ, 0xc0, !PT ;  /* 0xfffffff802027812 */ /* 0x000fe200078ec0ff */
[----:B------:R4:W-:Y:S01]  /*1c20*/  LDGSTS.E.BYPASS.LTC128B.128 [R238+0x1080], [R22.64], !P2 ;  /* 0x0108000016ee7fae */ /* 0x0009e2000d101d52 */
[----:B------:R-:W-:Y:S01]  /*1c30*/  ULDC.64 UR4, c[0x0][0x238] ;  /* 0x00008e0000047ab9 */ /* 0x000fe20000000a00 */
[----:B------:R-:W-:Y:S01]  /*1c40*/  ISETP.LT.OR P6, PT, R7, 0x41, P6 ;  /* 0x000000410700780c */ /* 0x000fe200037c1670 */
[----:B------:R-:W-:Y:S01]  /*1c50*/  UIMAD UR4, UR23, UR4, URZ ;  /* 0x00000004170472a4 */ /* 0x000fe2000f8e023f */
[----:B------:R-:W-:Y:S01]  /*1c60*/  IMAD.IADD R2, R241, 0x1, -R2 ;  /* 0x00000001f1027824 */ /* 0x000fe200078e0a02 */
[----:B------:R-:W-:Y:S01]  /*1c70*/  USEL UR22, UR22, URZ, !UP2 ;  /* 0x0000003f16167287 */ /* 0x000fe2000d000000 */
[----:B------:R-:W-:Y:S01]  /*1c80*/  ISETP.LT.OR P4, PT, R7, 0x41, P4 ;  /* 0x000000410700780c */ /* 0x000fe20002781670 */
[----:B------:R-:W-:Y:S01]  /*1c90*/  UIMAD UR26, UR11, UR5, UR4 ;  /* 0x000000050b1a72a4 */ /* 0x000fe2000f8e0204 */
[----:B------:R-:W-:Y:S01]  /*1ca0*/  IMAD.U32 R0, RZ, RZ, UR11 ;  /* 0x0000000bff007e24 */ /* 0x000fe2000f8e00ff */
[C---:B------:R-:W-:Y:S01]  /*1cb0*/  LOP3.LUT P2, RZ, R2.reuse, 0x4, RZ, 0xc0, !PT ;  /* 0x0000000402ff7812 */ /* 0x040fe2000784c0ff */
[----:B------:R-:W-:Y:S01]  /*1cc0*/  IMAD.SHL.U32 R2, R2, 0x40, RZ ;  /* 0x0000004002027824 */ /* 0x000fe200078e00ff */
[----:B------:R-:W-:Y:S01]  /*1cd0*/  ULDC.64 UR4, c[0x0][0x188] ;  /* 0x0000620000047ab9 */ /* 0x000fe20000000a00 */
[----:B------:R-:W-:Y:S01]  /*1ce0*/  IADD3 R21, R21, UR14, RZ ;  /* 0x0000000e15157c10 */ /* 0x000fe2000fffe0ff */
[----:B------:R-:W-:Y:S01]  /*1cf0*/  UIMAD UR4, UR22, UR4, URZ ;  /* 0x00000004160472a4 */ /* 0x000fe2000f8e023f */
[----:B------:R-:W-:Y:S01]  /*1d00*/  IADD3 R19, R19, UR13, RZ ;  /* 0x0000000d13137c10 */ /* 0x000fe2000fffe0ff */
[----:B------:R-:W-:Y:S01]  /*1d10*/  USEL UR23, UR10, URZ, !UP2 ;  /* 0x0000003f0a177287 */ /* 0x000fe2000d000000 */
[----:B------:R-:W-:Y:S01]  /*1d20*/  LOP3.LUT R2, R2, 0x1c0, RZ, 0xc0, !PT ;  /* 0x000001c002027812 */ /* 0x000fe200078ec0ff */
[----:B------:R-:W-:Y:S01]  /*1d30*/  USHF.R.S32.HI UR27, URZ, 0x1f, UR17 ;  /* 0x0000001f3f1b7899 */ /* 0x000fe20008011411 */
[----:B------:R-:W-:Y:S01]  /*1d40*/  IADD3 R17, R17, UR26, RZ ;  /* 0x0000001a11117c10 */ /* 0x000fe2000fffe0ff */
[C---:B---3--:R-:W-:Y:S01]  /*1d50*/  IMAD.WIDE.U32 R28, R4.reuse, c[0x0][0x178], R26 ;  /* 0x00005e00041c7a25 */ /* 0x048fe200078e001a */
[----:B------:R-:W-:Y:S01]  /*1d60*/  SHF.R.U32.HI R7, RZ, 0x3, R2 ;  /* 0x00000003ff077819 */ /* 0x000fe20000011602 */
[----:B------:R-:W-:Y:S01]  /*1d70*/  UIMAD UR28, UR23, UR5, UR4 ;  /* 0x00000005171c72a4 */ /* 0x000fe2000f8e0204 */
[----:B------:R-:W-:Y:S01]  /*1d80*/  LOP3.LUT R15, R15, 0xfffffff0, RZ, 0xc0, !PT ;  /* 0xfffffff00f0f7812 */ /* 0x000fe200078ec0ff */
[----:B------:R-:W-:Y:S01]  /*1d90*/  IMAD.WIDE.U32 R26, R4, c[0x0][0x208], R26 ;  /* 0x00008200041a7a25 */ /* 0x000fe200078e001a */
[----:B------:R-:W-:Y:S01]  /*1da0*/  ULDC.64 UR4, c[0x0][0x178] ;  /* 0x00005e0000047ab9 */ /* 0x000fe20000000a00 */
[----:B------:R4:W-:Y:S01]  /*1db0*/  LDGSTS.E.BYPASS.LTC128B.128 [R238+0x3080], [R22.64+0x40], !P6 ;  /* 0x0308004016ee7fae */ /* 0x0009e2000f101d52 */
[----:B------:R-:W-:Y:S01]  /*1dc0*/  UIMAD.WIDE.U32 UR30, UR17, UR4, URZ ;  /* 0x00000004111e72a5 */ /* 0x000fe2000f8e003f */
[----:B------:R-:W-:Y:S01]  /*1dd0*/  IMAD.IADD R5, R29, 0x1, R5 ;  /* 0x000000011d057824 */ /* 0x000fe200078e0205 */
[----:B------:R-:W-:Y:S01]  /*1de0*/  UIMAD UR15, UR15, UR17, URZ ;  /* 0x000000110f0f72a4 */ /* 0x000fe2000f8e023f */
[----:B------:R-:W-:Y:S01]  /*1df0*/  IMAD.MOV.U32 R4, RZ, RZ, R28 ;  /* 0x000000ffff047224 */ /* 0x000fe200078e001c */
[----:B------:R4:W-:Y:S01]  /*1e00*/  LDGSTS.E.BYPASS.LTC128B.128 [R238+0x5080], [R22.64+0x80], !P4 ;  /* 0x0508008016ee7fae */ /* 0x0009e2000e101d52 */
[----:B------:R-:W-:Y:S01]  /*1e10*/  IMAD.IADD R25, R27, 0x1, R9 ;  /* 0x000000011b197824 */ /* 0x000fe200078e0209 */
[----:B------:R-:W-:Y:S01]  /*1e20*/  LEA.HI R9, R11, R236, RZ, 0x6 ;  /* 0x000000ec0b097211 */ /* 0x000fe200078f30ff */
[----:B------:R-:W-:Y:S01]  /*1e30*/  IMAD.WIDE.U32 R250, R250, c[0x0][0x180], R4 ;  /* 0x00006000fafa7a25 */ /* 0x000fe200078e0004 */
[----:B------:R-:W-:Y:S01]  /*1e40*/  LEA.HI R5, R3, R14, RZ, 0x1 ;  /* 0x0000000e03057211 */ /* 0x000fe200078f08ff */
[----:B------:R-:W-:Y:S01]  /*1e50*/  UIMAD UR15, UR27, UR16, UR15 ;  /* 0x000000101b0f72a4 */ /* 0x000fe2000f8e020f */
[----:B------:R-:W-:Y:S01]  /*1e60*/  SHF.R.S32.HI R9, RZ, 0x6, R9 ;  /* 0x00000006ff097819 */ /* 0x000fe20000011409 */
[----:B------:R-:W-:Y:S01]  /*1e70*/  IMAD.MOV.U32 R24, RZ, RZ, R26 ;  /* 0x000000ffff187224 */ /* 0x000fe200078e001a */
[----:B------:R-:W-:Y:S01]  /*1e80*/  LOP3.LUT R5, R5, 0xfffffffe, RZ, 0xc0, !PT ;  /* 0xfffffffe05057812 */ /* 0x000fe200078ec0ff */
[----:B------:R-:W-:Y:S01]  /*1e90*/  IMAD.U32 R242, RZ, RZ, UR23 ;  /* 0x00000017fff27e24 */ /* 0x000fe2000f8e00ff */
[----:B------:R-:W-:Y:S01]  /*1ea0*/  IADD3 R251, R251, UR25, RZ ;  /* 0x00000019fbfb7c10 */ /* 0x000fe2000fffe0ff */
[----:B------:R-:W-:Y:S01]  /*1eb0*/  IMAD.SHL.U32 R4, R9, 0x8, RZ ;  /* 0x0000000809047824 */ /* 0x000fe200078e00ff */
[----:B------:R-:W-:Y:S01]  /*1ec0*/  UIMAD UR25, UR27, UR4, URZ ;  /* 0x000000041b1972a4 */ /* 0x000fe2000f8e023f */
[----:B------:R-:W-:Y:S01]  /*1ed0*/  IMAD.IADD R5, R14, 0x1, -R5 ;  /* 0x000000010e057824 */ /* 0x000fe200078e0a05 */
[----:B------:R-:W-:Y:S01]  /*1ee0*/  LOP3.LUT R3, R3, 0xffffffe0, RZ, 0xc0, !PT ;  /* 0xffffffe003037812 */ /* 0x000fe200078ec0ff */
[----:B------:R-:W-:Y:S01]  /*1ef0*/  IMAD.WIDE.U32 R24, R0, c[0x0][0x210], R24 ;  /* 0x0000840000187a25 */ /* 0x000fe200078e0018 */
[----:B------:R-:W-:Y:S01]  /*1f00*/  LOP3.LUT R4, R4, 0x18, RZ, 0xc0, !PT ;  /* 0x0000001804047812 */ /* 0x000fe200078ec0ff */
[----:B------:R-:W-:Y:S01]  /*1f10*/  UIMAD UR25, UR17, UR5, UR25 ;  /* 0x00000005111972a4 */ /* 0x000fe2000f8e0219 */
[----:B------:R-:W0:Y:S01]  /*1f20*/  LDGDEPBAR ;  /* 0x00000000000079af */ /* 0x000e220000000000 */
[----:B------:R-:W-:Y:S01]  /*1f30*/  IMAD.SHL.U32 R225, R5, 0x400, RZ ;  /* 0x0000040005e17824 */ /* 0x000fe200078e00ff */
[----:B------:R-:W-:Y:S01]  /*1f40*/  LOP3.LUT R2, R7, R2, R4, 0x1e, !PT ;  /* 0x0000000207027212 */ /* 0x000fe200078e1e04 */
[----:B------:R-:W-:Y:S01]  /*1f50*/  ULDC.64 UR4, c[0x0][0x218] ;  /* 0x0000860000047ab9 */ /* 0x000fe20000000a00 */
[----:B------:R-:W-:Y:S01]  /*1f60*/  IADD3 R25, R25, UR24, RZ ;  /* 0x0000001819197c10 */ /* 0x000fe2000fffe0ff */
[----:B------:R-:W-:Y:S01]  /*1f70*/  IMAD R7, R6, 0x2, R225 ;  /* 0x0000000206077824 */ /* 0x000fe200078e02e1 */
[----:B------:R-:W-:Y:S01]  /*1f80*/  UIMAD UR4, UR22, UR4, URZ ;  /* 0x00000004160472a4 */ /* 0x000fe2000f8e023f */
[----:B------:R-:W-:Y:S01]  /*1f90*/  IMAD.WIDE.U32 R250, R242, c[0x0][0x188], R250 ;  /* 0x00006200f2fa7a25 */ /* 0x000fe200078e00fa */
[----:B------:R-:W-:Y:S01]  /*1fa0*/  UIADD3 UR25, UR31, UR25, URZ ;  /* 0x000000191f197290 */ /* 0x000fe2000fffe03f */
[----:B------:R-:W-:Y:S01]  /*1fb0*/  ISETP.GE.AND P4, PT, R8, c[0x0][0x16c], PT ;  /* 0x00005b0008007a0c */ /* 0x000fe20003f86270 */
[----:B------:R-:W-:Y:S01]  /*1fc0*/  UIMAD UR4, UR23, UR5, UR4 ;  /* 0x00000005170472a4 */ /* 0x000fe2000f8e0204 */
[----:B------:R-:W-:Y:S01]  /*1fd0*/  IMAD.IADD R2, R7, 0x1, R2 ;  /* 0x0000000107027824 */ /* 0x000fe200078e0202 */
[----:B------:R-:W-:Y:S01]  /*1fe0*/  IADD3 R233, R251, UR28, RZ ;  /* 0x0000001cfbe97c10 */ /* 0x000fe2000fffe0ff */
[----:B------:R-:W-:Y:S01]  /*1ff0*/  IMAD.WIDE.U32 R244, R242, c[0x0][0x218], R24 ;  /* 0x00008600f2f47a25 */ /* 0x000fe200078e0018 */
[----:B------:R-:W-:Y:S01]  /*2000*/  ISETP.GE.OR P6, PT, R8, c[0x0][0x1fc], !P1 ;  /* 0x00007f0008007a0c */ /* 0x000fe20004fc6670 */
[----:B------:R-:W-:Y:S01]  /*2010*/  USHF.R.S32.HI UR13, URZ, 0x1f, UR20 ;  /* 0x0000001f3f0d7899 */ /* 0x000fe20008011414 */
[----:B------:R-:W-:Y:S01]  /*2020*/  SEL R248, RZ, 0x1, P3 ;  /* 0x00000001fff87807 */ /* 0x000fe20001800000 */
[----:B------:R-:W-:Y:S01]  /*2030*/  IMAD.SHL.U32 R239, R2, 0x2, RZ ;  /* 0x0000000202ef7824 */ /* 0x000fe200078e00ff */
[----:B------:R-:W-:Y:S01]  /*2040*/  IADD3 R35, R245, UR4, RZ ;  /* 0x00000004f5237c10 */ /* 0x000fe2000fffe0ff */
[----:B------:R-:W-:Y:S01]  /*2050*/  IMAD.U32 R6, RZ, RZ, UR30 ;  /* 0x0000001eff067e24 */ /* 0x000fe2000f8e00ff */
[----:B------:R-:W-:Y:S01]  /*2060*/  ISETP.GE.AND P3, PT, R240, c[0x0][0x16c], PT ;  /* 0x00005b00f0007a0c */ /* 0x000fe20003f66270 */
[----:B------:R-:W-:Y:S01]  /*2070*/  IMAD.MOV.U32 R34, RZ, RZ, R244 ;  /* 0x000000ffff227224 */ /* 0x000fe200078e00f4 */
[C---:B------:R-:W-:Y:S01]  /*2080*/  IADD3 R0, R239.reuse, 0xf480, RZ ;  /* 0x0000f480ef007810 */ /* 0x040fe20007ffe0ff */
[----:B------:R-:W-:Y:S01]  /*2090*/  IMAD.U32 R2, RZ, RZ, UR25 ;  /* 0x00000019ff027e24 */ /* 0x000fe2000f8e00ff */
[----:B------:R-:W-:Y:S01]  /*20a0*/  IADD3 R237, R239, 0xf4c0, RZ ;  /* 0x0000f4c0efed7810 */ /* 0x000fe20007ffe0ff */
[----:B--2---:R-:W-:Y:S01]  /*20b0*/  IMAD.WIDE.U32 R30, R242, c[0x0][0x278], R20 ;  /* 0x00009e00f21e7a25 */ /* 0x004fe200078e0014 */
[----:B------:R-:W-:Y:S01]  /*20c0*/  @P2 IADD3 R237, R0, -0x40, RZ ;  /* 0xffffffc000ed2810 */ /* 0x000fe20007ffe0ff */
[----:B------:R-:W-:-:S04]  /*20d0*/  DEPBAR.LE SB0, 0x1 ;  /* 0x000080400000791a */ /* 0x000fc80000000000 */
[----:B------:R-:W-:Y:S01]  /*20e0*/  IMAD.U32 R0, RZ, RZ, UR16 ;  /* 0x00000010ff007e24 */ /* 0x000fe2000f8e00ff */
[----:B------:R-:W-:Y:S01]  /*20f0*/  LEA R13, P2, R6, R250, 0x6 ;  /* 0x000000fa060d7211 */ /* 0x000fe200078430ff */
[----:B------:R-:W-:Y:S01]  /*2100*/  IMAD.WIDE.U32 R28, R242, c[0x0][0x290], R18 ;  /* 0x0000a400f21c7a25 */ /* 0x000fe200078e0012 */
[----:B------:R-:W-:Y:S01]  /*2110*/  SEL R19, RZ, 0x4, P3 ;  /* 0x00000004ff137807 */ /* 0x000fe20001800000 */
[----:B------:R-:W-:Y:S01]  /*2120*/  ULDC.64 UR4, c[0x0][0x278] ;  /* 0x00009e0000047ab9 */ /* 0x000fe20000000a00 */
[----:B------:R-:W-:Y:S01]  /*2130*/  ISETP.GE.OR P1, PT, R240, c[0x0][0x1fc], !P1 ;  /* 0x00007f00f0007a0c */ /* 0x000fe20004f26670 */
[----:B------:R-:W-:Y:S01]  /*2140*/  IMAD.WIDE.U32 R24, R0, UR17, R34 ;  /* 0x0000001100187c25 */ /* 0x000fe2000f8e0022 */
[----:B------:R-:W-:Y:S01]  /*2150*/  LEA.HI.X R0, R6, R233, R2, 0x6, P2 ;  /* 0x000000e906007211 */ /* 0x000fe200010f3402 */
[----:B------:R-:W-:Y:S01]  /*2160*/  UIMAD UR4, UR22, UR4, URZ ;  /* 0x00000004160472a4 */ /* 0x000fe2000f8e023f */
[----:B------:R-:W-:Y:S01]  /*2170*/  STL.64 [R1+0x10], R34 ;  /* 0x0000102201007387 */ /* 0x000fe20000100a00 */
[----:B------:R-:W-:Y:S01]  /*2180*/  IMAD.WIDE.U32 R242, R242, c[0x0][0x240], R16 ;  /* 0x00009000f2f27a25 */ /* 0x000fe200078e0010 */
[----:B------:R-:W-:Y:S01]  /*2190*/  LOP3.LUT R17, R12, 0xfffffff8, RZ, 0xc0, !PT ;  /* 0xfffffff80c117812 */ /* 0x000fe200078ec0ff */
[----:B------:R-:W-:Y:S01]  /*21a0*/  UIMAD UR5, UR23, UR5, UR4 ;  /* 0x00000005170572a4 */ /* 0x000fe2000f8e0204 */
[----:B------:R-:W-:Y:S01]  /*21b0*/  IADD3 R2, R25, UR15, RZ ;  /* 0x0000000f19027c10 */ /* 0x000fe2000fffe0ff */
[----:B------:R-:W-:Y:S01]  /*21c0*/  IMAD.U32 R7, RZ, RZ, UR31 ;  /* 0x0000001fff077e24 */ /* 0x000fe2000f8e00ff */
[----:B------:R-:W-:Y:S01]  /*21d0*/  LEA R6, P2, R24, c[0x0][0x1f0], 0x1 ;  /* 0x00007c0018067a11 */ /* 0x000fe200078408ff */
[C---:B------:R-:W-:Y:S01]  /*21e0*/  IMAD.IADD R17, R236.reuse, 0x1, -R17 ;  /* 0x00000001ec117824 */ /* 0x040fe200078e0a11 */
[----:B------:R-:W-:Y:S01]  /*21f0*/  STL.64 [R1+0x8], R30 ;  /* 0x0000081e01007387 */ /* 0x000fe20000100a00 */
[----:B------:R-:W-:Y:S01]  /*2200*/  IMAD.IADD R16, R236, 0x1, -R3 ;  /* 0x00000001ec107824 */ /* 0x000fe200078e0a03 */
[----:B------:R-:W-:Y:S01]  /*2210*/  LEA.HI.X R7, R24, c[0x0][0x1f4], R2, 0x1, P2 ;  /* 0x00007d0018077a11 */ /* 0x000fe200010f0c02 */
[----:B------:R-:W-:Y:S01]  /*2220*/  IMAD.IADD R24, R236, 0x1, -R15 ;  /* 0x00000001ec187824 */ /* 0x000fe200078e0a0f */
[--C-:B------:R-:W-:Y:S01]  /*2230*/  SHF.R.S32.HI R2, RZ, 0x1f, R9.reuse ;  /* 0x0000001fff027819 */ /* 0x100fe20000011409 */
[----:B------:R-:W-:Y:S01]  /*2240*/  IMAD R230, R10, 0x4, R9 ;  /* 0x000000040ae67824 */ /* 0x000fe200078e0209 */
[----:B------:R-:W-:Y:S01]  /*2250*/  LEA.HI R18, R17, R17, RZ, 0x1 ;  /* 0x0000001111127211 */ /* 0x000fe200078f08ff */
[----:B------:R-:W-:Y:S01]  /*2260*/  IMAD.SHL.U32 R14, R14, 0x10, RZ ;  /* 0x000000100e0e7824 */ /* 0x000fe200078e00ff */
[----:B------:R-:W-:Y:S01]  /*2270*/  LEA.HI R2, R2, R9, RZ, 0x2 ;  /* 0x0000000902027211 */ /* 0x000fe200078f10ff */
[----:B------:R-:W-:Y:S01]  /*2280*/  IMAD.SHL.U32 R234, R10, 0x8, RZ ;  /* 0x000000080aea7824 */ /* 0x000fe200078e00ff */
[----:B------:R-:W-:Y:S01]  /*2290*/  SHF.R.S32.HI R15, RZ, 0x1f, R24 ;  /* 0x0000001fff0f7819 */ /* 0x000fe20000011418 */
[----:B------:R-:W-:Y:S01]  /*22a0*/  STL.64 [R1], R28 ;  /* 0x0000001c01007387 */ /* 0x000fe20000100a00 */
[----:B------:R-:W-:Y:S01]  /*22b0*/  LOP3.LUT R26, R18, 0x7fffffe, RZ, 0xc0, !PT ;  /* 0x07fffffe121a7812 */ /* 0x000fe200078ec0ff */
[----:B------:R-:W-:Y:S01]  /*22c0*/  IMAD.MOV.U32 R231, RZ, RZ, 0x10 ;  /* 0x00000010ffe77424 */ /* 0x000fe200078e00ff */
[----:B------:R-:W-:Y:S01]  /*22d0*/  SHF.R.S32.HI R3, RZ, 0x1f, R16 ;  /* 0x0000001fff037819 */ /* 0x000fe20000011410 */
[----:B------:R-:W-:Y:S01]  /*22e0*/  CS2R R154, SRZ ;  /* 0x00000000009a7805 */ /* 0x000fe2000001ff00 */
[-C--:B------:R-:W-:Y:S01]  /*22f0*/  LEA.HI R20, R24, R24.reuse, RZ, 0x1 ;  /* 0x0000001818147211 */ /* 0x080fe200078f08ff */
[----:B------:R-:W-:Y:S01]  /*2300*/  CS2R R152, SRZ ;  /* 0x0000000000987805 */ /* 0x000fe2000001ff00 */
[----:B------:R-:W-:Y:S01]  /*2310*/  LOP3.LUT R2, R2, 0x1ffffffc, RZ, 0xc0, !PT ;  /* 0x1ffffffc02027812 */ /* 0x000fe200078ec0ff */
[----:B------:R-:W-:Y:S01]  /*2320*/  CS2R R150, SRZ ;  /* 0x0000000000967805 */ /* 0x000fe2000001ff00 */
[----:B------:R-:W-:Y:S01]  /*2330*/  ISETP.GE.AND P2, PT, R8, c[0x0][0x1fc], PT ;  /* 0x00007f0008007a0c */ /* 0x000fe20003f46270 */
[----:B------:R-:W-:Y:S01]  /*2340*/  CS2R R148, SRZ ;  /* 0x0000000000947805 */ /* 0x000fe2000001ff00 */
[----:B----4-:R-:W-:Y:S01]  /*2350*/  LEA.HI R22, R15, R24, RZ, 0x3 ;  /* 0x000000180f167211 */ /* 0x010fe200078f18ff */
[----:B------:R-:W-:Y:S01]  /*2360*/  IMAD.IADD R15, R17, 0x1, -R26 ;  /* 0x00000001110f7824 */ /* 0x000fe200078e0a1a */
[----:B------:R-:W-:Y:S01]  /*2370*/  LEA.HI R8, R3, R16, RZ, 0x2 ;  /* 0x0000001003087211 */ /* 0x000fe200078f10ff */
[----:B------:R-:W-:Y:S01]  /*2380*/  IMAD.IADD R2, R9, 0x1, -R2 ;  /* 0x0000000109027824 */ /* 0x000fe200078e0a02 */
[----:B------:R-:W-:Y:S01]  /*2390*/  LOP3.LUT R3, R20, 0x7fffffe, RZ, 0xc0, !PT ;  /* 0x07fffffe14037812 */ /* 0x000fe200078ec0ff */
[----:B------:R-:W-:Y:S01]  /*23a0*/  IMAD R230, R230, 0x8, R15 ;  /* 0x00000008e6e67824 */ /* 0x000fe200078e020f */
[----:B------:R-:W-:Y:S01]  /*23b0*/  LOP3.LUT R9, R22, 0xfffffff8, RZ, 0xc0, !PT ;  /* 0xfffffff816097812 */ /* 0x000fe200078ec0ff */
[----:B------:R-:W-:Y:S01]  /*23c0*/  IMAD.SHL.U32 R17, R17, 0x40, RZ ;  /* 0x0000004011117824 */ /* 0x000fe200078e00ff */
[----:B------:R-:W-:Y:S01]  /*23d0*/  SHF.R.S32.HI R22, RZ, 0x3, R22 ;  /* 0x00000003ff167819 */ /* 0x000fe20000011416 */
[----:B------:R-:W-:Y:S01]  /*23e0*/  IMAD.IADD R3, R24, 0x1, -R3 ;  /* 0x0000000118037824 */ /* 0x000fe200078e0a03 */
[----:B------:R-:W-:Y:S01]  /*23f0*/  LOP3.LUT R15, R8, 0x7ffffffc, RZ, 0xc0, !PT ;  /* 0x7ffffffc080f7812 */ /* 0x000fe200078ec0ff */
[----:B------:R-:W-:Y:S01]  /*2400*/  IMAD.IADD R9, R24, 0x1, -R9 ;  /* 0x0000000118097824 */ /* 0x000fe200078e0a09 */
[----:B------:R-:W-:Y:S01]  /*2410*/  SHF.R.S32.HI R18, RZ, 0x1, R18 ;  /* 0x00000001ff127819 */ /* 0x000fe20000011412 */
[----:B------:R-:W-:Y:S01]  /*2420*/  IMAD R226, R22, 0x8, R3 ;  /* 0x0000000816e27824 */ /* 0x000fe200078e0203 */
[----:B------:R-:W-:Y:S01]  /*2430*/  SEL R3, RZ, 0x2, P4 ;  /* 0x00000002ff037807 */ /* 0x000fe20002000000 */
[----:B------:R-:W-:Y:S01]  /*2440*/  IMAD.IADD R15, R16, 0x1, -R15 ;  /* 0x00000001100f7824 */ /* 0x000fe200078e0a0f */
[----:B------:R-:W-:Y:S01]  /*2450*/  SEL R16, RZ, 0xffffffff, P4 ;  /* 0xffffffffff107807 */ /* 0x000fe20002000000 */
[----:B------:R-:W-:Y:S01]  /*2460*/  IMAD R225, R22, 0x200, R225 ;  /* 0x0000020016e17824 */ /* 0x000fe200078e02e1 */
[C---:B------:R-:W-:Y:S01]  /*2470*/  LOP3.LUT P4, RZ, R18.reuse, 0x2, RZ, 0xc0, !PT ;  /* 0x0000000212ff7812 */ /* 0x040fe2000788c0ff */
[----:B------:R-:W-:Y:S01]  /*2480*/  IMAD.SHL.U32 R18, R18, 0x40, RZ ;  /* 0x0000004012127824 */ /* 0x000fe200078e00ff */
[----:B------:R-:W-:Y:S01]  /*2490*/  LOP3.LUT R17, R17, 0x1c0, RZ, 0xc0, !PT ;  /* 0x000001c011117812 */ /* 0x000fe200078ec0ff */
[----:B------:R-:W-:Y:S01]  /*24a0*/  IMAD R2, R2, 0x4, R15 ;  /* 0x0000000402027824 */ /* 0x000fe200078e020f */
[----:B------:R-:W-:Y:S01]  /*24b0*/  LEA R22, P3, R13, c[0x0][0x160], 0x1 ;  /* 0x000058000d167a11 */ /* 0x000fe200078608ff */
[----:B------:R-:W-:Y:S01]  /*24c0*/  IMAD.SHL.U32 R226, R226, 0x20, RZ ;  /* 0x00000020e2e27824 */ /* 0x000fe200078e00ff */
[----:B------:R-:W-:Y:S01]  /*24d0*/  LOP3.LUT R227, R17, 0x30, R14, 0xf8, !PT ;  /* 0x0000003011e37812 */ /* 0x000fe200078ef80e */
[----:B------:R-:W-:Y:S01]  /*24e0*/  IMAD.SHL.U32 R2, R2, 0x2, RZ ;  /* 0x0000000202027824 */ /* 0x000fe200078e00ff */
[----:B------:R-:W-:Y:S01]  /*24f0*/  LEA.HI.X R23, R13, c[0x0][0x164], R0, 0x1, P3 ;  /* 0x000059000d177a11 */ /* 0x000fe200018f0c00 */
[----:B------:R-:W-:Y:S01]  /*2500*/  IMAD.MOV.U32 R0, RZ, RZ, 0x20 ;  /* 0x00000020ff007424 */ /* 0x000fe200078e00ff */
[----:B------:R-:W-:Y:S01]  /*2510*/  LOP3.LUT R13, R18, 0xc0, RZ, 0xc0, !PT ;  /* 0x000000c0120d7812 */ /* 0x000fe200078ec0ff */
[----:B------:R-:W-:Y:S01]  /*2520*/  CS2R R146, SRZ ;  /* 0x0000000000927805 */ /* 0x000fe2000001ff00 */
[--C-:B------:R-:W-:Y:S01]  /*2530*/  LOP3.LUT R227, R227, 0x8, R12.reuse, 0xf8, !PT ;  /* 0x00000008e3e37812 */ /* 0x100fe200078ef80c */
[----:B------:R2:W-:Y:S01]  /*2540*/  STL [R1+0x18], R2 ;  /* 0x0000180201007387 */ /* 0x0005e20000100800 */
[----:B------:R-:W-:Y:S01]  /*2550*/  LOP3.LUT R12, R13, 0x8, R12, 0xf8, !PT ;  /* 0x000000080d0c7812 */ /* 0x000fe200078ef80c */
[----:B------:R-:W-:Y:S01]  /*2560*/  CS2R R144, SRZ ;  /* 0x0000000000907805 */ /* 0x000fe2000001ff00 */
[----:B------:R-:W-:Y:S01]  /*2570*/  SHF.R.U32.HI R13, RZ, 0x3, R13 ;  /* 0x00000003ff0d7819 */ /* 0x000fe2000001160d */
[----:B------:R-:W-:Y:S01]  /*2580*/  CS2R R142, SRZ ;  /* 0x00000000008e7805 */ /* 0x000fe2000001ff00 */
[----:B------:R-:W-:Y:S01]  /*2590*/  IADD3 R19, R19, R3, R248 ;  /* 0x0000000313137210 */ /* 0x000fe20007ffe0f8 */
[----:B------:R-:W-:Y:S01]  /*25a0*/  CS2R R140, SRZ ;  /* 0x00000000008c7805 */ /* 0x000fe2000001ff00 */
[----:B------:R-:W-:Y:S01]  /*25b0*/  LOP3.LUT R13, R12, R13, RZ, 0x3c, !PT ;  /* 0x0000000d0c0d7212 */ /* 0x000fe200078e3cff */
[----:B------:R-:W-:Y:S01]  /*25c0*/  CS2R R138, SRZ ;  /* 0x00000000008a7805 */ /* 0x000fe2000001ff00 */
[----:B------:R-:W-:Y:S01]  /*25d0*/  ISETP.GT.AND P3, PT, R236, 0xf, PT ;  /* 0x0000000fec00780c */ /* 0x000fe20003f64270 */
[----:B------:R-:W-:Y:S01]  /*25e0*/  CS2R R136, SRZ ;  /* 0x0000000000887805 */ /* 0x000fe2000001ff00 */
[----:B------:R-:W-:Y:S01]  /*25f0*/  SEL R3, R0, 0xffffffe0, !P4 ;  /* 0xffffffe000037807 */ /* 0x000fe20006000000 */
[----:B------:R-:W-:Y:S01]  /*2600*/  IMAD.U32 R230, R230, 0x20, R13 ;  /* 0x00000020e6e67824 */ /* 0x000fe200078e000d */
[----:B------:R-:W-:Y:S01]  /*2610*/  IADD3 R235, R31, UR5, RZ ;  /* 0x000000051feb7c10 */ /* 0x000fe2000fffe0ff */
[----:B------:R-:W-:Y:S01]  /*2620*/  ULDC.64 UR4, c[0x0][0x290] ;  /* 0x0000a40000047ab9 */ /* 0x000fe20000000a00 */
[----:B------:R-:W-:Y:S01]  /*2630*/  LEA.HI R18, R11, R236, RZ, 0x7 ;  /* 0x000000ec0b127211 */ /* 0x000fe200078f38ff */
[----:B------:R-:W-:Y:S01]  /*2640*/  IMAD.SHL.U32 R230, R230, 0x2, RZ ;  /* 0x00000002e6e67824 */ /* 0x000fe200078e00ff */
[----:B------:R-:W-:Y:S01]  /*2650*/  BAR.SYNC.DEFER_BLOCKING 0x0 ;  /* 0x0000000000007b1d */ /* 0x000fe20000010000 */
[----:B------:R-:W-:Y:S01]  /*2660*/  SEL R14, RZ, 0x1, P5 ;  /* 0x00000001ff0e7807 */ /* 0x000fe20002800000 */
[----:B------:R-:W-:Y:S01]  /*2670*/  UIMAD UR4, UR22, UR4, URZ ;  /* 0x00000004160472a4 */ /* 0x000fe2000f8e023f */
[----:B------:R-:W-:Y:S01]  /*2680*/  IMAD.IADD R220, R230, 0x1, R3 ;  /* 0x00000001e6dc7824 */ /* 0x000fe200078e0203 */
[----:B------:R-:W-:Y:S01]  /*2690*/  LOP3.LUT P5, RZ, R19, 0x2, RZ, 0xc0, !PT ;  /* 0x0000000213ff7812 */ /* 0x000fe200078ac0ff */
[----:B------:R-:W-:Y:S01]  /*26a0*/  CS2R R134, SRZ ;  /* 0x0000000000867805 */ /* 0x000fe2000001ff00 */
[----:B------:R-:W-:Y:S01]  /*26b0*/  @!P3 IADD3 R12, P4, R30, UR20, RZ ;  /* 0x000000141e0cbc10 */ /* 0x000fe2000ff9e0ff */
[----:B------:R-:W-:Y:S01]  /*26c0*/  UIMAD UR4, UR23, UR5, UR4 ;  /* 0x00000005170472a4 */ /* 0x000fe2000f8e0204 */
[----:B------:R-:W-:Y:S01]  /*26d0*/  SHF.R.S32.HI R13, RZ, 0x1, R20 ;  /* 0x00000001ff0d7819 */ /* 0x000fe20000011414 */
[----:B------:R-:W-:Y:S01]  /*26e0*/  CS2R R132, SRZ ;  /* 0x0000000000847805 */ /* 0x000fe2000001ff00 */
[----:B------:R-:W-:Y:S01]  /*26f0*/  @!P3 IADD3.X R11, R235, UR13, RZ, P4, !PT ;  /* 0x0000000deb0bbc10 */ /* 0x000fe2000a7fe4ff */
[----:B------:R-:W-:Y:S01]  /*2700*/  CS2R R130, SRZ ;  /* 0x0000000000827805 */ /* 0x000fe2000001ff00 */
[----:B------:R-:W-:Y:S01]  /*2710*/  LOP3.LUT P4, RZ, R19, 0x1, RZ, 0xc0, !PT ;  /* 0x0000000113ff7812 */ /* 0x000fe2000788c0ff */
[----:B------:R-:W-:Y:S01]  /*2720*/  CS2R R128, SRZ ;  /* 0x0000000000807805 */ /* 0x000fe2000001ff00 */
[----:B------:R-:W-:Y:S01]  /*2730*/  SHF.R.U32.HI R3, RZ, 0x4, R18 ;  /* 0x00000004ff037819 */ /* 0x000fe20000011612 */
[----:B------:R-:W-:Y:S01]  /*2740*/  CS2R R126, SRZ ;  /* 0x00000000007e7805 */ /* 0x000fe2000001ff00 */
[C---:B------:R-:W-:Y:S01]  /*2750*/  ISETP.GE.OR P4, PT, R241.reuse, UR21, !P4 ;  /* 0x00000015f1007c0c */ /* 0x040fe2000e786670 */
[----:B------:R-:W-:Y:S01]  /*2760*/  CS2R R124, SRZ ;  /* 0x00000000007c7805 */ /* 0x000fe2000001ff00 */
[----:B------:R-:W-:Y:S01]  /*2770*/  SHF.R.S32.HI R20, RZ, 0x1f, R20 ;  /* 0x0000001fff147819 */ /* 0x000fe20000011414 */
[----:B------:R-:W-:Y:S01]  /*2780*/  CS2R R122, SRZ ;  /* 0x00000000007a7805 */ /* 0x000fe2000001ff00 */
[----:B------:R-:W-:Y:S01]  /*2790*/  ISETP.GE.OR P5, PT, R241, UR21, !P5 ;  /* 0x00000015f1007c0c */ /* 0x000fe2000efa6670 */
[----:B------:R-:W-:Y:S01]  /*27a0*/  CS2R R120, SRZ ;  /* 0x0000000000787805 */ /* 0x000fe2000001ff00 */
[----:B------:R-:W-:Y:S01]  /*27b0*/  SHF.R.U32.HI R24, RZ, 0x3, R17 ;  /* 0x00000003ff187819 */ /* 0x000fe20000011611 */
[----:B------:R-:W-:Y:S01]  /*27c0*/  CS2R R118, SRZ ;  /* 0x0000000000767805 */ /* 0x000fe2000001ff00 */
[----:B------:R1:W3:Y:S01]  /*27d0*/  LDSM.16.M88.4 R168, [R230+0x6080] ;  /* 0x00608000e6a8783b */ /* 0x0002e20000000200 */
[----:B------:R-:W-:Y:S01]  /*27e0*/  LEA.HI R20, R20, R13, RZ, 0x2 ;  /* 0x0000000d14147211 */ /* 0x000fe200078f10ff */
[----:B------:R-:W-:Y:S01]  /*27f0*/  CS2R R116, SRZ ;  /* 0x0000000000747805 */ /* 0x000fe2000001ff00 */
[----:B------:R-:W-:Y:S01]  /*2800*/  SEL R17, RZ, 0xffffffff, P2 ;  /* 0xffffffffff117807 */ /* 0x000fe20001000000 */
[----:B------:R1:W4:Y:S01]  /*2810*/  LDSM.16.M88.4 R172, [R230+0x7080] ;  /* 0x00708000e6ac783b */ /* 0x0003220000000200 */
[----:B------:R-:W-:Y:S01]  /*2820*/  LOP3.LUT R20, R20, 0xfffffffc, RZ, 0xc0, !PT ;  /* 0xfffffffc14147812 */ /* 0x000fe200078ec0ff */
[----:B------:R-:W-:Y:S01]  /*2830*/  CS2R R114, SRZ ;  /* 0x0000000000727805 */ /* 0x000fe2000001ff00 */
[----:B------:R-:W-:Y:S01]  /*2840*/  LOP3.LUT R227, R227, R24, RZ, 0x3c, !PT ;  /* 0x00000018e3e37212 */ /* 0x000fe200078e3cff */
[----:B------:R1:W1:Y:S01]  /*2850*/  LDSM.16.M88.4 R176, [R220+0x6080] ;  /* 0x00608000dcb0783b */ /* 0x0002620000000200 */
[----:B------:R-:W-:Y:S01]  /*2860*/  IADD3 R246, R29, UR4, RZ ;  /* 0x000000041df67c10 */ /* 0x000fe2000fffe0ff */
[----:B------:R-:W-:Y:S01]  /*2870*/  IMAD.IADD R13, R13, 0x1, -R20 ;  /* 0x000000010d0d7824 */ /* 0x000fe200078e0a14 */
[----:B------:R-:W-:Y:S01]  /*2880*/  LOP3.LUT R234, R234, 0x8, RZ, 0xc0, !PT ;  /* 0x00000008eaea7812 */ /* 0x000fe200078ec0ff */
[----:B------:R1:W1:Y:S01]  /*2890*/  LDSM.16.M88.4 R184, [R220+0x7080] ;  /* 0x00708000dcb8783b */ /* 0x0002620000000200 */
[----:B------:R-:W-:Y:S01]  /*28a0*/  IMAD R227, R10, 0x200, R227 ;  /* 0x000002000ae37824 */ /* 0x000fe200078e02e3 */
[----:B--2---:R-:W-:Y:S01]  /*28b0*/  IADD3 R2, -R2, UR6, RZ ;  /* 0x0000000602027c10 */ /* 0x004fe2000fffe1ff */
[----:B------:R-:W-:Y:S01]  /*28c0*/  ULDC.64 UR4, c[0x0][0x240] ;  /* 0x0000900000047ab9 */ /* 0x000fe20000000a00 */
[----:B------:R2:W1:Y:S01]  /*28d0*/  LDSM.16.M88.4 R188, [R230+0x8080] ;  /* 0x00808000e6bc783b */ /* 0x0004620000000200 */
[----:B------:R-:W-:Y:S01]  /*28e0*/  IMAD.SHL.U32 R17, R17, 0x2, RZ ;  /* 0x0000000211117824 */ /* 0x000fe200078e00ff */
[----:B------:R-:W-:Y:S01]  /*28f0*/  UIMAD UR4, UR22, UR4, URZ ;  /* 0x00000004160472a4 */ /* 0x000fe2000f8e023f */
[----:B------:R-:W-:Y:S01]  /*2900*/  CS2R R112, SRZ ;  /* 0x0000000000707805 */ /* 0x000fe2000001ff00 */
[----:B------:R2:W1:Y:S01]  /*2910*/  LDSM.16.M88.4 R192, [R230+0x9080] ;  /* 0x00908000e6c0783b */ /* 0x0004620000000200 */
[----:B------:R-:W-:Y:S01]  /*2920*/  CS2R R110, SRZ ;  /* 0x00000000006e7805 */ /* 0x000fe2000001ff00 */
[----:B------:R-:W-:Y:S01]  /*2930*/  LOP3.LUT R14, R17, 0x2, R14, 0xe2, !PT ;  /* 0x00000002110e7812 */ /* 0x000fe200078ee20e */
[----:B------:R-:W-:Y:S01]  /*2940*/  UIMAD UR5, UR23, UR5, UR4 ;  /* 0x00000005170572a4 */ /* 0x000fe2000f8e0204 */
[----:B------:R2:W1:Y:S01]  /*2950*/  LDSM.16.M88.4 R196, [R220+0x8080] ;  /* 0x00808000dcc4783b */ /* 0x0004620000000200 */
[----:B------:R-:W-:Y:S01]  /*2960*/  CS2R R108, SRZ ;  /* 0x00000000006c7805 */ /* 0x000fe2000001ff00 */
[----:B------:R-:W-:Y:S01]  /*2970*/  CS2R R106, SRZ ;  /* 0x00000000006a7805 */ /* 0x000fe2000001ff00 */
[----:B------:R-:W-:Y:S01]  /*2980*/  CS2R R104, SRZ ;  /* 0x0000000000687805 */ /* 0x000fe2000001ff00 */
        /* <DEDUP_REMOVED lines=20> */
[----:B------:R-:W-:Y:S01]  /*2ad0*/  BAR.SYNC.DEFER_BLOCKING 0x0 ;  /* 0x0000000000007b1d */ /* 0x000fe20000010000 */
[----:B------:R-:W-:Y:S01]  /*2ae0*/  CS2R R72, SRZ ;  /* 0x0000000000487805 */ /* 0x000fe2000001ff00 */
[----:B------:R-:W-:Y:S01]  /*2af0*/  CS2R R70, SRZ ;  /* 0x0000000000467805 */ /* 0x000fe2000001ff00 */
[----:B------:R-:W-:Y:S01]  /*2b00*/  CS2R R68, SRZ ;  /* 0x0000000000447805 */ /* 0x000fe2000001ff00 */
[----:B------:R-:W-:Y:S01]  /*2b10*/  CS2R R66, SRZ ;  /* 0x0000000000427805 */ /* 0x000fe2000001ff00 */
[----:B------:R-:W-:Y:S01]  /*2b20*/  CS2R R64, SRZ ;  /* 0x0000000000407805 */ /* 0x000fe2000001ff00 */
[----:B------:R2:W-:Y:S01]  /*2b30*/  STL [R1+0x1c], R2 ;  /* 0x00001c0201007387 */ /* 0x0005e20000100800 */
[----:B------:R-:W-:Y:S01]  /*2b40*/  CS2R R62, SRZ ;  /* 0x00000000003e7805 */ /* 0x000fe2000001ff00 */
[----:B------:R-:W-:Y:S01]  /*2b50*/  CS2R R60, SRZ ;  /* 0x00000000003c7805 */ /* 0x000fe2000001ff00 */
[----:B------:R-:W-:Y:S01]  /*2b60*/  IMAD.SHL.U32 R227, R227, 0x2, RZ ;  /* 0x00000002e3e37824 */ /* 0x000fe200078e00ff */
[----:B------:R-:W-:Y:S01]  /*2b70*/  IADD3 R252, R243, UR5, RZ ;  /* 0x00000005f3fc7c10 */ /* 0x000fe2000fffe0ff */
[----:B------:R-:W-:-:S02]  /*2b80*/  UMOV UR4, URZ ;  /* 0x0000003f00047c82 */ /* 0x000fc40008000000 */
[----:B------:R-:W-:Y:S01]  /*2b90*/  UMOV UR5, 0x1 ;  /* 0x0000000100057882 */ /* 0x000fe20000000000 */
[----:B------:R-:W-:Y:S01]  /*2ba0*/  @!PT LDS RZ, [RZ] ;  /* 0x00000000fffff984 */ /* 0x000fe20000000800 */
[----:B------:R-:W-:Y:S01]  /*2bb0*/  @!PT LDS RZ, [RZ] ;  /* 0x00000000fffff984 */ /* 0x000fe20000000800 */
[----:B------:R-:W-:Y:S01]  /*2bc0*/  @!PT LDS RZ, [RZ] ;  /* 0x00000000fffff984 */ /* 0x000fe20000000800 */
[----:B------:R2:W-:Y:S01]  /*2bd0*/  LDGSTS.E.BYPASS.LTC128B.128 [R238+0x6080], [R22.64], !P4 ;  /* 0x0608000016ee7fae */ /* 0x0005e2000e101d52 */
[----:B------:R-:W-:Y:S01]  /*2be0*/  LOP3.LUT P4, RZ, R19, 0x4, RZ, 0xc0, !PT ;  /* 0x0000000413ff7812 */ /* 0x000fe2000788c0ff */
[----:B------:R-:W-:Y:S02]  /*2bf0*/  IMAD.SHL.U32 R19, R10, 0x10, RZ ;  /* 0x000000100a137824 */ /* 0x000fe400078e00ff */
[----:B------:R2:W-:Y:S01]  /*2c00*/  LDGSTS.E.BYPASS.LTC128B.128 [R238+0x7080], [R22.64+0x40], !P5 ;  /* 0x0708004016ee7fae */ /* 0x0005e2000e901d52 */
[----:B------:R-:W-:Y:S02]  /*2c10*/  ISETP.GE.OR P4, PT, R241, UR21, !P4 ;  /* 0x00000015f1007c0c */ /* 0x000fe4000e786670 */
[----:B------:R-:W-:Y:S01]  /*2c20*/  LOP3.LUT R18, R19, 0x10, RZ, 0xc0, !PT ;  /* 0x0000001013127812 */ /* 0x000fe200078ec0ff */
[----:B------:R-:W-:Y:S01]  /*2c30*/  IMAD.SHL.U32 R19, R16, 0x2, RZ ;  /* 0x0000000210137824 */ /* 0x000fe200078e00ff */
[C---:B------:R-:W-:Y:S01]  /*2c40*/  LOP3.LUT P5, RZ, R9.reuse, 0x4, RZ, 0xc0, !PT ;  /* 0x0000000409ff7812 */ /* 0x040fe200078ac0ff */
[----:B------:R-:W-:Y:S01]  /*2c50*/  IMAD.SHL.U32 R16, R9, 0x40, RZ ;  /* 0x0000004009107824 */ /* 0x000fe200078e00ff */
[----:B------:R-:W-:-:S02]  /*2c60*/  LOP3.LUT R3, R18, 0x8, R3, 0xf8, !PT ;  /* 0x0000000812037812 */ /* 0x000fc400078ef803 */
[C---:B------:R-:W-:Y:S02]  /*2c70*/  @!P3 LEA R18, P2, R12.reuse, c[0x0][0x258], 0x2 ;  /* 0x000096000c12ba11 */ /* 0x040fe400078410ff */
[----:B------:R-:W-:Y:S02]  /*2c80*/  LOP3.LUT R248, R19, 0x2, R248, 0xe2, !PT ;  /* 0x0000000213f87812 */ /* 0x000fe400078ee2f8 */
[----:B------:R-:W-:Y:S01]  /*2c90*/  @!P3 LEA.HI.X R19, R12, c[0x0][0x25c], R11, 0x2, P2 ;  /* 0x000097000c13ba11 */ /* 0x000fe200010f140b */
[----:B------:R-:W-:Y:S01]  /*2ca0*/  @!P3 IMAD.SHL.U32 R11, R236, 0x10, RZ ;  /* 0x00000010ec0bb824 */ /* 0x000fe200078e00ff */
[----:B------:R-:W-:Y:S01]  /*2cb0*/  ISETP.GE.AND P2, PT, R240, c[0x0][0x1fc], PT ;  /* 0x00007f00f0007a0c */ /* 0x000fe20003f46270 */
[----:B------:R2:W-:Y:S01]  /*2cc0*/  LDGSTS.E.BYPASS.LTC128B.128 [R238+0x8080], [R22.64+0x80], !P4 ;  /* 0x0808008016ee7fae */ /* 0x0005e2000e101d52 */
[----:B------:R-:W-:Y:S02]  /*2cd0*/  LOP3.LUT P4, RZ, R9, 0x2, RZ, 0xc0, !PT ;  /* 0x0000000209ff7812 */ /* 0x000fe4000788c0ff */
[----:B------:R-:W-:Y:S01]  /*2ce0*/  SEL R247, RZ, 0x4, P2 ;  /* 0x00000004fff77807 */ /* 0x000fe20001000000 */
[----:B------:R1:W-:Y:S01]  /*2cf0*/  @!P3 LDGSTS.E.BYPASS.LTC128B.128 [R11+0xf080], [R18.64] ;  /* 0x0f080000120bbfae */ /* 0x0003e2000b901d52 */
[----:B------:R-:W-:-:S02]  /*2d00*/  IADD3 R12, P2, R28, UR20, RZ ;  /* 0x000000141c0c7c10 */ /* 0x000fc4000ff5e0ff */
[----:B------:R-:W-:Y:S01]  /*2d10*/  LOP3.LUT R16, R16, 0x1c0, RZ, 0xc0, !PT ;  /* 0x000001c010107812 */ /* 0x000fe200078ec0ff */
[----:B------:R-:W0:Y:S01]  /*2d20*/  LDGDEPBAR ;  /* 0x00000000000079af */ /* 0x000e220000000000 */
[----:B------:R-:W-:Y:S02]  /*2d30*/  IADD3.X R9, R246, UR13, RZ, P2, !PT ;  /* 0x0000000df6097c10 */ /* 0x000fe400097fe4ff */
[----:B------:R-:W-:Y:S01]  /*2d40*/  LEA R10, P2, R12, c[0x0][0x280], 0x2 ;  /* 0x0000a0000c0a7a11 */ /* 0x000fe200078410ff */
[----:B------:R2:W-:Y:S01]  /*2d50*/  LDGSTS.E.BYPASS.LTC128B.128 [R238+0xc080], [R6.64], !P0 ;  /* 0x0c08000006ee7fae */ /* 0x0005e2000c101d52 */
[C---:B------:R-:W-:Y:S01]  /*2d60*/  LOP3.LUT P0, RZ, R13.reuse, 0x2, RZ, 0xc0, !PT ;  /* 0x000000020dff7812 */ /* 0x040fe2000780c0ff */
[----:B------:R-:W-:Y:S01]  /*2d70*/  IMAD.SHL.U32 R13, R13, 0x40, RZ ;  /* 0x000000400d0d7824 */ /* 0x000fe200078e00ff */
[----:B------:R-:W-:Y:S01]  /*2d80*/  SHF.R.U32.HI R15, RZ, 0x3, R16 ;  /* 0x00000003ff0f7819 */ /* 0x000fe20000011610 */
[----:B------:R2:W-:Y:S01]  /*2d90*/  LDGSTS.E.BYPASS.LTC128B.128 [R238+0xd080], [R6.64+0x40], !P6 ;  /* 0x0d08004006ee7fae */ /* 0x0005e2000f101d52 */
[----:B------:R-:W-:-:S02]  /*2da0*/  SEL R0, R0, 0xffffffe0, !P5 ;  /* 0xffffffe000007807 */ /* 0x000fc40006800000 */
[----:B------:R-:W-:Y:S01]  /*2db0*/  LOP3.LUT R13, R13, 0xc0, RZ, 0xc0, !PT ;  /* 0x000000c00d0d7812 */ /* 0x000fe200078ec0ff */
[----:B------:R2:W-:Y:S01]  /*2dc0*/  LDGSTS.E.BYPASS.LTC128B.128 [R238+0xe080], [R6.64+0x80], !P1 ;  /* 0x0e08008006ee7fae */ /* 0x0005e2000c901d52 */
[----:B------:R-:W-:Y:S02]  /*2dd0*/  LOP3.LUT R16, R15, R16, R234, 0x1e, !PT ;  /* 0x000000100f107212 */ /* 0x000fe400078e1eea */
[C---:B------:R-:W-:Y:S02]  /*2de0*/  SEL R222, R231.reuse, 0xfffffff0, !P4 ;  /* 0xfffffff0e7de7807 */ /* 0x040fe40006000000 */
[----:B------:R-:W-:Y:S01]  /*2df0*/  SEL R231, R231, 0xfffffff0, !P0 ;  /* 0xfffffff0e7e77807 */ /* 0x000fe20004000000 */
[----:B------:R-:W-:Y:S01]  /*2e00*/  IMAD.IADD R225, R225, 0x1, R16 ;  /* 0x00000001e1e17824 */ /* 0x000fe200078e0210 */
[----:B------:R-:W-:Y:S02]  /*2e10*/  LOP3.LUT R247, R14, R247, RZ, 0xfc, !PT ;  /* 0x000000f70ef77212 */ /* 0x000fe400078efcff */
[----:B-1----:R-:W-:-:S02]  /*2e20*/  LEA.HI.X R11, R12, c[0x0][0x284], R9, 0x2, P2 ;  /* 0x0000a1000c0b7a11 */ /* 0x002fc400010f1409 */
[----:B------:R-:W-:Y:S02]  /*2e30*/  ISETP.GE.AND P2, PT, R236, 0x10, PT ;  /* 0x00000010ec00780c */ /* 0x000fe40003f46270 */
[----:B------:R-:W-:Y:S02]  /*2e40*/  SHF.R.S32.HI R12, RZ, 0x2, R8 ;  /* 0x00000002ff0c7819 */ /* 0x000fe40000011408 */
[--C-:B------:R-:W-:Y:S02]  /*2e50*/  SHF.R.U32.HI R8, RZ, 0x3, R13.reuse ;  /* 0x00000003ff087819 */ /* 0x100fe4000001160d */
[----:B------:R-:W-:Y:S01]  /*2e60*/  LEA R225, R225, 0x13480, 0x1 ;  /* 0x00013480e1e17811 */ /* 0x000fe200078e08ff */
[C---:B------:R-:W-:Y:S01]  /*2e70*/  IMAD R249, R5.reuse, 0x10, R12 ;  /* 0x0000001005f97824 */ /* 0x040fe200078e020c */
[C---:B------:R-:W-:Y:S01]  /*2e80*/  LOP3.LUT R234, R8.reuse, R13, R234, 0x1e, !PT ;  /* 0x0000000d08ea7212 */ /* 0x040fe200078e1eea */
[----:B------:R-:W-:Y:S01]  /*2e90*/  IMAD R5, R5, 0x200, R226 ;  /* 0x0000020005057824 */ /* 0x000fe200078e02e2 */
[----:B------:R-:W-:Y:S01]  /*2ea0*/  LOP3.LUT R3, R8, R3, R13, 0x1e, !PT ;  /* 0x0000000308037212 */ /* 0x000fe200078e1e0d */
[----:B------:R-:W-:Y:S01]  /*2eb0*/  IMAD R223, R0, 0x2, R225 ;  /* 0x0000000200df7824 */ /* 0x000fe200078e02e1 */
[----:B------:R-:W-:Y:S01]  /*2ec0*/  LOP3.LUT R13, R8, R13, R4, 0x1e, !PT ;  /* 0x0000000d080d7212 */ /* 0x000fe200078e1e04 */
[----:B------:R-:W-:-:S02]  /*2ed0*/  IMAD.IADD R234, R5, 0x1, R234 ;  /* 0x0000000105ea7824 */ /* 0x000fc400078e02ea */
[----:B------:R-:W-:Y:S02]  /*2ee0*/  @!P2 IMAD.SHL.U32 R5, R236, 0x10, RZ ;  /* 0x00000010ec05a824 */ /* 0x000fe400078e00ff */
[----:B------:R-:W-:Y:S02]  /*2ef0*/  IMAD.SHL.U32 R229, R234, 0x2, RZ ;  /* 0x00000002eae57824 */ /* 0x000fe400078e00ff */
[C---:B------:R-:W-:Y:S01]  /*2f00*/  IMAD.IADD R232, R226.reuse, 0x1, R3 ;  /* 0x00000001e2e87824 */ /* 0x040fe200078e0203 */
[----:B------:R2:W-:Y:S01]  /*2f10*/  @!P2 LDGSTS.E.BYPASS.LTC128B.128 [R5+0xf280], [R10.64] ;  /* 0x0f2800000a05afae */ /* 0x0005e2000b901d52 */
[----:B------:R-:W-:Y:S01]  /*2f20*/  IMAD.IADD R226, R226, 0x1, R13 ;  /* 0x00000001e2e27824 */ /* 0x000fe200078e020d */
[----:B------:R-:W-:Y:S01]  /*2f30*/  IADD3 R228, R229, 0xc080, RZ ;  /* 0x0000c080e5e47810 */ /* 0x000fe20007ffe0ff */
[C---:B------:R-:W-:Y:S01]  /*2f40*/  IMAD R224, R222.reuse, 0x2, R225 ;  /* 0x00000002dee07824 */ /* 0x040fe200078e02e1 */
[----:B------:R-:W0:Y:S01]  /*2f50*/  LDGDEPBAR ;  /* 0x00000000000079af */ /* 0x000e220000000000 */
[----:B------:R-:W-:Y:S01]  /*2f60*/  IMAD R222, R222, 0x2, R223 ;  /* 0x00000002dede7824 */ /* 0x000fe200078e02df */
[----:B------:R-:W-:Y:S01]  /*2f70*/  LEA R226, R226, 0x80, 0x1 ;  /* 0x00000080e2e27811 */ /* 0x000fe200078e08ff */
[----:B------:R-:W-:Y:S01]  /*2f80*/  IMAD R0, R0, 0x2, R224 ;  /* 0x0000000200007824 */ /* 0x000fe200078e02e0 */
[----:B------:R-:W0:Y:S01]  /*2f90*/  LDGDEPBAR ;  /* 0x00000000000079af */ /* 0x000e220000000000 */
[----:B------:R-:W-:-:S02]  /*2fa0*/  IMAD R228, R231, 0x2, R228 ;  /* 0x00000002e7e47824 */ /* 0x000fc400078e02e4 */
[----:B---34-:R-:W-:Y:S02]  /*2fb0*/  IMAD.IADD R221, R234, 0x1, R231 ;  /* 0x00000001eadd7824 */ /* 0x018fe400078e02e7 */
.L_x_550:
        /* <DEDUP_REMOVED lines=13> */
[----:B--2---:R-:W-:Y:S01]  /*3090*/  IMAD.SHL.U32 R2, R52, 0x2, RZ ;  /* 0x0000000234027824 */ /* 0x004fe200078e00ff */
        /* <DEDUP_REMOVED lines=35> */
[----:B------:R-:W-:Y:S02]  /*32d0*/  LDSM.16.M88.4 R160, [R220+0x4080] ;  /* 0x00408000dca0783b */ /* 0x000fe40000000200 */
[-C--:B-1----:R-:W-:Y:S08]  /*32e0*/  HMMA.16816.F32.BF16 R4, R36, R40.reuse, R4 ;  /* 0x000000282404723c */ /* 0x082ff00000041804 */
[C---:B------:R-:W-:Y:S08]  /*32f0*/  HMMA.16816.F32.BF16 R8, R44.reuse, R40, R8 ;  /* 0x000000282c08723c */ /* 0x040ff00000041808 */
[-C--:B------:R-:W-:Y:S08]  /*3300*/  HMMA.16816.F32.BF16 R12, R44, R42.reuse, R12 ;  /* 0x0000002a2c0c723c */ /* 0x080ff0000004180c */
[C---:B------:R-:W-:Y:S01]  /*3310*/  HMMA.16816.F32.BF16 R16, R36.reuse, R42, R16 ;  /* 0x0000002a2410723c */ /* 0x040fe20000041810 */
[----:B------:R-:W1:Y:S07]  /*3320*/  LDSM.16.M88.4 R40, [R220+0x3080] ;  /* 0x00308000dc28783b */ /* 0x000e6e0000000200 */
[-C--:B--2---:R-:W-:Y:S08]  /*3330*/  HMMA.16816.F32.BF16 R20, R36, R48.reuse, R20 ;  /* 0x000000302414723c */ /* 0x084ff00000041814 */
[C---:B------:R-:W-:Y:S08]  /*3340*/  HMMA.16816.F32.BF16 R24, R44.reuse, R48, R24 ;  /* 0x000000302c18723c */ /* 0x040ff00000041818 */
[-C--:B------:R-:W-:Y:S01]  /*3350*/  HMMA.16816.F32.BF16 R28, R44, R50.reuse, R28 ;  /* 0x000000322c1c723c */ /* 0x080fe2000004181c */
[----:B------:R-:W-:Y:S07]  /*3360*/  LDSM.16.M88.4 R44, [R230+0x4080] ;  /* 0x00408000e62c783b */ /* 0x000fee0000000200 */
[----:B------:R-:W-:Y:S01]  /*3370*/  HMMA.16816.F32.BF16 R32, R36, R50, R32 ;  /* 0x000000322420723c */ /* 0x000fe20000041820 */
[----:B------:R-:W2:Y:S05]  /*3380*/  LDSM.16.M88.4 R36, [R3+0x8080] ;  /* 0x008080000324783b */ /* 0x000eaa0000000200 */
[----:B------:R-:W4:Y:S02]  /*3390*/  LDSM.16.M88.4 R48, [R3+0x8880] ;  /* 0x008880000330783b */ /* 0x000f240000000200 */
[-C--:B---3--:R-:W-:Y:S08]  /*33a0*/  HMMA.16816.F32.BF16 R4, R52, R56.reuse, R4 ;  /* 0x000000383404723c */ /* 0x088ff00000041804 */
[C---:B------:R-:W-:Y:S08]  /*33b0*/  HMMA.16816.F32.BF16 R8, R156.reuse, R56, R8 ;  /* 0x000000389c08723c */ /* 0x040ff00000041808 */
[-C--:B------:R-:W-:Y:S08]  /*33c0*/  HMMA.16816.F32.BF16 R12, R156, R58.reuse, R12 ;  /* 0x0000003a9c0c723c */ /* 0x080ff0000004180c */
[C---:B------:R-:W-:Y:S01]  /*33d0*/  HMMA.16816.F32.BF16 R16, R52.reuse, R58, R16 ;  /* 0x0000003a3410723c */ /* 0x040fe20000041810 */
[----:B------:R-:W3:Y:S07]  /*33e0*/  LDSM.16.M88.4 R56, [R230+0x5080] ;  /* 0x00508000e638783b */ /* 0x000eee0000000200 */
[-C--:B-1----:R-:W-:Y:S08]  /*33f0*/  HMMA.16816.F32.BF16 R20, R52, R40.reuse, R20 ;  /* 0x000000283414723c */ /* 0x082ff00000041814 */
[C---:B------:R-:W-:Y:S08]  /*3400*/  HMMA.16816.F32.BF16 R24, R156.reuse, R40, R24 ;  /* 0x000000289c18723c */ /* 0x040ff00000041818 */
[-C--:B------:R-:W-:Y:S01]  /*3410*/  HMMA.16816.F32.BF16 R28, R156, R42.reuse, R28 ;  /* 0x0000002a9c1c723c */ /* 0x080fe2000004181c */
[----:B------:R-:W1:Y:S07]  /*3420*/  LDSM.16.M88.4 R156, [R164+0x8080] ;  /* 0x00808000a49c783b */ /* 0x000e6e0000000200 */
[----:B------:R-:W-:Y:S01]  /*3430*/  HMMA.16816.F32.BF16 R32, R52, R42, R32 ;  /* 0x0000002a3420723c */ /* 0x000fe20000041820 */
[----:B------:R-:W5:Y:S05]  /*3440*/  LDSM.16.M88.4 R40, [R2+0x8880] ;  /* 0x008880000228783b */ /* 0x000f6a0000000200 */
[----:B------:R-:W-:Y:S02]  /*3450*/  LDS R2, [R181.X4+0xf080] ;  /* 0x00f08000b5027984 */ /* 0x000fe40000004800 */
[-C--:B--2---:R-:W-:Y:S08]  /*3460*/  HMMA.16816.F32.BF16 R4, R36, R44.reuse, R4 ;  /* 0x0000002c2404723c */ /* 0x084ff00000041804 */
[C---:B----4-:R-:W-:Y:S08]  /*3470*/  HMMA.16816.F32.BF16 R8, R48.reuse, R44, R8 ;  /* 0x0000002c3008723c */ /* 0x050ff00000041808 */
[-C--:B------:R-:W-:Y:S08]  /*3480*/  HMMA.16816.F32.BF16 R12, R48, R46.reuse, R12 ;  /* 0x0000002e300c723c */ /* 0x080ff0000004180c */
[C---:B------:R-:W-:Y:S08]  /*3490*/  HMMA.16816.F32.BF16 R16, R36.reuse, R46, R16 ;  /* 0x0000002e2410723c */ /* 0x040ff00000041810 */
[-C--:B---3--:R-:W-:Y:S08]  /*34a0*/  HMMA.16816.F32.BF16 R20, R36, R56.reuse, R20 ;  /* 0x000000382414723c */ /* 0x088ff00000041814 */
[C---:B------:R-:W-:Y:S01]  /*34b0*/  HMMA.16816.F32.BF16 R24, R48.reuse, R56, R24 ;  /* 0x000000383018723c */ /* 0x040fe20000041818 */
[----:B------:R-:W-:Y:S07]  /*34c0*/  LDS R57, [R181.X4+0xf120] ;  /* 0x00f12000b5397984 */ /* 0x000fee0000004800 */
[-C--:B------:R-:W-:Y:S08]  /*34d0*/  HMMA.16816.F32.BF16 R28, R48, R58.reuse, R28 ;  /* 0x0000003a301c723c */ /* 0x080ff0000004181c */
[----:B------:R-:W-:Y:S01]  /*34e0*/  HMMA.16816.F32.BF16 R32, R36, R58, R32 ;  /* 0x0000003a2420723c */ /* 0x000fe20000041820 */
[----:B------:R-:W2:Y:S05]  /*34f0*/  LDSM.16.M88.4 R36, [R220+0x5080] ;  /* 0x00508000dc24783b */ /* 0x000eaa0000000200 */
[----:B------:R3:W4:Y:S02]  /*3500*/  LDS R59, [R181.X4+0xf0a0] ;  /* 0x00f0a000b53b7984 */ /* 0x0007240000004800 */
[-C--:B-1----:R-:W-:Y:S03]  /*3510*/  HMMA.16816.F32.BF16 R4, R156, R160.reuse, R4 ;  /* 0x000000a09c04723c */ /* 0x082fe60000041804 */
[----:B------:R3:W1:Y:S01]  /*3520*/  LDS R58, [R181.X4+0xf100] ;  /* 0x00f10000b53a7984 */ /* 0x0006620000004800 */
[----:B------:R-:W-:Y:S04]  /*3530*/  DEPBAR.LE SB0, 0x0 ;  /* 0x000080000000791a */ /* 0x000fe80000000000 */
[C---:B-----5:R-:W-:Y:S01]  /*3540*/  HMMA.16816.F32.BF16 R8, R40.reuse, R160, R8 ;  /* 0x000000a02808723c */ /* 0x060fe20000041808 */
[----:B------:R-:W-:Y:S07]  /*3550*/  BAR.SYNC.DEFER_BLOCKING 0x0 ;  /* 0x0000000000007b1d */ /* 0x000fee0000010000 */
[-C--:B------:R-:W-:Y:S08]  /*3560*/  HMMA.16816.F32.BF16 R12, R40, R162.reuse, R12 ;  /* 0x000000a2280c723c */ /* 0x080ff0000004180c */
[C---:B------:R-:W-:Y:S08]  /*3570*/  HMMA.16816.F32.BF16 R16, R156.reuse, R162, R16 ;  /* 0x000000a29c10723c */ /* 0x040ff00000041810 */
[-C--:B--2---:R-:W-:Y:S01]  /*3580*/  HMMA.16816.F32.BF16 R20, R156, R36.reuse, R20 ;  /* 0x000000249c14723c */ /* 0x084fe20000041814 */
[----:B------:R3:W2:Y:S05]  /*3590*/  LDSM.16.M88.4 R164, [R229+0xc080] ;  /* 0x00c08000e5a4783b */ /* 0x0006aa0000000200 */
[----:B------:R3:W1:Y:S02]  /*35a0*/  LDSM.16.M88.4 R52, [R229+0xc880] ;  /* 0x00c88000e534783b */ /* 0x0006640000000200 */
[C---:B------:R-:W-:Y:S03]  /*35b0*/  HMMA.16816.F32.BF16 R24, R40.reuse, R36, R24 ;  /* 0x000000242818723c */ /* 0x040fe60000041818 */
[----:B------:R3:W1:Y:S05]  /*35c0*/  LDSM.16.M88.4 R160, [R228] ;  /* 0x00000000e4a0783b */ /* 0x00066a0000000200 */
[-C--:B------:R-:W-:Y:S01]  /*35d0*/  HMMA.16816.F32.BF16 R28, R40, R38.reuse, R28 ;  /* 0x00000026281c723c */ /* 0x080fe2000004181c */
[----:B------:R3:W1:Y:S07]  /*35e0*/  LDSM.16.M88.4 R180, [R228+0x800] ;  /* 0x00080000e4b4783b */ /* 0x00066e0000000200 */
[----:B------:R-:W-:Y:S01]  /*35f0*/  HMMA.16816.F32.BF16 R32, R156, R38, R32 ;  /* 0x000000269c20723c */ /* 0x000fe20000041820 */
[----:B------:R-:W-:-:S07]  /*3600*/  @P0 BRA `(.L_x_548) ;  /* 0x0000029000000947 */ /* 0x000fce0003800000 */
[C---:B----4-:R-:W-:Y:S01]  /*3610*/  LOP3.LUT P6, RZ, R248.reuse, 0x1, RZ, 0xc0, !PT ;  /* 0x00000001f8ff7812 */ /* 0x050fe200078cc0ff */
[----:B------:R-:W4:Y:S01]  /*3620*/  LDL.64 R46, [R1+0x8] ;  /* 0x00000800012e7983 */ /* 0x000f220000100a00 */
[----:B------:R-:W-:Y:S01]  /*3630*/  LOP3.LUT P5, RZ, R248, 0x2, RZ, 0xc0, !PT ;  /* 0x00000002f8ff7812 */ /* 0x000fe200078ac0ff */
[----:B------:R-:W-:Y:S01]  /*3640*/  USHF.R.S32.HI UR13, URZ, 0x1f, UR16 ;  /* 0x0000001f3f0d7899 */ /* 0x000fe20008011410 */
[----:B------:R-:W-:Y:S01]  /*3650*/  IADD3 R37, R238, 0x6080, RZ ;  /* 0x00006080ee257810 */ /* 0x000fe20007ffe0ff */
[----:B------:R-:W-:Y:S01]  /*3660*/  ULDC.64 UR14, c[0x0][0x178] ;  /* 0x00005e00000e7ab9 */ /* 0x000fe20000000a00 */
[----:B------:R-:W-:Y:S01]  /*3670*/  IMAD.U32 R44, RZ, RZ, UR17 ;  /* 0x00000011ff2c7e24 */ /* 0x000fe2000f8e00ff */
[----:B------:R-:W-:Y:S01]  /*3680*/  UIMAD UR13, UR13, UR14, URZ ;  /* 0x0000000e0d0d72a4 */ /* 0x000fe2000f8e023f */
[----:B------:R-:W-:Y:S01]  /*3690*/  IMAD.SHL.U32 R38, R236, 0x4, RZ ;  /* 0x00000004ec267824 */ /* 0x000fe200078e00ff */
[----:B------:R-:W-:Y:S02]  /*36a0*/  UIMAD.WIDE.U32 UR20, UR16, UR14, URZ ;  /* 0x0000000e101472a5 */ /* 0x000fe4000f8e003f */
[----:B------:R-:W-:Y:S01]  /*36b0*/  @!P3 LEA R44, R44, 0x40, 0x6 ;  /* 0x000000402c2cb811 */ /* 0x000fe200078e30ff */
[----:B------:R-:W-:Y:S02]  /*36c0*/  UIMAD UR13, UR16, UR15, UR13 ;  /* 0x0000000f100d72a4 */ /* 0x000fe4000f8e020d */
[----:B------:R-:W-:Y:S01]  /*36d0*/  UIMAD UR16, UR16, -0x40, UR9 ;  /* 0xffffffc0101078a4 */ /* 0x000fe2000f8e0209 */
[----:B------:R-:W-:Y:S01]  /*36e0*/  IMAD.U32 R3, RZ, RZ, UR20 ;  /* 0x00000014ff037e24 */ /* 0x000fe2000f8e00ff */
[----:B------:R-:W-:Y:S01]  /*36f0*/  UIADD3 UR13, UR21, UR13, URZ ;  /* 0x0000000d150d7290 */ /* 0x000fe2000fffe03f */
[----:B------:R-:W-:Y:S03]  /*3700*/  IMAD.U32 R39, RZ, RZ, UR20 ;  /* 0x00000014ff277e24 */ /* 0x000fe6000f8e00ff */
[----:B------:R-:W-:Y:S01]  /*3710*/  LEA R40, P1, R3, R250, 0x6 ;  /* 0x000000fa03287211 */ /* 0x000fe200078230ff */
[----:B------:R-:W-:Y:S01]  /*3720*/  IMAD.U32 R3, RZ, RZ, UR5 ;  /* 0x00000005ff037e24 */ /* 0x000fe2000f8e00ff */
[C---:B------:R-:W-:Y:S01]  /*3730*/  ISETP.GE.OR P6, PT, R241.reuse, UR16, !P6 ;  /* 0x00000010f1007c0c */ /* 0x040fe2000f7c6670 */
[----:B------:R-:W-:Y:S01]  /*3740*/  IMAD.U32 R36, RZ, RZ, UR13 ;  /* 0x0000000dff247e24 */ /* 0x000fe2000f8e00ff */
[----:B------:R-:W-:Y:S01]  /*3750*/  ISETP.GE.OR P5, PT, R241, UR16, !P5 ;  /* 0x00000010f1007c0c */ /* 0x000fe2000efa6670 */
[----:B------:R-:W-:Y:S01]  /*3760*/  @!P3 IMAD R3, R3, 0x40, R38 ;  /* 0x000000400303b824 */ /* 0x000fe200078e0226 */
[----:B------:R-:W-:Y:S02]  /*3770*/  ISETP.LT.AND P4, PT, R241, UR16, PT ;  /* 0x00000010f1007c0c */ /* 0x000fe4000bf81270 */
[----:B------:R-:W-:Y:S01]  /*3780*/  LEA.HI.X R39, R39, R233, R36, 0x6, P1 ;  /* 0x000000e927277211 */ /* 0x000fe200008f3424 */
[----:B------:R-:W-:Y:S01]  /*3790*/  IMAD.U32 R36, RZ, RZ, UR5 ;  /* 0x00000005ff247e24 */ /* 0x000fe2000f8e00ff */
[----:B------:R-:W-:Y:S03]  /*37a0*/  ISETP.GE.OR P4, PT, R240, c[0x0][0x16c], !P4 ;  /* 0x00005b00f0007a0c */ /* 0x000fe60006786670 */
[----:B------:R-:W-:Y:S01]  /*37b0*/  IMAD R37, R36, 0x3000, R37 ;  /* 0x0000300024257824 */ /* 0x000fe200078e0225 */
[----:B----4-:R-:W-:Y:S02]  /*37c0*/  @!P3 IADD3 R42, P1, R44, R46, RZ ;  /* 0x0000002e2c2ab210 */ /* 0x010fe40007f3e0ff */
[----:B------:R-:W-:Y:S02]  /*37d0*/  LEA R46, P2, R40, c[0x0][0x160], 0x1 ;  /* 0x00005800282e7a11 */ /* 0x000fe400078408ff */
[----:B------:R-:W-:Y:S02]  /*37e0*/  @!P3 LEA.HI.X.SX32 R41, R44, R235, 0x1, P1 ;  /* 0x000000eb2c29b211 */ /* 0x000fe400008f0eff */
[----:B------:R-:W-:Y:S01]  /*37f0*/  LEA.HI.X R47, R40, c[0x0][0x164], R39, 0x1, P2 ;  /* 0x00005900282f7a11 */ /* 0x000fe200010f0c27 */
[----:B------:R-:W-:Y:S01]  /*3800*/  @!P3 IMAD.SHL.U32 R39, R3, 0x4, RZ ;  /* 0x000000040327b824 */ /* 0x000fe200078e00ff */
[C---:B------:R-:W-:Y:S03]  /*3810*/  @!P3 LEA R44, P1, R42.reuse, c[0x0][0x258], 0x2 ;  /* 0x000096002a2cba11 */ /* 0x040fe600078210ff */
[----:B------:R-:W-:Y:S01]  /*3820*/  @!PT LDS RZ, [RZ] ;  /* 0x00000000fffff984 */ /* 0x000fe20000000800 */
[----:B------:R-:W-:Y:S01]  /*3830*/  @!PT LDS RZ, [RZ] ;  /* 0x00000000fffff984 */ /* 0x000fe20000000800 */
[----:B------:R-:W-:Y:S01]  /*3840*/  @!PT LDS RZ, [RZ] ;  /* 0x00000000fffff984 */ /* 0x000fe20000000800 */
[----:B------:R4:W-:Y:S01]  /*3850*/  LDGSTS.E.BYPASS.LTC128B.128 [R37], [R46.64], !P6 ;  /* 0x000000002e257fae */ /* 0x0009e2000f101d52 */
[----:B------:R-:W-:Y:S04]  /*3860*/  @!P3 LEA.HI.X R45, R42, c[0x0][0x25c], R41, 0x2, P1 ;  /* 0x000097002a2dba11 */ /* 0x000fe800008f1429 */
[----:B------:R4:W-:Y:S05]  /*3870*/  LDGSTS.E.BYPASS.LTC128B.128 [R37+0x1000], [R46.64+0x40], !P5 ;  /* 0x010000402e257fae */ /* 0x0009ea000e901d52 */
[----:B------:R4:W-:Y:S05]  /*3880*/  LDGSTS.E.BYPASS.LTC128B.128 [R37+0x2000], [R46.64+0x80], !P4 ;  /* 0x020000802e257fae */ /* 0x0009ea000e101d52 */
[----:B------:R4:W-:Y:S02]  /*3890*/  @!P3 LDGSTS.E.BYPASS.LTC128B.128 [R39+0xf080], [R44.64] ;  /* 0x0f0800002c27bfae */ /* 0x0009e4000b901d52 */
.L_x_548:
[----:B----4-:R-:W4:Y:S01]  /*38a0*/  LDL R3, [R1+0x18] ;  /* 0x0000180001037983 */ /* 0x010f220000100800 */
[----:B------:R-:W-:Y:S01]  /*38b0*/  ULEA UR14, UR17, 0x1, 0x6 ;  /* 0x00000001110e7891 */ /* 0x000fe2000f8e303f */
[----:B------:R-:W-:Y:S01]  /*38c0*/  IMAD.U32 R40, RZ, RZ, UR9 ;  /* 0x00000009ff287e24 */ /* 0x000fe2000f8e00ff */
[----:B------:R-:W-:Y:S01]  /*38d0*/  USHF.L.U32 UR13, UR12, 0x7, URZ ;  /* 0x000000070c0d7899 */ /* 0x000fe2000800063f */
[----:B---3--:R-:W3:Y:S01]  /*38e0*/  LDL R36, [R1+0x1c] ;  /* 0x00001c0001247983 */ /* 0x008ee20000100800 */
[----:B------:R-:W-:Y:S02]  /*38f0*/  UIADD3 UR17, UR17, 0x1, URZ ;  /* 0x0000000111117890 */ /* 0x000fe4000fffe03f */
[----:B------:R-:W-:Y:S01]  /*3900*/  UIADD3 UR13, UR8, UR14, -UR13 ;  /* 0x0000000e080d7290 */ /* 0x000fe2000fffe80d */
[----:B------:R2:W-:Y:S04]  /*3910*/  STL [R1+0x20], R0 ;  /* 0x0000200001007387 */ /* 0x0005e80000100800 */
[----:B------:R-:W0:Y:S01]  /*3920*/  LDGDEPBAR ;  /* 0x00000000000079af */ /* 0x000e220000000000 */
[----:B------:R-:W-:Y:S05]  /*3930*/  IADD3 R40, R249, UR13, -R40 ;  /* 0x0000000df9287c10 */ /* 0x000fea000fffe828 */
[----:B----4-:R-:W-:Y:S05]  /*3940*/  IMAD.IADD R41, R40, 0x1, -R3 ;  /* 0x0000000128297824 */ /* 0x010fea00078e0a03 */
[----:B------:R-:W-:Y:S02]  /*3950*/  IADD3 R40, R41, 0x8, RZ ;  /* 0x0000000829287810 */ /* 0x000fe40007ffe0ff */
[C---:B---3--:R-:W-:Y:S02]  /*3960*/  IMNMX R42, R36.reuse, R41, PT ;  /* 0x00000029242a7217 */ /* 0x048fe40003800200 */
[----:B------:R-:W-:Y:S02]  /*3970*/  IMNMX R40, R36, R40, PT ;  /* 0x0000002824287217 */ /* 0x000fe40003800200 */
[----:B------:R-:W-:Y:S02]  /*3980*/  ISETP.GT.AND P5, PT, R42, RZ, PT ;  /* 0x000000ff2a00720c */ /* 0x000fe40003fa4270 */
[----:B------:R-:W-:Y:S02]  /*3990*/  ISETP.GT.AND P1, PT, R40, 0x1, PT ;  /* 0x000000012800780c */ /* 0x000fe40003f24270 */
[----:B------:R-:W-:Y:S02]  /*39a0*/  FSEL R49, R4, -INF , P5 ;  /* 0xff80000004317808 */ /* 0x000fe40002800000 */
[----:B------:R-:W-:Y:S02]  /*39b0*/  FSEL R44, R7, -INF , P1 ;  /* 0xff800000072c7808 */ /* 0x000fe40000800000 */
[----:B------:R-:W-:Y:S02]  /*39c0*/  ISETP.GT.AND P1, PT, R42, 0x20, PT ;  /* 0x000000202a00780c */ /* 0x000fe40003f24270 */
[----:B------:R-:W-:Y:S01]  /*39d0*/  ISETP.GT.AND P5, PT, R40, 0x20, PT ;  /* 0x000000202800780c */ /* 0x000fe20003fa4270 */
[--C-:B------:R-:W-:Y:S01]  /*39e0*/  FFMA.FTZ R236, R44, c[0x0][0x29c], -R59.reuse ;  /* 0x0000a7002cec7a23 */ /* 0x100fe2000001083b */
[----:B------:R-:W-:Y:S01]  /*39f0*/  FSEL R157, R16, -INF , P1 ;  /* 0xff800000109d7808 */ /* 0x000fe20000800000 */
[--C-:B------:R-:W-:Y:S01]  /*3a00*/  FFMA.FTZ R16, R49, c[0x0][0x29c], -R2.reuse ;  /* 0x0000a70031107a23 */ /* 0x100fe20000010802 */
[----:B------:R-:W-:Y:S02]  /*3a10*/  ISETP.GT.AND P1, PT, R40, 0x21, PT ;  /* 0x000000212800780c */ /* 0x000fe40003f24270 */
[----:B------:R-:W-:Y:S02]  /*3a20*/  ISETP.GT.AND P4, PT, R42, 0x1, PT ;  /* 0x000000012a00780c */ /* 0x000fe40003f84270 */
[----:B------:R-:W-:Y:S02]  /*3a30*/  ISETP.GT.AND P2, PT, R40, RZ, PT ;  /* 0x000000ff2800720c */ /* 0x000fe40003f44270 */
[----:B------:R-:W-:Y:S02]  /*3a40*/  ISETP.GT.AND P6, PT, R42, 0x21, PT ;  /* 0x000000212a00780c */ /* 0x000fe40003fc4270 */
[----:B------:R-:W-:Y:S02]  /*3a50*/  FSEL R18, R18, -INF , P5 ;  /* 0xff80000012127808 */ /* 0x000fe40002800000 */
[----:B------:R-:W-:Y:S02]  /*3a60*/  FSEL R159, R19, -INF , P1 ;  /* 0xff800000139f7808 */ /* 0x000fe40000800000 */
[----:B------:R-:W-:Y:S01]  /*3a70*/  FSEL R3, R5, -INF , P4 ;  /* 0xff80000005037808 */ /* 0x000fe20002000000 */
[--C-:B--2---:R-:W-:Y:S01]  /*3a80*/  FFMA.FTZ R0, R18, c[0x0][0x29c], -R59.reuse ;  /* 0x0000a70012007a23 */ /* 0x104fe2000001083b */
[----:B------:R-:W-:Y:S02]  /*3a90*/  FSEL R46, R6, -INF , P2 ;  /* 0xff800000062e7808 */ /* 0x000fe40001000000 */
[----:B------:R-:W-:Y:S02]  /*3aa0*/  ISETP.GT.AND P4, PT, R42, 0x40, PT ;  /* 0x000000402a00780c */ /* 0x000fe40003f84270 */
[----:B------:R-:W-:Y:S01]  /*3ab0*/  FSEL R51, R17, -INF , P6 ;  /* 0xff80000011337808 */ /* 0x000fe20003000000 */
[--C-:B------:R-:W-:Y:S01]  /*3ac0*/  FFMA.FTZ R4, R46, c[0x0][0x29c], -R59.reuse ;  /* 0x0000a7002e047a23 */ /* 0x100fe2000001083b */
[----:B------:R-:W-:Y:S02]  /*3ad0*/  ISETP.GT.AND P6, PT, R42, 0x60, PT ;  /* 0x000000602a00780c */ /* 0x000fe40003fc4270 */
[----:B------:R-:W-:Y:S01]  /*3ae0*/  ISETP.GT.AND P1, PT, R40, 0x40, PT ;  /* 0x000000402800780c */ /* 0x000fe20003f24270 */
[--C-:B------:R-:W-:Y:S01]  /*3af0*/  FFMA.FTZ R7, R51, c[0x0][0x29c], -R2.reuse ;  /* 0x0000a70033077a23 */ /* 0x100fe20000010802 */
[C---:B------:R-:W-:Y:S02]  /*3b00*/  ISETP.GT.AND P2, PT, R42.reuse, 0x41, PT ;  /* 0x000000412a00780c */ /* 0x040fe40003f44270 */
[----:B------:R-:W-:Y:S02]  /*3b10*/  ISETP.GT.AND P5, PT, R42, 0x61, PT ;  /* 0x000000612a00780c */ /* 0x000fe40003fa4270 */
[C---:B------:R-:W-:Y:S02]  /*3b20*/  IADD3 R42, R41.reuse, 0x28, RZ ;  /* 0x00000028292a7810 */ /* 0x040fe40007ffe0ff */
[----:B------:R-:W-:Y:S02]  /*3b30*/  FSEL R6, R20, -INF , P4 ;  /* 0xff80000014067808 */ /* 0x000fe40002000000 */
[----:B------:R-:W-:Y:S02]  /*3b40*/  FSEL R17, R22, -INF , P1 ;  /* 0xff80000016117808 */ /* 0x000fe40000800000 */
[----:B------:R-:W-:Y:S01]  /*3b50*/  IADD3 R43, R41, 0x20, RZ ;  /* 0x00000020292b7810 */ /* 0x000fe20007ffe0ff */
[--C-:B------:R-:W-:Y:S01]  /*3b60*/  FFMA.FTZ R6, R6, c[0x0][0x29c], -R2.reuse ;  /* 0x0000a70006067a23 */ /* 0x100fe20000010802 */
[C---:B------:R-:W-:Y:S01]  /*3b70*/  ISETP.GT.AND P4, PT, R40.reuse, 0x41, PT ;  /* 0x000000412800780c */ /* 0x040fe20003f84270 */
[----:B------:R-:W-:Y:S01]  /*3b80*/  FFMA.FTZ R20, R17, c[0x0][0x29c], -R59 ;  /* 0x0000a70011147a23 */ /* 0x000fe2000001083b */
[----:B------:R-:W-:Y:S02]  /*3b90*/  FSEL R5, R21, -INF , P2 ;  /* 0xff80000015057808 */ /* 0x000fe40001000000 */
[C---:B------:R-:W-:Y:S02]  /*3ba0*/  ISETP.GT.AND P2, PT, R40.reuse, 0x60, PT ;  /* 0x000000602800780c */ /* 0x040fe40003f44270 */
[----:B------:R-:W-:Y:S01]  /*3bb0*/  ISETP.GT.AND P1, PT, R40, 0x61, PT ;  /* 0x000000612800780c */ /* 0x000fe20003f24270 */
[--C-:B------:R-:W-:Y:S01]  /*3bc0*/  FFMA.FTZ R5, R5, c[0x0][0x29c], -R2.reuse ;  /* 0x0000a70005057a23 */ /* 0x100fe20000010802 */
[C---:B------:R-:W-:Y:S02]  /*3bd0*/  IMNMX R40, R36.reuse, R42, PT ;  /* 0x0000002a24287217 */ /* 0x040fe40003800200 */
[----:B------:R-:W-:Y:S02]  /*3be0*/  IMNMX R41, R36, R43, PT ;  /* 0x0000002b24297217 */ /* 0x000fe40003800200 */
[-C--:B------:R-:W-:Y:S03]  /*3bf0*/  HMMA.16816.F32.BF16 R36, R164, R168.reuse, RZ ;  /* 0x000000a8a424723c */ /* 0x080fe600000418ff */
[----:B------:R-:W-:Y:S02]  /*3c00*/  FSEL R19, R34, -INF , P2 ;  /* 0xff80000022137808 */ /* 0x000fe40001000000 */
[----:B------:R-:W-:Y:S02]  /*3c10*/  FSEL R34, R35, -INF , P1 ;  /* 0xff80000023227808 */ /* 0x000fe40000800000 */
[C---:B------:R-:W-:Y:S02]  /*3c20*/  ISETP.GT.AND P2, PT, R40.reuse, RZ, PT ;  /* 0x000000ff2800720c */ /* 0x040fe40003f44270 */
[----:B------:R-:W-:Y:S03]  /*3c30*/  ISETP.GT.AND P1, PT, R40, 0x1, PT ;  /* 0x000000012800780c */ /* 0x000fe60003f24270 */
[----:B------:R-:W-:Y:S01]  /*3c40*/  FSEL R50, R10, -INF , P2 ;  /* 0xff8000000a327808 */ /* 0x000fe20001000000 */
[----:B------:R-:W-:Y:S01]  /*3c50*/  FFMA.FTZ R10, R157, c[0x0][0x29c], -R2 ;  /* 0x0000a7009d0a7a23 */ /* 0x000fe20000010802 */
[----:B------:R-:W-:Y:S02]  /*3c60*/  FSEL R22, R23, -INF , P4 ;  /* 0xff80000017167808 */ /* 0x000fe40002000000 */
[----:B------:R-:W-:Y:S01]  /*3c70*/  FSEL R33, R33, -INF , P5 ;  /* 0xff80000021217808 */ /* 0x000fe20002800000 */
[--C-:B------:R-:W-:Y:S01]  /*3c80*/  FFMA.FTZ R18, R50, c[0x0][0x29c], -R57.reuse ;  /* 0x0000a70032127a23 */ /* 0x100fe20000010839 */
[C---:B------:R-:W-:Y:S02]  /*3c90*/  ISETP.GT.AND P5, PT, R41.reuse, RZ, PT ;  /* 0x000000ff2900720c */ /* 0x040fe40003fa4270 */
[----:B------:R-:W-:Y:S02]  /*3ca0*/  ISETP.GT.AND P4, PT, R41, 0x1, PT ;  /* 0x000000012900780c */ /* 0x000fe40003f84270 */
[----:B------:R-:W-:Y:S01]  /*3cb0*/  FSEL R48, R11, -INF , P1 ;  /* 0xff8000000b307808 */ /* 0x000fe20000800000 */
[----:B------:R-:W-:Y:S01]  /*3cc0*/  MUFU.EX2 R18, R18 ;  /* 0x0000001200127308 */ /* 0x000fe20000000800 */
[----:B------:R-:W-:Y:S02]  /*3cd0*/  ISETP.GT.AND P2, PT, R41, 0x20, PT ;  /* 0x000000202900780c */ /* 0x000fe40003f44270 */
[----:B------:R-:W-:Y:S01]  /*3ce0*/  ISETP.GT.AND P1, PT, R40, 0x21, PT ;  /* 0x000000212800780c */ /* 0x000fe20003f24270 */
[----:B------:R-:W-:Y:S01]  /*3cf0*/  FFMA.FTZ R17, R48, c[0x0][0x29c], -R57 ;  /* 0x0000a70030117a23 */ /* 0x000fe20000010839 */
[----:B------:R-:W-:Y:S01]  /*3d00*/  FSEL R21, R32, -INF , P6 ;  /* 0xff80000020157808 */ /* 0x000fe20003000000 */
[--C-:B------:R-:W-:Y:S01]  /*3d10*/  FFMA.FTZ R32, R159, c[0x0][0x29c], -R59.reuse ;  /* 0x0000a7009f207a23 */ /* 0x100fe2000001083b */
[----:B------:R-:W-:Y:S01]  /*3d20*/  FSEL R47, R8, -INF , P5 ;  /* 0xff800000082f7808 */ /* 0x000fe20002800000 */
[----:B------:R-:W-:Y:S01]  /*3d30*/  IMAD.MOV.U32 R159, RZ, RZ, R16 ;  /* 0x000000ffff9f7224 */ /* 0x000fe200078e0010 */
[----:B------:R-:W-:Y:S01]  /*3d40*/  FSEL R45, R9, -INF , P4 ;  /* 0xff800000092d7808 */ /* 0x000fe20002000000 */
[--C-:B------:R-:W-:Y:S01]  /*3d50*/  FFMA.FTZ R16, R22, c[0x0][0x29c], -R59.reuse ;  /* 0x0000a70016107a23 */ /* 0x100fe2000001083b */
[----:B------:R-:W-:Y:S01]  /*3d60*/  ISETP.GT.AND P5, PT, R40, 0x20, PT ;  /* 0x000000202800780c */ /* 0x000fe20003fa4270 */
[--C-:B------:R-:W-:Y:S01]  /*3d70*/  FFMA.FTZ R8, R34, c[0x0][0x29c], -R59.reuse ;  /* 0x0000a70022087a23 */ /* 0x100fe2000001083b */
[----:B------:R-:W-:Y:S01]  /*3d80*/  FSEL R9, R12, -INF , P2 ;  /* 0xff8000000c097808 */ /* 0x000fe20001000000 */
[----:B------:R-:W-:Y:S01]  /*3d90*/  FFMA.FTZ R12, R19, c[0x0][0x29c], -R59 ;  /* 0x0000a700130c7a23 */ /* 0x000fe2000001083b */
[----:B------:R-:W-:Y:S01]  /*3da0*/  FSEL R56, R15, -INF , P1 ;  /* 0xff8000000f387808 */ /* 0x000fe20000800000 */
[--C-:B-1----:R-:W-:Y:S01]  /*3db0*/  FFMA.FTZ R35, R45, c[0x0][0x29c], -R58.reuse ;  /* 0x0000a7002d237a23 */ /* 0x102fe2000001083a */
[----:B------:R-:W-:Y:S01]  /*3dc0*/  ISETP.GT.AND P1, PT, R40, 0x40, PT ;  /* 0x000000402800780c */ /* 0x000fe20003f24270 */
[----:B------:R-:W-:Y:S01]  /*3dd0*/  FFMA.FTZ R34, R9, c[0x0][0x29c], -R58 ;  /* 0x0000a70009227a23 */ /* 0x000fe2000001083a */
[C---:B------:R-:W-:Y:S01]  /*3de0*/  ISETP.GT.AND P6, PT, R41.reuse, 0x21, PT ;  /* 0x000000212900780c */ /* 0x040fe20003fc4270 */
[----:B------:R-:W-:Y:S01]  /*3df0*/  MUFU.EX2 R8, R8 ;  /* 0x0000000800087308 */ /* 0x000fe20000000800 */
[C---:B------:R-:W-:Y:S02]  /*3e00*/  ISETP.GT.AND P4, PT, R41.reuse, 0x40, PT ;  /* 0x000000402900780c */ /* 0x040fe40003f84270 */
[----:B------:R-:W-:Y:S02]  /*3e10*/  ISETP.GT.AND P2, PT, R41, 0x41, PT ;  /* 0x000000412900780c */ /* 0x000fe40003f44270 */
[----:B------:R-:W-:Y:S01]  /*3e20*/  FSEL R156, R14, -INF , P5 ;  /* 0xff8000000e9c7808 */ /* 0x000fe20002800000 */
[--C-:B------:R-:W-:Y:S01]  /*3e30*/  FFMA.FTZ R14, R3, c[0x0][0x29c], -R2.reuse ;  /* 0x0000a700030e7a23 */ /* 0x100fe20000010802 */
[----:B------:R-:W-:Y:S01]  /*3e40*/  FSEL R158, R26, -INF , P1 ;  /* 0xff8000001a9e7808 */ /* 0x000fe20000800000 */
[--C-:B------:R-:W-:Y:S01]  /*3e50*/  FFMA.FTZ R3, R21, c[0x0][0x29c], -R2.reuse ;  /* 0x0000a70015037a23 */ /* 0x100fe20000010802 */
[----:B------:R-:W-:Y:S01]  /*3e60*/  FSEL R13, R13, -INF , P6 ;  /* 0xff8000000d0d7808 */ /* 0x000fe20003000000 */
[----:B------:R-:W-:Y:S01]  /*3e70*/  FFMA.FTZ R2, R33, c[0x0][0x29c], -R2 ;  /* 0x0000a70021027a23 */ /* 0x000fe20000010802 */
[----:B------:R-:W-:Y:S01]  /*3e80*/  FSEL R11, R25, -INF , P2 ;  /* 0xff800000190b7808 */ /* 0x000fe20001000000 */
[----:B------:R-:W-:Y:S01]  /*3e90*/  MUFU.EX2 R17, R17 ;  /* 0x0000001100117308 */ /* 0x000fe20000000800 */
[----:B------:R-:W-:Y:S01]  /*3ea0*/  ISETP.GT.AND P2, PT, R40, 0x60, PT ;  /* 0x000000602800780c */ /* 0x000fe20003f44270 */
[--C-:B------:R-:W-:Y:S01]  /*3eb0*/  FFMA.FTZ R33, R13, c[0x0][0x29c], -R58.reuse ;  /* 0x0000a7000d217a23 */ /* 0x100fe2000001083a */
[----:B------:R-:W-:Y:S01]  /*3ec0*/  ISETP.GT.AND P6, PT, R41, 0x60, PT ;  /* 0x000000602900780c */ /* 0x000fe20003fc4270 */
[----:B------:R-:W-:Y:S01]  /*3ed0*/  FFMA.FTZ R22, R11, c[0x0][0x29c], -R58 ;  /* 0x0000a7000b167a23 */ /* 0x000fe2000001083a */
[----:B------:R-:W-:Y:S01]  /*3ee0*/  ISETP.GT.AND P5, PT, R41, 0x61, PT ;  /* 0x000000612900780c */ /* 0x000fe20003fa4270 */
[--C-:B------:R-:W-:Y:S01]  /*3ef0*/  FFMA.FTZ R13, R158, c[0x0][0x29c], -R57.reuse ;  /* 0x0000a7009e0d7a23 */ /* 0x100fe20000010839 */
[----:B------:R-:W-:Y:S01]  /*3f00*/  FSEL R23, R24, -INF , P4 ;  /* 0xff80000018177808 */ /* 0x000fe20002000000 */
[----:B------:R-:W-:Y:S01]  /*3f10*/  IMAD.MOV.U32 R158, RZ, RZ, R10 ;  /* 0x000000ffff9e7224 */ /* 0x000fe200078e000a */
[C---:B------:R-:W-:Y:S01]  /*3f20*/  ISETP.GT.AND P4, PT, R40.reuse, 0x41, PT ;  /* 0x000000412800780c */ /* 0x040fe20003f84270 */
[----:B------:R-:W-:Y:S01]  /*3f30*/  MUFU.EX2 R3, R3 ;  /* 0x0000000300037308 */ /* 0x000fe20000000800 */
[----:B------:R-:W-:Y:S01]  /*3f40*/  ISETP.GT.AND P1, PT, R40, 0x61, PT ;  /* 0x000000612800780c */ /* 0x000fe20003f24270 */
[--C-:B------:R-:W-:Y:S01]  /*3f50*/  FFMA.FTZ R23, R23, c[0x0][0x29c], -R58.reuse ;  /* 0x0000a70017177a23 */ /* 0x100fe2000001083a */
[C---:B------:R-:W-:Y:S02]  /*3f60*/  HMMA.16816.F32.BF16 R40, R52.reuse, R168, RZ ;  /* 0x000000a83428723c */ /* 0x040fe400000418ff */
[----:B------:R-:W-:Y:S02]  /*3f70*/  FSEL R49, R27, -INF , P4 ;  /* 0xff8000001b317808 */ /* 0x000fe40002000000 */
[----:B------:R-:W-:Y:S02]  /*3f80*/  FSEL R157, R30, -INF , P2 ;  /* 0xff8000001e9d7808 */ /* 0x000fe40001000000 */
[----:B------:R-:W-:Y:S01]  /*3f90*/  MOV R59, R4 ;  /* 0x00000004003b7202 */ /* 0x000fe20000000f00 */
[--C-:B------:R-:W-:Y:S01]  /*3fa0*/  FFMA.FTZ R11, R49, c[0x0][0x29c], -R57.reuse ;  /* 0x0000a700310b7a23 */ /* 0x100fe20000010839 */
[-C--:B------:R-:W-:Y:S01]  /*3fb0*/  HMMA.16816.F32.BF16 R24, R52, R170.reuse, RZ ;  /* 0x000000aa3418723c */ /* 0x080fe200000418ff */
[----:B------:R-:W-:Y:S01]  /*3fc0*/  FSEL R21, R28, -INF , P6 ;  /* 0xff8000001c157808 */ /* 0x000fe20003000000 */
[----:B------:R-:W-:Y:S02]  /*3fd0*/  MUFU.EX2 R2, R2 ;  /* 0x0000000200027308 */ /* 0x000fe40000000800 */
[----:B------:R-:W-:Y:S01]  /*3fe0*/  FSEL R15, R29, -INF , P5 ;  /* 0xff8000001d0f7808 */ /* 0x000fe20002800000 */
[--C-:B------:R-:W-:Y:S01]  /*3ff0*/  FFMA.FTZ R4, R47, c[0x0][0x29c], -R58.reuse ;  /* 0x0000a7002f047a23 */ /* 0x100fe2000001083a */
[----:B------:R-:W-:Y:S01]  /*4000*/  FSEL R51, R31, -INF , P1 ;  /* 0xff8000001f337808 */ /* 0x000fe20000800000 */
[--C-:B------:R-:W-:Y:S01]  /*4010*/  FFMA.FTZ R10, R157, c[0x0][0x29c], -R57.reuse ;  /* 0x0000a7009d0a7a23 */ /* 0x100fe20000010839 */
[C---:B------:R-:W-:Y:S04]  /*4020*/  HMMA.16816.F32.BF16 R28, R164.reuse, R170, RZ ;  /* 0x000000aaa41c723c */ /* 0x040fe800000418ff */
[----:B------:R-:W-:Y:S01]  /*4030*/  MOV R157, R59 ;  /* 0x0000003b009d7202 */ /* 0x000fe20000000f00 */
[--C-:B------:R-:W-:Y:S01]  /*4040*/  FFMA.FTZ R9, R51, c[0x0][0x29c], -R57.reuse ;  /* 0x0000a70033097a23 */ /* 0x100fe20000010839 */
[----:B------:R-:W-:Y:S01]  /*4050*/  MUFU.EX2 R22, R22 ;  /* 0x0000001600167308 */ /* 0x000fe20000000800 */
[--C-:B------:R-:W-:Y:S01]  /*4060*/  FFMA.FTZ R21, R21, c[0x0][0x29c], -R58.reuse ;  /* 0x0000a70015157a23 */ /* 0x100fe2000001083a */
[-C--:B------:R-:W-:Y:S01]  /*4070*/  HMMA.16816.F32.BF16 R44, R164, R172.reuse, RZ ;  /* 0x000000aca42c723c */ /* 0x080fe200000418ff */
[----:B------:R-:W-:Y:S03]  /*4080*/  FFMA.FTZ R19, R15, c[0x0][0x29c], -R58 ;  /* 0x0000a7000f137a23 */ /* 0x000fe6000001083a */
[--C-:B------:R-:W-:Y:S02]  /*4090*/  FFMA.FTZ R15, R156, c[0x0][0x29c], -R57.reuse ;  /* 0x0000a7009c0f7a23 */ /* 0x100fe40000010839 */
[----:B------:R-:W-:Y:S02]  /*40a0*/  IMAD.MOV.U32 R156, RZ, RZ, R14 ;  /* 0x000000ffff9c7224 */ /* 0x000fe400078e000e */
[C---:B------:R-:W-:Y:S01]  /*40b0*/  HMMA.16816.F32.BF16 R48, R52.reuse, R172, RZ ;  /* 0x000000ac3430723c */ /* 0x040fe200000418ff */
[----:B------:R-:W-:Y:S03]  /*40c0*/  MUFU.EX2 R19, R19 ;  /* 0x0000001300137308 */ /* 0x000fe60000000800 */
[----:B------:R-:W-:Y:S04]  /*40d0*/  FFMA.FTZ R14, R56, c[0x0][0x29c], -R57 ;  /* 0x0000a700380e7a23 */ /* 0x000fe80000010839 */
[-C--:B------:R-:W-:Y:S03]  /*40e0*/  HMMA.16816.F32.BF16 R52, R52, R174.reuse, RZ ;  /* 0x000000ae3434723c */ /* 0x080fe600000418ff */
[----:B------:R-:W-:Y:S05]  /*40f0*/  MUFU.EX2 R21, R21 ;  /* 0x0000001500157308 */ /* 0x000fea0000000800 */
[----:B------:R-:W-:Y:S05]  /*4100*/  HMMA.16816.F32.BF16 R56, R164, R174, RZ ;  /* 0x000000aea438723c */ /* 0x000fea00000418ff */
[----:B------:R-:W-:Y:S02]  /*4110*/  MUFU.EX2 R4, R4 ;  /* 0x0000000400047308 */ /* 0x000fe40000000800 */
[----:B------:R-:W-:Y:S01]  /*4120*/  MOV R165, R157 ;  /* 0x0000009d00a57202 */ /* 0x000fe20000000f00 */
[-C--:B------:R-:W-:Y:S05]  /*4130*/  HMMA.16816.F32.BF16 R36, R160, R176.reuse, R36 ;  /* 0x000000b0a024723c */ /* 0x080fea0000041824 */
[----:B------:R-:W-:Y:S02]  /*4140*/  IMAD.MOV.U32 R164, RZ, RZ, R158 ;  /* 0x000000ffffa47224 */ /* 0x000fe400078e009e */
[----:B------:R-:W-:Y:S01]  /*4150*/  IMAD.MOV.U32 R167, RZ, RZ, R0 ;  /* 0x000000ffffa77224 */ /* 0x000fe200078e0000 */
[C---:B------:R-:W-:Y:S01]  /*4160*/  HMMA.16816.F32.BF16 R40, R180.reuse, R176, R40 ;  /* 0x000000b0b428723c */ /* 0x040fe20000041828 */
[----:B------:R1:W5:Y:S01]  /*4170*/  LDL.LU R0, [R1+0x20] ;  /* 0x0000200001007983 */ /* 0x0003620000300800 */
[----:B------:R-:W-:Y:S02]  /*4180*/  MUFU.EX2 R35, R35 ;  /* 0x0000002300237308 */ /* 0x000fe40000000800 */
[----:B------:R-:W-:Y:S02]  /*4190*/  IMAD.MOV.U32 R166, RZ, RZ, R236 ;  /* 0x000000ffffa67224 */ /* 0x000fe400078e00ec */
[----:B------:R-:W2:Y:S02]  /*41a0*/  S2R R236, SR_TID.X ;  /* 0x0000000000ec7919 */ /* 0x000ea40000002100 */
[-C--:B------:R-:W-:Y:S04]  /*41b0*/  HMMA.16816.F32.BF16 R24, R180, R178.reuse, R24 ;  /* 0x000000b2b418723c */ /* 0x080fe80000041818 */
[----:B------:R-:W-:Y:S04]  /*41c0*/  MUFU.EX2 R166, R166 ;  /* 0x000000a600a67308 */ /* 0x000fe80000000800 */
[C---:B------:R-:W-:Y:S08]  /*41d0*/  HMMA.16816.F32.BF16 R28, R160.reuse, R178, R28 ;  /* 0x000000b2a01c723c */ /* 0x040ff0000004181c */
[-C--:B------:R-:W-:Y:S08]  /*41e0*/  HMMA.16816.F32.BF16 R44, R160, R184.reuse, R44 ;  /* 0x000000b8a02c723c */ /* 0x080ff0000004182c */
[C---:B------:R-:W-:Y:S08]  /*41f0*/  HMMA.16816.F32.BF16 R48, R180.reuse, R184, R48 ;  /* 0x000000b8b430723c */ /* 0x040ff00000041830 */
[-C--:B------:R-:W-:Y:S07]  /*4200*/  HMMA.16816.F32.BF16 R52, R180, R186.reuse, R52 ;  /* 0x000000bab434723c */ /* 0x080fee0000041834 */
[----:B------:R-:W-:Y:S01]  /*4210*/  IMAD.MOV.U32 R183, RZ, RZ, R156 ;  /* 0x000000ffffb77224 */ /* 0x000fe200078e009c */
[----:B------:R-:W-:Y:S01]  /*4220*/  HMMA.16816.F32.BF16 R56, R160, R186, R56 ;  /* 0x000000baa038723c */ /* 0x000fe20000041838 */
[----:B------:R-:W-:Y:S02]  /*4230*/  LDSM.16.M88.4 R160, [R229+0xd880] ;  /* 0x00d88000e5a0783b */ /* 0x000fe40000000200 */
[----:B------:R-:W3:Y:S01]  /*4240*/  MUFU.EX2 R181, R183 ;  /* 0x000000b700b57308 */ /* 0x000ee20000000800 */
[----:B------:R-:W-:Y:S05]  /*4250*/  MOV R182, R159 ;  /* 0x0000009f00b67202 */ /* 0x000fea0000000f00 */
[----:B------:R-:W4:Y:S04]  /*4260*/  LDSM.16.M88.4 R156, [R229+0xd080] ;  /* 0x00d08000e59c783b */ /* 0x000f280000000200 */
[----:B------:R-:W1:Y:S10]  /*4270*/  MUFU.EX2 R180, R182 ;  /* 0x000000b600b47308 */ /* 0x000e740000000800 */
[----:B------:R-:W1:Y:S10]  /*4280*/  MUFU.EX2 R182, R164 ;  /* 0x000000a400b67308 */ /* 0x000e740000000800 */
[----:B------:R-:W-:Y:S10]  /*4290*/  MUFU.EX2 R183, R165 ;  /* 0x000000a500b77308 */ /* 0x000ff40000000800 */
[----:B------:R-:W-:Y:S01]  /*42a0*/  MUFU.EX2 R165, R167 ;  /* 0x000000a700a57308 */ /* 0x000fe20000000800 */
[-C--:B----4-:R-:W-:Y:S09]  /*42b0*/  HMMA.16816.F32.BF16 R36, R156, R188.reuse, R36 ;  /* 0x000000bc9c24723c */ /* 0x090ff20000041824 */
[----:B------:R-:W-:Y:S01]  /*42c0*/  MUFU.EX2 R167, R20 ;  /* 0x0000001400a77308 */ /* 0x000fe20000000800 */
        /* <DEDUP_REMOVED lines=8> */
[----:B------:R-:W4:Y:S07]  /*4350*/  LDSM.16.M88.4 R156, [R228+0x1000] ;  /* 0x00100000e49c783b */ /* 0x000f2e0000000200 */
[-C--:B----4-:R-:W-:Y:S08]  /*4360*/  HMMA.16816.F32.BF16 R36, R156, R196.reuse, R36 ;  /* 0x000000c49c24723c */ /* 0x090ff00000041824 */
        /* <DEDUP_REMOVED lines=26> */
[----:B------:R-:W4:Y:S01]  /*4510*/  LDS R160, [R249.X4+0xf280] ;  /* 0x00f28000f9a07984 */ /* 0x000f220000004800 */
[----:B------:R-:W1:Y:S06]  /*4520*/  MUFU.EX2 R161, R7 ;  /* 0x0000000700a17308 */ /* 0x000e6c0000000800 */
[----:B------:R-:W-:Y:S01]  /*4530*/  HMMA.16816.F32.BF16 R56, R156, R218, R56 ;  /* 0x000000da9c38723c */ /* 0x000fe20000041838 */
[----:B------:R-:W1:Y:S03]  /*4540*/  LDS R156, [R249.X4+0xf2a0] ;  /* 0x00f2a000f99c7984 */ /* 0x000e660000004800 */
[----:B------:R2:W-:Y:S10]  /*4550*/  MUFU.EX2 R159, R23 ;  /* 0x00000017009f7308 */ /* 0x0005f40000000800 */
[----:B------:R3:W-:Y:S10]  /*4560*/  MUFU.EX2 R157, R34 ;  /* 0x00000022009d7308 */ /* 0x0007f40000000800 */
[----:B------:R-:W1:Y:S01]  /*4570*/  MUFU.EX2 R162, R6 ;  /* 0x0000000600a27308 */ /* 0x000e620000000800 */
[--C-:B----4-:R-:W-:Y:S09]  /*4580*/  FADD.FTZ R37, R37, -R160.reuse ;  /* 0x800000a025257221 */ /* 0x110ff20000010000 */
[----:B------:R-:W4:Y:S01]  /*4590*/  MUFU.EX2 R163, R5 ;  /* 0x0000000500a37308 */ /* 0x000f220000000800 */
[--C-:B--2---:R-:W-:Y:S02]  /*45a0*/  FADD.FTZ R23, R36, -R160.reuse ;  /* 0x800000a024177221 */ /* 0x104fe40000010000 */
[--C-:B------:R-:W-:Y:S02]  /*45b0*/  FADD.FTZ R28, R28, -R160.reuse ;  /* 0x800000a01c1c7221 */ /* 0x100fe40000010000 */
[C---:B---3--:R-:W-:Y:S02]  /*45c0*/  FMUL.FTZ R34, R181.reuse, R37 ;  /* 0x00000025b5227220 */ /* 0x048fe40000410000 */
[----:B-1----:R-:W-:Y:S01]  /*45d0*/  FMUL.FTZ R23, R180, R23 ;  /* 0x00000017b4177220 */ /* 0x002fe20000410000 */
[----:B------:R-:W-:Y:S01]  /*45e0*/  F2FP.BF16.PACK_AB R180, R181, R180 ;  /* 0x000000b4b5b4723e */ /* 0x000fe200000010ff */
[--C-:B------:R-:W-:Y:S01]  /*45f0*/  FADD.FTZ R29, R29, -R160.reuse ;  /* 0x800000a01d1d7221 */ /* 0x100fe20000010000 */
[----:B------:R-:W1:Y:S01]  /*4600*/  LDS R181, [R249.X4+0xf300] ;  /* 0x00f30000f9b57984 */ /* 0x000e620000004800 */
[----:B------:R-:W2:Y:S01]  /*4610*/  MUFU.EX2 R6, R32 ;  /* 0x0000002000067308 */ /* 0x000ea20000000800 */
[--C-:B------:R-:W-:Y:S02]  /*4620*/  FADD.FTZ R56, R56, -R160.reuse ;  /* 0x800000a038387221 */ /* 0x100fe40000010000 */
[----:B------:R-:W-:Y:S02]  /*4630*/  FADD.FTZ R57, R57, -R160 ;  /* 0x800000a039397221 */ /* 0x000fe40000010000 */
[--C-:B------:R-:W-:Y:S02]  /*4640*/  FADD.FTZ R30, R30, -R156.reuse ;  /* 0x8000009c1e1e7221 */ /* 0x100fe40000010000 */
[----:B------:R-:W-:Y:S02]  /*4650*/  FADD.FTZ R31, R31, -R156 ;  /* 0x8000009c1f1f7221 */ /* 0x000fe40000010000 */
[--C-:B------:R-:W-:Y:S01]  /*4660*/  FADD.FTZ R44, R44, -R160.reuse ;  /* 0x800000a02c2c7221 */ /* 0x100fe20000010000 */
[----:B------:R-:W3:Y:S01]  /*4670*/  MUFU.EX2 R7, R16 ;  /* 0x0000001000077308 */ /* 0x000ee20000000800 */
[----:B------:R-:W-:Y:S02]  /*4680*/  FADD.FTZ R45, R45, -R160 ;  /* 0x800000a02d2d7221 */ /* 0x000fe40000010000 */
[----:B------:R-:W-:Y:S01]  /*4690*/  FMUL.FTZ R28, R182, R28 ;  /* 0x0000001cb61c7220 */ /* 0x000fe20000410000 */
[C---:B------:R-:W-:Y:S01]  /*46a0*/  F2FP.BF16.PACK_AB R182, R161.reuse, R182 ;  /* 0x000000b6a1b6723e */ /* 0x040fe200000010ff */
[----:B------:R-:W-:Y:S01]  /*46b0*/  FMUL.FTZ R29, R161, R29 ;  /* 0x0000001da11d7220 */ /* 0x000fe20000410000 */
[----:B------:R-:W-:Y:S01]  /*46c0*/  F2FP.BF16.PACK_AB R161, R34, R23 ;  /* 0x0000001722a1723e */ /* 0x000fe200000010ff */
[----:B------:R-:W-:Y:S01]  /*46d0*/  FMUL.FTZ R56, R3, R56 ;  /* 0x0000003803387220 */ /* 0x000fe20000410000 */
[C---:B------:R-:W-:Y:S01]  /*46e0*/  F2FP.BF16.PACK_AB R3, R2.reuse, R3 ;  /* 0x000000030203723e */ /* 0x040fe200000010ff */
[----:B------:R-:W-:Y:S01]  /*46f0*/  FMUL.FTZ R57, R2, R57 ;  /* 0x0000003902397220 */ /* 0x000fe20000410000 */
[----:B------:R-:W3:Y:S01]  /*4700*/  MUFU.EX2 R5, R12 ;  /* 0x0000000c00057308 */ /* 0x000ee20000000800 */
[----:B------:R-:W-:Y:S01]  /*4710*/  FMUL.FTZ R30, R165, R30 ;  /* 0x0000001ea51e7220 */ /* 0x000fe20000410000 */
[----:B------:R-:W-:Y:S01]  /*4720*/  F2FP.BF16.PACK_AB R28, R29, R28 ;  /* 0x0000001c1d1c723e */ /* 0x000fe200000010ff */
[----:B------:R-:W-:Y:S01]  /*4730*/  FMUL.FTZ R44, R162, R44 ;  /* 0x0000002ca22c7220 */ /* 0x000fe20000410000 */
[----:B----4-:R-:W-:Y:S01]  /*4740*/  F2FP.BF16.PACK_AB R162, R163, R162 ;  /* 0x000000a2a3a2723e */ /* 0x010fe200000010ff */
[----:B--2---:R-:W-:Y:S01]  /*4750*/  FMUL.FTZ R31, R6, R31 ;  /* 0x0000001f061f7220 */ /* 0x004fe20000410000 */
[----:B------:R-:W-:Y:S01]  /*4760*/  F2FP.BF16.PACK_AB R56, R57, R56 ;  /* 0x000000383938723e */ /* 0x000fe200000010ff */
[----:B------:R-:W-:Y:S01]  /*4770*/  FMUL.FTZ R45, R163, R45 ;  /* 0x0000002da32d7220 */ /* 0x000fe20000410000 */
[----:B------:R-:W-:Y:S01]  /*4780*/  F2FP.BF16.PACK_AB R2, R166, R183 ;  /* 0x000000b7a602723e */ /* 0x000fe200000010ff */
[--C-:B------:R-:W-:Y:S01]  /*4790*/  FADD.FTZ R160, R38, -R156.reuse ;  /* 0x8000009c26a07221 */ /* 0x100fe20000010000 */
[----:B------:R-:W2:Y:S01]  /*47a0*/  MUFU.EX2 R158, R33 ;  /* 0x00000021009e7308 */ /* 0x000ea20000000800 */
[----:B------:R-:W-:Y:S01]  /*47b0*/  F2FP.BF16.PACK_AB R30, R31, R30 ;  /* 0x0000001e1f1e723e */ /* 0x000fe200000010ff */
[--C-:B------:R-:W-:Y:S01]  /*47c0*/  FADD.FTZ R46, R46, -R156.reuse ;  /* 0x8000009c2e2e7221 */ /* 0x100fe20000010000 */
[----:B------:R-:W-:Y:S01]  /*47d0*/  F2FP.BF16.PACK_AB R44, R45, R44 ;  /* 0x0000002c2d2c723e */ /* 0x000fe200000010ff */
[--C-:B------:R-:W-:Y:S01]  /*47e0*/  FADD.FTZ R45, R39, -R156.reuse ;  /* 0x8000009c272d7221 */ /* 0x100fe20000010000 */
[----:B------:R-:W4:Y:S01]  /*47f0*/  LDS R31, [R249.X4+0xf320] ;  /* 0x00f32000f91f7984 */ /* 0x000f220000004800 */
[--C-:B------:R-:W-:Y:S02]  /*4800*/  FADD.FTZ R47, R47, -R156.reuse ;  /* 0x8000009c2f2f7221 */ /* 0x100fe40000010000 */
[----:B------:R-:W-:Y:S01]  /*4810*/  FMUL.FTZ R45, R166, R45 ;  /* 0x0000002da62d7220 */ /* 0x000fe20000410000 */
[----:B------:R-:W-:Y:S01]  /*4820*/  STS [R239+0xf480], R180 ;  /* 0x00f480b4ef007388 */ /* 0x000fe20000000800 */
[----:B------:R-:W-:Y:S01]  /*4830*/  MUFU.EX2 R29, R15 ;  /* 0x0000000f001d7308 */ /* 0x000fe20000000800 */
[--C-:B-1----:R-:W-:Y:S02]  /*4840*/  FADD.FTZ R48, R48, -R181.reuse ;  /* 0x800000b530307221 */ /* 0x102fe40000010000 */
[--C-:B------:R-:W-:Y:S01]  /*4850*/  FADD.FTZ R49, R49, -R181.reuse ;  /* 0x800000b531317221 */ /* 0x100fe20000010000 */
[----:B------:R1:W-:Y:S01]  /*4860*/  STS [R239+0xf880], R2 ;  /* 0x00f88002ef007388 */ /* 0x0003e20000000800 */
[----:B------:R-:W-:Y:S02]  /*4870*/  FMUL.FTZ R46, R167, R46 ;  /* 0x0000002ea72e7220 */ /* 0x000fe40000410000 */
[----:B------:R-:W-:Y:S01]  /*4880*/  FMUL.FTZ R49, R22, R49 ;  /* 0x0000003116317220 */ /* 0x000fe20000410000 */
[----:B------:R-:W-:Y:S01]  /*4890*/  STS [R237], R182 ;  /* 0x000000b6ed007388 */ /* 0x000fe20000000800 */
[----:B------:R-:W-:Y:S01]  /*48a0*/  FMUL.FTZ R160, R183, R160 ;  /* 0x000000a0b7a07220 */ /* 0x000fe20000410000 */
[----:B------:R-:W-:Y:S01]  /*48b0*/  MUFU.EX2 R57, R10 ;  /* 0x0000000a00397308 */ /* 0x000fe20000000800 */
[--C-:B------:R-:W-:Y:S01]  /*48c0*/  FADD.FTZ R58, R58, -R156.reuse ;  /* 0x8000009c3a3a7221 */ /* 0x100fe20000010000 */
[----:B------:R-:W-:Y:S01]  /*48d0*/  F2FP.BF16.PACK_AB R183, R6, R165 ;  /* 0x000000a506b7723e */ /* 0x000fe200000010ff */
[----:B---3--:R-:W-:Y:S01]  /*48e0*/  FMUL.FTZ R47, R7, R47 ;  /* 0x0000002f072f7220 */ /* 0x008fe20000410000 */
[----:B------:R-:W-:Y:S01]  /*48f0*/  F2FP.BF16.PACK_AB R160, R45, R160 ;  /* 0x000000a02da0723e */ /* 0x000fe200000010ff */
[----:B------:R-:W-:Y:S01]  /*4900*/  FADD.FTZ R59, R59, -R156 ;  /* 0x8000009c3b3b7221 */ /* 0x000fe20000010000 */
[----:B------:R-:W-:Y:S01]  /*4910*/  F2FP.BF16.PACK_AB R6, R7, R167 ;  /* 0x000000a70706723e */ /* 0x000fe200000010ff */
[----:B------:R-:W-:Y:S01]  /*4920*/  FMUL.FTZ R48, R159, R48 ;  /* 0x000000309f307220 */ /* 0x000fe20000410000 */
[----:B------:R-:W-:Y:S01]  /*4930*/  F2FP.BF16.PACK_AB R46, R47, R46 ;  /* 0x0000002e2f2e723e */ /* 0x000fe200000010ff */
[--C-:B------:R-:W-:Y:S01]  /*4940*/  FADD.FTZ R24, R24, -R181.reuse ;  /* 0x800000b518187221 */ /* 0x100fe20000010000 */
[----:B------:R3:W1:Y:S01]  /*4950*/  MUFU.EX2 R163, R14 ;  /* 0x0000000e00a37308 */ /* 0x0006620000000800 */
[--C-:B------:R-:W-:Y:S01]  /*4960*/  FADD.FTZ R25, R25, -R181.reuse ;  /* 0x800000b519197221 */ /* 0x100fe20000010000 */
[----:B------:R-:W-:Y:S01]  /*4970*/  STS [R237+0x400], R183 ;  /* 0x000400b7ed007388 */ /* 0x000fe20000000800 */
[----:B------:R-:W-:Y:S01]  /*4980*/  FMUL.FTZ R58, R5, R58 ;  /* 0x0000003a053a7220 */ /* 0x000fe20000410000 */
[----:B------:R-:W-:Y:S01]  /*4990*/  F2FP.BF16.PACK_AB R159, R22, R159 ;  /* 0x0000009f169f723e */ /* 0x000fe200000010ff */
[----:B------:R-:W-:Y:S02]  /*49a0*/  FMUL.FTZ R59, R8, R59 ;  /* 0x0000003b083b7220 */ /* 0x000fe40000410000 */
[--C-:B------:R-:W-:Y:S02]  /*49b0*/  FADD.FTZ R45, R40, -R181.reuse ;  /* 0x800000b5282d7221 */ /* 0x100fe40000010000 */
[--C-:B------:R-:W-:Y:S01]  /*49c0*/  FADD.FTZ R40, R41, -R181.reuse ;  /* 0x800000b529287221 */ /* 0x100fe20000010000 */
[----:B------:R-:W-:Y:S01]  /*49d0*/  MUFU.EX2 R156, R13 ;  /* 0x0000000d009c7308 */ /* 0x000fe20000000800 */
[----:B------:R-:W-:Y:S01]  /*49e0*/  FMUL.FTZ R24, R157, R24 ;  /* 0x000000189d187220 */ /* 0x000fe20000410000 */
[C---:B--2---:R-:W-:Y:S01]  /*49f0*/  F2FP.BF16.PACK_AB R157, R158.reuse, R157 ;  /* 0x0000009d9e9d723e */ /* 0x044fe200000010ff */
[----:B------:R-:W-:Y:S01]  /*4a00*/  FMUL.FTZ R25, R158, R25 ;  /* 0x000000199e197220 */ /* 0x000fe20000410000 */
[----:B------:R-:W-:Y:S01]  /*4a10*/  F2FP.BF16.PACK_AB R58, R59, R58 ;  /* 0x0000003a3b3a723e */ /* 0x000fe200000010ff */
[--C-:B------:R-:W-:Y:S01]  /*4a20*/  FADD.FTZ R52, R52, -R181.reuse ;  /* 0x800000b534347221 */ /* 0x100fe20000010000 */
[----:B------:R-:W-:Y:S01]  /*4a30*/  F2FP.BF16.PACK_AB R41, R35, R4 ;  /* 0x000000042329723e */ /* 0x000fe200000010ff */
[----:B------:R-:W-:Y:S01]  /*4a40*/  FADD.FTZ R158, R53, -R181 ;  /* 0x800000b5359e7221 */ /* 0x000fe20000010000 */
[----:B------:R-:W-:Y:S01]  /*4a50*/  F2FP.BF16.PACK_AB R181, R49, R48 ;  /* 0x0000003031b5723e */ /* 0x000fe200000010ff */
[----:B------:R-:W-:Y:S01]  /*4a60*/  FMUL.FTZ R52, R21, R52 ;  /* 0x0000003415347220 */ /* 0x000fe20000410000 */
[----:B------:R-:W-:Y:S01]  /*4a70*/  F2FP.BF16.PACK_AB R48, R17, R18 ;  /* 0x000000121130723e */ /* 0x000fe200000010ff */
[----:B------:R-:W2:Y:S01]  /*4a80*/  MUFU.EX2 R47, R11 ;  /* 0x0000000b002f7308 */ /* 0x000ea20000000800 */
[C---:B------:R-:W-:Y:S01]  /*4a90*/  FMUL.FTZ R59, R19.reuse, R158 ;  /* 0x0000009e133b7220 */ /* 0x040fe20000410000 */
[----:B------:R-:W-:Y:S01]  /*4aa0*/  STS [R239+0x10480], R41 ;  /* 0x01048029ef007388 */ /* 0x000fe20000000800 */
[----:B---3--:R-:W-:Y:S01]  /*4ab0*/  F2FP.BF16.PACK_AB R14, R8, R5 ;  /* 0x00000005080e723e */ /* 0x008fe200000010ff */
[----:B------:R-:W-:Y:S01]  /*4ac0*/  FMUL.FTZ R45, R4, R45 ;  /* 0x0000002d042d7220 */ /* 0x000fe20000410000 */
[----:B------:R-:W-:Y:S01]  /*4ad0*/  F2FP.BF16.PACK_AB R53, R19, R21 ;  /* 0x000000151335723e */ /* 0x000fe200000010ff */
[----:B------:R3:W-:Y:S01]  /*4ae0*/  STS [R239+0x10880], R48 ;  /* 0x01088030ef007388 */ /* 0x0007e20000000800 */
[----:B------:R-:W-:Y:S01]  /*4af0*/  F2FP.BF16.PACK_AB R10, R59, R52 ;  /* 0x000000343b0a723e */ /* 0x000fe200000010ff */
[--C-:B----4-:R-:W-:Y:S01]  /*4b00*/  FADD.FTZ R26, R26, -R31.reuse ;  /* 0x8000001f1a1a7221 */ /* 0x110fe20000010000 */
[----:B-1----:R-:W-:Y:S01]  /*4b10*/  F2FP.BF16.PACK_AB R52, R163, R29 ;  /* 0x0000001da334723e */ /* 0x002fe200000010ff */
[----:B------:R-:W3:Y:S01]  /*4b20*/  MUFU.EX2 R158, R9 ;  /* 0x00000009009e7308 */ /* 0x000ee20000000800 */
[----:B------:R-:W-:Y:S01]  /*4b30*/  STS [R237+0x1000], R157 ;  /* 0x0010009ded007388 */ /* 0x000fe20000000800 */
[----:B------:R-:W-:Y:S01]  /*4b40*/  F2FP.BF16.PACK_AB R24, R25, R24 ;  /* 0x000000181918723e */ /* 0x000fe200000010ff */
[--C-:B------:R-:W-:Y:S02]  /*4b50*/  FADD.FTZ R25, R42, -R31.reuse ;  /* 0x8000001f2a197221 */ /* 0x100fe40000010000 */
[----:B------:R1:W-:Y:S01]  /*4b60*/  STS [R237+0x1400], R52 ;  /* 0x00140034ed007388 */ /* 0x0003e20000000800 */
[--C-:B------:R-:W-:Y:S02]  /*4b70*/  FADD.FTZ R42, R43, -R31.reuse ;  /* 0x8000001f2b2a7221 */ /* 0x100fe40000010000 */
[----:B------:R-:W-:Y:S01]  /*4b80*/  FMUL.FTZ R25, R18, R25 ;  /* 0x0000001912197220 */ /* 0x000fe20000410000 */
[----:B------:R-:W-:Y:S01]  /*4b90*/  STS [R239+0x11480], R162 ;  /* 0x011480a2ef007388 */ /* 0x000fe20000000800 */
[----:B------:R-:W-:Y:S02]  /*4ba0*/  FMUL.FTZ R40, R35, R40 ;  /* 0x0000002823287220 */ /* 0x000fe40000410000 */
[----:B------:R-:W-:Y:S01]  /*4bb0*/  FMUL.FTZ R42, R17, R42 ;  /* 0x0000002a112a7220 */ /* 0x000fe20000410000 */
[----:B------:R-:W-:Y:S01]  /*4bc0*/  STS [R239+0x11880], R6 ;  /* 0x01188006ef007388 */ /* 0x000fe20000000800 */
[----:B--2---:R-:W-:Y:S01]  /*4bd0*/  F2FP.BF16.PACK_AB R2, R47, R156 ;  /* 0x0000009c2f02723e */ /* 0x004fe200000010ff */
[----:B------:R-:W-:Y:S01]  /*4be0*/  FMUL.FTZ R26, R29, R26 ;  /* 0x0000001a1d1a7220 */ /* 0x000fe20000410000 */
[----:B------:R-:W-:Y:S01]  /*4bf0*/  F2FP.BF16.PACK_AB R40, R40, R45 ;  /* 0x0000002d2828723e */ /* 0x000fe200000010ff */
[----:B------:R2:W-:Y:S01]  /*4c00*/  STS [R237+0x2000], R3 ;  /* 0x00200003ed007388 */ /* 0x0005e20000000800 */
[----:B------:R-:W-:Y:S01]  /*4c10*/  F2FP.BF16.PACK_AB R42, R42, R25 ;  /* 0x000000192a2a723e */ /* 0x000fe200000010ff */
[--C-:B------:R-:W-:Y:S02]  /*4c20*/  FADD.FTZ R54, R54, -R31.reuse ;  /* 0x8000001f36367221 */ /* 0x100fe40000010000 */
[----:B------:R-:W-:Y:S01]  /*4c30*/  STS [R237+0x2400], R14 ;  /* 0x0024000eed007388 */ /* 0x000fe20000000800 */
[--C-:B------:R-:W-:Y:S01]  /*4c40*/  FADD.FTZ R55, R55, -R31.reuse ;  /* 0x8000001f37377221 */ /* 0x100fe20000010000 */
[C---:B---3--:R-:W-:Y:S02]  /*4c50*/  F2FP.BF16.PACK_AB R48, R158.reuse, R57 ;  /* 0x000000399e30723e */ /* 0x048fe400000010ff */
[----:B------:R-:W-:Y:S01]  /*4c60*/  STS [R239+0x12480], R159 ;  /* 0x0124809fef007388 */ /* 0x000fe20000000800 */
[----:B------:R-:W-:Y:S02]  /*4c70*/  FMUL.FTZ R54, R57, R54 ;  /* 0x0000003639367220 */ /* 0x000fe40000410000 */
[----:B------:R-:W-:Y:S01]  /*4c80*/  FMUL.FTZ R55, R158, R55 ;  /* 0x000000379e377220 */ /* 0x000fe20000410000 */
[----:B------:R3:W-:Y:S01]  /*4c90*/  STS [R239+0x12880], R2 ;  /* 0x01288002ef007388 */ /* 0x0007e20000000800 */
[--C-:B-1----:R-:W-:Y:S03]  /*4ca0*/  FADD.FTZ R52, R27, -R31.reuse ;  /* 0x8000001f1b347221 */ /* 0x102fe60000010000 */
[----:B------:R-:W-:Y:S01]  /*4cb0*/  STS [R237+0x3000], R53 ;  /* 0x00300035ed007388 */ /* 0x000fe20000000800 */
[----:B------:R-:W-:Y:S01]  /*4cc0*/  FMUL.FTZ R163, R163, R52 ;  /* 0x00000034a3a37220 */ /* 0x000fe20000410000 */
[----:B------:R-:W-:Y:S02]  /*4cd0*/  F2FP.BF16.PACK_AB R180, R55, R54 ;  /* 0x0000003637b4723e */ /* 0x000fe400000010ff */
[----:B------:R-:W-:Y:S02]  /*4ce0*/  STS [R237+0x3400], R48 ;  /* 0x00340030ed007388 */ /* 0x000fe40000000800 */
[----:B------:R-:W-:Y:S02]  /*4cf0*/  F2FP.BF16.PACK_AB R52, R163, R26 ;  /* 0x0000001aa334723e */ /* 0x000fe400000010ff */
[----:B------:R-:W-:Y:S01]  /*4d00*/  BAR.SYNC.DEFER_BLOCKING 0x0 ;  /* 0x0000000000007b1d */ /* 0x000fe20000010000 */
[--C-:B--2---:R-:W-:Y:S04]  /*4d10*/  FADD.FTZ R3, R50, -R31.reuse ;  /* 0x8000001f32037221 */ /* 0x104fe80000010000 */
[----:B------:R-:W-:Y:S02]  /*4d20*/  FMUL.FTZ R3, R156, R3 ;  /* 0x000000039c037220 */ /* 0x000fe40000410000 */
[----:B---3--:R-:W-:Y:S04]  /*4d30*/  FADD.FTZ R2, R51, -R31 ;  /* 0x8000001f33027221 */ /* 0x008fe80000010000 */
[----:B------:R-:W-:Y:S01]  /*4d40*/  FMUL.FTZ R2, R47, R2 ;  /* 0x000000022f027220 */ /* 0x000fe20000410000 */
[----:B------:R1:W-:Y:S04]  /*4d50*/  STS [R239+0x13880], R160 ;  /* 0x013880a0ef007388 */ /* 0x0003e80000000800 */
[----:B------:R-:W-:Y:S04]  /*4d60*/  STS [R239+0x13480], R161 ;  /* 0x013480a1ef007388 */ /* 0x000fe80000000800 */
[----:B------:R-:W-:Y:S04]  /*4d70*/  STS [R237+0x4000], R28 ;  /* 0x0040001ced007388 */ /* 0x000fe80000000800 */
[----:B------:R-:W-:Y:S04]  /*4d80*/  STS [R237+0x4400], R30 ;  /* 0x0044001eed007388 */ /* 0x000fe80000000800 */
[----:B------:R-:W-:Y:S04]  /*4d90*/  STS [R239+0x14480], R40 ;  /* 0x01448028ef007388 */ /* 0x000fe80000000800 */
[----:B------:R-:W-:Y:S04]  /*4da0*/  STS [R239+0x14880], R42 ;  /* 0x0148802aef007388 */ /* 0x000fe80000000800 */
[----:B------:R-:W-:Y:S01]  /*4db0*/  STS [R237+0x5000], R24 ;  /* 0x00500018ed007388 */ /* 0x000fe20000000800 */
[----:B-1----:R-:W-:Y:S01]  /*4dc0*/  F2FP.BF16.PACK_AB R160, R2, R3 ;  /* 0x0000000302a0723e */ /* 0x002fe200000010ff */
[----:B------:R-:W-:Y:S02]  /*4dd0*/  IMAD.SHL.U32 R2, R232, 0x2, RZ ;  /* 0x00000002e8027824 */ /* 0x000fe400078e00ff */
        /* <DEDUP_REMOVED lines=90> */
[----:B------:R-:W2:Y:S01]  /*5380*/  LDL.64 R32, [R1+0x10] ;  /* 0x0000100001207983 */ /* 0x000ea20000100a00 */
[C---:B------:R-:W-:Y:S01]  /*5390*/  LOP3.LUT P4, RZ, R247.reuse, 0x2, RZ, 0xc0, !PT ;  /* 0x00000002f7ff7812 */ /* 0x040fe2000788c0ff */
[----:B------:R-:W-:Y:S01]  /*53a0*/  USHF.R.S32.HI UR13, URZ, 0x1f, UR17 ;  /* 0x0000001f3f0d7899 */ /* 0x000fe20008011411 */
[----:B------:R-:W-:Y:S01]  /*53b0*/  LOP3.LUT P2, RZ, R247, 0x4, RZ, 0xc0, !PT ;  /* 0x00000004f7ff7812 */ /* 0x000fe2000784c0ff */
[----:B------:R-:W3:Y:S01]  /*53c0*/  LDL.64 R36, [R1] ;  /* 0x0000000001247983 */ /* 0x000ee20000100a00 */
[----:B------:R-:W-:Y:S02]  /*53d0*/  ULDC.64 UR14, c[0x0][0x208] ;  /* 0x00008200000e7ab9 */ /* 0x000fe40000000a00 */
[----:B------:R-:W-:Y:S02]  /*53e0*/  UIMAD UR13, UR13, UR14, URZ ;  /* 0x0000000e0d0d72a4 */ /* 0x000fe4000f8e023f */
[----:B------:R-:W-:Y:S02]  /*53f0*/  UIMAD.WIDE.U32 UR20, UR17, UR14, URZ ;  /* 0x0000000e111472a5 */ /* 0x000fe4000f8e003f */
[----:B------:R-:W-:Y:S02]  /*5400*/  UIMAD UR13, UR17, UR15, UR13 ;  /* 0x0000000f110d72a4 */ /* 0x000fe4000f8e020d */
[----:B------:R-:W-:Y:S02]  /*5410*/  USHF.L.U32 UR14, UR17, 0x6, URZ ;  /* 0x00000006110e7899 */ /* 0x000fe4000800063f */
[----:B------:R-:W-:Y:S01]  /*5420*/  UIADD3 UR13, UR21, UR13, URZ ;  /* 0x0000000d150d7290 */ /* 0x000fe2000fffe03f */
[----:B------:R-:W-:Y:S02]  /*5430*/  IMAD.U32 R7, RZ, RZ, UR20 ;  /* 0x00000014ff077e24 */ /* 0x000fe4000f8e00ff */
[----:B------:R-:W-:Y:S03]  /*5440*/  IMAD.U32 R5, RZ, RZ, UR20 ;  /* 0x00000014ff057e24 */ /* 0x000fe6000f8e00ff */
[----:B------:R-:W-:Y:S01]  /*5450*/  LEA R6, P1, R7, R244, 0x6 ;  /* 0x000000f407067211 */ /* 0x000fe200078230ff */
[----:B------:R-:W-:Y:S01]  /*5460*/  IMAD.U32 R4, RZ, RZ, UR13 ;  /* 0x0000000dff047e24 */ /* 0x000fe2000f8e00ff */
[----:B------:R-:W-:Y:S06]  /*5470*/  UIADD3 UR13, -UR14, UR9, URZ ;  /* 0x000000090e0d7290 */ /* 0x000fec000fffe13f */
[C---:B------:R-:W-:Y:S02]  /*5480*/  ISETP.GE.OR P5, PT, R241.reuse, UR13, !P5 ;  /* 0x0000000df1007c0c */ /* 0x040fe4000efa6670 */
[C---:B------:R-:W-:Y:S02]  /*5490*/  ISETP.GE.OR P4, PT, R241.reuse, UR13, !P4 ;  /* 0x0000000df1007c0c */ /* 0x040fe4000e786670 */
[----:B------:R-:W-:Y:S02]  /*54a0*/  ISETP.GE.OR P2, PT, R241, UR13, !P2 ;  /* 0x0000000df1007c0c */ /* 0x000fe4000d746670 */
[----:B---3--:R-:W-:Y:S02]  /*54b0*/  IADD3 R7, P0, R36, UR14, RZ ;  /* 0x0000000e24077c10 */ /* 0x008fe4000ff1e0ff */
[----:B--2---:R-:W-:Y:S01]  /*54c0*/  LEA.HI.X R9, R5, R33, R4, 0x6, P1 ;  /* 0x0000002105097211 */ /* 0x004fe200008f3404 */
[----:B------:R-:W-:Y:S01]  /*54d0*/  IMAD.U32 R5, RZ, RZ, UR14 ;  /* 0x0000000eff057e24 */ /* 0x000fe2000f8e00ff */
[C---:B------:R-:W-:Y:S04]  /*54e0*/  LEA R8, P1, R6.reuse, c[0x0][0x1f0], 0x1 ;  /* 0x00007c0006087a11 */ /* 0x040fe800078208ff */
        /* <DEDUP_REMOVED lines=9> */
[----:B------:R-:W-:Y:S03]  /*5580*/  @!P3 IMAD.SHL.U32 R4, R236, 0x10, RZ ;  /* 0x00000010ec04b824 */ /* 0x000fe600078e00ff */
[----:B------:R1:W-:Y:S04]  /*5590*/  LDGSTS.E.BYPASS.LTC128B.128 [R238+0xe080], [R8.64+0x80], !P2 ;  /* 0x0e08008008ee7fae */ /* 0x0003e8000d101d52 */
[----:B------:R1:W-:Y:S02]  /*55a0*/  @!P3 LDGSTS.E.BYPASS.LTC128B.128 [R4+0xf280], [R10.64] ;  /* 0x0f2800000a04bfae */ /* 0x0003e4000b901d52 */
.L_x_549:
[-C--:B-12-4-:R-:W-:Y:S01]  /*55b0*/  HMMA.16816.F32.BF16 R4, R40, R2.reuse, RZ ;  /* 0x000000022804723c */ /* 0x096fe200000418ff */
[----:B------:R-:W-:Y:S01]  /*55c0*/  LDSM.16.M88.4 R28, [R223] ;  /* 0x00000000df1c783b */ /* 0x000fe20000000200 */
[----:B------:R-:W-:Y:S02]  /*55d0*/  UIMAD UR6, UR6, 0x1800, URZ ;  /* 0x00001800060678a4 */ /* 0x000fe4000f8e023f */
[----:B------:R-:W-:Y:S01]  /*55e0*/  UISETP.GE.AND UP0, UPT, UR17, UR7, UPT ;  /* 0x000000071100728c */ /* 0x000fe2000bf06270 */
[----:B------:R-:W-:Y:S01]  /*55f0*/  LDSM.16.M88.4 R32, [R223+0x1000] ;  /* 0x00100000df20783b */ /* 0x000fe20000000200 */
[----:B------:R-:W-:Y:S02]  /*5600*/  UIADD3 UR13, UR4, 0x1, URZ ;  /* 0x00000001040d7890 */ /* 0x000fe4000fffe03f */
[C---:B------:R-:W-:Y:S01]  /*5610*/  HMMA.16816.F32.BF16 R8, R24.reuse, R2, RZ ;  /* 0x000000021808723c */ /* 0x040fe200000418ff */
[----:B------:R-:W1:Y:S01]  /*5620*/  LDSM.16.MT88.2 R2, [R226+0x800] ;  /* 0x00080000e202783b */ /* 0x000e620000004100 */
[----:B------:R-:W-:Y:S02]  /*5630*/  UISETP.GE.AND UP2, UPT, UR4, 0x1, UPT ;  /* 0x000000010400788c */ /* 0x000fe4000bf46270 */
        /* <DEDUP_REMOVED lines=48> */
[----:B------:R-:W1:Y:S07]  /*5940*/  LDSM.16.MT88.2 R156, [R226+0x3800] ;  /* 0x00380000e29c783b */ /* 0x000e6e0000004100 */
[-C--:B---3--:R-:W-:Y:S01]  /*5950*/  HMMA.16816.F32.BF16 R20, R52, R28.reuse, R20 ;  /* 0x0000001c3414723c */ /* 0x088fe20000041814 */
[----:B-----5:R-:W-:Y:S07]  /*5960*/  LDSM.16.M88.4 R52, [R0+0x2000] ;  /* 0x002000000034783b */ /* 0x020fee0000000200 */
        /* <DEDUP_REMOVED lines=15> */
[-C--:B------:R-:W-:Y:S08]  /*5a60*/  HMMA.16816.F32.BF16 R12, R48, R156.reuse, R12 ;  /* 0x0000009c300c723c */ /* 0x080ff0000004180c */
[C---:B------:R-:W-:Y:S08]  /*5a70*/  HMMA.16816.F32.BF16 R16, R40.reuse, R156, R16 ;  /* 0x0000009c2810723c */ /* 0x040ff00000041810 */
[-C--:B---3--:R-:W-:Y:S08]  /*5a80*/  HMMA.16816.F32.BF16 R20, R40, R28.reuse, R20 ;  /* 0x0000001c2814723c */ /* 0x088ff00000041814 */
[----:B------:R-:W-:Y:S07]  /*5a90*/  HMMA.16816.F32.BF16 R24, R48, R28, R24 ;  /* 0x0000001c3018723c */ /* 0x000fee0000041818 */
[----:B------:R-:W-:Y:S01]  /*5aa0*/  IADD3 R29, P0, R242, UR6, RZ ;  /* 0x00000006f21d7c10 */ /* 0x000fe2000ff1e0ff */
[-C--:B----4-:R-:W-:Y:S08]  /*5ab0*/  HMMA.16816.F32.BF16 R4, R52, R30.reuse, R4 ;  /* 0x0000001e3404723c */ /* 0x090ff00000041804 */
[C---:B------:R-:W-:Y:S07]  /*5ac0*/  HMMA.16816.F32.BF16 R8, R56.reuse, R30, R8 ;  /* 0x0000001e3808723c */ /* 0x040fee0000041808 */
[----:B------:R-:W-:Y:S01]  /*5ad0*/  IMAD.U32 R31, RZ, RZ, UR6 ;  /* 0x00000006ff1f7e24 */ /* 0x000fe2000f8e00ff */
[-C--:B------:R-:W-:Y:S01]  /*5ae0*/  HMMA.16816.F32.BF16 R12, R56, R38.reuse, R12 ;  /* 0x00000026380c723c */ /* 0x080fe2000004180c */
[----:B------:R-:W-:Y:S03]  /*5af0*/  UIADD3 UR6, UR5, 0x1, URZ ;  /* 0x0000000105067890 */ /* 0x000fe6000fffe03f */
[----:B------:R-:W-:Y:S01]  /*5b00*/  LEA.HI.X.SX32 R28, R31, R252, 0x1, P0 ;  /* 0x000000fc1f1c7211 */ /* 0x000fe200000f0eff */
[----:B------:R-:W-:Y:S01]  /*5b10*/  USEL UR5, UR6, URZ, !UP1 ;  /* 0x0000003f06057287 */ /* 0x000fe2000c800000 */
        /* <DEDUP_REMOVED lines=151> */
.L_x_547:
[----:B------:R-:W-:Y:S01]  /*6490*/  USHF.L.U32 UR6, UR12, 0x7, URZ ;  /* 0x000000070c067899 */ /* 0x000fe2000800063f */
[----:B------:R-:W-:Y:S05]  /*64a0*/  @P1 BRA `(.L_x_551) ;  /* 0x000012a000001947 */ /* 0x000fea0003800000 */
[----:B------:R-:W-:Y:S01]  /*64b0*/  SHF.R.S32.HI R3, RZ, 0x1f, R236 ;  /* 0x0000001fff037819 */ /* 0x000fe200000114ec */
[----:B------:R-:W-:Y:S01]  /*64c0*/  BAR.SYNC.DEFER_BLOCKING 0x1, 0x100 ;  /* 0x0044000000007b1d */ /* 0x000fe20000010000 */
[----:B------:R-:W-:Y:S02]  /*64d0*/  F2FP.BF16.PACK_AB R60, R61, R60 ;  /* 0x0000003c3d3c723e */ /* 0x000fe400000010ff */
[----:B-----5:R-:W-:-:S02]  /*64e0*/  LEA.HI R0, R3, R236, RZ, 0x2 ;  /* 0x000000ec03007211 */ /* 0x020fc400078f10ff */
[----:B------:R-:W-:Y:S01]  /*64f0*/  LEA.HI R4, R3, R236, RZ, 0x5 ;  /* 0x000000ec03047211 */ /* 0x000fe200078f28ff */
[----:B------:R-:W-:Y:S01]  /*6500*/  ULDC.64 UR4, c[0x0][0x358] ;  /* 0x0000d60000047ab9 */ /* 0x000fe20000000a00 */
[--C-:B------:R-:W-:Y:S01]  /*6510*/  SHF.R.S32.HI R5, RZ, 0x2, R0.reuse ;  /* 0x00000002ff057819 */ /* 0x100fe20000011400 */
[----:B------:R-:W-:Y:S01]  /*6520*/  UISETP.NE.U32.AND UP1, UPT, URZ, UR4, UPT ;  /* 0x000000043f00728c */ /* 0x000fe2000bf25070 */
[----:B------:R-:W-:Y:S01]  /*6530*/  SHF.R.S32.HI R2, RZ, 0x1f, R0 ;  /* 0x0000001fff027819 */ /* 0x000fe20000011400 */
[----:B------:R-:W-:Y:S01]  /*6540*/  UMOV UR7, 0x4 ;  /* 0x0000000400077882 */ /* 0x000fe20000000000 */
[--C-:B------:R-:W-:Y:S01]  /*6550*/  SHF.R.S32.HI R6, RZ, 0x5, R4.reuse ;  /* 0x00000005ff067819 */ /* 0x100fe20000011404 */
[----:B------:R-:W-:Y:S01]  /*6560*/  UISETP.NE.AND.EX UP1, UPT, URZ, UR5, UPT, UP1 ;  /* 0x000000053f00728c */ /* 0x000fe2000bf25310 */
[----:B------:R-:W-:Y:S02]  /*6570*/  LEA.HI R2, R2, R5, RZ, 0x3 ;  /* 0x0000000502027211 */ /* 0x000fe400078f18ff */
[----:B------:R-:W-:Y:S01]  /*6580*/  SHF.R.S32.HI R9, RZ, 0x1f, R4 ;  /* 0x0000001fff097819 */ /* 0x000fe20000011404 */
[----:B------:R-:W-:Y:S01]  /*6590*/  ULDC.64 UR4, c[0x0][0x358] ;  /* 0x0000d60000047ab9 */ /* 0x000fe20000000a00 */
[----:B------:R-:W-:Y:S01]  /*65a0*/  LOP3.LUT R2, R2, 0xfffffff8, RZ, 0xc0, !PT ;  /* 0xfffffff802027812 */ /* 0x000fe200078ec0ff */
[----:B------:R-:W-:Y:S01]  /*65b0*/  UIMAD.WIDE UR4, UR10, UR7, UR4 ;  /* 0x000000070a0472a5 */ /* 0x000fe2000f8e0204 */
[----:B------:R-:W-:-:S02]  /*65c0*/  LEA.HI R9, R9, R6, RZ, 0x2 ;  /* 0x0000000609097211 */ /* 0x000fc400078f10ff */
[----:B------:R-:W-:Y:S01]  /*65d0*/  LOP3.LUT R11, R0, 0xfffffffc, RZ, 0xc0, !PT ;  /* 0xfffffffc000b7812 */ /* 0x000fe200078ec0ff */
[----:B------:R-:W-:Y:S01]  /*65e0*/  IMAD.IADD R2, R5, 0x1, -R2 ;  /* 0x0000000105027824 */ /* 0x000fe200078e0a02 */
[----:B------:R-:W-:Y:S02]  /*65f0*/  LEA.HI R8, R3, R236, RZ, 0x7 ;  /* 0x000000ec03087211 */ /* 0x000fe400078f38ff */
[----:B------:R-:W-:Y:S01]  /*6600*/  LOP3.LUT R9, R9, 0x7ffffc, RZ, 0xc0, !PT ;  /* 0x007ffffc09097812 */ /* 0x000fe200078ec0ff */
[----:B------:R-:W-:Y:S01]  /*6610*/  IMAD.IADD R0, R236, 0x1, -R11 ;  /* 0x00000001ec007824 */ /* 0x000fe200078e0a0b */
[----:B------:R-:W-:Y:S02]  /*6620*/  LEA.HI R4, R2, R2, RZ, 0x1 ;  /* 0x0000000202047211 */ /* 0x000fe400078f08ff */
[----:B------:R-:W-:Y:S01]  /*6630*/  SHF.R.U32.HI R8, RZ, 0x4, R8 ;  /* 0x00000004ff087819 */ /* 0x000fe20000011608 */
[----:B------:R-:W-:Y:S01]  /*6640*/  IMAD.IADD R9, R6, 0x1, -R9 ;  /* 0x0000000106097824 */ /* 0x000fe200078e0a09 */
[----:B------:R-:W-:-:S02]  /*6650*/  SHF.R.S32.HI R7, RZ, 0x1, R4 ;  /* 0x00000001ff077819 */ /* 0x000fc40000011404 */
[----:B------:R-:W-:Y:S02]  /*6660*/  LOP3.LUT R11, R4, 0x3fffffe, RZ, 0xc0, !PT ;  /* 0x03fffffe040b7812 */ /* 0x000fe400078ec0ff */
[C---:B------:R-:W-:Y:S01]  /*6670*/  LOP3.LUT P0, RZ, R7.reuse, 0x2, RZ, 0xc0, !PT ;  /* 0x0000000207ff7812 */ /* 0x040fe2000780c0ff */
[----:B------:R-:W-:Y:S01]  /*6680*/  IMAD.SHL.U32 R10, R7, 0x40, RZ ;  /* 0x00000040070a7824 */ /* 0x000fe200078e00ff */
[----:B------:R-:W-:Y:S01]  /*6690*/  F2FP.BF16.PACK_AB R62, R63, R62 ;  /* 0x0000003e3f3e723e */ /* 0x000fe200000010ff */
[----:B------:R-:W-:Y:S01]  /*66a0*/  IMAD.IADD R11, R2, 0x1, -R11 ;  /* 0x00000001020b7824 */ /* 0x000fe200078e0a0b */
[----:B------:R-:W-:Y:S01]  /*66b0*/  F2FP.BF16.PACK_AB R72, R73, R72 ;  /* 0x000000484948723e */ /* 0x000fe200000010ff */
[----:B------:R-:W-:Y:S01]  /*66c0*/  IMAD R2, R9, 0x100, R0 ;  /* 0x0000010009027824 */ /* 0x000fe200078e0200 */
[----:B------:R-:W-:Y:S01]  /*66d0*/  LOP3.LUT R13, R10, 0xc0, RZ, 0xc0, !PT ;  /* 0x000000c00a0d7812 */ /* 0x000fe200078ec0ff */
[----:B------:R-:W-:Y:S01]  /*66e0*/  IMAD.U32 R10, RZ, RZ, UR4 ;  /* 0x00000004ff0a7e24 */ /* 0x000fe2000f8e00ff */
[----:B------:R-:W-:Y:S01]  /*66f0*/  F2FP.BF16.PACK_AB R74, R75, R74 ;  /* 0x0000004a4b4a723e */ /* 0x000fe200000010ff */
[----:B------:R-:W-:Y:S01]  /*6700*/  IMAD R2, R11, 0x10, R2 ;  /* 0x000000100b027824 */ /* 0x000fe200078e0202 */
[----:B------:R-:W-:Y:S01]  /*6710*/  LOP3.LUT R8, R13, 0x8, R8, 0xf8, !PT ;  /* 0x000000080d087812 */ /* 0x000fe200078ef808 */
[----:B------:R-:W-:Y:S01]  /*6720*/  IMAD.U32 R11, RZ, RZ, UR5 ;  /* 0x00000005ff0b7e24 */ /* 0x000fe2000f8e00ff */
[----:B------:R-:W-:Y:S01]  /*6730*/  SHF.R.U32.HI R13, RZ, 0x3, R13 ;  /* 0x00000003ff0d7819 */ /* 0x000fe2000001160d */
[----:B------:R-:W-:Y:S01]  /*6740*/  ULDC.64 UR4, c[0x0][0x360] ;  /* 0x0000d80000047ab9 */ /* 0x000fe20000000a00 */
[----:B------:R-:W-:-:S02]  /*6750*/  F2FP.BF16.PACK_AB R64, R65, R64 ;  /* 0x000000404140723e */ /* 0x000fc400000010ff */
[----:B------:R-:W-:Y:S02]  /*6760*/  LOP3.LUT R13, R8, R13, RZ, 0x3c, !PT ;  /* 0x0000000d080d7212 */ /* 0x000fe400078e3cff */
[----:B------:R-:W-:Y:S02]  /*6770*/  F2FP.BF16.PACK_AB R66, R67, R66 ;  /* 0x000000424342723e */ /* 0x000fe400000010ff */
[----:B------:R-:W-:Y:S01]  /*6780*/  F2FP.BF16.PACK_AB R68, R69, R68 ;  /* 0x000000444544723e */ /* 0x000fe200000010ff */
[----:B------:R-:W-:Y:S01]  /*6790*/  IMAD.U32 R2, R2, 0x2, R13 ;  /* 0x0000000202027824 */ /* 0x000fe200078e000d */
[----:B------:R-:W-:Y:S02]  /*67a0*/  F2FP.BF16.PACK_AB R70, R71, R70 ;  /* 0x000000464746723e */ /* 0x000fe400000010ff */
[----:B------:R-:W-:Y:S01]  /*67b0*/  F2FP.BF16.PACK_AB R76, R77, R76 ;  /* 0x0000004c4d4c723e */ /* 0x000fe200000010ff */
[----:B------:R-:W-:Y:S01]  /*67c0*/  IMAD.SHL.U32 R7, R2, 0x2, RZ ;  /* 0x0000000202077824 */ /* 0x000fe200078e00ff */
[----:B------:R-:W-:-:S02]  /*67d0*/  F2FP.BF16.PACK_AB R78, R79, R78 ;  /* 0x0000004e4f4e723e */ /* 0x000fc400000010ff */
[----:B------:R-:W-:Y:S02]  /*67e0*/  F2FP.BF16.PACK_AB R88, R89, R88 ;  /* 0x000000585958723e */ /* 0x000fe400000010ff */
[C---:B------:R-:W-:Y:S01]  /*67f0*/  IADD3 R9, R7.reuse, 0x20, RZ ;  /* 0x0000002007097810 */ /* 0x040fe20007ffe0ff */
[----:B------:R1:W-:Y:S01]  /*6800*/  STS [R7+0x6080], R60 ;  /* 0x0060803c07007388 */ /* 0x0003e20000000800 */
[----:B------:R-:W-:Y:S02]  /*6810*/  @P0 IADD3 R9, R7, -0x20, RZ ;  /* 0xffffffe007090810 */ /* 0x000fe40007ffe0ff */
        /* <DEDUP_REMOVED lines=56> */
[----:B------:R-:W-:-:S03]  /*6ba0*/  PLOP3.LUT P1, PT, PT, PT, UP1, 0x80, 0x0 ;  /* 0x000000000000781c */ /* 0x000fc60003f2f018 */
        /* <DEDUP_REMOVED lines=29> */
[----:B------:R-:W-:-:S04]  /*6d80*/  UISETP.NE.U32.AND UP0, UPT, URZ, UR4, UPT ;  /* 0x000000043f00728c */ /* 0x000fc8000bf05070 */
[----:B------:R-:W-:Y:S01]  /*6d90*/  UISETP.NE.AND.EX UP0, UPT, URZ, UR5, UPT, UP0 ;  /* 0x000000053f00728c */ /* 0x000fe2000bf05300 */
[----:B------:R-:W2:Y:S02]  /*6da0*/  @P1 LDG.E R4, [R10.64] ;  /* 0x000000120a041981 */ /* 0x000ea4000c1e1900 */
[----:B------:R-:W-:-:S03]  /*6db0*/  ULDC.64 UR4, c[0x0][0x360] ;  /* 0x0000d80000047ab9 */ /* 0x000fc60000000a00 */
[----:B------:R-:W-:-:S05]  /*6dc0*/  PLOP3.LUT P0, PT, PT, PT, UP0, 0x80, 0x0 ;  /* 0x000000000000781c */ /* 0x000fca0003f0f008 */
[----:B------:R-:W-:Y:S01]  /*6dd0*/  @UP0 UIMAD.WIDE UR4, UR10, UR7, UR4 ;  /* 0x000000070a0402a5 */ /* 0x000fe2000f8e0204 */
[----:B------:R-:W-:-:S05]  /*6de0*/  IMAD.MOV.U32 R2, RZ, RZ, c[0x0][0x2f0] ;  /* 0x0000bc00ff027624 */ /* 0x000fca00078e00ff */
[----:B------:R-:W-:Y:S02]  /*6df0*/  IMAD.U32 R12, RZ, RZ, UR4 ;  /* 0x00000004ff0c7e24 */ /* 0x000fe4000f8e00ff */
[----:B------:R-:W-:-:S05]  /*6e00*/  IMAD.U32 R13, RZ, RZ, UR5 ;  /* 0x00000005ff0d7e24 */ /* 0x000fca000f8e00ff */
[----:B------:R1:W5:Y:S01]  /*6e10*/  @P0 LDG.E R2, [R12.64] ;  /* 0x000000120c020981 */ /* 0x000362000c1e1900 */
[----:B------:R-:W-:Y:S02]  /*6e20*/  UMOV UR14, URZ ;  /* 0x0000003f000e7c82 */ /* 0x000fe40008000000 */
[----:B------:R-:W-:Y:S01]  /*6e30*/  UMOV UR15, URZ ;  /* 0x0000003f000f7c82 */ /* 0x000fe20008000000 */
[----:B--2---:R-:W2:Y:S02]  /*6e40*/  @P1 R2UR UR5, R4 ;  /* 0x00000000040513c2 */ /* 0x004ea400000e0000 */
[----:B--2---:R-:W-:Y:S02]  /*6e50*/  @UP1 USHF.R.S32.HI UR4, URZ, 0x1f, UR5 ;  /* 0x0000001f3f041899 */ /* 0x004fe40008011405 */
[----:B------:R-:W-:-:S05]  /*6e60*/  @UP1 UMOV UR14, UR5 ;  /* 0x00000005000e1c82 */ /* 0x000fca0008000000 */
[----:B------:R-:W-:Y:S01]  /*6e70*/  @UP1 UMOV UR15, UR4 ;  /* 0x00000004000f1c82 */ /* 0x000fe20008000000 */
[----:B------:R-:W-:Y:S05]  /*6e80*/  @P0 BRA `(.L_x_552) ;  /* 0x0000004000000947 */ /* 0x000fea0003800000 */
[----:B-1----:R-:W-:Y:S05]  /*6e90*/  @!P1 BRA `(.L_x_552) ;  /* 0x0000003000009947 */ /* 0x002fea0003800000 */
[----:B-----5:R-:W2:Y:S04]  /*6ea0*/  LDG.E R2, [R10.64] ;  /* 0x000000120a027981 */ /* 0x020ea8000c1e1900 */
[----:B------:R-:W2:Y:S02]  /*6eb0*/  LDG.E R7, [R10.64+0x4] ;  /* 0x000004120a077981 */ /* 0x000ea4000c1e1900 */
[----:B--2---:R-:W-:Y:S02]  /*6ec0*/  IADD3 R2, -R2, R7, RZ ;  /* 0x0000000702027210 */ /* 0x004fe40007ffe1ff */
.L_x_552:
[----:B-1----:R-:W-:Y:S01]  /*6ed0*/  LEA.HI R9, R3, R236, RZ, 0x3 ;  /* 0x000000ec03097211 */ /* 0x002fe200078f18ff */
[----:B------:R-:W-:Y:S01]  /*6ee0*/  IMAD.SHL.U32 R56, R0, 0x8, RZ ;  /* 0x0000000800387824 */ /* 0x000fe200078e00ff */
[----:B------:R-:W-:Y:S01]  /*6ef0*/  LEA.HI R3, R5, R5, RZ, 0x1 ;  /* 0x0000000505037211 */ /* 0x000fe200078f08ff */
[----:B------:R-:W-:Y:S01]  /*6f00*/  USHF.R.S32.HI UR7, URZ, 0x1f, UR11 ;  /* 0x0000001f3f077899 */ /* 0x000fe2000801140b */
[----:B-----5:R-:W-:Y:S01]  /*6f10*/  IADD3 R2, R2, -UR6, RZ ;  /* 0x8000000602027c10 */ /* 0x020fe2000fffe0ff */
[----:B------:R-:W-:Y:S01]  /*6f20*/  IMAD.SHL.U32 R9, R9, 0x8, RZ ;  /* 0x0000000809097824 */ /* 0x000fe200078e00ff */
[----:B------:R-:W-:Y:S01]  /*6f30*/  LOP3.LUT R0, R3, 0x3fffffe, RZ, 0xc0, !PT ;  /* 0x03fffffe03007812 */ /* 0x000fe200078ec0ff */
[----:B------:R-:W-:Y:S01]  /*6f40*/  ULDC.64 UR4, c[0x0][0x338] ;  /* 0x0000ce0000047ab9 */ /* 0x000fe20000000a00 */
[----:B------:R-:W-:Y:S01]  /*6f50*/  SHF.R.S32.HI R57, RZ, 0x1f, R56 ;  /* 0x0000001fff397819 */ /* 0x000fe20000011438 */
[----:B------:R-:W-:Y:S01]  /*6f60*/  UIMAD UR4, UR7, UR4, URZ ;  /* 0x00000004070472a4 */ /* 0x000fe2000f8e023f */
[----:B------:R-:W-:Y:S01]  /*6f70*/  LOP3.LUT R9, R9, 0xc0, RZ, 0xc0, !PT ;  /* 0x000000c009097812 */ /* 0x000fe200078ec0ff */
[----:B------:R-:W-:Y:S01]  /*6f80*/  IMAD.IADD R7, R5, 0x1, -R0 ;  /* 0x0000000105077824 */ /* 0x000fe200078e0a00 */
[----:B------:R-:W-:Y:S01]  /*6f90*/  USHF.R.S32.HI UR8, URZ, 0x1f, UR10 ;  /* 0x0000001f3f087899 */ /* 0x000fe2000801140a */
[----:B------:R-:W-:Y:S01]  /*6fa0*/  IMNMX R4, R2, 0x80, PT ;  /* 0x0000008002047817 */ /* 0x000fe20003800200 */
[----:B------:R-:W-:Y:S01]  /*6fb0*/  UIMAD UR5, UR11, UR5, UR4 ;  /* 0x000000050b0572a4 */ /* 0x000fe2000f8e0204 */
[----:B------:R-:W-:Y:S01]  /*6fc0*/  LOP3.LUT R3, R9, 0x18, R56, 0xf8, !PT ;  /* 0x0000001809037812 */ /* 0x000fe200078ef838 */
[----:B------:R-:W-:Y:S01]  /*6fd0*/  IMAD R7, R6, 0x8, R7 ;  /* 0x0000000806077824 */ /* 0x000fe200078e0207 */
[----:B------:R-:W-:Y:S01]  /*6fe0*/  SHF.R.U32.HI R0, RZ, 0x3, R9 ;  /* 0x00000003ff007819 */ /* 0x000fe20000011609 */
[----:B------:R-:W-:Y:S01]  /*6ff0*/  USEL UR10, UR10, URZ, !UP1 ;  /* 0x0000003f0a0a7287 */ /* 0x000fe2000c800000 */
[----:B------:R-:W-:Y:S01]  /*7000*/  ISETP.GE.AND P4, PT, R5, R4, PT ;  /* 0x000000040500720c */ /* 0x000fe20003f86270 */
[----:B------:R-:W-:Y:S01]  /*7010*/  USEL UR8, UR8, URZ, !UP1 ;  /* 0x0000003f08087287 */ /* 0x000fe2000c800000 */
[----:B------:R-:W-:Y:S01]  /*7020*/  LOP3.LUT R0, R3, R0, RZ, 0x3c, !PT ;  /* 0x0000000003007212 */ /* 0x000fe200078e3cff */
[----:B------:R-:W-:Y:S01]  /*7030*/  IMAD.U32 R2, RZ, RZ, UR12 ;  /* 0x0000000cff027e24 */ /* 0x000fe2000f8e00ff */
[----:B------:R-:W-:Y:S01]  /*7040*/  IADD3 R58, P0, R5, UR14, RZ ;  /* 0x0000000e053a7c10 */ /* 0x000fe2000ff1e0ff */
[----:B------:R-:W-:Y:S01]  /*7050*/  BSSY B0, `(.L_x_553) ;  /* 0x000002a000007945 */ /* 0x000fe20003800000 */
[----:B------:R-:W-:Y:S01]  /*7060*/  IADD3 R3, R56, 0x20, RZ ;  /* 0x0000002038037810 */ /* 0x000fe20007ffe0ff */
[----:B------:R-:W-:Y:S01]  /*7070*/  IMAD.U32 R7, R7, 0x20, R0 ;  /* 0x0000002007077824 */ /* 0x000fe200078e0000 */
[----:B------:R-:W-:Y:S01]  /*7080*/  LEA.HI.X.SX32 R59, R5, UR15, 0x1, P0 ;  /* 0x0000000f053b7c11 */ /* 0x000fe200080f0eff */
[----:B------:R-:W-:-:S02]  /*7090*/  IMAD.U32 R0, RZ, RZ, UR11 ;  /* 0x0000000bff007e24 */ /* 0x000fc4000f8e00ff */
[----:B------:R-:W-:Y:S02]  /*70a0*/  IMAD.SHL.U32 R7, R7, 0x2, RZ ;  /* 0x0000000207077824 */ /* 0x000fe400078e00ff */
[----:B------:R-:W-:-:S03]  /*70b0*/  IMAD.WIDE.U32 R60, R0, c[0x0][0x338], R56 ;  /* 0x0000ce00003c7a25 */ /* 0x000fc600078e0038 */
[----:B------:R1:W2:Y:S01]  /*70c0*/  LDS.128 R52, [R7+0x7080] ;  /* 0x0070800007347984 */ /* 0x0002a20000000c00 */
[----:B------:R-:W-:Y:S01]  /*70d0*/  IMAD.U32 R0, RZ, RZ, UR10 ;  /* 0x0000000aff007e24 */ /* 0x000fe2000f8e00ff */
[----:B------:R-:W-:Y:S01]  /*70e0*/  IADD3 R61, R61, UR5, RZ ;  /* 0x000000053d3d7c10 */ /* 0x000fe2000fffe0ff */
[----:B------:R-:W-:Y:S01]  /*70f0*/  ULDC.64 UR4, c[0x0][0x340] ;  /* 0x0000d00000047ab9 */ /* 0x000fe20000000a00 */
[----:B------:R1:W3:Y:S01]  /*7100*/  LDS.128 R48, [R7+0x9080] ;  /* 0x0090800007307984 */ /* 0x0002e20000000c00 */
[----:B------:R-:W-:Y:S01]  /*7110*/  UIMAD UR4, UR8, UR4, URZ ;  /* 0x00000004080472a4 */ /* 0x000fe2000f8e023f */
[----:B------:R-:W-:Y:S02]  /*7120*/  IMAD.WIDE R58, R2, 0x80, R58 ;  /* 0x00000080023a7825 */ /* 0x000fe400078e023a */
[----:B------:R1:W4:Y:S01]  /*7130*/  LDS.128 R44, [R7+0xb080] ;  /* 0x00b08000072c7984 */ /* 0x0003220000000c00 */
[----:B------:R-:W-:Y:S01]  /*7140*/  UIMAD UR4, UR10, UR5, UR4 ;  /* 0x000000050a0472a4 */ /* 0x000fe2000f8e0204 */
[----:B------:R-:W-:-:S02]  /*7150*/  IMAD.WIDE.U32 R60, R0, c[0x0][0x340], R60 ;  /* 0x0000d000003c7a25 */ /* 0x000fc400078e003c */
[----:B------:R1:W1:Y:S03]  /*7160*/  LDS.128 R40, [R7+0x80] ;  /* 0x0000800007287984 */ /* 0x0002660000000c00 */
[----:B------:R-:W-:Y:S01]  /*7170*/  IADD3 R63, R61, UR4, RZ ;  /* 0x000000043d3f7c10 */ /* 0x000fe2000fffe0ff */
        /* <DEDUP_REMOVED lines=12> */
[C---:B------:R-:W-:Y:S01]  /*7240*/  IMAD R6, R58.reuse, c[0x0][0x334], R6 ;  /* 0x0000cd003a067a24 */ /* 0x040fe200078e0206 */
        /* <DEDUP_REMOVED lines=10> */
.L_x_554:
[----:B------:R-:W-:Y:S05]  /*72f0*/  BSYNC B0 ;  /* 0x0000000000007941 */ /* 0x000fea0003800000 */
.L_x_553:
[----:B------:R-:W-:Y:S01]  /*7300*/  IADD3 R5, R5, 0x40, RZ ;  /* 0x0000004005057810 */ /* 0x000fe20007ffe0ff */
[----:B------:R-:W-:Y:S03]  /*7310*/  BSSY B0, `(.L_x_555) ;  /* 0x0000014000007945 */ /* 0x000fe60003800000 */
[----:B------:R-:W-:-:S13]  /*7320*/  ISETP.GE.AND P3, PT, R5, R4, PT ;  /* 0x000000040500720c */ /* 0x000fda0003f66270 */
[----:B------:R-:W-:Y:S05]  /*7330*/  @P3 BRA `(.L_x_556) ;  /* 0x0000011000003947 */ /* 0x000fea0003800000 */
[----:B------:R-:W-:Y:S01]  /*7340*/  IADD3 R5, P0, R58, 0x40, RZ ;  /* 0x000000403a057810 */ /* 0x000fe20007f1e0ff */
[----:B------:R-:W-:Y:S01]  /*7350*/  IMAD.MOV.U32 R6, RZ, RZ, R60 ;  /* 0x000000ffff067224 */ /* 0x000fe200078e003c */
[C---:B------:R-:W-:Y:S01]  /*7360*/  IADD3 R2, R56.reuse, 0x40, RZ ;  /* 0x0000004038027810 */ /* 0x040fe20007ffe0ff */
[----:B-1----:R-:W-:Y:S01]  /*7370*/  IMAD.MOV.U32 R7, RZ, RZ, R63 ;  /* 0x000000ffff077224 */ /* 0x002fe200078e003f */
[----:B------:R-:W-:Y:S01]  /*7380*/  ISETP.GE.AND P2, PT, R56, c[0x0][0x324], PT ;  /* 0x0000c90038007a0c */ /* 0x000fe20003f46270 */
[----:B------:R-:W-:Y:S01]  /*7390*/  IMAD.X R4, RZ, RZ, R59, P0 ;  /* 0x000000ffff047224 */ /* 0x000fe200000e063b */
[----:B------:R-:W-:Y:S01]  /*73a0*/  ISETP.GE.AND P0, PT, R2, c[0x0][0x324], PT ;  /* 0x0000c90002007a0c */ /* 0x000fe20003f06270 */
[----:B------:R-:W-:Y:S01]  /*73b0*/  IMAD.WIDE.U32 R6, R5, c[0x0][0x330], R6 ;  /* 0x0000cc0005067a25 */ /* 0x000fe200078e0006 */
[----:B------:R-:W-:-:S03]  /*73c0*/  ISETP.GE.AND P1, PT, R3, c[0x0][0x324], PT ;  /* 0x0000c90003007a0c */ /* 0x000fc60003f26270 */
[----:B------:R-:W-:Y:S01]  /*73d0*/  IMAD R4, R4, c[0x0][0x330], RZ ;  /* 0x0000cc0004047a24 */ /* 0x000fe200078e02ff */
[----:B--2---:R-:W-:-:S03]  /*73e0*/  LEA R8, P5, R6, c[0x0][0x318], 0x1 ;  /* 0x0000c60006087a11 */ /* 0x004fc600078a08ff */
[----:B------:R-:W-:-:S04]  /*73f0*/  IMAD R4, R5, c[0x0][0x334], R4 ;  /* 0x0000cd0005047a24 */ /* 0x000fc800078e0204 */
[----:B------:R-:W-:-:S05]  /*7400*/  IMAD.IADD R4, R7, 0x1, R4 ;  /* 0x0000000107047824 */ /* 0x000fca00078e0204 */
[----:B------:R-:W-:-:S05]  /*7410*/  LEA.HI.X R9, R6, c[0x0][0x31c], R4, 0x1, P5 ;  /* 0x0000c70006097a11 */ /* 0x000fca00028f0c04 */
[----:B------:R1:W-:Y:S04]  /*7420*/  @!P2 STG.E.128 [R8.64], R52 ;  /* 0x000000340800a986 */ /* 0x0003e8000c101d12 */
[----:B---3--:R1:W-:Y:S04]  /*7430*/  @!P1 STG.E.128 [R8.64+0x40], R48 ;  /* 0x0000403008009986 */ /* 0x0083e8000c101d12 */
[----:B----4-:R1:W-:Y:S02]  /*7440*/  @!P0 STG.E.128 [R8.64+0x80], R44 ;  /* 0x0000802c08008986 */ /* 0x0103e4000c101d12 */
.L_x_556:
[----:B------:R-:W-:Y:S05]  /*7450*/  BSYNC B0 ;  /* 0x0000000000007941 */ /* 0x000fea0003800000 */
.L_x_555:
[----:B------:R-:W-:Y:S01]  /*7460*/  ULDC.64 UR4, c[0x0][0x308] ;  /* 0x0000c20000047ab9 */ /* 0x000fe20000000a00 */
[----:B------:R-:W-:Y:S01]  /*7470*/  MOV R5, UR11 ;  /* 0x0000000b00057c02 */ /* 0x000fe20008000f00 */
[----:B------:R-:W-:Y:S01]  /*7480*/  UIMAD UR4, UR7, UR4, URZ ;  /* 0x00000004070472a4 */ /* 0x000fe2000f8e023f */
[----:B------:R-:W-:Y:S03]  /*7490*/  BSSY B0, `(.L_x_557) ;  /* 0x0000018000007945 */ /* 0x000fe60003800000 */
[----:B------:R-:W-:Y:S01]  /*74a0*/  UIMAD UR11, UR11, UR5, UR4 ;  /* 0x000000050b0b72a4 */ /* 0x000fe2000f8e0204 */
[----:B-1----:R-:W-:-:S02]  /*74b0*/  IMAD.WIDE.U32 R6, R5, c[0x0][0x308], R56 ;  /* 0x0000c20005067a25 */ /* 0x002fc400078e0038 */
[----:B------:R-:W-:Y:S02]  /*74c0*/  ULDC.64 UR4, c[0x0][0x310] ;  /* 0x0000c40000047ab9 */ /* 0x000fe40000000a00 */
[----:B------:R-:W-:Y:S01]  /*74d0*/  UIMAD UR4, UR8, UR4, URZ ;  /* 0x00000004080472a4 */ /* 0x000fe2000f8e023f */
[----:B------:R-:W-:-:S03]  /*74e0*/  IADD3 R7, R7, UR11, RZ ;  /* 0x0000000b07077c10 */ /* 0x000fc6000fffe0ff */
[----:B------:R-:W-:Y:S02]  /*74f0*/  UIMAD UR4, UR10, UR5, UR4 ;  /* 0x000000050a0472a4 */ /* 0x000fe4000f8e0204 */
[----:B------:R-:W-:-:S05]  /*7500*/  IMAD.WIDE.U32 R6, R0, c[0x0][0x310], R6 ;  /* 0x0000c40000067a25 */ /* 0x000fca00078e0006 */
[----:B--2---:R-:W-:Y:S01]  /*7510*/  IADD3 R9, R7, UR4, RZ ;  /* 0x0000000407097c10 */ /* 0x004fe2000fffe0ff */
        /* <DEDUP_REMOVED lines=15> */
.L_x_558:
[----:B------:R-:W-:Y:S05]  /*7610*/  BSYNC B0 ;  /* 0x0000000000007941 */ /* 0x000fea0003800000 */
.L_x_557:
        /* <DEDUP_REMOVED lines=8> */
[----:B-1----:R-:W-:Y:S01]  /*76a0*/  IMAD R5, R58, c[0x0][0x300], RZ ;  /* 0x0000c0003a057a24 */ /* 0x002fe200078e02ff */
        /* <DEDUP_REMOVED lines=10> */
.L_x_551:
[----:B------:R-:W-:Y:S02]  /*7750*/  ULDC.64 UR4, c[0x0][0x358] ;  /* 0x0000d60000047ab9 */ /* 0x000fe40000000a00 */
[----:B------:R-:W-:-:S02]  /*7760*/  UISETP.NE.U32.AND UP1, UPT, URZ, UR4, UPT ;  /* 0x000000043f00728c */ /* 0x000fc4000bf25070 */
[----:B------:R-:W-:Y:S02]  /*7770*/  UMOV UR7, 0x4 ;  /* 0x0000000400077882 */ /* 0x000fe40000000000 */
[----:B------:R-:W-:-:S03]  /*7780*/  UISETP.NE.AND.EX UP1, UPT, URZ, UR5, UPT, UP1 ;  /* 0x000000053f00728c */ /* 0x000fc6000bf25310 */
[----:B------:R-:W-:Y:S02]  /*7790*/  ULDC.64 UR4, c[0x0][0x358] ;  /* 0x0000d60000047ab9 */ /* 0x000fe40000000a00 */
[----:B------:R-:W-:Y:S01]  /*77a0*/  UIMAD.WIDE UR4, UR10, UR7, UR4 ;  /* 0x000000070a0472a5 */ /* 0x000fe2000f8e0204 */
[----:B------:R-:W-:-:S05]  /*77b0*/  PLOP3.LUT P1, PT, PT, PT, UP1, 0x80, 0x0 ;  /* 0x000000000000781c */ /* 0x000fca0003f2f018 */
[----:B------:R-:W-:Y:S01]  /*77c0*/  IMAD.U32 R6, RZ, RZ, UR4 ;  /* 0x00000004ff067e24 */ /* 0x000fe2000f8e00ff */
[----:B------:R-:W-:Y:S01]  /*77d0*/  MOV R7, UR5 ;  /* 0x0000000500077c02 */ /* 0x000fe20008000f00 */
[----:B------:R-:W-:-:S06]  /*77e0*/  ULDC.64 UR4, c[0x0][0x360] ;  /* 0x0000d80000047ab9 */ /* 0x000fcc0000000a00 */
[----:B-----5:R-:W2:Y:S01]  /*77f0*/  @P1 LDG.E R0, [R6.64] ;  /* 0x0000001206001981 */ /* 0x020ea2000c1e1900 */
[----:B------:R-:W-:Y:S01]  /*7800*/  UISETP.NE.U32.AND UP0, UPT, URZ, UR4, UPT ;  /* 0x000000043f00728c */ /* 0x000fe2000bf05070 */
[----:B------:R-:W-:-:S03]  /*7810*/  IMAD.MOV.U32 R3, RZ, RZ, c[0x0][0x2f0] ;  /* 0x0000bc00ff037624 */ /* 0x000fc600078e00ff */
[----:B------:R-:W-:-:S03]  /*7820*/  UISETP.NE.AND.EX UP0, UPT, URZ, UR5, UPT, UP0 ;  /* 0x000000053f00728c */ /* 0x000fc6000bf05300 */
[----:B------:R-:W-:-:S03]  /*7830*/  ULDC.64 UR4, c[0x0][0x360] ;  /* 0x0000d80000047ab9 */ /* 0x000fc60000000a00 */
[----:B------:R-:W-:-:S05]  /*7840*/  PLOP3.LUT P0, PT, PT, PT, UP0, 0x80, 0x0 ;  /* 0x000000000000781c */ /* 0x000fca0003f0f008 */
[----:B------:R-:W-:-:S06]  /*7850*/  @UP0 UIMAD.WIDE UR4, UR10, UR7, UR4 ;  /* 0x000000070a0402a5 */ /* 0x000fcc000f8e0204 */
[----:B------:R-:W-:Y:S01]  /*7860*/  MOV R4, UR4 ;  /* 0x0000000400047c02 */ /* 0x000fe20008000f00 */
        /* <DEDUP_REMOVED lines=13> */
.L_x_559:
[----:B-1----:R-:W-:Y:S01]  /*7940*/  SHF.R.S32.HI R5, RZ, 0x1f, R236 ;  /* 0x0000001fff057819 */ /* 0x002fe200000114ec */
[----:B------:R-:W-:Y:S01]  /*7950*/  USHF.R.S32.HI UR7, URZ, 0x1f, UR11 ;  /* 0x0000001f3f077899 */ /* 0x000fe2000801140b */
[----:B-----5:R-:W-:Y:S01]  /*7960*/  IADD3 R3, R3, -UR6, RZ ;  /* 0x8000000603037c10 */ /* 0x020fe2000fffe0ff */
[----:B------:R-:W-:Y:S01]  /*7970*/  ULDC.64 UR4, c[0x0][0x308] ;  /* 0x0000c20000047ab9 */ /* 0x000fe20000000a00 */
[----:B------:R-:W-:Y:S01]  /*7980*/  LEA.HI R2, R5, R236, RZ, 0x2 ;  /* 0x000000ec05027211 */ /* 0x000fe200078f10ff */
[----:B------:R-:W-:Y:S01]  /*7990*/  UIMAD UR4, UR7, UR4, URZ ;  /* 0x00000004070472a4 */ /* 0x000fe2000f8e023f */
[----:B------:R-:W-:Y:S01]  /*79a0*/  IMAD.U32 R10, RZ, RZ, UR12 ;  /* 0x0000000cff0a7e24 */ /* 0x000fe2000f8e00ff */
[----:B------:R-:W-:Y:S01]  /*79b0*/  USHF.R.S32.HI UR8, URZ, 0x1f, UR10 ;  /* 0x0000001f3f087899 */ /* 0x000fe2000801140a */
[----:B------:R-:W-:Y:S01]  /*79c0*/  LOP3.LUT R5, R2, 0x1ffffffc, RZ, 0xc0, !PT ;  /* 0x1ffffffc02057812 */ /* 0x000fe200078ec0ff */
[----:B------:R-:W-:Y:S01]  /*79d0*/  UIMAD UR5, UR11, UR5, UR4 ;  /* 0x000000050b0572a4 */ /* 0x000fe2000f8e0204 */
[----:B------:R-:W-:Y:S01]  /*79e0*/  SHF.R.S32.HI R2, RZ, 0x2, R2 ;  /* 0x00000002ff027819 */ /* 0x000fe20000011402 */
[----:B------:R-:W-:Y:S01]  /*79f0*/  USEL UR10, UR10, URZ, !UP1 ;  /* 0x0000003f0a0a7287 */ /* 0x000fe2000c800000 */
[----:B------:R-:W-:Y:S01]  /*7a00*/  BSSY B0, `(.L_x_560) ;  /* 0x0000022000007945 */ /* 0x000fe20003800000 */
[----:B------:R-:W-:Y:S01]  /*7a10*/  IMAD.IADD R5, R236, 0x1, -R5 ;  /* 0x00000001ec057824 */ /* 0x000fe200078e0a05 */
[----:B------:R-:W-:Y:S01]  /*7a20*/  USEL UR8, UR8, URZ, !UP1 ;  /* 0x0000003f08087287 */ /* 0x000fe2000c800000 */
[----:B------:R-:W-:-:S02]  /*7a30*/  ISETP.GE.AND P4, PT, R2, R3, PT ;  /* 0x000000030200720c */ /* 0x000fc40003f86270 */
[----:B------:R-:W-:Y:S01]  /*7a40*/  IMAD.SHL.U32 R14, R5, 0x8, RZ ;  /* 0x00000008050e7824 */ /* 0x000fe200078e00ff */
[----:B------:R-:W-:Y:S01]  /*7a50*/  IADD3 R4, P0, R2, UR14, RZ ;  /* 0x0000000e02047c10 */ /* 0x000fe2000ff1e0ff */
[----:B------:R-:W-:Y:S02]  /*7a60*/  IMAD.U32 R5, RZ, RZ, UR11 ;  /* 0x0000000bff057e24 */ /* 0x000fe4000f8e00ff */
[----:B------:R-:W-:Y:S01]  /*7a70*/  IMAD.U32 R0, RZ, RZ, UR10 ;  /* 0x0000000aff007e24 */ /* 0x000fe2000f8e00ff */
[----:B------:R-:W-:Y:S02]  /*7a80*/  SHF.R.S32.HI R15, RZ, 0x1f, R14 ;  /* 0x0000001fff0f7819 */ /* 0x000fe4000001140e */
[----:B------:R-:W-:-:S03]  /*7a90*/  IADD3 R6, R14, 0x20, RZ ;  /* 0x000000200e067810 */ /* 0x000fc60007ffe0ff */
[----:B------:R-:W-:Y:S01]  /*7aa0*/  IMAD.WIDE.U32 R8, R5, c[0x0][0x308], R14 ;  /* 0x0000c20005087a25 */ /* 0x000fe200078e000e */
[----:B------:R-:W-:-:S04]  /*7ab0*/  LEA.HI.X.SX32 R5, R2, UR15, 0x1, P0 ;  /* 0x0000000f02057c11 */ /* 0x000fc800080f0eff */
[----:B------:R-:W-:Y:S01]  /*7ac0*/  IADD3 R9, R9, UR5, RZ ;  /* 0x0000000509097c10 */ /* 0x000fe2000fffe0ff */
[----:B------:R-:W-:Y:S01]  /*7ad0*/  ULDC.64 UR4, c[0x0][0x310] ;  /* 0x0000c40000047ab9 */ /* 0x000fe20000000a00 */
[----:B------:R-:W-:Y:S01]  /*7ae0*/  IMAD.WIDE R10, R10, 0x80, R4 ;  /* 0x000000800a0a7825 */ /* 0x000fe200078e0204 */
[----:B------:R-:W-:Y:S01]  /*7af0*/  UIMAD UR4, UR8, UR4, URZ ;  /* 0x00000004080472a4 */ /* 0x000fe2000f8e023f */
[----:B------:R-:W-:Y:S02]  /*7b00*/  IADD3 R5, R14, 0x40, RZ ;  /* 0x000000400e057810 */ /* 0x000fe40007ffe0ff */
[----:B------:R-:W-:Y:S01]  /*7b10*/  IMAD.WIDE.U32 R8, R0, c[0x0][0x310], R8 ;  /* 0x0000c40000087a25 */ /* 0x000fe200078e0008 */
[----:B------:R-:W-:-:S06]  /*7b20*/  UIMAD UR4, UR10, UR5, UR4 ;  /* 0x000000050a0472a4 */ /* 0x000fcc000f8e0204 */
        /* <DEDUP_REMOVED lines=15> */
.L_x_561:
[----:B------:R-:W-:Y:S05]  /*7c20*/  BSYNC B0 ;  /* 0x0000000000007941 */ /* 0x000fea0003800000 */
.L_x_560:
        /* <DEDUP_REMOVED lines=19> */
.L_x_563:
[----:B------:R-:W-:Y:S05]  /*7d60*/  BSYNC B0 ;  /* 0x0000000000007941 */ /* 0x000fea0003800000 */
.L_x_562:
[----:B------:R-:W-:Y:S01]  /*7d70*/  ULDC.64 UR4, c[0x0][0x338] ;  /* 0x0000ce0000047ab9 */ /* 0x000fe20000000a00 */
[----:B------:R-:W-:Y:S01]  /*7d80*/  MOV R3, UR11 ;  /* 0x0000000b00037c02 */ /* 0x000fe20008000f00 */
[----:B------:R-:W-:Y:S01]  /*7d90*/  UIMAD UR4, UR7, UR4, URZ ;  /* 0x00000004070472a4 */ /* 0x000fe2000f8e023f */
[----:B------:R-:W-:Y:S03]  /*7da0*/  BSSY B0, `(.L_x_564) ;  /* 0x0000017000007945 */ /* 0x000fe60003800000 */
[----:B------:R-:W-:Y:S01]  /*7db0*/  UIMAD UR11, UR11, UR5, UR4 ;  /* 0x000000050b0b72a4 */ /* 0x000fe2000f8e0204 */
[----:B------:R-:W-:-:S02]  /*7dc0*/  IMAD.WIDE.U32 R8, R3, c[0x0][0x338], R14 ;  /* 0x0000ce0003087a25 */ /* 0x000fc400078e000e */
        /* <DEDUP_REMOVED lines=20> */
.L_x_565:
[----:B------:R-:W-:Y:S05]  /*7f10*/  BSYNC B0 ;  /* 0x0000000000007941 */ /* 0x000fea0003800000 */
.L_x_564:
[----:B------:R-:W-:Y:S05]  /*7f20*/  @P3 EXIT ;  /* 0x000000000000394d */ /* 0x000fea0003800000 */
[----:B------:R-:W-:Y:S01]  /*7f30*/  IADD3 R0, P0, R10, 0x40, RZ ;  /* 0x000000400a007810 */ /* 0x000fe20007f1e0ff */
[----:B------:R-:W-:Y:S01]  /*7f40*/  IMAD.MOV.U32 R9, RZ, RZ, R13 ;  /* 0x000000ffff097224 */ /* 0x000fe200078e000d */
[----:B------:R-:W-:-:S03]  /*7f50*/  ISETP.GE.AND P1, PT, R14, c[0x0][0x324], PT ;  /* 0x0000c9000e007a0c */ /* 0x000fc60003f26270 */
[----:B------:R-:W-:Y:S01]  /*7f60*/  IMAD.X R10, RZ, RZ, R11, P0 ;  /* 0x000000ffff0a7224 */ /* 0x000fe200000e060b */
[----:B------:R-:W-:Y:S01]  /*7f70*/  ISETP.GE.AND P0, PT, R6, c[0x0][0x324], PT ;  /* 0x0000c90006007a0c */ /* 0x000fe20003f06270 */
[----:B------:R-:W-:-:S04]  /*7f80*/  IMAD.WIDE.U32 R8, R0, c[0x0][0x330], R8 ;  /* 0x0000cc0000087a25 */ /* 0x000fc800078e0008 */
[----:B--2---:R-:W-:Y:S01]  /*7f90*/  IMAD R3, R10, c[0x0][0x330], RZ ;  /* 0x0000cc000a037a24 */ /* 0x004fe200078e02ff */
        /* <DEDUP_REMOVED lines=10> */
.L_x_566:
        /* <DEDUP_REMOVED lines=12> */
.L_x_1406:


//--------------------- .text._ZN7cutlass13device_kernelIN5flash19enable_sm80_to_sm89INS1_16FlashAttnBwdSm80INS1_25CollectiveMainloopBwdSm80ILi2ELi1EN4cute5tupleIJNS5_1CILi64EEENS7_ILi128EEENS7_ILi96EEEEEENS_10bfloat16_tEfNS_4arch4Sm80ELb1ELb0ELb0ELb1ELb1ELb0ELb0ELb0ELi2ELi2ELi4ELi2ELb1EEENS1_21CollectiveEpilogueBwdISB_SC_SE_Li256ELb1ELb0ELi2EEENS1_25SingleTileBwdLPTSchedulerILb1ELi128ELb1EEEEEEEEEvNT_6ParamsE --------------------------
	.section	.text._ZN7cutlass13device_kernelIN5flash19enable_sm80_to_sm89INS1_16FlashAttnBwdSm80INS1_25CollectiveMainloopBwdSm80ILi2ELi1EN4cute5tupleIJNS5_1CILi64EEENS7_ILi128EEENS7_ILi96EEEEEENS_10bfloat16_tEfNS_4arch4Sm80ELb1ELb0ELb0ELb1ELb1ELb0ELb0ELb0ELi2ELi2ELi4ELi2ELb1EEENS1_21CollectiveEpilogueBwdISB_SC_SE_Li256ELb1ELb0ELi2EEENS1_25SingleTileBwdLPTSchedulerILb1ELi128ELb1EEEEEEEEEvNT_6ParamsE,"ax",@progbits
	.sectioninfo	@"SHI_REGISTERS=255"
	.align	128
.text._ZN7cutlass13device_kernelIN5flash19enable_sm80_to_sm89INS1_16FlashAttnBwdSm80INS1_25CollectiveMainloopBwdSm80ILi2ELi1EN4cute5tupleIJNS5_1CILi64EEENS7_ILi128EEENS7_ILi96EEEEEENS_10bfloat16_tEfNS_4arch4Sm80ELb1ELb0ELb0ELb1ELb1ELb0ELb0ELb0ELi2ELi2ELi4ELi2ELb1EEENS1_21CollectiveEpilogueBwdISB_SC_SE_Li256ELb1ELb0ELi2EEENS1_25SingleTileBwdLPTSchedulerILb1ELi128ELb1EEEEEEEEEvNT_6ParamsE:
        .type           _ZN7cutlass13device_kernelIN5flash19enable_sm80_to_sm89INS1_16FlashAttnBwdSm80INS1_25CollectiveMainloopBwdSm80ILi2ELi1EN4cute5tupleIJNS5_1CILi64EEENS7_ILi128EEENS7_ILi96EEEEEENS_10bfloat16_tEfNS_4arch4Sm80ELb1ELb0ELb0ELb1ELb1ELb0ELb0ELb0ELi2ELi2ELi4ELi2ELb1EEENS1_21CollectiveEpilogueBwdISB_SC_SE_Li256ELb1ELb0ELi2EEENS1_25SingleTileBwdLPTSchedulerILb1ELi128ELb1EEEEEEEEEvNT_6ParamsE,@function
        .size           _ZN7cutlass13device_kernelIN5flash19enable_sm80_to_sm89INS1_16FlashAttnBwdSm80INS1_25CollectiveMainloopBwdSm80ILi2ELi1EN4cute5tupleIJNS5_1CILi64EEENS7_ILi128EEENS7_ILi96EEEEEENS_10bfloat16_tEfNS_4arch4Sm80ELb1ELb0ELb0ELb1ELb1ELb0ELb0ELb0ELi2ELi2ELi4ELi2ELb1EEENS1_21CollectiveEpilogueBwdISB_SC_SE_Li256ELb1ELb0ELi2EEENS1_25SingleTileBwdLPTSchedulerILb1ELi128ELb1EEEEEEEEEvNT_6ParamsE,(.L_x_1407 - _ZN7cutlass13device_kernelIN5flash19enable_sm80_to_sm89INS1_16FlashAttnBwdSm80INS1_25CollectiveMainloopBwdSm80ILi2ELi1EN4cute5tupleIJNS5_1CILi64EEENS7_ILi128EEENS7_ILi96EEEEEENS_10bfloat16_tEfNS_4arch4Sm80ELb1ELb0ELb0ELb1ELb1ELb0ELb0ELb0ELi2ELi2ELi4ELi2ELb1EEENS1_21CollectiveEpilogueBwdISB_SC_SE_Li256ELb1ELb0ELi2EEENS1_25SingleTileBwdLPTSchedulerILb1ELi128ELb1EEEEEEEEEvNT_6ParamsE)
        .other          _ZN7cutlass13device_kernelIN5flash19enable_sm80_to_sm89INS1_16FlashAttnBwdSm80INS1_25CollectiveMainloopBwdSm80ILi2ELi1EN4cute5tupleIJNS5_1CILi64EEENS7_ILi128EEENS7_ILi96EEEEEENS_10bfloat16_tEfNS_4arch4Sm80ELb1ELb0ELb0ELb1ELb1ELb0ELb0ELb0ELi2ELi2ELi4ELi2ELb1EEENS1_21CollectiveEpilogueBwdISB_SC_SE_Li256ELb1ELb0ELi2EEENS1_25SingleTileBwdLPTSchedulerILb1ELi128ELb1EEEEEEEEEvNT_6ParamsE,@"STO_CUDA_ENTRY STV_DEFAULT"
_ZN7cutlass13device_kernelIN5flash19enable_sm80_to_sm89INS1_16FlashAttnBwdSm80INS1_25CollectiveMainloopBwdSm80ILi2ELi1EN4cute5tupleIJNS5_1CILi64EEENS7_ILi128EEENS7_ILi96EEEEEENS_10bfloat16_tEfNS_4arch4Sm80ELb1ELb0ELb0ELb1ELb1ELb0ELb0ELb0ELi2ELi2ELi4ELi2ELb1EEENS1_21CollectiveEpilogueBwdISB_SC_SE_Li256ELb1ELb0ELi2EEENS1_25SingleTileBwdLPTSchedulerILb1ELi128ELb1EEEEEEEEEvNT_6ParamsE:
        /* <DEDUP_REMOVED lines=30> */
.L_x_568:
[----:B------:R-:W-:Y:S02]  /*01e0*/  ULDC UR7, c[0x0][0x3ac] ;  /* 0x0000eb0000077ab9 */ /* 0x000fe40000000800 */
[----:B------:R-:W-:Y:S02]  /*01f0*/  UISETP.NE.AND UP0, UPT, UR7, 0x1, UPT ;  /* 0x000000010700788c */ /* 0x000fe4000bf05270 */
[----:B------:R-:W-:Y:S02]  /*0200*/  ULDC.64 UR4, c[0x0][0x3b0] ;  /* 0x0000ec0000047ab9 */ /* 0x000fe40000000a00 */
[----:B------:R-:W-:Y:S02]  /*0210*/  UIMAD.WIDE.U32 UR10, UR6, UR4, URZ ;  /* 0x00000004060a72a5 */ /* 0x000fe4000f8e003f */
[----:B------:R-:W-:-:S05]  /*0220*/  UMOV UR9, UR6 ;  /* 0x0000000600097c82 */ /* 0x000fca0008000000 */
[----:B------:R-:W-:-:S04]  /*0230*/  @UP0 USHF.R.U32.HI UR9, URZ, UR5, UR11 ;  /* 0x000000053f090299 */ /* 0x000fc8000801160b */
[----:B------:R-:W-:-:S04]  /*0240*/  UIMAD UR7, UR9, UR7, URZ ;  /* 0x00000007090772a4 */ /* 0x000fc8000f8e023f */
.L_x_569:
        /* <DEDUP_REMOVED lines=12> */
[----:B------:R-:W-:-:S06]  /*0310*/  UIMAD UR4, UR4, UR6, UR5 ;  /* 0x00000006040472a4 */ /* 0x000fcc000f8e0205 */
[----:B------:R-:W-:-:S05]  /*0320*/  IMAD.U32 R0, RZ, RZ, UR4 ;  /* 0x00000004ff007e24 */ /* 0x000fca000f8e00ff */
[----:B------:R1:W-:Y:S01]  /*0330*/  STL [R1+0xc], R0 ;  /* 0x00000c0001007387 */ /* 0x0003e20000100800 */
[----:B------:R-:W-:Y:S05]  /*0340*/  @!P0 BRA `(.L_x_570) ;  /* 0x0000008000008947 */ /* 0x000fea0003800000 */
[----:B------:R-:W-:Y:S02]  /*0350*/  UMOV UR4, 0x4 ;  /* 0x0000000400047882 */ /* 0x000fe40000000000 */
[----:B------:R-:W-:Y:S02]  /*0360*/  ULDC.64 UR6, c[0x0][0x3e0] ;  /* 0x0000f80000067ab9 */ /* 0x000fe40000000a00 */
[----:B------:R-:W-:-:S06]  /*0370*/  UIMAD.WIDE UR4, UR13, UR4, UR6 ;  /* 0x000000040d0472a5 */ /* 0x000fcc000f8e0206 */
[----:B------:R-:W-:Y:S02]  /*0380*/  MOV R2, UR4 ;  /* 0x0000000400027c02 */ /* 0x000fe40008000f00 */
[----:B------:R-:W-:-:S05]  /*0390*/  MOV R3, UR5 ;  /* 0x0000000500037c02 */ /* 0x000fca0008000f00 */
[----:B-1----:R-:W2:Y:S02]  /*03a0*/  LDG.E R0, [R2.64] ;  /* 0x0000001202007981 */ /* 0x002ea4000c1e1900 */
[----:B--2---:R1:W2:Y:S02]  /*03b0*/  R2UR UR5, R0 ;  /* 0x00000000000573c2 */ /* 0x0042a400000e0000 */
[----:B-12---:R-:W-:Y:S05]  /*03c0*/  BRA `(.L_x_571) ;  /* 0x000000f000007947 */ /* 0x006fea0003800000 */
.L_x_570:
        /* <DEDUP_REMOVED lines=9> */
[----:B-1----:R-:W3:Y:S01]  /*0460*/  LDG.E R0, [R2.64+0x4] ;  /* 0x0000041202007981 */ /* 0x002ee2000c1e1900 */
[----:B--2---:R-:W1:Y:S08]  /*0470*/  R2UR UR5, R4 ;  /* 0x00000000040573c2 */ /* 0x004e7000000e0000 */
[----:B---3--:R-:W1:Y:S02]  /*0480*/  R2UR UR4, R0 ;  /* 0x00000000000473c2 */ /* 0x008e6400000e0000 */
[----:B-1----:R-:W-:Y:S01]  /*0490*/  UIADD3 UR5, -UR5, UR4, URZ ;  /* 0x0000000405057290 */ /* 0x002fe2000fffe13f */
[----:B------:R-:W-:Y:S05]  /*04a0*/  BRA `(.L_x_571) ;  /* 0x0000001000007947 */ /* 0x000fea0003800000 */
.L_x_572:
[----:B------:R-:W-:Y:S02]  /*04b0*/  ULDC UR5, c[0x0][0x3d4] ;  /* 0x0000f50000057ab9 */ /* 0x000fe40000000800 */
.L_x_571:
[----:B------:R-:W-:Y:S02]  /*04c0*/  UIADD3 UR5, UR5, 0x7f, URZ ;  /* 0x0000007f05057890 */ /* 0x000fe4000fffe03f */
[----:B------:R-:W-:-:S02]  /*04d0*/  ULOP3.LUT UR14, URZ, UR9, URZ, 0x33, !UPT ;  /* 0x000000093f0e7292 */ /* 0x000fc4000f8e333f */
[----:B------:R-:W-:-:S04]  /*04e0*/  USHF.R.S32.HI UR4, URZ, 0x1f, UR5 ;  /* 0x0000001f3f047899 */ /* 0x000fc80008011405 */
[----:B------:R-:W-:-:S04]  /*04f0*/  ULEA.HI UR4, UR4, UR5, URZ, 0x7 ;  /* 0x0000000504047291 */ /* 0x000fc8000f8f383f */
[----:B------:R-:W-:-:S04]  /*0500*/  USHF.R.S32.HI UR4, URZ, 0x7, UR4 ;  /* 0x000000073f047899 */ /* 0x000fc80008011404 */
[----:B------:R-:W-:Y:S02]  /*0510*/  UISETP.GT.AND UP0, UPT, UR4, UR9, UPT ;  /* 0x000000090400728c */ /* 0x000fe4000bf04270 */
[----:B------:R-:W-:Y:S02]  /*0520*/  UIADD3 UR14, UR4, UR14, URZ ;  /* 0x0000000e040e7290 */ /* 0x000fe4000fffe03f */
[----:B------:R-:W-:Y:S01]  /*0530*/  USEL UR13, UR13, 0xffffffff, UP0 ;  /* 0xffffffff0d0d7887 */ /* 0x000fe20008000000 */
[----:B------:R-:W-:Y:S05]  /*0540*/  BRA `(.L_x_573) ;  /* 0x000004b000007947 */ /* 0x000fea0003800000 */
.L_x_567:
[----:B------:R-:W-:Y:S02]  /*0550*/  ULDC.64 UR6, c[0x0][0x3b8] ;  /* 0x0000ee0000067ab9 */ /* 0x000fe40000000a00 */
[----:B------:R-:W-:Y:S02]  /*0560*/  UISETP.NE.AND UP0, UPT, UR6, 0x1, UPT ;  /* 0x000000010600788c */ /* 0x000fe4000bf05270 */
[----:B------:R-:W-:Y:S02]  /*0570*/  UIMAD.WIDE.U32 UR10, UR4, UR7, URZ ;  /* 0x00000007040a72a5 */ /* 0x000fe4000f8e003f */
[----:B------:R-:W-:-:S02]  /*0580*/  ULDC UR5, c[0x0][0x3c0] ;  /* 0x0000f00000057ab9 */ /* 0x000fc40000000800 */
        /* <DEDUP_REMOVED lines=17> */
.L_x_574:
[----:B------:R-:W-:Y:S02]  /*06a0*/  ULDC UR7, c[0x0][0x3ac] ;  /* 0x0000eb0000077ab9 */ /* 0x000fe40000000800 */
[----:B------:R-:W-:Y:S02]  /*06b0*/  UISETP.NE.AND UP0, UPT, UR7, 0x1, UPT ;  /* 0x000000010700788c */ /* 0x000fe4000bf05270 */
[----:B------:R-:W-:Y:S02]  /*06c0*/  ULDC.64 UR4, c[0x0][0x3b0] ;  /* 0x0000ec0000047ab9 */ /* 0x000fe40000000a00 */
[----:B------:R-:W-:Y:S02]  /*06d0*/  UIMAD.WIDE.U32 UR10, UR6, UR4, URZ ;  /* 0x00000004060a72a5 */ /* 0x000fe4000f8e003f */
[----:B------:R-:W-:-:S05]  /*06e0*/  UMOV UR9, UR6 ;  /* 0x0000000600097c82 */ /* 0x000fca0008000000 */
[----:B------:R-:W-:-:S04]  /*06f0*/  @UP0 USHF.R.U32.HI UR9, URZ, UR5, UR11 ;  /* 0x000000053f090299 */ /* 0x000fc8000801160b */
[----:B------:R-:W-:-:S04]  /*0700*/  UIMAD UR7, UR9, UR7, URZ ;  /* 0x00000007090772a4 */ /* 0x000fc8000f8e023f */
.L_x_575:
        /* <DEDUP_REMOVED lines=24> */
.L_x_576:
        /* <DEDUP_REMOVED lines=14> */
.L_x_578:
[----:B------:R-:W-:Y:S02]  /*0970*/  ULDC UR5, c[0x0][0x3d4] ;  /* 0x0000f50000057ab9 */ /* 0x000fe40000000800 */
.L_x_577:
[----:B------:R-:W-:Y:S02]  /*0980*/  UIADD3 UR5, UR5, 0x7f, URZ ;  /* 0x0000007f05057890 */ /* 0x000fe4000fffe03f */
[----:B------:R-:W-:-:S02]  /*0990*/  ULOP3.LUT UR14, URZ, UR9, URZ, 0x33, !UPT ;  /* 0x000000093f0e7292 */ /* 0x000fc4000f8e333f */
[----:B------:R-:W-:-:S04]  /*09a0*/  USHF.R.S32.HI UR4, URZ, 0x1f, UR5 ;  /* 0x0000001f3f047899 */ /* 0x000fc80008011405 */
[----:B------:R-:W-:-:S04]  /*09b0*/  ULEA.HI UR4, UR4, UR5, URZ, 0x7 ;  /* 0x0000000504047291 */ /* 0x000fc8000f8f383f */
[----:B------:R-:W-:-:S04]  /*09c0*/  USHF.R.S32.HI UR4, URZ, 0x7, UR4 ;  /* 0x000000073f047899 */ /* 0x000fc80008011404 */
[----:B------:R-:W-:Y:S02]  /*09d0*/  UISETP.GT.AND UP0, UPT, UR4, UR9, UPT ;  /* 0x000000090400728c */ /* 0x000fe4000bf04270 */
[----:B------:R-:W-:Y:S02]  /*09e0*/  UIADD3 UR14, UR4, UR14, URZ ;  /* 0x0000000e040e7290 */ /* 0x000fe4000fffe03f */
[----:B------:R-:W-:-:S06]  /*09f0*/  USEL UR13, UR13, 0xffffffff, UP0 ;  /* 0xffffffff0d0d7887 */ /* 0x000fcc0008000000 */
.L_x_573:
        /* <DEDUP_REMOVED lines=23> */
[----:B-1----:R1:W3:Y:S01]  /*0b70*/  @P0 LDG.E R0, [R2.64] ;  /* 0x0000001202000981 */ /* 0x0022e2000c1e1900 */
[----:B------:R-:W-:Y:S01]  /*0b80*/  IMAD.MOV.U32 R11, RZ, RZ, RZ ;  /* 0x000000ffff0b7224 */ /* 0x000fe200078e00ff */
[----:B------:R-:W-:-:S03]  /*0b90*/  UISETP.NE.AND.EX UP1, UPT, URZ, UR5, UPT, UP1 ;  /* 0x000000053f00728c */ /* 0x000fc6000bf25310 */
[----:B------:R-:W-:Y:S01]  /*0ba0*/  ULDC.64 UR4, c[0x0][0x2d0] ;  /* 0x0000b40000047ab9 */ /* 0x000fe20000000a00 */
[----:B------:R4:W5:Y:S01]  /*0bb0*/  @P2 LDG.E R15, [R6.64] ;  /* 0x00000012060f2981 */ /* 0x000962000c1e1900 */
[----:B------:R-:W-:Y:S01]  /*0bc0*/  UIMAD.WIDE UR4, UR13, UR7, UR4 ;  /* 0x000000070d0472a5 */ /* 0x000fe2000f8e0204 */
[----:B------:R-:W-:-:S05]  /*0bd0*/  PLOP3.LUT P1, PT, PT, PT, UP1, 0x80, 0x0 ;  /* 0x000000000000781c */ /* 0x000fca0003f2f018 */
[----:B-1----:R-:W-:Y:S01]  /*0be0*/  MOV R2, UR4 ;  /* 0x0000000400027c02 */ /* 0x002fe20008000f00 */
[----:B------:R-:W-:-:S07]  /*0bf0*/  IMAD.U32 R3, RZ, RZ, UR5 ;  /* 0x00000005ff037e24 */ /* 0x000fce000f8e00ff */
[----:B------:R4:W5:Y:S01]  /*0c00*/  @P1 LDG.E R11, [R2.64] ;  /* 0x00000012020b1981 */ /* 0x000962000c1e1900 */
[----:B------:R-:W-:Y:S02]  /*0c10*/  ULDC UR12, c[0x0][0x168] ;  /* 0x00005a00000c7ab9 */ /* 0x000fe40000000800 */
[----:B------:R-:W-:Y:S02]  /*0c20*/  UMOV UR6, URZ ;  /* 0x0000003f00067c82 */ /* 0x000fe40008000000 */
[----:B------:R-:W-:Y:S01]  /*0c30*/  ULDC UR11, c[0x0][0x198] ;  /* 0x00006600000b7ab9 */ /* 0x000fe20000000800 */
[----:B--2---:R-:W1:Y:S02]  /*0c40*/  @P2 R2UR UR5, R4 ;  /* 0x00000000040523c2 */ /* 0x004e6400000e0000 */
[----:B-1----:R-:W-:-:S04]  /*0c50*/  @UP2 ULEA UR5, UR13, UR5, 0x6 ;  /* 0x000000050d052291 */ /* 0x002fc8000f8e303f */
[----:B------:R-:W-:-:S04]  /*0c60*/  @UP2 USHF.R.S32.HI UR4, URZ, 0x1f, UR5 ;  /* 0x0000001f3f042899 */ /* 0x000fc80008011405 */
[----:B------:R-:W-:Y:S01]  /*0c70*/  @UP2 ULEA.HI UR4, UR4, UR5, URZ, 0x6 ;  /* 0x0000000504042291 */ /* 0x000fe2000f8f303f */
[----:B---3--:R4:W1:Y:S03]  /*0c80*/  @P0 R2UR UR12, R0 ;  /* 0x00000000000c03c2 */ /* 0x00886600000e0000 */
[----:B------:R-:W-:Y:S01]  /*0c90*/  @UP2 ULOP3.LUT UR6, UR4, 0xffffffc0, URZ, 0xc0, !UPT ;  /* 0xffffffc004062892 */ /* 0x000fe2000f8ec03f */
[----:B-1--4-:R-:W-:Y:S06]  /*0ca0*/  @P0 BRA `(.L_x_579) ;  /* 0x0000006000000947 */ /* 0x012fec0003800000 */
[----:B------:R-:W-:Y:S05]  /*0cb0*/  @!P2 BRA `(.L_x_579) ;  /* 0x000000500000a947 */ /* 0x000fea0003800000 */
[----:B------:R-:W2:Y:S04]  /*0cc0*/  LDG.E R4, [R6.64] ;  /* 0x0000001206047981 */ /* 0x000ea8000c1e1900 */
[----:B------:R-:W3:Y:S01]  /*0cd0*/  LDG.E R0, [R6.64+0x4] ;  /* 0x0000041206007981 */ /* 0x000ee2000c1e1900 */
[----:B--2---:R-:W1:Y:S08]  /*0ce0*/  R2UR UR12, R4 ;  /* 0x00000000040c73c2 */ /* 0x004e7000000e0000 */
[----:B---3--:R-:W1:Y:S02]  /*0cf0*/  R2UR UR4, R0 ;  /* 0x00000000000473c2 */ /* 0x008e6400000e0000 */
[----:B-1----:R-:W-:-:S06]  /*0d00*/  UIADD3 UR12, -UR12, UR4, URZ ;  /* 0x000000040c0c7290 */ /* 0x002fcc000fffe13f */
.L_x_579:
        /* <DEDUP_REMOVED lines=10> */
.L_x_580:
[----:B------:R-:W-:Y:S05]  /*0db0*/  @!P1 BRA `(.L_x_581) ;  /* 0x0000005000009947 */ /* 0x000fea0003800000 */
[----:B------:R1:W2:Y:S04]  /*0dc0*/  LDG.E R0, [R2.64] ;  /* 0x0000001202007981 */ /* 0x0002a8000c1e1900 */
[----:B-1----:R-:W3:Y:S01]  /*0dd0*/  LDG.E R2, [R2.64+0x4] ;  /* 0x0000041202027981 */ /* 0x002ee2000c1e1900 */
[----:B--2---:R-:W1:Y:S08]  /*0de0*/  R2UR UR11, R0 ;  /* 0x00000000000b73c2 */ /* 0x004e7000000e0000 */
[----:B---3--:R-:W1:Y:S02]  /*0df0*/  R2UR UR4, R2 ;  /* 0x00000000020473c2 */ /* 0x008e6400000e0000 */
[----:B-1----:R-:W-:-:S06]  /*0e00*/  UIADD3 UR11, -UR11, UR4, URZ ;  /* 0x000000040b0b7290 */ /* 0x002fcc000fffe13f */
.L_x_581:
        /* <DEDUP_REMOVED lines=13> */
[----:B------:R-:W-:Y:S01]  /*0ee0*/  IMAD.MOV.U32 R120, RZ, RZ, RZ ;  /* 0x000000ffff787224 */ /* 0x000fe200078e00ff */
[----:B------:R-:W-:Y:S01]  /*0ef0*/  MOV R10, RZ ;  /* 0x000000ff000a7202 */ /* 0x000fe20000000f00 */
[----:B------:R-:W-:Y:S01]  /*0f00*/  IMAD.MOV.U32 R118, RZ, RZ, RZ ;  /* 0x000000ffff767224 */ /* 0x000fe200078e00ff */
[----:B------:R-:W-:Y:S01]  /*0f10*/  ULEA.HI UR10, UR10, UR4, URZ, 0x6 ;  /* 0x000000040a0a7291 */ /* 0x000fe2000f8f303f */
[----:B------:R-:W-:Y:S01]  /*0f20*/  IMAD.MOV.U32 R116, RZ, RZ, RZ ;  /* 0x000000ffff747224 */ /* 0x000fe200078e00ff */
[----:B------:R-:W-:Y:S01]  /*0f30*/  USHF.R.S32.HI UR4, URZ, 0x1f, UR5 ;  /* 0x0000001f3f047899 */ /* 0x000fe20008011405 */
[----:B------:R-:W-:Y:S01]  /*0f40*/  CS2R R110, SRZ ;  /* 0x00000000006e7805 */ /* 0x000fe2000001ff00 */
[----:B------:R-:W-:Y:S01]  /*0f50*/  USHF.R.S32.HI UR10, URZ, 0x6, UR10 ;  /* 0x000000063f0a7899 */ /* 0x000fe2000801140a */
[----:B------:R-:W-:Y:S01]  /*0f60*/  CS2R R12, SRZ ;  /* 0x00000000000c7805 */ /* 0x000fe2000001ff00 */
[----:B------:R-:W-:Y:S01]  /*0f70*/  ULEA.HI UR4, UR4, UR5, URZ, 0x6 ;  /* 0x0000000504047291 */ /* 0x000fe2000f8f303f */
[----:B------:R-:W-:Y:S01]  /*0f80*/  MOV R108, RZ ;  /* 0x000000ff006c7202 */ /* 0x000fe20000000f00 */
[----:B------:R-:W-:Y:S01]  /*0f90*/  UISETP.LT.AND UP0, UPT, URZ, UR10, UPT ;  /* 0x0000000a3f00728c */ /* 0x000fe2000bf01270 */
[----:B------:R-:W-:Y:S01]  /*0fa0*/  IMAD.MOV.U32 R114, RZ, RZ, RZ ;  /* 0x000000ffff727224 */ /* 0x000fe200078e00ff */
[----:B------:R-:W-:Y:S01]  /*0fb0*/  USHF.R.S32.HI UR9, URZ, 0x6, UR4 ;  /* 0x000000063f097899 */ /* 0x000fe20008011404 */
[----:B------:R-:W-:Y:S01]  /*0fc0*/  MOV R14, RZ ;  /* 0x000000ff000e7202 */ /* 0x000fe20000000f00 */
[----:B------:R-:W-:Y:S01]  /*0fd0*/  USEL UR10, URZ, UR10, !UP0 ;  /* 0x0000000a3f0a7287 */ /* 0x000fe2000c000000 */
[----:B------:R-:W-:Y:S01]  /*0fe0*/  IMAD.MOV.U32 R112, RZ, RZ, RZ ;  /* 0x000000ffff707224 */ /* 0x000fe200078e00ff */
[----:B------:R-:W-:Y:S01]  /*0ff0*/  CS2R R106, SRZ ;  /* 0x00000000006a7805 */ /* 0x000fe2000001ff00 */
[----:B------:R-:W-:Y:S01]  /*1000*/  CS2R R16, SRZ ;  /* 0x0000000000107805 */ /* 0x000fe2000001ff00 */
[----:B------:R-:W-:Y:S01]  /*1010*/  UISETP.GT.AND UP0, UPT, UR9, UR10, UPT ;  /* 0x0000000a0900728c */ /* 0x000fe2000bf04270 */
[----:B------:R-:W-:Y:S01]  /*1020*/  MOV R104, RZ ;  /* 0x000000ff00687202 */ /* 0x000fe20000000f00 */
[----:B------:R-:W-:Y:S01]  /*1030*/  IMAD.MOV.U32 R102, RZ, RZ, RZ ;  /* 0x000000ffff667224 */ /* 0x000fe200078e00ff */
[----:B------:R-:W-:Y:S01]  /*1040*/  CS2R R18, SRZ ;  /* 0x0000000000127805 */ /* 0x000fe2000001ff00 */
[----:B------:R-:W-:Y:S01]  /*1050*/  MOV R100, RZ ;  /* 0x000000ff00647202 */ /* 0x000fe20000000f00 */
[----:B------:R-:W-:Y:S01]  /*1060*/  IMAD.MOV.U32 R94, RZ, RZ, RZ ;  /* 0x000000ffff5e7224 */ /* 0x000fe200078e00ff */
[----:B------:R-:W-:Y:S01]  /*1070*/  PLOP3.LUT P0, PT, PT, PT, UP0, 0x80, 0x0 ;  /* 0x000000000000781c */ /* 0x000fe20003f0f008 */
        /* <DEDUP_REMOVED lines=36> */
[----:B------:R-:W2:Y:S01]  /*12c0*/  LDL R33, [R1+0xc] ;  /* 0x00000c0001217983 */ /* 0x000ea20000100800 */
[----:B------:R-:W-:Y:S01]  /*12d0*/  IMAD.MOV.U32 R0, RZ, RZ, c[0x0][0x248] ;  /* 0x00009200ff007624 */ /* 0x000fe200078e00ff */
[--C-:B------:R-:W-:Y:S01]  /*12e0*/  SHF.R.S32.HI R31, RZ, 0x1f, R35.reuse ;  /* 0x0000001fff1f7819 */ /* 0x100fe20000011423 */
[----:B------:R-:W-:Y:S01]  /*12f0*/  USHF.R.S32.HI UR15, URZ, 0x1f, UR13 ;  /* 0x0000001f3f0f7899 */ /* 0x000fe2000801140d */
[----:B------:R-:W-:Y:S01]  /*1300*/  SHF.R.S32.HI R19, RZ, 0x1f, R35 ;  /* 0x0000001fff137819 */ /* 0x000fe20000011423 */
[----:B------:R-:W-:Y:S01]  /*1310*/  USEL UR16, UR13, URZ, !UP1 ;  /* 0x0000003f0d107287 */ /* 0x000fe2000c800000 */
[----:B------:R-:W-:Y:S01]  /*1320*/  ISETP.NE.AND P0, PT, R0, 0x1, PT ;  /* 0x000000010000780c */ /* 0x000fe20003f05270 */
[----:B------:R-:W-:Y:S01]  /*1330*/  USEL UR7, UR15, URZ, !UP1 ;  /* 0x0000003f0f077287 */ /* 0x000fe2000c800000 */
[CC--:B------:R-:W-:Y:S01]  /*1340*/  LEA.HI R17, R31.reuse, R35.reuse, RZ, 0x2 ;  /* 0x000000231f117211 */ /* 0x0c0fe200078f10ff */
[----:B------:R-:W-:Y:S01]  /*1350*/  ULDC.64 UR4, c[0x0][0x1e8] ;  /* 0x00007a0000047ab9 */ /* 0x000fe20000000a00 */
[-C--:B------:R-:W-:Y:S01]  /*1360*/  LEA.HI R34, R31, R35.reuse, RZ, 0x3 ;  /* 0x000000231f227211 */ /* 0x080fe200078f18ff */
[----:B------:R-:W-:Y:S01]  /*1370*/  UIMAD UR4, UR7, UR4, URZ ;  /* 0x00000004070472a4 */ /* 0x000fe2000f8e023f */
[----:B------:R-:W-:Y:S01]  /*1380*/  LOP3.LUT R3, R17, 0xfffffffc, RZ, 0xc0, !PT ;  /* 0xfffffffc11037812 */ /* 0x000fe200078ec0ff */
[----:B------:R-:W-:Y:S01]  /*1390*/  UIADD3 UR8, -UR8, UR11, URZ ;  /* 0x0000000b08087290 */ /* 0x000fe2000fffe13f */
[----:B------:R-:W-:Y:S01]  /*13a0*/  SHF.R.S32.HI R250, RZ, 0x2, R17 ;  /* 0x00000002fffa7819 */ /* 0x000fe20000011411 */
[----:B------:R-:W-:Y:S01]  /*13b0*/  UIMAD UR17, UR16, UR5, UR4 ;  /* 0x00000005101172a4 */ /* 0x000fe2000f8e0204 */
[-C--:B------:R-:W-:Y:S01]  /*13c0*/  LEA.HI R29, R31, R35.reuse, RZ, 0x5 ;  /* 0x000000231f1d7211 */ /* 0x080fe200078f28ff */
[----:B------:R-:W-:Y:S01]  /*13d0*/  IMAD.IADD R18, R35, 0x1, -R3 ;  /* 0x0000000123127824 */ /* 0x000fe200078e0a03 */
[----:B------:R-:W-:Y:S01]  /*13e0*/  SHF.R.S32.HI R23, RZ, 0x1f, R250 ;  /* 0x0000001fff177819 */ /* 0x000fe200000114fa */
[----:B------:R-:W-:Y:S01]  /*13f0*/  ULDC.64 UR4, c[0x0][0x1b8] ;  /* 0x00006e0000047ab9 */ /* 0x000fe20000000a00 */
[----:B------:R-:W-:Y:S01]  /*1400*/  SHF.R.S32.HI R28, RZ, 0x5, R29 ;  /* 0x00000005ff1c7819 */ /* 0x000fe2000001141d */
[----:B------:R-:W-:Y:S01]  /*1410*/  IMAD.SHL.U32 R8, R18, 0x8, RZ ;  /* 0x0000000812087824 */ /* 0x000fe200078e00ff */
[----:B------:R-:W-:Y:S01]  /*1420*/  UIMAD UR4, UR7, UR4, URZ ;  /* 0x00000004070472a4 */ /* 0x000fe2000f8e023f */
[----:B------:R-:W-:Y:S01]  /*1430*/  LEA.HI R25, R31, R35, RZ, 0x4 ;  /* 0x000000231f197211 */ /* 0x000fe200078f20ff */
[----:B------:R-:W-:Y:S01]  /*1440*/  USEL UR15, UR15, URZ, !UP2 ;  /* 0x0000003f0f0f7287 */ /* 0x000fe2000d000000 */
[----:B------:R-:W-:Y:S01]  /*1450*/  IMAD.MOV.U32 R222, RZ, RZ, 0x20 ;  /* 0x00000020ffde7424 */ /* 0x000fe200078e00ff */
[----:B------:R-:W-:Y:S01]  /*1460*/  SHF.R.S32.HI R9, RZ, 0x1f, R8 ;  /* 0x0000001fff097819 */ /* 0x000fe20000011408 */
[----:B------:R-:W-:Y:S01]  /*1470*/  UIMAD UR4, UR16, UR5, UR4 ;  /* 0x00000005100472a4 */ /* 0x000fe2000f8e0204 */
[C---:B------:R-:W-:Y:S01]  /*1480*/  IADD3 R22, R8.reuse, 0x20, RZ ;  /* 0x0000002008167810 */ /* 0x040fe20007ffe0ff */
[----:B------:R-:W-:Y:S01]  /*1490*/  USHF.R.S32.HI UR21, URZ, 0x1f, UR10 ;  /* 0x0000001f3f157899 */ /* 0x000fe2000801140a */
[C---:B------:R-:W-:Y:S01]  /*14a0*/  IADD3 R36, R8.reuse, 0x40, RZ ;  /* 0x0000004008247810 */ /* 0x040fe20007ffe0ff */
[----:B------:R-:W-:Y:S01]  /*14b0*/  IMAD.MOV.U32 R225, RZ, RZ, 0x10 ;  /* 0x00000010ffe17424 */ /* 0x000fe200078e00ff */
[----:B------:R-:W-:Y:S01]  /*14c0*/  ISETP.GE.AND P3, PT, R8, c[0x0][0x1cc], PT ;  /* 0x0000730008007a0c */ /* 0x000fe20003f66270 */
[----:B------:R-:W-:Y:S01]  /*14d0*/  CS2R R130, SRZ ;  /* 0x0000000000827805 */ /* 0x000fe2000001ff00 */
[----:B------:R-:W-:Y:S01]  /*14e0*/  ISETP.GE.AND P2, PT, R22, c[0x0][0x1cc], PT ;  /* 0x0000730016007a0c */ /* 0x000fe20003f46270 */
[----:B------:R-:W-:Y:S01]  /*14f0*/  STL [R1+0x8], R36 ;  /* 0x0000082401007387 */ /* 0x000fe20000100800 */
[----:B------:R-:W-:Y:S01]  /*1500*/  SHF.R.S32.HI R16, RZ, 0x4, R25 ;  /* 0x00000004ff107819 */ /* 0x000fe20000011419 */
        /* <DEDUP_REMOVED lines=44> */
[----:B--2---:R-:W-:Y:S01]  /*17d0*/  @P0 IMAD.HI.U32 R2, R33, c[0x0][0x24c], RZ ;  /* 0x0000930021020a27 */ /* 0x004fe200078e00ff */
[----:B------:R-:W-:-:S03]  /*17e0*/  SHF.R.S32.HI R24, RZ, 0x1f, R33 ;  /* 0x0000001fff187819 */ /* 0x000fc60000011421 */
[----:B------:R-:W-:Y:S01]  /*17f0*/  IMAD.MOV.U32 R0, RZ, RZ, R33 ;  /* 0x000000ffff007224 */ /* 0x000fe200078e0021 */
[----:B------:R-:W-:Y:S02]  /*1800*/  @P0 SHF.R.U32.HI R0, RZ, c[0x0][0x250], R2 ;  /* 0x00009400ff000a19 */ /* 0x000fe40000011602 */
[----:B-----5:R-:W-:Y:S02]  /*1810*/  IADD3 R10, P0, R250, R11, RZ ;  /* 0x0000000bfa0a7210 */ /* 0x020fe40007f1e0ff */
[----:B------:R-:W-:Y:S01]  /*1820*/  SHF.R.S32.HI R2, RZ, 0x1f, R0 ;  /* 0x0000001fff027819 */ /* 0x000fe20000011400 */
[----:B------:R-:W-:Y:S01]  /*1830*/  IMAD.WIDE.U32 R4, R0, c[0x0][0x1e0], R8 ;  /* 0x0000780000047a25 */ /* 0x000fe200078e0008 */
[----:B------:R-:W-:Y:S02]  /*1840*/  LEA.HI.X.SX32 R11, R11, R23, 0x1, P0 ;  /* 0x000000170b0b7211 */ /* 0x000fe400000f0eff */
[----:B------:R-:W-:Y:S01]  /*1850*/  IADD3 R20, P0, R250, R15, RZ ;  /* 0x0000000ffa147210 */ /* 0x000fe20007f1e0ff */
[----:B------:R-:W-:-:S02]  /*1860*/  IMAD R3, R2, c[0x0][0x1e0], RZ ;  /* 0x0000780002037a24 */ /* 0x000fc400078e02ff */
[----:B------:R-:W-:Y:S01]  /*1870*/  IMAD R2, R2, c[0x0][0x1b0], RZ ;  /* 0x00006c0002027a24 */ /* 0x000fe200078e02ff */
[----:B------:R-:W-:Y:S01]  /*1880*/  LEA.HI.X.SX32 R23, R15, R23, 0x1, P0 ;  /* 0x000000170f177211 */ /* 0x000fe200000f0eff */
[C---:B------:R-:W-:Y:S01]  /*1890*/  IMAD R6, R0.reuse, c[0x0][0x1e4], R3 ;  /* 0x0000790000067a24 */ /* 0x040fe200078e0203 */
[----:B------:R-:W-:Y:S01]  /*18a0*/  LEA.HI R15, R25, R16, RZ, 0x1 ;  /* 0x00000010190f7211 */ /* 0x000fe200078f08ff */
[C---:B------:R-:W-:Y:S02]  /*18b0*/  IMAD R7, R0.reuse, c[0x0][0x1b4], R2 ;  /* 0x00006d0000077a24 */ /* 0x040fe400078e0202 */
[----:B------:R-:W-:Y:S01]  /*18c0*/  IMAD.WIDE.U32 R2, R0, c[0x0][0x1b0], R8 ;  /* 0x00006c0000027a25 */ /* 0x000fe200078e0008 */
[----:B------:R-:W-:-:S03]  /*18d0*/  LOP3.LUT R15, R15, 0xfffffffe, RZ, 0xc0, !PT ;  /* 0xfffffffe0f0f7812 */ /* 0x000fc600078ec0ff */
[----:B------:R-:W-:Y:S02]  /*18e0*/  IMAD.IADD R5, R5, 0x1, R6 ;  /* 0x0000000105057824 */ /* 0x000fe400078e0206 */
[----:B------:R-:W-:Y:S01]  /*18f0*/  IMAD.U32 R0, RZ, RZ, UR16 ;  /* 0x00000010ff007e24 */ /* 0x000fe2000f8e00ff */
[----:B------:R-:W-:Y:S01]  /*1900*/  USEL UR16, UR13, URZ, !UP2 ;  /* 0x0000003f0d107287 */ /* 0x000fe2000d000000 */
[----:B------:R-:W-:Y:S02]  /*1910*/  IMAD.IADD R3, R3, 0x1, R7 ;  /* 0x0000000103037824 */ /* 0x000fe400078e0207 */
[----:B------:R-:W-:-:S04]  /*1920*/  IMAD.WIDE.U32 R6, R0, c[0x0][0x1e8], R4 ;  /* 0x00007a0000067a25 */ /* 0x000fc800078e0004 */
[----:B------:R-:W-:Y:S01]  /*1930*/  IMAD.WIDE.U32 R4, R0, c[0x0][0x1b8], R2 ;  /* 0x00006e0000047a25 */ /* 0x000fe200078e0002 */
[----:B------:R-:W-:Y:S01]  /*1940*/  IADD3 R7, R7, UR17, RZ ;  /* 0x0000001107077c10 */ /* 0x000fe2000fffe0ff */
[----:B------:R-:W-:Y:S02]  /*1950*/  USHF.L.U32 UR17, UR10, 0x6, URZ ;  /* 0x000000060a117899 */ /* 0x000fe4000800063f */
[----:B------:R-:W-:Y:S01]  /*1960*/  IMAD.U32 R2, RZ, RZ, UR14 ;  /* 0x0000000eff027e24 */ /* 0x000fe2000f8e00ff */
[----:B------:R-:W-:Y:S01]  /*1970*/  IADD3 R5, R5, UR4, RZ ;  /* 0x0000000405057c10 */ /* 0x000fe2000fffe0ff */
[----:B------:R-:W-:Y:S01]  /*1980*/  IMAD.SHL.U32 R0, R34, 0x8, RZ ;  /* 0x0000000822007824 */ /* 0x000fe200078e00ff */
[----:B------:R-:W-:Y:S01]  /*1990*/  UIMAD UR4, UR6, 0x60, URZ ;  /* 0x00000060060478a4 */ /* 0x000fe2000f8e023f */
[----:B------:R-:W-:Y:S01]  /*19a0*/  IMAD.WIDE R2, R2, 0x80, R10 ;  /* 0x0000008002027825 */ /* 0x000fe200078e020a */
[----:B------:R-:W-:Y:S02]  /*19b0*/  UIADD3 UR20, -UR17, UR12, URZ ;  /* 0x0000000c11147290 */ /* 0x000fe4000fffe13f */
[----:B------:R-:W-:Y:S01]  /*19c0*/  LOP3.LUT R0, R0, 0xc0, RZ, 0xc0, !PT ;  /* 0x000000c000007812 */ /* 0x000fe200078ec0ff */
[----:B------:R-:W-:-:S02]  /*19d0*/  IMAD R10, R3, c[0x0][0x1d8], RZ ;  /* 0x00007600030a7a24 */ /* 0x000fc400078e02ff */
[----:B------:R-:W-:Y:S01]  /*19e0*/  IMAD R3, R3, c[0x0][0x1a8], RZ ;  /* 0x00006a0003037a24 */ /* 0x000fe200078e02ff */
[----:B------:R-:W-:Y:S01]  /*19f0*/  SHF.R.U32.HI R14, RZ, 0x3, R0 ;  /* 0x00000003ff0e7819 */ /* 0x000fe20000011600 */
[----:B------:R-:W-:Y:S01]  /*1a00*/  IMAD R12, R2, c[0x0][0x1dc], R10 ;  /* 0x00007700020c7a24 */ /* 0x000fe200078e020a */
[----:B------:R-:W-:Y:S01]  /*1a10*/  LOP3.LUT R13, R0, 0x18, R8, 0xf8, !PT ;  /* 0x00000018000d7812 */ /* 0x000fe200078ef808 */
[----:B------:R-:W-:-:S03]  /*1a20*/  IMAD.WIDE.U32 R10, R2, c[0x0][0x1d8], R6 ;  /* 0x00007600020a7a25 */ /* 0x000fc600078e0006 */
[----:B------:R-:W-:Y:S01]  /*1a30*/  LOP3.LUT R14, R13, R14, RZ, 0x3c, !PT ;  /* 0x0000000e0d0e7212 */ /* 0x000fe200078e3cff */
[C---:B------:R-:W-:Y:S02]  /*1a40*/  IMAD R0, R2.reuse, c[0x0][0x1ac], R3 ;  /* 0x00006b0002007a24 */ /* 0x040fe400078e0203 */
[----:B------:R-:W-:Y:S01]  /*1a50*/  IMAD.WIDE.U32 R6, R2, c[0x0][0x1a8], R4 ;  /* 0x00006a0002067a25 */ /* 0x000fe200078e0004 */
[----:B------:R-:W-:Y:S02]  /*1a60*/  LEA.HI R5, R17, R250, RZ, 0x1 ;  /* 0x000000fa11057211 */ /* 0x000fe400078f08ff */
[----:B------:R-:W-:Y:S01]  /*1a70*/  LEA R4, P1, R10, c[0x0][0x1c0], 0x1 ;  /* 0x000070000a047a11 */ /* 0x000fe200078208ff */
[----:B------:R-:W-:Y:S01]  /*1a80*/  IMAD.IADD R3, R11, 0x1, R12 ;  /* 0x000000010b037824 */ /* 0x000fe200078e020c */
[----:B------:R-:W-:Y:S01]  /*1a90*/  LEA R2, P0, R6, c[0x0][0x190], 0x1 ;  /* 0x0000640006027a11 */ /* 0x000fe200078008ff */
[----:B------:R-:W-:Y:S01]  /*1aa0*/  IMAD.IADD R0, R7, 0x1, R0 ;  /* 0x0000000107007824 */ /* 0x000fe200078e0200 */
[----:B------:R-:W-:Y:S01]  /*1ab0*/  LOP3.LUT R7, R5, 0x7fffffe, RZ, 0xc0, !PT ;  /* 0x07fffffe05077812 */ /* 0x000fe200078ec0ff */
[----:B------:R-:W-:Y:S01]  /*1ac0*/  IMAD.MOV.U32 R13, RZ, RZ, c[0x0][0x1dc] ;  /* 0x00007700ff0d7624 */ /* 0x000fe200078e00ff */
[----:B------:R-:W-:Y:S01]  /*1ad0*/  LEA.HI.X R5, R10, c[0x0][0x1c4], R3, 0x1, P1 ;  /* 0x000071000a057a11 */ /* 0x000fe200008f0c03 */
[----:B------:R-:W-:Y:S01]  /*1ae0*/  IMAD.MOV.U32 R11, RZ, RZ, c[0x0][0x1a8] ;  /* 0x00006a00ff0b7624 */ /* 0x000fe200078e00ff */
[----:B------:R-:W-:Y:S01]  /*1af0*/  LEA.HI.X R3, R6, c[0x0][0x194], R0, 0x1, P0 ;  /* 0x0000650006037a11 */ /* 0x000fe200000f0c00 */
[----:B------:R-:W-:-:S02]  /*1b00*/  IMAD.IADD R0, R250, 0x1, -R7 ;  /* 0x00000001fa007824 */ /* 0x000fc400078e0a07 */
[----:B------:R-:W-:Y:S01]  /*1b10*/  IMAD.MOV.U32 R7, RZ, RZ, c[0x0][0x1d8] ;  /* 0x00007600ff077624 */ /* 0x000fe200078e00ff */
[----:B------:R-:W-:Y:S01]  /*1b20*/  LEA R10, P0, R11, R2, 0x7 ;  /* 0x000000020b0a7211 */ /* 0x000fe200078038ff */
[----:B------:R-:W-:Y:S02]  /*1b30*/  IMAD R0, R28, 0x8, R0 ;  /* 0x000000081c007824 */ /* 0x000fe400078e0200 */
[----:B------:R-:W-:Y:S01]  /*1b40*/  IMAD.MOV.U32 R12, RZ, RZ, c[0x0][0x1ac] ;  /* 0x00006b00ff0c7624 */ /* 0x000fe200078e00ff */
[C---:B------:R-:W-:Y:S01]  /*1b50*/  LEA R6, P1, R7.reuse, R4, 0x7 ;  /* 0x0000000407067211 */ /* 0x040fe200078238ff */
[----:B------:R-:W-:Y:S01]  /*1b60*/  IMAD.U32 R14, R0, 0x20, R14 ;  /* 0x00000020000e7824 */ /* 0x000fe200078e000e */
[----:B------:R-:W-:Y:S01]  /*1b70*/  IADD3 R0, -R250, UR8, RZ ;  /* 0x00000008fa007c10 */ /* 0x000fe2000fffe1ff */
[----:B------:R-:W-:Y:S01]  /*1b80*/  IMAD.IADD R26, R16, 0x1, -R15 ;  /* 0x00000001101a7824 */ /* 0x000fe200078e0a0f */
[----:B------:R-:W-:Y:S01]  /*1b90*/  LEA.HI.X R7, R7, R5, R13, 0x7, P1 ;  /* 0x0000000507077211 */ /* 0x000fe200008f3c0d */
[----:B------:R-:W-:Y:S01]  /*1ba0*/  IMAD.SHL.U32 R251, R14, 0x2, RZ ;  /* 0x000000020efb7824 */ /* 0x000fe200078e00ff */
[----:B------:R-:W-:Y:S01]  /*1bb0*/  ISETP.GE.AND P1, PT, R36, c[0x0][0x1cc], PT ;  /* 0x0000730024007a0c */ /* 0x000fe20003f26270 */
[----:B------:R-:W-:Y:S01]  /*1bc0*/  IMAD.U32 R13, RZ, RZ, UR4 ;  /* 0x00000004ff0d7e24 */ /* 0x000fe2000f8e00ff */
[----:B------:R-:W-:-:S02]  /*1bd0*/  ISETP.LT.OR P6, PT, R0, 0x1, P3 ;  /* 0x000000010000780c */ /* 0x000fc40001fc1670 */
[C---:B------:R-:W-:Y:S02]  /*1be0*/  ISETP.LT.OR P5, PT, R0.reuse, 0x1, P2 ;  /* 0x000000010000780c */ /* 0x040fe400017a1670 */
[C---:B------:R-:W-:Y:S02]  /*1bf0*/  ISETP.LT.OR P4, PT, R0.reuse, 0x1, P1 ;  /* 0x000000010000780c */ /* 0x040fe40000f81670 */
[C---:B------:R-:W-:Y:S02]  /*1c00*/  ISETP.LT.OR P3, PT, R0.reuse, 0x41, P3 ;  /* 0x000000410000780c */ /* 0x040fe40001f61670 */
[----:B------:R-:W-:Y:S02]  /*1c10*/  SHF.R.S32.HI R14, RZ, 0x1f, R17 ;  /* 0x0000001fff0e7819 */ /* 0x000fe40000011411 */
[C---:B------:R-:W-:Y:S02]  /*1c20*/  ISETP.LT.OR P2, PT, R0.reuse, 0x41, P2 ;  /* 0x000000410000780c */ /* 0x040fe40001741670 */
[----:B------:R-:W-:Y:S01]  /*1c30*/  ISETP.LT.OR P1, PT, R0, 0x41, P1 ;  /* 0x000000410000780c */ /* 0x000fe20000f21670 */
[----:B------:R-:W-:Y:S01]  /*1c40*/  @!PT LDS RZ, [RZ] ;  /* 0x00000000fffff984 */ /* 0x000fe20000000800 */
[----:B------:R-:W-:Y:S01]  /*1c50*/  @!PT LDS RZ, [RZ] ;  /* 0x00000000fffff984 */ /* 0x000fe20000000800 */
[----:B------:R-:W-:Y:S01]  /*1c60*/  @!PT LDS RZ, [RZ] ;  /* 0x00000000fffff984 */ /* 0x000fe20000000800 */
[----:B------:R1:W-:Y:S01]  /*1c70*/  LDGSTS.E.BYPASS.LTC128B.128 [R251+0x6080], [R4.64], !P6 ;  /* 0x0608000004fb7fae */ /* 0x0003e2000f101d52 */
[----:B------:R-:W-:-:S02]  /*1c80*/  LEA.HI.X R11, R11, R3, R12, 0x7, P0 ;  /* 0x000000030b0b7211 */ /* 0x000fc400000f3c0c */
[----:B------:R-:W-:Y:S01]  /*1c90*/  IADD3 R12, P0, R35, UR4, RZ ;  /* 0x00000004230c7c10 */ /* 0x000fe2000ff1e0ff */
[----:B------:R1:W-:Y:S01]  /*1ca0*/  LDGSTS.E.BYPASS.LTC128B.128 [R251+0x8080], [R4.64+0x40], !P5 ;  /* 0x0808004004fb7fae */ /* 0x0003e2000e901d52 */
[----:B------:R-:W-:Y:S01]  /*1cb0*/  ISETP.GE.AND P6, PT, R22, c[0x0][0x19c], PT ;  /* 0x0000670016007a0c */ /* 0x000fe20003fc6270 */
[----:B------:R-:W-:Y:S01]  /*1cc0*/  USHF.R.S32.HI UR4, URZ, 0x1f, UR6 ;  /* 0x0000001f3f047899 */ /* 0x000fe20008011406 */
[----:B------:R-:W-:Y:S01]  /*1cd0*/  LEA.HI.X.SX32 R13, R13, R19, 0x1, P0 ;  /* 0x000000130d0d7211 */ /* 0x000fe200000f0eff */
[----:B------:R1:W-:Y:S01]  /*1ce0*/  LDGSTS.E.BYPASS.LTC128B.128 [R251+0xa080], [R4.64+0x80], !P4 ;  /* 0x0a08008004fb7fae */ /* 0x0003e2000e101d52 */
[----:B------:R-:W-:Y:S02]  /*1cf0*/  ISETP.GE.AND P0, PT, R8, c[0x0][0x19c], PT ;  /* 0x0000670008007a0c */ /* 0x000fe40003f06270 */
[----:B------:R-:W-:Y:S01]  /*1d00*/  ISETP.GE.AND P4, PT, R36, c[0x0][0x19c], PT ;  /* 0x0000670024007a0c */ /* 0x000fe20003f86270 */
[----:B------:R2:W-:Y:S01]  /*1d10*/  LDGSTS.E.BYPASS.LTC128B.128 [R251+0x7080], [R6.64], !P3 ;  /* 0x0708000006fb7fae */ /* 0x0005e2000d901d52 */
[----:B------:R-:W-:-:S02]  /*1d20*/  ISETP.LT.OR P3, PT, R0, 0x1, P6 ;  /* 0x000000010000780c */ /* 0x000fc40003761670 */
[C---:B------:R-:W-:Y:S01]  /*1d30*/  ISETP.LT.OR P6, PT, R0.reuse, 0x41, P6 ;  /* 0x000000410000780c */ /* 0x040fe200037c1670 */
[----:B------:R2:W-:Y:S01]  /*1d40*/  LDGSTS.E.BYPASS.LTC128B.128 [R251+0x9080], [R6.64+0x40], !P2 ;  /* 0x0908004006fb7fae */ /* 0x0005e2000d101d52 */
[C---:B------:R-:W-:Y:S02]  /*1d50*/  ISETP.LT.OR P2, PT, R0.reuse, 0x1, P0 ;  /* 0x000000010000780c */ /* 0x040fe40000741670 */
[C---:B------:R-:W-:Y:S01]  /*1d60*/  ISETP.LT.OR P0, PT, R0.reuse, 0x41, P0 ;  /* 0x000000410000780c */ /* 0x040fe20000701670 */
[----:B------:R2:W-:Y:S01]  /*1d70*/  LDGSTS.E.BYPASS.LTC128B.128 [R251+0xb080], [R6.64+0x80], !P1 ;  /* 0x0b08008006fb7fae */ /* 0x0005e2000c901d52 */
[C---:B------:R-:W-:Y:S02]  /*1d80*/  ISETP.LT.OR P1, PT, R0.reuse, 0x1, P4 ;  /* 0x000000010000780c */ /* 0x040fe40002721670 */
[----:B------:R-:W-:Y:S01]  /*1d90*/  ISETP.LT.OR P4, PT, R0, 0x41, P4 ;  /* 0x000000410000780c */ /* 0x000fe20002781670 */
[----:B------:R-:W0:Y:S01]  /*1da0*/  LDGDEPBAR ;  /* 0x00000000000079af */ /* 0x000e220000000000 */
[----:B------:R-:W-:Y:S01]  /*1db0*/  IMAD R0, R24, c[0x0][0x288], RZ ;  /* 0x0000a20018007a24 */ /* 0x000fe200078e02ff */
[----:B------:R-:W-:-:S03]  /*1dc0*/  ISETP.GE.AND P5, PT, R8, c[0x0][0x1fc], PT ;  /* 0x00007f0008007a0c */ /* 0x000fc60003fa6270 */
[----:B------:R-:W-:Y:S01]  /*1dd0*/  IMAD R15, R33, c[0x0][0x28c], R0 ;  /* 0x0000a300210f7a24 */ /* 0x000fe200078e0200 */
[----:B------:R3:W-:Y:S04]  /*1de0*/  LDGSTS.E.BYPASS.LTC128B.128 [R251+0x80], [R2.64], !P2 ;  /* 0x0008000002fb7fae */ /* 0x0007e8000d101d52 */
[----:B------:R3:W-:Y:S01]  /*1df0*/  LDGSTS.E.BYPASS.LTC128B.128 [R251+0x2080], [R2.64+0x40], !P3 ;  /* 0x0208004002fb7fae */ /* 0x0007e2000d901d52 */
[----:B-1----:R-:W-:Y:S02]  /*1e00*/  LEA.HI R4, R31, R35, RZ, 0x6 ;  /* 0x000000231f047211 */ /* 0x002fe400078f30ff */
[----:B------:R-:W-:Y:S01]  /*1e10*/  LEA.HI R5, R14, R250, RZ, 0x3 ;  /* 0x000000fa0e057211 */ /* 0x000fe200078f18ff */
[----:B------:R3:W-:Y:S01]  /*1e20*/  LDGSTS.E.BYPASS.LTC128B.128 [R251+0x4080], [R2.64+0x80], !P1 ;  /* 0x0408008002fb7fae */ /* 0x0007e2000c901d52 */
[----:B------:R-:W-:-:S02]  /*1e30*/  SHF.R.S32.HI R14, RZ, 0x6, R4 ;  /* 0x00000006ff0e7819 */ /* 0x000fc40000011404 */
[----:B------:R-:W-:Y:S01]  /*1e40*/  LOP3.LUT R5, R5, 0xfffffff8, RZ, 0xc0, !PT ;  /* 0xfffffff805057812 */ /* 0x000fe200078ec0ff */
[----:B------:R1:W-:Y:S01]  /*1e50*/  LDGSTS.E.BYPASS.LTC128B.128 [R251+0x1080], [R10.64], !P0 ;  /* 0x010800000afb7fae */ /* 0x0003e2000c101d52 */
[----:B------:R-:W-:Y:S01]  /*1e60*/  ISETP.GE.AND P3, PT, R8, c[0x0][0x16c], PT ;  /* 0x00005b0008007a0c */ /* 0x000fe20003f66270 */
[----:B------:R-:W-:Y:S02]  /*1e70*/  IMAD.SHL.U32 R4, R14, 0x8, RZ ;  /* 0x000000080e047824 */ /* 0x000fe400078e00ff */
[----:B------:R-:W-:Y:S01]  /*1e80*/  IMAD.IADD R5, R250, 0x1, -R5 ;  /* 0x00000001fa057824 */ /* 0x000fe200078e0a05 */
[----:B--2---:R-:W-:Y:S01]  /*1e90*/  LEA.HI R6, R29, R28, RZ, 0x1 ;  /* 0x0000001c1d067211 */ /* 0x004fe200078f08ff */
[----:B------:R1:W-:Y:S01]  /*1ea0*/  LDGSTS.E.BYPASS.LTC128B.128 [R251+0x3080], [R10.64+0x40], !P6 ;  /* 0x030800400afb7fae */ /* 0x0003e2000f101d52 */
[----:B------:R-:W-:Y:S01]  /*1eb0*/  LOP3.LUT R212, R4, 0x18, RZ, 0xc0, !PT ;  /* 0x0000001804d47812 */ /* 0x000fe200078ec0ff */
[C---:B------:R-:W-:Y:S01]  /*1ec0*/  IMAD.SHL.U32 R4, R5.reuse, 0x40, RZ ;  /* 0x0000004005047824 */ /* 0x040fe200078e00ff */
[----:B------:R-:W-:Y:S01]  /*1ed0*/  LOP3.LUT R6, R6, 0xfffffffe, RZ, 0xc0, !PT ;  /* 0xfffffffe06067812 */ /* 0x000fe200078ec0ff */
[----:B------:R1:W-:Y:S01]  /*1ee0*/  LDGSTS.E.BYPASS.LTC128B.128 [R251+0x5080], [R10.64+0x80], !P4 ;  /* 0x050800800afb7fae */ /* 0x0003e2000e101d52 */
[----:B------:R-:W-:-:S02]  /*1ef0*/  LOP3.LUT P2, RZ, R5, 0x4, RZ, 0xc0, !PT ;  /* 0x0000000405ff7812 */ /* 0x000fc4000784c0ff */
[----:B------:R-:W-:Y:S01]  /*1f00*/  LOP3.LUT R4, R4, 0x1c0, RZ, 0xc0, !PT ;  /* 0x000001c004047812 */ /* 0x000fe200078ec0ff */
[----:B------:R-:W-:Y:S01]  /*1f10*/  IMAD.IADD R27, R28, 0x1, -R6 ;  /* 0x000000011c1b7824 */ /* 0x000fe200078e0a06 */
[----:B------:R-:W-:Y:S01]  /*1f20*/  ISETP.GE.AND P4, PT, R22, c[0x0][0x16c], PT ;  /* 0x00005b0016007a0c */ /* 0x000fe20003f86270 */
[----:B------:R-:W0:Y:S01]  /*1f30*/  LDGDEPBAR ;  /* 0x00000000000079af */ /* 0x000e220000000000 */
[----:B------:R-:W-:Y:S01]  /*1f40*/  SHF.R.U32.HI R6, RZ, 0x3, R4 ;  /* 0x00000003ff067819 */ /* 0x000fe20000011604 */
[----:B------:R-:W-:-:S03]  /*1f50*/  IMAD.SHL.U32 R21, R27, 0x400, RZ ;  /* 0x000004001b157824 */ /* 0x000fc600078e00ff */
[----:B------:R-:W-:Y:S01]  /*1f60*/  LOP3.LUT R4, R6, R4, R212, 0x1e, !PT ;  /* 0x0000000406047212 */ /* 0x000fe200078e1ed4 */
[----:B------:R-:W-:Y:S02]  /*1f70*/  IMAD.SHL.U32 R6, R35, 0x4, RZ ;  /* 0x0000000423067824 */ /* 0x000fe400078e00ff */
[----:B------:R-:W-:-:S03]  /*1f80*/  IMAD R5, R18, 0x2, R21 ;  /* 0x0000000212057824 */ /* 0x000fc600078e0215 */
[----:B---3--:R-:W-:Y:S01]  /*1f90*/  IADD3 R2, P1, R6, UR6, RZ ;  /* 0x0000000606027c10 */ /* 0x008fe2000ff3e0ff */
[----:B------:R-:W-:Y:S01]  /*1fa0*/  IMAD.IADD R227, R5, 0x1, R4 ;  /* 0x0000000105e37824 */ /* 0x000fe200078e0204 */
[----:B------:R-:W-:Y:S01]  /*1fb0*/  ULDC.64 UR6, c[0x0][0x218] ;  /* 0x0000860000067ab9 */ /* 0x000fe20000000a00 */
[----:B------:R-:W-:Y:S01]  /*1fc0*/  IMAD R4, R24, c[0x0][0x270], RZ ;  /* 0x00009c0018047a24 */ /* 0x000fe200078e02ff */
[----:B------:R-:W-:Y:S01]  /*1fd0*/  LEA.HI.X.SX32 R3, R6, UR4, 0x1, P1 ;  /* 0x0000000406037c11 */ /* 0x000fe200088f0eff */
[----:B------:R-:W-:Y:S01]  /*1fe0*/  IMAD R5, R24, c[0x0][0x238], RZ ;  /* 0x00008e0018057a24 */ /* 0x000fe200078e02ff */
[----:B------:R-:W-:Y:S01]  /*1ff0*/  ISETP.LT.AND P1, PT, R250, UR20, PT ;  /* 0x00000014fa007c0c */ /* 0x000fe2000bf21270 */
[C---:B------:R-:W-:Y:S01]  /*2000*/  IMAD R16, R33.reuse, c[0x0][0x274], R4 ;  /* 0x00009d0021107a24 */ /* 0x040fe200078e0204 */
[----:B------:R-:W-:Y:S01]  /*2010*/  ULDC.64 UR4, c[0x0][0x188] ;  /* 0x0000620000047ab9 */ /* 0x000fe20000000a00 */
[C-C-:B------:R-:W-:Y:S01]  /*2020*/  IMAD.WIDE.U32 R6, R33.reuse, c[0x0][0x270], R2.reuse ;  /* 0x00009c0021067a25 */ /* 0x140fe200078e0002 */
[----:B------:R-:W-:Y:S01]  /*2030*/  ISETP.GE.OR P6, PT, R22, c[0x0][0x1fc], !P1 ;  /* 0x00007f0016007a0c */ /* 0x000fe20004fc6670 */
[----:B------:R-:W-:Y:S01]  /*2040*/  UIMAD UR4, UR15, UR4, URZ ;  /* 0x000000040f0472a4 */ /* 0x000fe2000f8e023f */
[----:B------:R-:W-:Y:S01]  /*2050*/  ISETP.GE.OR P0, PT, R8, c[0x0][0x1fc], !P1 ;  /* 0x00007f0008007a0c */ /* 0x000fe20004f06670 */
[----:B------:R-:W-:Y:S01]  /*2060*/  IMAD.WIDE.U32 R2, R33, c[0x0][0x288], R2 ;  /* 0x0000a20021027a25 */ /* 0x000fe200078e0002 */
[----:B------:R-:W-:Y:S01]  /*2070*/  UIMAD UR6, UR15, UR6, URZ ;  /* 0x000000060f0672a4 */ /* 0x000fe2000f8e023f */
[----:B------:R-:W-:-:S04]  /*2080*/  DEPBAR.LE SB0, 0x1 ;  /* 0x000080400000791a */ /* 0x000fc80000000000 */
[C---:B------:R-:W-:Y:S01]  /*2090*/  IMAD R0, R33.reuse, c[0x0][0x23c], R5 ;  /* 0x00008f0021007a24 */ /* 0x040fe200078e0205 */
[----:B------:R-:W-:Y:S01]  /*20a0*/  UIMAD UR22, UR16, UR5, UR4 ;  /* 0x00000005101672a4 */ /* 0x000fe2000f8e0204 */
[----:B------:R-:W-:Y:S01]  /*20b0*/  IMAD.WIDE.U32 R4, R33, c[0x0][0x238], R12 ;  /* 0x00008e0021047a25 */ /* 0x000fe200078e000c */
[----:B------:R-:W-:Y:S01]  /*20c0*/  UIMAD UR23, UR16, UR7, UR6 ;  /* 0x00000007101772a4 */ /* 0x000fe2000f8e0206 */
[----:B------:R-:W-:Y:S01]  /*20d0*/  ISETP.GE.OR P1, PT, R36, c[0x0][0x1fc], !P1 ;  /* 0x00007f0024007a0c */ /* 0x000fe20004f26670 */
[----:B------:R-:W-:Y:S01]  /*20e0*/  ULDC.64 UR4, c[0x0][0x178] ;  /* 0x00005e0000047ab9 */ /* 0x000fe20000000a00 */
[----:B------:R-:W-:Y:S01]  /*20f0*/  IMAD.SHL.U32 R227, R227, 0x2, RZ ;  /* 0x00000002e3e37824 */ /* 0x000fe200078e00ff */
[----:B------:R-:W-:Y:S01]  /*2100*/  UIMAD.WIDE.U32 UR24, UR10, UR4, URZ ;  /* 0x000000040a1872a5 */ /* 0x000fe2000f8e003f */
[----:B------:R-:W-:Y:S01]  /*2110*/  IMAD.MOV.U32 R12, RZ, RZ, R2 ;  /* 0x000000ffff0c7224 */ /* 0x000fe200078e0002 */
[----:B------:R-:W-:Y:S01]  /*2120*/  LOP3.LUT R2, R34, 0xfffffff8, RZ, 0xc0, !PT ;  /* 0xfffffff822027812 */ /* 0x000fe200078ec0ff */
[----:B------:R-:W-:Y:S01]  /*2130*/  IMAD.IADD R19, R5, 0x1, R0 ;  /* 0x0000000105137824 */ /* 0x000fe200078e0200 */
[----:B------:R-:W-:Y:S01]  /*2140*/  IADD3 R0, R227, 0xf480, RZ ;  /* 0x0000f480e3007810 */ /* 0x000fe20007ffe0ff */
[----:B------:R-:W-:Y:S01]  /*2150*/  IMAD.IADD R13, R3, 0x1, R15 ;  /* 0x00000001030d7824 */ /* 0x000fe200078e020f */
[----:B------:R-:W-:Y:S01]  /*2160*/  IADD3 R228, R227, 0xf4c0, RZ ;  /* 0x0000f4c0e3e47810 */ /* 0x000fe20007ffe0ff */
[----:B------:R-:W-:Y:S01]  /*2170*/  IMAD.IADD R17, R7, 0x1, R16 ;  /* 0x0000000107117824 */ /* 0x000fe200078e0210 */
[----:B------:R-:W-:Y:S01]  /*2180*/  @P2 IADD3 R228, R0, -0x40, RZ ;  /* 0xffffffc000e42810 */ /* 0x000fe20007ffe0ff */
[----:B------:R-:W-:Y:S01]  /*2190*/  IMAD.IADD R15, R35, 0x1, -R2 ;  /* 0x00000001230f7824 */ /* 0x000fe200078e0a02 */
[----:B------:R-:W-:Y:S01]  /*21a0*/  LOP3.LUT R0, R25, 0xfffffff0, RZ, 0xc0, !PT ;  /* 0xfffffff019007812 */ /* 0x000fe200078ec0ff */
[----:B------:R-:W-:Y:S01]  /*21b0*/  IMAD.MOV.U32 R16, RZ, RZ, R6 ;  /* 0x000000ffff107224 */ /* 0x000fe200078e0006 */
[----:B------:R-:W-:Y:S01]  /*21c0*/  SHF.R.S32.HI R6, RZ, 0x1f, R14 ;  /* 0x0000001fff067819 */ /* 0x000fe2000001140e */
[C---:B------:R-:W-:Y:S01]  /*21d0*/  IMAD R3, R23.reuse, c[0x0][0x178], RZ ;  /* 0x00005e0017037a24 */ /* 0x040fe200078e02ff */
[----:B------:R-:W-:Y:S01]  /*21e0*/  ISETP.GE.AND P2, PT, R22, c[0x0][0x1fc], PT ;  /* 0x00007f0016007a0c */ /* 0x000fe20003f46270 */
[----:B------:R-:W-:Y:S01]  /*21f0*/  IMAD R2, R23, c[0x0][0x208], RZ ;  /* 0x0000820017027a24 */ /* 0x000fe200078e02ff */
[----:B------:R-:W-:Y:S01]  /*2200*/  LEA.HI R22, R15, R15, RZ, 0x1 ;  /* 0x0000000f0f167211 */ /* 0x000fe200078f08ff */
[----:B------:R-:W-:Y:S01]  /*2210*/  IMAD.IADD R0, R35, 0x1, -R0 ;  /* 0x0000000123007824 */ /* 0x000fe200078e0a00 */
[----:B------:R-:W-:Y:S01]  /*2220*/  LEA.HI R6, R6, R14, RZ, 0x2 ;  /* 0x0000000e06067211 */ /* 0x000fe200078f10ff */
[----:B------:R-:W-:Y:S01]  /*2230*/  IMAD.MOV.U32 R18, RZ, RZ, R4 ;  /* 0x000000ffff127224 */ /* 0x000fe200078e0004 */
[----:B------:R-:W-:Y:S01]  /*2240*/  LOP3.LUT R7, R22, 0x7fffffe, RZ, 0xc0, !PT ;  /* 0x07fffffe16077812 */ /* 0x000fe200078ec0ff */
[----:B-1----:R-:W-:Y:S01]  /*2250*/  IMAD R10, R20, c[0x0][0x17c], R3 ;  /* 0x00005f00140a7a24 */ /* 0x002fe200078e0203 */
[----:B------:R-:W-:Y:S01]  /*2260*/  LOP3.LUT R6, R6, 0x1ffffffc, RZ, 0xc0, !PT ;  /* 0x1ffffffc06067812 */ /* 0x000fe200078ec0ff */
[C---:B------:R-:W-:Y:S01]  /*2270*/  IMAD R11, R20.reuse, c[0x0][0x20c], R2 ;  /* 0x00008300140b7a24 */ /* 0x040fe200078e0202 */
[----:B------:R-:W-:Y:S01]  /*2280*/  UIMAD UR4, UR21, UR4, URZ ;  /* 0x00000004150472a4 */ /* 0x000fe2000f8e023f */
[----:B------:R-:W-:Y:S01]  /*2290*/  IMAD.WIDE.U32 R4, R20, c[0x0][0x178], R8 ;  /* 0x00005e0014047a25 */ /* 0x000fe200078e0008 */
[----:B------:R-:W-:-:S02]  /*22a0*/  ULDC.64 UR6, c[0x0][0x208] ;  /* 0x0000820000067ab9 */ /* 0x000fc40000000a00 */
[----:B------:R-:W-:Y:S01]  /*22b0*/  UIMAD UR4, UR10, UR5, UR4 ;  /* 0x000000050a0472a4 */ /* 0x000fe2000f8e0204 */
[----:B------:R-:W-:Y:S01]  /*22c0*/  IMAD.WIDE.U32 R2, R20, c[0x0][0x208], R8 ;  /* 0x0000820014027a25 */ /* 0x000fe200078e0008 */
[----:B------:R-:W-:Y:S02]  /*22d0*/  SHF.R.S32.HI R8, RZ, 0x1f, R0 ;  /* 0x0000001fff087819 */ /* 0x000fe40000011400 */
[-C--:B------:R-:W-:Y:S01]  /*22e0*/  LEA.HI R20, R0, R0.reuse, RZ, 0x1 ;  /* 0x0000000000147211 */ /* 0x080fe200078f08ff */
[----:B------:R-:W-:Y:S01]  /*22f0*/  IMAD.IADD R9, R15, 0x1, -R7 ;  /* 0x000000010f097824 */ /* 0x000fe200078e0a07 */
[----:B------:R-:W-:Y:S01]  /*2300*/  UIADD3 UR4, UR25, UR4, URZ ;  /* 0x0000000419047290 */ /* 0x000fe2000fffe03f */
[----:B------:R-:W-:Y:S01]  /*2310*/  IMAD.IADD R30, R14, 0x1, -R6 ;  /* 0x000000010e1e7824 */ /* 0x000fe200078e0a06 */
[----:B------:R-:W-:Y:S01]  /*2320*/  LEA.HI R6, R8, R0, RZ, 0x3 ;  /* 0x0000000008067211 */ /* 0x000fe200078f18ff */
[----:B------:R-:W-:Y:S01]  /*2330*/  IMAD R7, R26, 0x4, R14 ;  /* 0x000000041a077824 */ /* 0x000fe200078e020e */
[----:B------:R-:W-:Y:S01]  /*2340*/  LOP3.LUT R8, R20, 0x7fffffe, RZ, 0xc0, !PT ;  /* 0x07fffffe14087812 */ /* 0x000fe200078ec0ff */
[----:B------:R-:W-:Y:S01]  /*2350*/  IMAD.IADD R5, R5, 0x1, R10 ;  /* 0x0000000105057824 */ /* 0x000fe200078e020a */
[----:B------:R-:W-:Y:S01]  /*2360*/  SEL R14, RZ, 0x2, P4 ;  /* 0x00000002ff0e7807 */ /* 0x000fe20002000000 */
[----:B------:R-:W-:Y:S01]  /*2370*/  IMAD R25, R7, 0x8, R9 ;  /* 0x0000000807197824 */ /* 0x000fe200078e0209 */
[----:B------:R-:W-:Y:S01]  /*2380*/  LOP3.LUT R9, R6, 0xfffffff8, RZ, 0xc0, !PT ;  /* 0xfffffff806097812 */ /* 0x000fe200078ec0ff */
[----:B------:R-:W-:Y:S01]  /*2390*/  IMAD.IADD R7, R0, 0x1, -R8 ;  /* 0x0000000100077824 */ /* 0x000fe200078e0a08 */
[----:B------:R-:W-:Y:S01]  /*23a0*/  SHF.R.S32.HI R6, RZ, 0x3, R6 ;  /* 0x00000003ff067819 */ /* 0x000fe20000011406 */
[----:B------:R-:W-:-:S04]  /*23b0*/  IMAD.WIDE.U32 R4, R33, c[0x0][0x180], R4 ;  /* 0x0000600021047a25 */ /* 0x000fc800078e0004 */
[----:B------:R-:W-:Y:S01]  /*23c0*/  IMAD.IADD R23, R0, 0x1, -R9 ;  /* 0x0000000100177824 */ /* 0x000fe200078e0a09 */
[----:B------:R-:W-:Y:S01]  /*23d0*/  LOP3.LUT R0, R29, 0xffffffe0, RZ, 0xc0, !PT ;  /* 0xffffffe01d007812 */ /* 0x000fe200078ec0ff */
[C---:B------:R-:W-:Y:S01]  /*23e0*/  IMAD R32, R6.reuse, 0x8, R7 ;  /* 0x0000000806207824 */ /* 0x040fe200078e0207 */
[----:B------:R-:W-:Y:S01]  /*23f0*/  SEL R29, RZ, 0xffffffff, P4 ;  /* 0xffffffffff1d7807 */ /* 0x000fe20002000000 */
[----:B------:R-:W-:Y:S02]  /*2400*/  IMAD R218, R6, 0x200, R21 ;  /* 0x0000020006da7824 */ /* 0x000fe400078e0215 */
[----:B------:R-:W-:Y:S02]  /*2410*/  IMAD.IADD R0, R35, 0x1, -R0 ;  /* 0x0000000123007824 */ /* 0x000fe400078e0a00 */
[C---:B------:R-:W-:Y:S02]  /*2420*/  IMAD R6, R24.reuse, c[0x0][0x180], RZ ;  /* 0x0000600018067a24 */ /* 0x040fe400078e02ff */
[----:B------:R-:W-:Y:S01]  /*2430*/  IMAD R8, R24, c[0x0][0x210], RZ ;  /* 0x0000840018087a24 */ /* 0x000fe200078e02ff */
[----:B------:R-:W-:Y:S01]  /*2440*/  SHF.R.S32.HI R7, RZ, 0x1f, R0 ;  /* 0x0000001fff077819 */ /* 0x000fe20000011400 */
[----:B------:R-:W-:-:S03]  /*2450*/  IMAD.IADD R3, R3, 0x1, R11 ;  /* 0x0000000103037824 */ /* 0x000fc600078e020b */
[----:B------:R-:W-:Y:S01]  /*2460*/  LEA.HI R249, R7, R0, RZ, 0x2 ;  /* 0x0000000007f97211 */ /* 0x000fe200078f10ff */
[C---:B------:R-:W-:Y:S02]  /*2470*/  IMAD R7, R33.reuse, c[0x0][0x184], R6 ;  /* 0x0000610021077a24 */ /* 0x040fe400078e0206 */
[----:B------:R-:W-:Y:S01]  /*2480*/  IMAD R6, R33, c[0x0][0x214], R8 ;  /* 0x0000850021067a24 */ /* 0x000fe200078e0208 */
[----:B------:R-:W-:Y:S01]  /*2490*/  LOP3.LUT R8, R249, 0x7ffffffc, RZ, 0xc0, !PT ;  /* 0x7ffffffcf9087812 */ /* 0x000fe200078ec0ff */
[----:B------:R-:W-:Y:S01]  /*24a0*/  IMAD.IADD R5, R5, 0x1, R7 ;  /* 0x0000000105057824 */ /* 0x000fe200078e0207 */
[----:B------:R-:W-:Y:S01]  /*24b0*/  SHF.R.S32.HI R249, RZ, 0x2, R249 ;  /* 0x00000002fff97819 */ /* 0x000fe200000114f9 */
[----:B------:R-:W-:Y:S02]  /*24c0*/  IMAD.U32 R7, RZ, RZ, UR16 ;  /* 0x00000010ff077e24 */ /* 0x000fe4000f8e00ff */
[----:B------:R-:W-:Y:S01]  /*24d0*/  IMAD.WIDE.U32 R2, R33, c[0x0][0x210], R2 ;  /* 0x0000840021027a25 */ /* 0x000fe200078e0002 */
[----:B------:R-:W-:Y:S01]  /*24e0*/  SEL R33, RZ, 0x1, P3 ;  /* 0x00000001ff217807 */ /* 0x000fe20001800000 */
[----:B------:R-:W-:Y:S01]  /*24f0*/  BAR.SYNC.DEFER_BLOCKING 0x0 ;  /* 0x0000000000007b1d */ /* 0x000fe20000010000 */
[----:B------:R-:W-:Y:S01]  /*2500*/  ISETP.GE.AND P3, PT, R36, c[0x0][0x16c], PT ;  /* 0x00005b0024007a0c */ /* 0x000fe20003f66270 */
[----:B------:R-:W-:-:S03]  /*2510*/  IMAD.WIDE.U32 R40, R7, c[0x0][0x188], R4 ;  /* 0x0000620007287a25 */ /* 0x000fc600078e0004 */
[----:B------:R-:W-:Y:S01]  /*2520*/  SEL R9, RZ, 0x4, P3 ;  /* 0x00000004ff097807 */ /* 0x000fe20001800000 */
[----:B------:R-:W-:Y:S01]  /*2530*/  IMAD.U32 R4, RZ, RZ, UR24 ;  /* 0x00000018ff047e24 */ /* 0x000fe2000f8e00ff */
[----:B------:R-:W-:Y:S01]  /*2540*/  IADD3 R10, R41, UR22, RZ ;  /* 0x00000016290a7c10 */ /* 0x000fe2000fffe0ff */
[----:B------:R-:W-:Y:S01]  /*2550*/  IMAD.IADD R24, R0, 0x1, -R8 ;  /* 0x0000000100187824 */ /* 0x000fe200078e0a08 */
[----:B------:R1:W-:Y:S01]  /*2560*/  STL.64 [R1+0x30], R40 ;  /* 0x0000302801007387 */ /* 0x0003e20000100a00 */
[----:B------:R-:W-:Y:S01]  /*2570*/  IMAD.U32 R5, RZ, RZ, UR25 ;  /* 0x00000019ff057e24 */ /* 0x000fe2000f8e00ff */
[C---:B------:R-:W-:Y:S01]  /*2580*/  LEA R5, P3, R4.reuse, R40, 0x6 ;  /* 0x0000002804057211 */ /* 0x040fe200078630ff */
[----:B------:R-:W-:Y:S01]  /*2590*/  IMAD.U32 R0, RZ, RZ, UR4 ;  /* 0x00000004ff007e24 */ /* 0x000fe2000f8e00ff */
[----:B------:R2:W-:Y:S01]  /*25a0*/  STL [R1+0x4c], R10 ;  /* 0x00004c0a01007387 */ /* 0x0005e20000100800 */
[----:B------:R-:W-:Y:S01]  /*25b0*/  IMAD.IADD R3, R3, 0x1, R6 ;  /* 0x0000000103037824 */ /* 0x000fe200078e0206 */
[----:B------:R-:W-:Y:S01]  /*25c0*/  UMOV UR22, 0x6 ;  /* 0x0000000600167882 */ /* 0x000fe20000000000 */
[----:B------:R-:W-:Y:S01]  /*25d0*/  IMAD.WIDE.U32 R16, R7, c[0x0][0x278], R16 ;  /* 0x00009e0007107a25 */ /* 0x000fe200078e0010 */
[----:B------:R-:W-:Y:S01]  /*25e0*/  LEA.HI.X R0, R4, R10, R0, 0x6, P3 ;  /* 0x0000000a04007211 */ /* 0x000fe200018f3400 */
[----:B------:R-:W-:-:S02]  /*25f0*/  USHF.L.U32 UR24, UR6, 0x6, URZ ;  /* 0x0000000606187899 */ /* 0x000fc4000800063f */
[----:B------:R-:W-:Y:S01]  /*2600*/  IMAD.SHL.U32 R4, R15, 0x40, RZ ;  /* 0x000000400f047824 */ /* 0x000fe200078e00ff */
[----:B------:R-:W-:Y:S01]  /*2610*/  USHF.L.U64.HI UR7, UR6, UR22, UR7 ;  /* 0x0000001606077299 */ /* 0x000fe20008010207 */
[----:B------:R-:W-:Y:S01]  /*2620*/  IMAD.WIDE.U32 R18, R7, c[0x0][0x240], R18 ;  /* 0x0000900007127a25 */ /* 0x000fe200078e0012 */
[----:B------:R-:W-:Y:S02]  /*2630*/  ULDC.64 UR4, c[0x0][0x278] ;  /* 0x00009e0000047ab9 */ /* 0x000fe40000000a00 */
[----:B------:R-:W-:Y:S01]  /*2640*/  LOP3.LUT R15, R4, 0x1c0, RZ, 0xc0, !PT ;  /* 0x000001c0040f7812 */ /* 0x000fe200078ec0ff */
[----:B------:R-:W-:Y:S01]  /*2650*/  UIMAD UR7, UR7, UR10, URZ ;  /* 0x0000000a070772a4 */ /* 0x000fe2000f8e023f */
[----:B------:R-:W-:Y:S01]  /*2660*/  IMAD R24, R30, 0x4, R24 ;  /* 0x000000041e187824 */ /* 0x000fe200078e0218 */
[----:B------:R-:W-:Y:S01]  /*2670*/  UIMAD UR4, UR15, UR4, URZ ;  /* 0x000000040f0472a4 */ /* 0x000fe2000f8e023f */
[----:B------:R-:W-:Y:S01]  /*2680*/  IMAD R249, R27, 0x10, R249 ;  /* 0x000000101bf97824 */ /* 0x000fe200078e02f9 */
[----:B------:R-:W-:-:S02]  /*2690*/  UIMAD UR7, UR21, UR24, UR7 ;  /* 0x00000018150772a4 */ /* 0x000fc4000f8e0207 */
[----:B------:R-:W-:Y:S02]  /*26a0*/  UIMAD UR4, UR16, UR5, UR4 ;  /* 0x00000005100472a4 */ /* 0x000fe4000f8e0204 */
[----:B------:R-:W-:Y:S01]  /*26b0*/  USHF.R.S32.HI UR6, URZ, 0x1f, UR17 ;  /* 0x0000001f3f067899 */ /* 0x000fe20008011411 */
[----:B-1----:R-:W-:Y:S01]  /*26c0*/  IMAD.WIDE.U32 R40, R7, c[0x0][0x218], R2 ;  /* 0x0000860007287a25 */ /* 0x002fe200078e0002 */
[----:B--2---:R-:W-:-:S03]  /*26d0*/  LEA R10, P3, R5, c[0x0][0x160], 0x1 ;  /* 0x00005800050a7a11 */ /* 0x004fc600078608ff */
[----:B------:R-:W-:Y:S01]  /*26e0*/  IMAD.U32 R2, RZ, RZ, UR24 ;  /* 0x00000018ff027e24 */ /* 0x000fe2000f8e00ff */
[----:B------:R-:W-:Y:S01]  /*26f0*/  IADD3 R39, R41, UR23, RZ ;  /* 0x0000001729277c10 */ /* 0x000fe2000fffe0ff */
[----:B------:R-:W-:Y:S01]  /*2700*/  IMAD.MOV.U32 R38, RZ, RZ, R40 ;  /* 0x000000ffff267224 */ /* 0x000fe200078e0028 */
[----:B------:R-:W-:Y:S01]  /*2710*/  LEA.HI.X R11, R5, c[0x0][0x164], R0, 0x1, P3 ;  /* 0x00005900050b7a11 */ /* 0x000fe200018f0c00 */
[----:B------:R-:W-:Y:S01]  /*2720*/  IMAD.SHL.U32 R5, R28, 0x10, RZ ;  /* 0x000000101c057824 */ /* 0x000fe200078e00ff */
[----:B------:R-:W-:Y:S01]  /*2730*/  SHF.R.S32.HI R0, RZ, 0x1, R22 ;  /* 0x00000001ff007819 */ /* 0x000fe20000011416 */
[----:B------:R-:W-:Y:S01]  /*2740*/  IMAD.WIDE.U32 R2, R2, UR10, R38 ;  /* 0x0000000a02027c25 */ /* 0x000fe2000f8e0026 */
[----:B------:R1:W-:Y:S01]  /*2750*/  STL.64 [R1+0x28], R40 ;  /* 0x0000282801007387 */ /* 0x0003e20000100a00 */
[----:B------:R-:W-:Y:S02]  /*2760*/  ISETP.GT.AND P3, PT, R35, 0xf, PT ;  /* 0x0000000f2300780c */ /* 0x000fe40003f64270 */
[C---:B------:R-:W-:Y:S01]  /*2770*/  IMAD.SHL.U32 R4, R0.reuse, 0x40, RZ ;  /* 0x0000004000047824 */ /* 0x040fe200078e00ff */
[----:B------:R-:W-:Y:S01]  /*2780*/  LOP3.LUT P4, RZ, R0, 0x2, RZ, 0xc0, !PT ;  /* 0x0000000200ff7812 */ /* 0x000fe2000788c0ff */
[----:B------:R2:W-:Y:S01]  /*2790*/  STL.64 [R1+0x10], R38 ;  /* 0x0000102601007387 */ /* 0x0005e20000100a00 */
[----:B------:R-:W-:-:S02]  /*27a0*/  LOP3.LUT R0, R15, 0x30, R5, 0xf8, !PT ;  /* 0x000000300f007812 */ /* 0x000fc400078ef805 */
[----:B------:R-:W-:Y:S01]  /*27b0*/  LOP3.LUT R4, R4, 0xc0, RZ, 0xc0, !PT ;  /* 0x000000c004047812 */ /* 0x000fe200078ec0ff */
[----:B------:R-:W-:Y:S01]  /*27c0*/  STL.64 [R1+0x20], R16 ;  /* 0x0000201001007387 */ /* 0x000fe20000100a00 */
[--C-:B------:R-:W-:Y:S02]  /*27d0*/  LOP3.LUT R21, R0, 0x8, R34.reuse, 0xf8, !PT ;  /* 0x0000000800157812 */ /* 0x100fe400078ef822 */
[----:B------:R-:W-:Y:S02]  /*27e0*/  LOP3.LUT R6, R4, 0x8, R34, 0xf8, !PT ;  /* 0x0000000804067812 */ /* 0x000fe400078ef822 */
[----:B------:R-:W-:Y:S02]  /*27f0*/  SHF.R.U32.HI R4, RZ, 0x3, R4 ;  /* 0x00000003ff047819 */ /* 0x000fe40000011604 */
[----:B------:R-:W-:Y:S02]  /*2800*/  SEL R0, R222, 0xffffffe0, !P4 ;  /* 0xffffffe0de007807 */ /* 0x000fe40006000000 */
[----:B------:R-:W-:-:S02]  /*2810*/  IADD3 R5, R3, UR7, RZ ;  /* 0x0000000703057c10 */ /* 0x000fc4000fffe0ff */
[----:B------:R-:W-:Y:S02]  /*2820*/  LEA R8, P4, R2, c[0x0][0x1f0], 0x1 ;  /* 0x00007c0002087a11 */ /* 0x000fe400078808ff */
[----:B------:R-:W-:Y:S02]  /*2830*/  LOP3.LUT R3, R6, R4, RZ, 0x3c, !PT ;  /* 0x0000000406037212 */ /* 0x000fe400078e3cff */
[----:B------:R-:W-:Y:S01]  /*2840*/  IADD3 R37, R17, UR4, RZ ;  /* 0x0000000411257c10 */ /* 0x000fe2000fffe0ff */
[----:B------:R-:W-:Y:S01]  /*2850*/  ULDC.64 UR4, c[0x0][0x290] ;  /* 0x0000a40000047ab9 */ /* 0x000fe20000000a00 */
[----:B------:R-:W-:Y:S01]  /*2860*/  SHF.R.S32.HI R4, RZ, 0x1f, R20 ;  /* 0x0000001fff047819 */ /* 0x000fe20000011414 */
[----:B------:R-:W-:Y:S01]  /*2870*/  UIMAD UR4, UR15, UR4, URZ ;  /* 0x000000040f0472a4 */ /* 0x000fe2000f8e023f */
[----:B------:R-:W-:Y:S01]  /*2880*/  SHF.R.U32.HI R15, RZ, 0x3, R15 ;  /* 0x00000003ff0f7819 */ /* 0x000fe2000001160f */
[----:B-1----:R-:W-:Y:S02]  /*2890*/  CS2R R40, SRZ ;  /* 0x0000000000287805 */ /* 0x002fe4000001ff00 */
[----:B------:R-:W-:Y:S01]  /*28a0*/  UIMAD UR4, UR16, UR5, UR4 ;  /* 0x00000005100472a4 */ /* 0x000fe2000f8e0204 */
[----:B--2---:R-:W-:Y:S01]  /*28b0*/  IMAD.WIDE.U32 R38, R7, c[0x0][0x290], R12 ;  /* 0x0000a40007267a25 */ /* 0x004fe200078e000c */
[----:B------:R-:W-:-:S02]  /*28c0*/  IADD3 R7, R9, R14, R33 ;  /* 0x0000000e09077210 */ /* 0x000fc40007ffe021 */
[----:B------:R-:W-:Y:S01]  /*28d0*/  LEA.HI.X R9, R2, c[0x0][0x1f4], R5, 0x1, P4 ;  /* 0x00007d0002097a11 */ /* 0x000fe200020f0c05 */
[----:B------:R-:W-:Y:S01]  /*28e0*/  IMAD.U32 R2, R25, 0x20, R3 ;  /* 0x0000002019027824 */ /* 0x000fe200078e0003 */
[----:B------:R-:W-:Y:S01]  /*28f0*/  @!P3 IADD3 R5, P4, R16, UR17, RZ ;  /* 0x000000111005bc10 */ /* 0x000fe2000ff9e0ff */
[----:B------:R-:W-:Y:S01]  /*2900*/  STL.64 [R1+0x18], R38 ;  /* 0x0000182601007387 */ /* 0x000fe20000100a00 */
[----:B------:R-:W-:Y:S01]  /*2910*/  SHF.R.S32.HI R3, RZ, 0x1, R20 ;  /* 0x00000001ff037819 */ /* 0x000fe20000011414 */
[----:B------:R-:W-:Y:S01]  /*2920*/  IMAD.SHL.U32 R214, R2, 0x2, RZ ;  /* 0x0000000202d67824 */ /* 0x000fe200078e00ff */
[----:B------:R-:W-:Y:S01]  /*2930*/  @!P3 IADD3.X R6, R37, UR6, RZ, P4, !PT ;  /* 0x000000062506bc10 */ /* 0x000fe2000a7fe4ff */
[----:B------:R-:W-:Y:S01]  /*2940*/  STL.64 [R1+0x40], R18 ;  /* 0x0000401201007387 */ /* 0x000fe20000100a00 */
[----:B------:R-:W-:Y:S01]  /*2950*/  LOP3.LUT P4, RZ, R7, 0x1, RZ, 0xc0, !PT ;  /* 0x0000000107ff7812 */ /* 0x000fe2000788c0ff */
[----:B------:R-:W-:Y:S01]  /*2960*/  IMAD.IADD R215, R214, 0x1, R0 ;  /* 0x00000001d6d77824 */ /* 0x000fe200078e0200 */
[----:B------:R-:W-:Y:S01]  /*2970*/  LEA.HI R4, R4, R3, RZ, 0x2 ;  /* 0x0000000304047211 */ /* 0x000fe200078f10ff */
[----:B------:R-:W1:Y:S01]  /*2980*/  LDSM.16.M88.4 R164, [R214+0x6080] ;  /* 0x00608000d6a4783b */ /* 0x000e620000000200 */
[----:B------:R-:W-:Y:S01]  /*2990*/  ISETP.GE.OR P4, PT, R250, UR20, !P4 ;  /* 0x00000014fa007c0c */ /* 0x000fe2000e786670 */
[----:B------:R-:W-:Y:S01]  /*29a0*/  IMAD.SHL.U32 R0, R26, 0x10, RZ ;  /* 0x000000101a007824 */ /* 0x000fe200078e00ff */
[----:B------:R-:W-:Y:S01]  /*29b0*/  SEL R14, RZ, 0x1, P5 ;  /* 0x00000001ff0e7807 */ /* 0x000fe20002800000 */
[----:B------:R-:W2:Y:S01]  /*29c0*/  LDSM.16.M88.4 R168, [R214+0x7080] ;  /* 0x00708000d6a8783b */ /* 0x000ea20000000200 */
[----:B------:R-:W-:-:S02]  /*29d0*/  LEA.HI R12, R31, R35, RZ, 0x7 ;  /* 0x000000231f0c7211 */ /* 0x000fc400078f38ff */
[----:B------:R-:W-:Y:S01]  /*29e0*/  LOP3.LUT P5, RZ, R7, 0x2, RZ, 0xc0, !PT ;  /* 0x0000000207ff7812 */ /* 0x000fe200078ac0ff */
[----:B------:R-:W3:Y:S01]  /*29f0*/  LDSM.16.M88.4 R172, [R215+0x6080] ;  /* 0x00608000d7ac783b */ /* 0x000ee20000000200 */
[----:B------:R-:W-:Y:S02]  /*2a00*/  LOP3.LUT R4, R4, 0xfffffffc, RZ, 0xc0, !PT ;  /* 0xfffffffc04047812 */ /* 0x000fe400078ec0ff */
[----:B------:R-:W-:Y:S01]  /*2a10*/  SHF.R.U32.HI R2, RZ, 0x4, R12 ;  /* 0x00000004ff027819 */ /* 0x000fe2000001160c */
[----:B------:R-:W4:Y:S01]  /*2a20*/  LDSM.16.M88.4 R176, [R215+0x7080] ;  /* 0x00708000d7b0783b */ /* 0x000f220000000200 */
[----:B------:R-:W-:Y:S01]  /*2a30*/  LOP3.LUT R0, R0, 0x10, RZ, 0xc0, !PT ;  /* 0x0000001000007812 */ /* 0x000fe200078ec0ff */
[----:B------:R-:W-:Y:S01]  /*2a40*/  IMAD.IADD R4, R3, 0x1, -R4 ;  /* 0x0000000103047824 */ /* 0x000fe200078e0a04 */
[----:B------:R-:W-:Y:S01]  /*2a50*/  ISETP.GE.OR P5, PT, R250, UR20, !P5 ;  /* 0x00000014fa007c0c */ /* 0x000fe2000efa6670 */
[----:B------:R-:W1:Y:S01]  /*2a60*/  LDSM.16.M88.4 R180, [R214+0x8080] ;  /* 0x00808000d6b4783b */ /* 0x000e620000000200 */
[----:B------:R-:W-:Y:S01]  /*2a70*/  IMAD.SHL.U32 R3, R29, 0x2, RZ ;  /* 0x000000021d037824 */ /* 0x000fe200078e00ff */
[----:B------:R-:W-:-:S02]  /*2a80*/  LOP3.LUT R13, R0, 0x8, R2, 0xf8, !PT ;  /* 0x00000008000d7812 */ /* 0x000fc400078ef802 */
[----:B------:R-:W1:Y:S01]  /*2a90*/  LDSM.16.M88.4 R184, [R214+0x9080] ;  /* 0x00908000d6b8783b */ /* 0x000e620000000200 */
[----:B------:R-:W-:Y:S01]  /*2aa0*/  IADD3 R12, R39, UR4, RZ ;  /* 0x00000004270c7c10 */ /* 0x000fe2000fffe0ff */
[----:B------:R-:W-:Y:S01]  /*2ab0*/  ULDC.64 UR4, c[0x0][0x240] ;  /* 0x0000900000047ab9 */ /* 0x000fe20000000a00 */
[----:B------:R-:W-:Y:S01]  /*2ac0*/  LOP3.LUT R15, R21, R15, RZ, 0x3c, !PT ;  /* 0x0000000f150f7212 */ /* 0x000fe200078e3cff */
[----:B------:R-:W1:Y:S01]  /*2ad0*/  LDSM.16.M88.4 R188, [R215+0x8080] ;  /* 0x00808000d7bc783b */ /* 0x000e620000000200 */
[----:B------:R-:W-:-:S03]  /*2ae0*/  UIMAD UR4, UR15, UR4, URZ ;  /* 0x000000040f0472a4 */ /* 0x000fc6000f8e023f */
[----:B------:R-:W1:Y:S01]  /*2af0*/  LDSM.16.M88.4 R192, [R215+0x9080] ;  /* 0x00908000d7c0783b */ /* 0x000e620000000200 */
[----:B------:R-:W-:Y:S01]  /*2b00*/  UIMAD UR5, UR16, UR5, UR4 ;  /* 0x00000005100572a4 */ /* 0x000fe2000f8e0204 */
[----:B------:R-:W-:Y:S02]  /*2b10*/  IMAD R213, R26, 0x200, R15 ;  /* 0x000002001ad57824 */ /* 0x000fe400078e020f */
[----:B------:R-:W1:Y:S01]  /*2b20*/  LDSM.16.M88.4 R196, [R214+0xa080] ;  /* 0x00a08000d6c4783b */ /* 0x000e620000000200 */
[----:B------:R-:W-:Y:S01]  /*2b30*/  UMOV UR4, URZ ;  /* 0x0000003f00047c82 */ /* 0x000fe20008000000 */
[----:B------:R-:W-:Y:S02]  /*2b40*/  IMAD.SHL.U32 R213, R213, 0x2, RZ ;  /* 0x00000002d5d57824 */ /* 0x000fe400078e00ff */
[----:B------:R-:W1:Y:S04]  /*2b50*/  LDSM.16.M88.4 R200, [R214+0xb080] ;  /* 0x00b08000d6c8783b */ /* 0x000e680000000200 */
[----:B------:R-:W1:Y:S04]  /*2b60*/  LDSM.16.M88.4 R204, [R215+0xa080] ;  /* 0x00a08000d7cc783b */ /* 0x000e680000000200 */
[----:B------:R-:W1:Y:S04]  /*2b70*/  LDSM.16.M88.4 R208, [R215+0xb080] ;  /* 0x00b08000d7d0783b */ /* 0x000e680000000200 */
[----:B------:R-:W-:Y:S06]  /*2b80*/  BAR.SYNC.DEFER_BLOCKING 0x0 ;  /* 0x0000000000007b1d */ /* 0x000fec0000010000 */
[----:B------:R1:W-:Y:S04]  /*2b90*/  STL [R1+0x48], R37 ;  /* 0x0000482501007387 */ /* 0x0003e80000100800 */
        /* <DEDUP_REMOVED lines=8> */
[----:B------:R-:W-:Y:S01]  /*2c20*/  @!P3 LEA R2, P2, R5, c[0x0][0x258], 0x2 ;  /* 0x000096000502ba11 */ /* 0x000fe200078410ff */
[----:B------:R-:W-:Y:S01]  /*2c30*/  IMAD.SHL.U32 R0, R7, 0x2, RZ ;  /* 0x0000000207007824 */ /* 0x000fe200078e00ff */
[----:B------:R-:W-:Y:S02]  /*2c40*/  LOP3.LUT R7, R3, 0x2, R33, 0xe2, !PT ;  /* 0x0000000203077812 */ /* 0x000fe400078ee221 */
[----:B------:R-:W-:Y:S01]  /*2c50*/  @!P3 LEA.HI.X R3, R5, c[0x0][0x25c], R6, 0x2, P2 ;  /* 0x000097000503ba11 */ /* 0x000fe200010f1406 */
[----:B------:R-:W-:Y:S01]  /*2c60*/  @!P3 IMAD.SHL.U32 R5, R35, 0x10, RZ ;  /* 0x000000102305b824 */ /* 0x000fe200078e00ff */
[----:B------:R-:W-:Y:S01]  /*2c70*/  LOP3.LUT R14, R0, 0x2, R14, 0xe2, !PT ;  /* 0x00000002000e7812 */ /* 0x000fe200078ee20e */
[----:B------:R-:W-:Y:S01]  /*2c80*/  IMAD.SHL.U32 R0, R26, 0x8, RZ ;  /* 0x000000081a007824 */ /* 0x000fe200078e00ff */
[----:B------:R-:W-:Y:S01]  /*2c90*/  ISETP.GE.AND P2, PT, R36, c[0x0][0x1fc], PT ;  /* 0x00007f0024007a0c */ /* 0x000fe20003f46270 */
[----:B------:R2:W-:Y:S01]  /*2ca0*/  STL [R1+0x4], R7 ;  /* 0x0000040701007387 */ /* 0x0005e20000100800 */
[----:B------:R-:W-:Y:S01]  /*2cb0*/  LOP3.LUT P5, RZ, R23, 0x4, RZ, 0xc0, !PT ;  /* 0x0000000417ff7812 */ /* 0x000fe200078ac0ff */
[----:B-1----:R-:W-:-:S02]  /*2cc0*/  CS2R R36, SRZ ;  /* 0x0000000000247805 */ /* 0x002fc4000001ff00 */
[----:B------:R1:W-:Y:S01]  /*2cd0*/  LDGSTS.E.BYPASS.LTC128B.128 [R251+0x8080], [R10.64+0x80], !P4 ;  /* 0x080800800afb7fae */ /* 0x0003e2000e101d52 */
[----:B------:R-:W-:Y:S02]  /*2ce0*/  LOP3.LUT P4, RZ, R23, 0x2, RZ, 0xc0, !PT ;  /* 0x0000000217ff7812 */ /* 0x000fe4000788c0ff */
[----:B------:R-:W-:Y:S01]  /*2cf0*/  SEL R222, R222, 0xffffffe0, !P5 ;  /* 0xffffffe0dede7807 */ /* 0x000fe20006800000 */
[----:B------:R1:W-:Y:S01]  /*2d00*/  @!P3 LDGSTS.E.BYPASS.LTC128B.128 [R5+0xf080], [R2.64] ;  /* 0x0f0800000205bfae */ /* 0x0003e2000b901d52 */
[----:B------:R-:W-:-:S03]  /*2d10*/  SEL R223, R225, 0xfffffff0, !P4 ;  /* 0xfffffff0e1df7807 */ /* 0x000fc60006000000 */
[----:B------:R-:W0:Y:S04]  /*2d20*/  LDGDEPBAR ;  /* 0x00000000000079af */ /* 0x000e280000000000 */
[----:B------:R3:W-:Y:S01]  /*2d30*/  LDGSTS.E.BYPASS.LTC128B.128 [R251+0xc080], [R8.64], !P0 ;  /* 0x0c08000008fb7fae */ /* 0x0007e2000c101d52 */
[----:B------:R-:W-:-:S03]  /*2d40*/  LOP3.LUT P0, RZ, R4, 0x2, RZ, 0xc0, !PT ;  /* 0x0000000204ff7812 */ /* 0x000fc6000780c0ff */
[----:B------:R3:W-:Y:S01]  /*2d50*/  STL [R1+0x3c], R12 ;  /* 0x00003c0c01007387 */ /* 0x0007e20000100800 */
[----:B------:R-:W-:-:S03]  /*2d60*/  SEL R225, R225, 0xfffffff0, !P0 ;  /* 0xfffffff0e1e17807 */ /* 0x000fc60004000000 */
[----:B------:R3:W-:Y:S01]  /*2d70*/  LDGSTS.E.BYPASS.LTC128B.128 [R251+0xd080], [R8.64+0x40], !P6 ;  /* 0x0d08004008fb7fae */ /* 0x0007e2000f101d52 */
[----:B--2---:R-:W-:-:S03]  /*2d80*/  SEL R7, RZ, 0x4, P2 ;  /* 0x00000004ff077807 */ /* 0x004fc60001000000 */
[----:B------:R2:W-:Y:S01]  /*2d90*/  LDGSTS.E.BYPASS.LTC128B.128 [R251+0xe080], [R8.64+0x80], !P1 ;  /* 0x0e08008008fb7fae */ /* 0x0005e2000c901d52 */
[----:B-1----:R-:W-:Y:S01]  /*2da0*/  LOP3.LUT R3, R0, 0x8, RZ, 0xc0, !PT ;  /* 0x0000000800037812 */ /* 0x002fe200078ec0ff */
[----:B------:R-:W-:Y:S01]  /*2db0*/  IMAD.SHL.U32 R2, R23, 0x40, RZ ;  /* 0x0000004017027824 */ /* 0x000fe200078e00ff */
[----:B------:R-:W-:Y:S01]  /*2dc0*/  IADD3 R0, P2, R38, UR17, RZ ;  /* 0x0000001126007c10 */ /* 0x000fe2000ff5e0ff */
[----:B------:R-:W-:Y:S01]  /*2dd0*/  IMAD.SHL.U32 R5, R4, 0x40, RZ ;  /* 0x0000004004057824 */ /* 0x000fe200078e00ff */
[----:B------:R-:W-:Y:S01]  /*2de0*/  LOP3.LUT R4, R14, R7, RZ, 0xfc, !PT ;  /* 0x000000070e047212 */ /* 0x000fe200078efcff */
[----:B------:R-:W-:Y:S01]  /*2df0*/  CS2R R38, SRZ ;  /* 0x0000000000267805 */ /* 0x000fe2000001ff00 */
[----:B------:R-:W-:Y:S02]  /*2e00*/  IADD3.X R6, R12, UR6, RZ, P2, !PT ;  /* 0x000000060c067c10 */ /* 0x000fe400097fe4ff */
[----:B------:R-:W-:Y:S01]  /*2e10*/  LEA R10, P2, R0, c[0x0][0x280], 0x2 ;  /* 0x0000a000000a7a11 */ /* 0x000fe200078410ff */
[----:B------:R1:W-:Y:S01]  /*2e20*/  STL [R1], R4 ;  /* 0x0000000401007387 */ /* 0x0003e20000100800 */
[----:B------:R-:W-:-:S02]  /*2e30*/  LOP3.LUT R2, R2, 0x1c0, RZ, 0xc0, !PT ;  /* 0x000001c002027812 */ /* 0x000fc400078ec0ff */
[----:B------:R-:W-:Y:S01]  /*2e40*/  LEA.HI.X R11, R0, c[0x0][0x284], R6, 0x2, P2 ;  /* 0x0000a100000b7a11 */ /* 0x000fe200010f1406 */
[----:B------:R-:W-:Y:S01]  /*2e50*/  IMAD.SHL.U32 R0, R32, 0x20, RZ ;  /* 0x0000002020007824 */ /* 0x000fe200078e00ff */
[----:B------:R-:W-:Y:S02]  /*2e60*/  LOP3.LUT R5, R5, 0xc0, RZ, 0xc0, !PT ;  /* 0x000000c005057812 */ /* 0x000fe400078ec0ff */
[----:B------:R-:W-:Y:S02]  /*2e70*/  ISETP.GE.AND P2, PT, R35, 0x10, PT ;  /* 0x000000102300780c */ /* 0x000fe40003f46270 */
[----:B---3--:R-:W-:Y:S02]  /*2e80*/  SHF.R.U32.HI R12, RZ, 0x3, R2 ;  /* 0x00000003ff0c7819 */ /* 0x008fe40000011602 */
[----:B------:R-:W-:Y:S02]  /*2e90*/  SHF.R.U32.HI R6, RZ, 0x3, R5 ;  /* 0x00000003ff067819 */ /* 0x000fe40000011605 */
[----:B------:R-:W-:-:S02]  /*2ea0*/  LOP3.LUT R12, R12, R2, R3, 0x1e, !PT ;  /* 0x000000020c0c7212 */ /* 0x000fc400078e1e03 */
[C---:B------:R-:W-:Y:S02]  /*2eb0*/  LOP3.LUT R3, R6.reuse, R5, R3, 0x1e, !PT ;  /* 0x0000000506037212 */ /* 0x040fe400078e1e03 */
[----:B------:R-:W-:Y:S01]  /*2ec0*/  LOP3.LUT R2, R6, R13, R5, 0x1e, !PT ;  /* 0x0000000d06027212 */ /* 0x000fe200078e1e05 */
[----:B------:R-:W-:Y:S01]  /*2ed0*/  IMAD.IADD R218, R218, 0x1, R12 ;  /* 0x00000001dada7824 */ /* 0x000fe200078e020c */
[----:B------:R-:W-:-:S03]  /*2ee0*/  LOP3.LUT R212, R6, R5, R212, 0x1e, !PT ;  /* 0x0000000506d47212 */ /* 0x000fc600078e1ed4 */
[C---:B------:R-:W-:Y:S01]  /*2ef0*/  IMAD.IADD R224, R0.reuse, 0x1, R2 ;  /* 0x0000000100e07824 */ /* 0x040fe200078e0202 */
[----:B------:R-:W-:Y:S01]  /*2f00*/  IADD3 R2, R19, UR5, RZ ;  /* 0x0000000513027c10 */ /* 0x000fe2000fffe0ff */
[----:B------:R-:W-:Y:S01]  /*2f10*/  IMAD.IADD R212, R0, 0x1, R212 ;  /* 0x0000000100d47824 */ /* 0x000fe200078e02d4 */
[----:B------:R-:W-:Y:S01]  /*2f20*/  LEA R218, R218, 0x13480, 0x1 ;  /* 0x00013480dada7811 */ /* 0x000fe200078e08ff */
[----:B-1----:R-:W-:Y:S01]  /*2f30*/  IMAD R4, R27, 0x200, R0 ;  /* 0x000002001b047824 */ /* 0x002fe200078e0200 */
[----:B------:R-:W-:Y:S01]  /*2f40*/  UMOV UR5, 0x1 ;  /* 0x0000000100057882 */ /* 0x000fe20000000000 */
[----:B------:R-:W-:Y:S01]  /*2f50*/  IMAD.SHL.U32 R0, R24, 0x2, RZ ;  /* 0x0000000218007824 */ /* 0x000fe200078e00ff */
[----:B------:R2:W-:Y:S01]  /*2f60*/  STL [R1+0x50], R2 ;  /* 0x0000500201007387 */ /* 0x0005e20000100800 */
[----:B------:R-:W-:Y:S01]  /*2f70*/  IMAD.IADD R221, R4, 0x1, R3 ;  /* 0x0000000104dd7824 */ /* 0x000fe200078e0203 */
[----:B------:R-:W-:Y:S01]  /*2f80*/  LEA R212, R212, 0x80, 0x1 ;  /* 0x00000080d4d47811 */ /* 0x000fe200078e08ff */
[----:B------:R-:W-:Y:S01]  /*2f90*/  @!P2 IMAD.SHL.U32 R3, R35, 0x10, RZ ;  /* 0x000000102303a824 */ /* 0x000fe200078e00ff */
[----:B------:R2:W-:Y:S01]  /*2fa0*/  STL [R1+0x38], R0 ;  /* 0x0000380001007387 */ /* 0x0005e20000100800 */
[----:B------:R-:W-:Y:S01]  /*2fb0*/  IMAD.SHL.U32 R216, R221, 0x2, RZ ;  /* 0x00000002ddd87824 */ /* 0x000fe200078e00ff */
[----:B------:R-:W-:Y:S01]  /*2fc0*/  IADD3 R252, -R0, UR8, RZ ;  /* 0x0000000800fc7c10 */ /* 0x000fe2000fffe1ff */
        /* <DEDUP_REMOVED lines=9> */
[----:B----4-:R-:W-:-:S03]  /*3060*/  IMAD.IADD R226, R221, 0x1, R225 ;  /* 0x00000001dde27824 */ /* 0x010fc600078e02e1 */
.L_x_585:
[----:B------:R-:W-:Y:S04]  /*3070*/  DEPBAR.LE SB0, 0x1 ;  /* 0x000080400000791a */ /* 0x000fe80000000000 */
[----:B------:R-:W-:Y:S01]  /*3080*/  BAR.SYNC.DEFER_BLOCKING 0x0 ;  /* 0x0000000000007b1d */ /* 0x000fe20000010000 */
[----:B--2---:R-:W-:Y:S01]  /*3090*/  MOV R0, UR4 ;  /* 0x0000000400007c02 */ /* 0x004fe20008000f00 */
[----:B------:R-:W-:Y:S01]  /*30a0*/  IMAD.U32 R2, RZ, RZ, UR4 ;  /* 0x00000004ff027e24 */ /* 0x000fe2000f8e00ff */
[----:B------:R-:W-:Y:S01]  /*30b0*/  MOV R3, UR4 ;  /* 0x0000000400037c02 */ /* 0x000fe20008000f00 */
[----:B------:R-:W-:Y:S02]  /*30c0*/  UIADD3 UR16, UR10, 0x1, URZ ;  /* 0x000000010a107890 */ /* 0x000fe4000fffe03f */
[----:B------:R-:W-:Y:S02]  /*30d0*/  IMAD R0, R0, 0x1800, R221 ;  /* 0x0000180000007824 */ /* 0x000fe400078e02dd */
[----:B------:R-:W-:Y:S01]  /*30e0*/  IMAD R2, R2, 0x1800, R225 ;  /* 0x0000180002027824 */ /* 0x000fe200078e02e1 */
[----:B------:R-:W-:Y:S01]  /*30f0*/  UISETP.GE.AND UP0, UPT, UR16, UR9, UPT ;  /* 0x000000091000728c */ /* 0x000fe2000bf06270 */
[----:B------:R-:W-:Y:S01]  /*3100*/  IMAD R3, R3, 0x1800, R226 ;  /* 0x0000180003037824 */ /* 0x000fe200078e02e2 */
[----:B------:R-:W-:Y:S02]  /*3110*/  SHF.L.U32 R0, R0, 0x1, RZ ;  /* 0x0000000100007819 */ /* 0x000fe400000006ff */
[----:B------:R-:W-:Y:S01]  /*3120*/  IADD3 R2, R221, R2, RZ ;  /* 0x00000002dd027210 */ /* 0x000fe20007ffe0ff */
[----:B------:R-:W-:Y:S01]  /*3130*/  IMAD.SHL.U32 R3, R3, 0x2, RZ ;  /* 0x0000000203037824 */ /* 0x000fe200078e00ff */
        /* <DEDUP_REMOVED lines=13> */
[----:B------:R-:W1:Y:S05]  /*3210*/  LDSM.16.M88.4 R152, [R0+0x7080] ;  /* 0x007080000098783b */ /* 0x000e6a0000000200 */
[----:B------:R-:W-:Y:S01]  /*3220*/  LDSM.16.M88.4 R160, [R215+0x5080] ;  /* 0x00508000d7a0783b */ /* 0x000fe20000000200 */
[C---:B--2---:R-:W-:Y:S08]  /*3230*/  HMMA.16816.F32.BF16 R8, R28.reuse, R16, RZ ;  /* 0x000000101c08723c */ /* 0x044ff000000418ff */
[-C--:B------:R-:W-:Y:S08]  /*3240*/  HMMA.16816.F32.BF16 R12, R28, R18.reuse, RZ ;  /* 0x000000121c0c723c */ /* 0x080ff000000418ff */
[C---:B------:R-:W-:Y:S08]  /*3250*/  HMMA.16816.F32.BF16 R16, R32.reuse, R18, RZ ;  /* 0x000000122010723c */ /* 0x040ff000000418ff */
[-C--:B---3--:R-:W-:Y:S08]  /*3260*/  HMMA.16816.F32.BF16 R20, R32, R132.reuse, RZ ;  /* 0x000000842014723c */ /* 0x088ff000000418ff */
[C---:B------:R-:W-:Y:S08]  /*3270*/  HMMA.16816.F32.BF16 R24, R28.reuse, R132, RZ ;  /* 0x000000841c18723c */ /* 0x040ff000000418ff */
[-C--:B------:R-:W-:Y:S08]  /*3280*/  HMMA.16816.F32.BF16 R28, R28, R134.reuse, RZ ;  /* 0x000000861c1c723c */ /* 0x080ff000000418ff */
[----:B------:R-:W-:Y:S01]  /*3290*/  HMMA.16816.F32.BF16 R32, R32, R134, RZ ;  /* 0x000000862020723c */ /* 0x000fe200000418ff */
[----:B------:R-:W2:Y:S07]  /*32a0*/  LDSM.16.M88.4 R132, [R0+0x7880] ;  /* 0x007880000084783b */ /* 0x000eae0000000200 */
[-C--:B----4-:R-:W-:Y:S08]  /*32b0*/  HMMA.16816.F32.BF16 R4, R136, R140.reuse, R4 ;  /* 0x0000008c8804723c */ /* 0x090ff00000041804 */
[C---:B-----5:R-:W-:Y:S08]  /*32c0*/  HMMA.16816.F32.BF16 R8, R144.reuse, R140, R8 ;  /* 0x0000008c9008723c */ /* 0x060ff00000041808 */
[-C--:B------:R-:W-:Y:S08]  /*32d0*/  HMMA.16816.F32.BF16 R12, R144, R142.reuse, R12 ;  /* 0x0000008e900c723c */ /* 0x080ff0000004180c */
[C---:B------:R-:W-:Y:S01]  /*32e0*/  HMMA.16816.F32.BF16 R16, R136.reuse, R142, R16 ;  /* 0x0000008e8810723c */ /* 0x040fe20000041810 */
[----:B------:R-:W3:Y:S07]  /*32f0*/  LDSM.16.M88.4 R140, [R214+0x3080] ;  /* 0x00308000d68c783b */ /* 0x000eee0000000200 */
[-C--:B------:R-:W-:Y:S08]  /*3300*/  HMMA.16816.F32.BF16 R20, R136, R148.reuse, R20 ;  /* 0x000000948814723c */ /* 0x080ff00000041814 */
[C---:B------:R-:W-:Y:S08]  /*3310*/  HMMA.16816.F32.BF16 R24, R144.reuse, R148, R24 ;  /* 0x000000949018723c */ /* 0x040ff00000041818 */
[-C--:B------:R-:W-:Y:S01]  /*3320*/  HMMA.16816.F32.BF16 R28, R144, R150.reuse, R28 ;  /* 0x00000096901c723c */ /* 0x080fe2000004181c */
[----:B------:R-:W-:Y:S07]  /*3330*/  LDSM.16.M88.4 R144, [R215+0x2080] ;  /* 0x00208000d790783b */ /* 0x000fee0000000200 */
[----:B------:R-:W-:Y:S01]  /*3340*/  HMMA.16816.F32.BF16 R32, R136, R150, R32 ;  /* 0x000000968820723c */ /* 0x000fe20000041820 */
[----:B------:R-:W4:Y:S05]  /*3350*/  LDSM.16.M88.4 R136, [R3+0x7080] ;  /* 0x007080000388783b */ /* 0x000f2a0000000200 */
[----:B------:R-:W5:Y:S02]  /*3360*/  LDSM.16.M88.4 R148, [R2+0x7880] ;  /* 0x007880000294783b */ /* 0x000f640000000200 */
        /* <DEDUP_REMOVED lines=8> */
[----:B------:R-:W-:Y:S07]  /*33f0*/  LDSM.16.M88.4 R132, [R0+0x8080] ;  /* 0x008080000084783b */ /* 0x000fee0000000200 */
[----:B------:R-:W-:Y:S01]  /*3400*/  HMMA.16816.F32.BF16 R32, R152, R142, R32 ;  /* 0x0000008e9820723c */ /* 0x000fe20000041820 */
[----:B------:R-:W2:Y:S05]  /*3410*/  LDSM.16.M88.4 R140, [R214+0x4080] ;  /* 0x00408000d68c783b */ /* 0x000eaa0000000200 */
[----:B------:R-:W3:Y:S02]  /*3420*/  LDSM.16.M88.4 R152, [R0+0x8880] ;  /* 0x008880000098783b */ /* 0x000ee40000000200 */
[-C--:B----4-:R-:W-:Y:S08]  /*3430*/  HMMA.16816.F32.BF16 R4, R136, R144.reuse, R4 ;  /* 0x000000908804723c */ /* 0x090ff00000041804 */
[C---:B-----5:R-:W-:Y:S08]  /*3440*/  HMMA.16816.F32.BF16 R8, R148.reuse, R144, R8 ;  /* 0x000000909408723c */ /* 0x060ff00000041808 */
[-C--:B------:R-:W-:Y:S08]  /*3450*/  HMMA.16816.F32.BF16 R12, R148, R146.reuse, R12 ;  /* 0x00000092940c723c */ /* 0x080ff0000004180c */
[C---:B------:R-:W-:Y:S01]  /*3460*/  HMMA.16816.F32.BF16 R16, R136.reuse, R146, R16 ;  /* 0x000000928810723c */ /* 0x040fe20000041810 */
[----:B------:R-:W4:Y:S07]  /*3470*/  LDSM.16.M88.4 R144, [R214+0x5080] ;  /* 0x00508000d690783b */ /* 0x000f2e0000000200 */
[-C--:B-1----:R-:W-:Y:S08]  /*3480*/  HMMA.16816.F32.BF16 R20, R136, R156.reuse, R20 ;  /* 0x0000009c8814723c */ /* 0x082ff00000041814 */
[C---:B------:R-:W-:Y:S08]  /*3490*/  HMMA.16816.F32.BF16 R24, R148.reuse, R156, R24 ;  /* 0x0000009c9418723c */ /* 0x040ff00000041818 */
[-C--:B------:R-:W-:Y:S01]  /*34a0*/  HMMA.16816.F32.BF16 R28, R148, R158.reuse, R28 ;  /* 0x0000009e941c723c */ /* 0x080fe2000004181c */
[----:B------:R-:W-:Y:S07]  /*34b0*/  LDSM.16.M88.4 R148, [R215+0x4080] ;  /* 0x00408000d794783b */ /* 0x000fee0000000200 */
[----:B------:R-:W-:Y:S01]  /*34c0*/  HMMA.16816.F32.BF16 R32, R136, R158, R32 ;  /* 0x0000009e8820723c */ /* 0x000fe20000041820 */
[----:B------:R-:W1:Y:S05]  /*34d0*/  LDSM.16.M88.4 R136, [R3+0x8080] ;  /* 0x008080000388783b */ /* 0x000e6a0000000200 */
[----:B------:R-:W5:Y:S02]  /*34e0*/  LDSM.16.M88.4 R156, [R2+0x8880] ;  /* 0x00888000029c783b */ /* 0x000f640000000200 */
[-C--:B--2---:R-:W-:Y:S08]  /*34f0*/  HMMA.16816.F32.BF16 R4, R132, R140.reuse, R4 ;  /* 0x0000008c8404723c */ /* 0x084ff00000041804 */
[C---:B---3--:R-:W-:Y:S08]  /*3500*/  HMMA.16816.F32.BF16 R8, R152.reuse, R140, R8 ;  /* 0x0000008c9808723c */ /* 0x048ff00000041808 */
[-C--:B------:R-:W-:Y:S08]  /*3510*/  HMMA.16816.F32.BF16 R12, R152, R142.reuse, R12 ;  /* 0x0000008e980c723c */ /* 0x080ff0000004180c */
[C---:B------:R-:W-:Y:S08]  /*3520*/  HMMA.16816.F32.BF16 R16, R132.reuse, R142, R16 ;  /* 0x0000008e8410723c */ /* 0x040ff00000041810 */
[-C--:B----4-:R-:W-:Y:S08]  /*3530*/  HMMA.16816.F32.BF16 R20, R132, R144.reuse, R20 ;  /* 0x000000908414723c */ /* 0x090ff00000041814 */
[C---:B------:R-:W-:Y:S08]  /*3540*/  HMMA.16816.F32.BF16 R24, R152.reuse, R144, R24 ;  /* 0x000000909818723c */ /* 0x040ff00000041818 */
[-C--:B------:R-:W-:Y:S07]  /*3550*/  HMMA.16816.F32.BF16 R28, R152, R146.reuse, R28 ;  /* 0x00000092981c723c */ /* 0x080fee000004181c */
[----:B------:R-:W-:Y:S01]  /*3560*/  MOV R154, UR4 ;  /* 0x00000004009a7c02 */ /* 0x000fe20008000f00 */
[----:B------:R-:W-:Y:S04]  /*3570*/  HMMA.16816.F32.BF16 R32, R132, R146, R32 ;  /* 0x000000928420723c */ /* 0x000fe80000041820 */
[----:B------:R-:W-:Y:S04]  /*3580*/  LEA R154, R154, R249, 0x6 ;  /* 0x000000f99a9a7211 */ /* 0x000fe800078e30ff */
[-C--:B-1----:R-:W-:Y:S01]  /*3590*/  HMMA.16816.F32.BF16 R4, R136, R148.reuse, R4 ;  /* 0x000000948804723c */ /* 0x082fe20000041804 */
[----:B------:R1:W2:Y:S05]  /*35a0*/  LDS R3, [R154.X4+0xf080] ;  /* 0x00f080009a037984 */ /* 0x0002aa0000004800 */
[----:B------:R1:W3:Y:S02]  /*35b0*/  LDS R152, [R154.X4+0xf0a0] ;  /* 0x00f0a0009a987984 */ /* 0x0002e40000004800 */
[C---:B-----5:R-:W-:Y:S03]  /*35c0*/  HMMA.16816.F32.BF16 R8, R156.reuse, R148, R8 ;  /* 0x000000949c08723c */ /* 0x060fe60000041808 */
[----:B------:R1:W4:Y:S05]  /*35d0*/  LDS R153, [R154.X4+0xf100] ;  /* 0x00f100009a997984 */ /* 0x00032a0000004800 */
[-C--:B------:R-:W-:Y:S01]  /*35e0*/  HMMA.16816.F32.BF16 R12, R156, R150.reuse, R12 ;  /* 0x000000969c0c723c */ /* 0x080fe2000004180c */
[----:B------:R-:W1:Y:S01]  /*35f0*/  LDS R154, [R154.X4+0xf120] ;  /* 0x00f120009a9a7984 */ /* 0x000e620000004800 */
[----:B------:R-:W-:Y:S04]  /*3600*/  DEPBAR.LE SB0, 0x0 ;  /* 0x000080000000791a */ /* 0x000fe80000000000 */
[----:B------:R-:W-:Y:S02]  /*3610*/  BAR.SYNC.DEFER_BLOCKING 0x0 ;  /* 0x0000000000007b1d */ /* 0x000fe40000010000 */
[C---:B------:R-:W-:Y:S08]  /*3620*/  HMMA.16816.F32.BF16 R16, R136.reuse, R150, R16 ;  /* 0x000000968810723c */ /* 0x040ff00000041810 */
[-C--:B------:R-:W-:Y:S08]  /*3630*/  HMMA.16816.F32.BF16 R20, R136, R160.reuse, R20 ;  /* 0x000000a08814723c */ /* 0x080ff00000041814 */
[C---:B------:R-:W-:Y:S01]  /*3640*/  HMMA.16816.F32.BF16 R24, R156.reuse, R160, R24 ;  /* 0x000000a09c18723c */ /* 0x040fe20000041818 */
[----:B------:R1:W1:Y:S07]  /*3650*/  LDSM.16.M88.4 R132, [R216+0xc080] ;  /* 0x00c08000d884783b */ /* 0x00026e0000000200 */
[-C--:B------:R-:W-:Y:S01]  /*3660*/  HMMA.16816.F32.BF16 R28, R156, R162.reuse, R28 ;  /* 0x000000a29c1c723c */ /* 0x080fe2000004181c */
[----:B------:R1:W1:Y:S05]  /*3670*/  LDSM.16.M88.4 R140, [R216+0xc880] ;  /* 0x00c88000d88c783b */ /* 0x00026a0000000200 */
[----:B------:R1:W1:Y:S02]  /*3680*/  LDSM.16.M88.4 R144, [R217] ;  /* 0x00000000d990783b */ /* 0x0002640000000200 */
[----:B------:R-:W-:Y:S03]  /*3690*/  HMMA.16816.F32.BF16 R32, R136, R162, R32 ;  /* 0x000000a28820723c */ /* 0x000fe60000041820 */
[----:B------:R1:W1:Y:S05]  /*36a0*/  LDSM.16.M88.4 R148, [R217+0x800] ;  /* 0x00080000d994783b */ /* 0x00026a0000000200 */
[----:B------:R-:W-:-:S05]  /*36b0*/  @P0 BRA `(.L_x_583) ;  /* 0x000002f000000947 */ /* 0x000fca0003800000 */
[----:B--234-:R-:W2:Y:S01]  /*36c0*/  LDL R234, [R1+0x4] ;  /* 0x0000040001ea7983 */ /* 0x01cea20000100800 */
[----:B------:R-:W-:Y:S01]  /*36d0*/  ULDC.64 UR6, c[0x0][0x178] ;  /* 0x00005e0000067ab9 */ /* 0x000fe20000000a00 */
[----:B------:R-:W-:Y:S01]  /*36e0*/  IMAD.U32 R156, RZ, RZ, UR5 ;  /* 0x00000005ff9c7e24 */ /* 0x000fe2000f8e00ff */
[----:B------:R-:W-:Y:S01]  /*36f0*/  USHF.R.S32.HI UR15, URZ, 0x1f, UR16 ;  /* 0x0000001f3f0f7899 */ /* 0x000fe20008011410 */
[----:B------:R-:W3:Y:S01]  /*3700*/  LDL.64 R236, [R1+0x30] ;  /* 0x0000300001ec7983 */ /* 0x000ee20000100a00 */
[----:B------:R-:W-:Y:S01]  /*3710*/  UIMAD.WIDE.U32 UR20, UR16, UR6, URZ ;  /* 0x00000006101472a5 */ /* 0x000fe2000f8e003f */
[----:B------:R-:W-:Y:S01]  /*3720*/  IMAD.U32 R155, RZ, RZ, UR5 ;  /* 0x00000005ff9b7e24 */ /* 0x000fe2000f8e00ff */
[----:B------:R-:W-:Y:S01]  /*3730*/  UIMAD UR15, UR15, UR6, URZ ;  /* 0x000000060f0f72a4 */ /* 0x000fe2000f8e023f */
[----:B------:R-:W4:Y:S01]  /*3740*/  LDL R235, [R1+0x4c] ;  /* 0x00004c0001eb7983 */ /* 0x000f220000100800 */
[----:B------:R-:W-:Y:S02]  /*3750*/  IMAD.U32 R2, RZ, RZ, UR10 ;  /* 0x0000000aff027e24 */ /* 0x000fe4000f8e00ff */
[----:B------:R-:W-:Y:S01]  /*3760*/  UIMAD UR15, UR16, UR7, UR15 ;  /* 0x00000007100f72a4 */ /* 0x000fe2000f8e020f */
[----:B------:R-:W5:Y:S01]  /*3770*/  LDL R230, [R1+0x8] ;  /* 0x0000080001e67983 */ /* 0x000f620000100800 */
[----:B------:R-:W-:Y:S01]  /*3780*/  UIMAD UR16, UR16, -0x40, UR12 ;  /* 0xffffffc0101078a4 */ /* 0x000fe2000f8e020c */
[----:B------:R-:W-:Y:S01]  /*3790*/  @!P3 LEA R2, R2, 0x40, 0x6 ;  /* 0x000000400202b811 */ /* 0x000fe200078e30ff */
[----:B------:R-:W-:Y:S01]  /*37a0*/  UIADD3 UR15, UR21, UR15, URZ ;  /* 0x0000000f150f7290 */ /* 0x000fe2000fffe03f */
[----:B------:R-:W5:Y:S01]  /*37b0*/  LDL.64 R232, [R1+0x20] ;  /* 0x0000200001e87983 */ /* 0x000f620000100a00 */
[----:B------:R-:W-:Y:S02]  /*37c0*/  IMAD.U32 R137, RZ, RZ, UR20 ;  /* 0x00000014ff897e24 */ /* 0x000fe4000f8e00ff */
[----:B------:R-:W-:Y:S01]  /*37d0*/  ISETP.LT.AND P4, PT, R250, UR16, PT ;  /* 0x00000010fa007c0c */ /* 0x000fe2000bf81270 */
[----:B------:R-:W5:Y:S01]  /*37e0*/  LDL R229, [R1+0x48] ;  /* 0x0000480001e57983 */ /* 0x000f620000100800 */
[----:B------:R-:W-:Y:S02]  /*37f0*/  IMAD.U32 R157, RZ, RZ, UR20 ;  /* 0x00000014ff9d7e24 */ /* 0x000fe4000f8e00ff */
[----:B------:R-:W-:Y:S01]  /*3800*/  IMAD.U32 R0, RZ, RZ, UR15 ;  /* 0x0000000fff007e24 */ /* 0x000fe2000f8e00ff */
[----:B------:R-:W1:Y:S01]  /*3810*/  S2R R231, SR_TID.X ;  /* 0x0000000000e77919 */ /* 0x000e620000002100 */
[C---:B--2---:R-:W-:Y:S01]  /*3820*/  LOP3.LUT P6, RZ, R234.reuse, 0x1, RZ, 0xc0, !PT ;  /* 0x00000001eaff7812 */ /* 0x044fe200078cc0ff */
[----:B-1----:R-:W-:Y:S01]  /*3830*/  IMAD.SHL.U32 R158, R231, 0x4, RZ ;  /* 0x00000004e79e7824 */ /* 0x002fe200078e00ff */
[----:B------:R-:W-:Y:S02]  /*3840*/  LOP3.LUT P5, RZ, R234, 0x2, RZ, 0xc0, !PT ;  /* 0x00000002eaff7812 */ /* 0x000fe400078ac0ff */
[----:B---3--:R-:W-:Y:S01]  /*3850*/  LEA R137, P1, R137, R236, 0x6 ;  /* 0x000000ec89897211 */ /* 0x008fe200078230ff */
[----:B------:R-:W-:Y:S01]  /*3860*/  @!P3 IMAD R155, R155, 0x40, R158 ;  /* 0x000000409b9bb824 */ /* 0x000fe200078e029e */
[C---:B------:R-:W-:Y:S02]  /*3870*/  ISETP.GE.OR P6, PT, R250.reuse, UR16, !P6 ;  /* 0x00000010fa007c0c */ /* 0x040fe4000f7c6670 */
[----:B----4-:R-:W-:Y:S02]  /*3880*/  LEA.HI.X R157, R157, R235, R0, 0x6, P1 ;  /* 0x000000eb9d9d7211 */ /* 0x010fe400008f3400 */
[----:B------:R-:W-:Y:S02]  /*3890*/  IADD3 R0, R251, 0x6080, RZ ;  /* 0x00006080fb007810 */ /* 0x000fe40007ffe0ff */
[----:B------:R-:W-:Y:S02]  /*38a0*/  ISETP.GE.OR P5, PT, R250, UR16, !P5 ;  /* 0x00000010fa007c0c */ /* 0x000fe4000efa6670 */
[C---:B------:R-:W-:Y:S01]  /*38b0*/  LEA R136, P2, R137.reuse, c[0x0][0x160], 0x1 ;  /* 0x0000580089887a11 */ /* 0x040fe200078408ff */
[----:B------:R-:W-:Y:S01]  /*38c0*/  IMAD R0, R156, 0x3000, R0 ;  /* 0x000030009c007824 */ /* 0x000fe200078e0200 */
[----:B-----5:R-:W-:Y:S02]  /*38d0*/  ISETP.GE.OR P4, PT, R230, c[0x0][0x16c], !P4 ;  /* 0x00005b00e6007a0c */ /* 0x020fe40006786670 */
[----:B------:R-:W-:Y:S02]  /*38e0*/  LEA.HI.X R137, R137, c[0x0][0x164], R157, 0x1, P2 ;  /* 0x0000590089897a11 */ /* 0x000fe400010f0c9d */
[C---:B------:R-:W-:Y:S03]  /*38f0*/  @!P3 IADD3 R139, P1, R2.reuse, R232, RZ ;  /* 0x000000e8028bb210 */ /* 0x040fe60007f3e0ff */
        /* <DEDUP_REMOVED lines=8> */
[----:B------:R1:W-:Y:S01]  /*3980*/  LDGSTS.E.BYPASS.LTC128B.128 [R0+0x2000], [R136.64+0x80], !P4 ;  /* 0x0200008088007fae */ /* 0x0003e2000e101d52 */
[----:B------:R-:W-:Y:S05]  /*3990*/  @!P3 IMAD.SHL.U32 R2, R155, 0x4, RZ ;  /* 0x000000049b02b824 */ /* 0x000fea00078e00ff */
[----:B------:R1:W-:Y:S02]  /*39a0*/  @!P3 LDGSTS.E.BYPASS.LTC128B.128 [R2+0xf080], [R138.64] ;  /* 0x0f0800008a02bfae */ /* 0x0003e4000b901d52 */
.L_x_583:
[----:B-1234-:R-:W2:Y:S01]  /*39b0*/  LDL R2, [R1+0x38] ;  /* 0x0000380001027983 */ /* 0x01eea20000100800 */
[----:B------:R-:W-:Y:S01]  /*39c0*/  ULEA UR7, UR10, 0x1, 0x6 ;  /* 0x000000010a077891 */ /* 0x000fe2000f8e303f */
[----:B------:R-:W-:Y:S01]  /*39d0*/  IMAD.U32 R0, RZ, RZ, UR12 ;  /* 0x0000000cff007e24 */ /* 0x000fe2000f8e00ff */
[----:B------:R-:W-:Y:S01]  /*39e0*/  USHF.L.U32 UR6, UR14, 0x7, URZ ;  /* 0x000000070e067899 */ /* 0x000fe2000800063f */
[----:B------:R-:W0:Y:S01]  /*39f0*/  LDGDEPBAR ;  /* 0x00000000000079af */ /* 0x000e220000000000 */
[----:B------:R-:W-:Y:S02]  /*3a00*/  UIADD3 UR10, UR10, 0x1, URZ ;  /* 0x000000010a0a7890 */ /* 0x000fe4000fffe03f */
[----:B------:R-:W-:Y:S06]  /*3a10*/  UIADD3 UR6, UR11, UR7, -UR6 ;  /* 0x000000070b067290 */ /* 0x000fec000fffe806 */
[----:B------:R-:W-:Y:S05]  /*3a20*/  IADD3 R0, R249, UR6, -R0 ;  /* 0x00000006f9007c10 */ /* 0x000fea000fffe800 */
[----:B--2---:R-:W-:Y:S05]  /*3a30*/  IMAD.IADD R136, R0, 0x1, -R2 ;  /* 0x0000000100887824 */ /* 0x004fea00078e0a02 */
[----:B------:R-:W-:Y:S02]  /*3a40*/  IADD3 R0, R136, 0x8, RZ ;  /* 0x0000000888007810 */ /* 0x000fe40007ffe0ff */
[C---:B------:R-:W-:Y:S02]  /*3a50*/  IMNMX R2, R252.reuse, R136, PT ;  /* 0x00000088fc027217 */ /* 0x040fe40003800200 */
[----:B------:R-:W-:Y:S02]  /*3a60*/  IMNMX R0, R252, R0, PT ;  /* 0x00000000fc007217 */ /* 0x000fe40003800200 */
[----:B------:R-:W-:Y:S02]  /*3a70*/  ISETP.GT.AND P5, PT, R2, RZ, PT ;  /* 0x000000ff0200720c */ /* 0x000fe40003fa4270 */
[----:B------:R-:W-:Y:S02]  /*3a80*/  ISETP.GT.AND P1, PT, R0, 0x1, PT ;  /* 0x000000010000780c */ /* 0x000fe40003f24270 */
[----:B------:R-:W-:Y:S02]  /*3a90*/  FSEL R157, R4, -INF , P5 ;  /* 0xff800000049d7808 */ /* 0x000fe40002800000 */
[----:B------:R-:W-:Y:S02]  /*3aa0*/  FSEL R160, R7, -INF , P1 ;  /* 0xff80000007a07808 */ /* 0x000fe40000800000 */
[C---:B------:R-:W-:Y:S01]  /*3ab0*/  ISETP.GT.AND P1, PT, R2.reuse, 0x20, PT ;  /* 0x000000200200780c */ /* 0x040fe20003f24270 */
[--C-:B------:R-:W-:Y:S01]  /*3ac0*/  FFMA.FTZ R157, R157, c[0x0][0x29c], -R3.reuse ;  /* 0x0000a7009d9d7a23 */ /* 0x100fe20000010803 */
[----:B------:R-:W-:Y:S01]  /*3ad0*/  ISETP.GT.AND P6, PT, R2, 0x21, PT ;  /* 0x000000210200780c */ /* 0x000fe20003fc4270 */
[--C-:B------:R-:W-:Y:S01]  /*3ae0*/  FFMA.FTZ R230, R160, c[0x0][0x29c], -R152.reuse ;  /* 0x0000a700a0e67a23 */ /* 0x100fe20000010898 */
[----:B------:R-:W-:Y:S02]  /*3af0*/  FSEL R139, R16, -INF , P1 ;  /* 0xff800000108b7808 */ /* 0x000fe40000800000 */
[----:B------:R-:W-:Y:S02]  /*3b00*/  ISETP.GT.AND P4, PT, R2, 0x1, PT ;  /* 0x000000010200780c */ /* 0x000fe40003f84270 */
[C---:B------:R-:W-:Y:S01]  /*3b10*/  ISETP.GT.AND P2, PT, R0.reuse, RZ, PT ;  /* 0x000000ff0000720c */ /* 0x040fe20003f44270 */
[--C-:B------:R-:W-:Y:S01]  /*3b20*/  FFMA.FTZ R162, R139, c[0x0][0x29c], -R3.reuse ;  /* 0x0000a7008ba27a23 */ /* 0x100fe20000010803 */
[C---:B------:R-:W-:Y:S02]  /*3b30*/  ISETP.GT.AND P5, PT, R0.reuse, 0x20, PT ;  /* 0x000000200000780c */ /* 0x040fe40003fa4270 */
[----:B------:R-:W-:Y:S02]  /*3b40*/  ISETP.GT.AND P1, PT, R0, 0x21, PT ;  /* 0x000000210000780c */ /* 0x000fe40003f24270 */
[----:B------:R-:W-:Y:S02]  /*3b50*/  FSEL R138, R17, -INF , P6 ;  /* 0xff800000118a7808 */ /* 0x000fe40003000000 */
[----:B------:R-:W-:Y:S02]  /*3b60*/  FSEL R156, R5, -INF , P4 ;  /* 0xff800000059c7808 */ /* 0x000fe40002000000 */
[----:B------:R-:W-:Y:S01]  /*3b70*/  FSEL R161, R6, -INF , P2 ;  /* 0xff80000006a17808 */ /* 0x000fe20001000000 */
[--C-:B------:R-:W-:Y:S01]  /*3b80*/  FFMA.FTZ R239, R138, c[0x0][0x29c], -R3.reuse ;  /* 0x0000a7008aef7a23 */ /* 0x100fe20000010803 */
[----:B------:R-:W-:Y:S02]  /*3b90*/  IADD3 R4, R136, 0x20, RZ ;  /* 0x0000002088047810 */ /* 0x000fe40007ffe0ff */
[C---:B------:R-:W-:Y:S01]  /*3ba0*/  ISETP.GT.AND P4, PT, R2.reuse, 0x40, PT ;  /* 0x000000400200780c */ /* 0x040fe20003f84270 */
[--C-:B------:R-:W-:Y:S01]  /*3bb0*/  FFMA.FTZ R231, R161, c[0x0][0x29c], -R152.reuse ;  /* 0x0000a700a1e77a23 */ /* 0x100fe20000010898 */
        /* <DEDUP_REMOVED lines=10> */
[----:B------:R-:W-:Y:S02]  /*3c60*/  FSEL R16, R21, -INF , P2 ;  /* 0xff80000015107808 */ /* 0x000fe40001000000 */
[----:B------:R-:W-:Y:S01]  /*3c70*/  IMNMX R2, R252, R2, PT ;  /* 0x00000002fc027217 */ /* 0x000fe20003800200 */
[--C-:B------:R-:W-:Y:S01]  /*3c80*/  FFMA.FTZ R242, R18, c[0x0][0x29c], -R3.reuse ;  /* 0x0000a70012f27a23 */ /* 0x100fe20000010803 */
[----:B------:R-:W-:Y:S01]  /*3c90*/  ISETP.GT.AND P4, PT, R0, 0x41, PT ;  /* 0x000000410000780c */ /* 0x000fe20003f84270 */
[--C-:B------:R-:W-:Y:S01]  /*3ca0*/  FFMA.FTZ R241, R16, c[0x0][0x29c], -R3.reuse ;  /* 0x0000a70010f17a23 */ /* 0x100fe20000010803 */
[----:B------:R-:W-:Y:S02]  /*3cb0*/  ISETP.GT.AND P2, PT, R0, 0x60, PT ;  /* 0x000000600000780c */ /* 0x000fe40003f44270 */
[----:B------:R-:W-:Y:S02]  /*3cc0*/  FSEL R155, R22, -INF , P1 ;  /* 0xff800000169b7808 */ /* 0x000fe40000800000 */
[----:B------:R-:W-:Y:S02]  /*3cd0*/  ISETP.GT.AND P1, PT, R0, 0x61, PT ;  /* 0x000000610000780c */ /* 0x000fe40003f24270 */
[----:B------:R-:W-:Y:S01]  /*3ce0*/  IMNMX R0, R252, R4, PT ;  /* 0x00000004fc007217 */ /* 0x000fe20003800200 */
[--C-:B------:R-:W-:Y:S01]  /*3cf0*/  FFMA.FTZ R161, R155, c[0x0][0x29c], -R152.reuse ;  /* 0x0000a7009ba17a23 */ /* 0x100fe20000010898 */
[-C--:B------:R-:W-:Y:S03]  /*3d00*/  HMMA.16816.F32.BF16 R4, R132, R164.reuse, RZ ;  /* 0x000000a48404723c */ /* 0x080fe600000418ff */
[----:B------:R-:W-:Y:S02]  /*3d10*/  FSEL R19, R23, -INF , P4 ;  /* 0xff80000017137808 */ /* 0x000fe40002000000 */
[----:B------:R-:W-:Y:S02]  /*3d20*/  FSEL R33, R33, -INF , P5 ;  /* 0xff80000021217808 */ /* 0x000fe40002800000 */
[----:B------:R-:W-:Y:S01]  /*3d30*/  FSEL R17, R34, -INF , P2 ;  /* 0xff80000022117808 */ /* 0x000fe20001000000 */
[--C-:B------:R-:W-:Y:S01]  /*3d40*/  FFMA.FTZ R160, R19, c[0x0][0x29c], -R152.reuse ;  /* 0x0000a70013a07a23 */ /* 0x100fe20000010898 */
[----:B------:R-:W-:Y:S02]  /*3d50*/  FSEL R35, R35, -INF , P1 ;  /* 0xff80000023237808 */ /* 0x000fe40000800000 */
[C---:B------:R-:W-:Y:S01]  /*3d60*/  ISETP.GT.AND P5, PT, R0.reuse, RZ, PT ;  /* 0x000000ff0000720c */ /* 0x040fe20003fa4270 */
[--C-:B------:R-:W-:Y:S01]  /*3d70*/  FFMA.FTZ R159, R17, c[0x0][0x29c], -R152.reuse ;  /* 0x0000a700119f7a23 */ /* 0x100fe20000010898 */
[----:B------:R-:W-:Y:S01]  /*3d80*/  ISETP.GT.AND P4, PT, R0, 0x1, PT ;  /* 0x000000010000780c */ /* 0x000fe20003f84270 */
[----:B------:R-:W-:Y:S01]  /*3d90*/  FFMA.FTZ R238, R33, c[0x0][0x29c], -R3 ;  /* 0x0000a70021ee7a23 */ /* 0x000fe20000010803 */
[C---:B------:R-:W-:Y:S01]  /*3da0*/  ISETP.GT.AND P2, PT, R2.reuse, RZ, PT ;  /* 0x000000ff0200720c */ /* 0x040fe20003f44270 */
[----:B------:R-:W-:Y:S01]  /*3db0*/  FFMA.FTZ R152, R35, c[0x0][0x29c], -R152 ;  /* 0x0000a70023987a23 */ /* 0x000fe20000010898 */
[----:B------:R-:W-:Y:S02]  /*3dc0*/  ISETP.GT.AND P1, PT, R2, 0x1, PT ;  /* 0x000000010200780c */ /* 0x000fe40003f24270 */
[----:B------:R-:W-:Y:S02]  /*3dd0*/  FSEL R137, R10, -INF , P2 ;  /* 0xff8000000a897808 */ /* 0x000fe40001000000 */
[----:B------:R-:W-:Y:S01]  /*3de0*/  FSEL R136, R11, -INF , P1 ;  /* 0xff8000000b887808 */ /* 0x000fe20000800000 */
[----:B------:R-:W-:Y:S01]  /*3df0*/  MUFU.EX2 R152, R152 ;  /* 0x0000009800987308 */ /* 0x000fe20000000800 */
[----:B------:R-:W-:Y:S01]  /*3e00*/  FSEL R23, R8, -INF , P5 ;  /* 0xff80000008177808 */ /* 0x000fe20002800000 */
[--C-:B------:R-:W-:Y:S01]  /*3e10*/  FFMA.FTZ R232, R137, c[0x0][0x29c], -R154.reuse ;  /* 0x0000a70089e87a23 */ /* 0x100fe2000001089a */
[----:B------:R-:W-:Y:S01]  /*3e20*/  FSEL R22, R9, -INF , P4 ;  /* 0xff80000009167808 */ /* 0x000fe20002000000 */
[--C-:B------:R-:W-:Y:S01]  /*3e30*/  FFMA.FTZ R243, R136, c[0x0][0x29c], -R154.reuse ;  /* 0x0000a70088f37a23 */ /* 0x100fe2000001089a */
[C---:B------:R-:W-:Y:S01]  /*3e40*/  HMMA.16816.F32.BF16 R8, R140.reuse, R164, RZ ;  /* 0x000000a48c08723c */ /* 0x040fe200000418ff */
[----:B------:R-:W-:Y:S01]  /*3e50*/  LDSM.16.M88.4 R136, [R216+0xd880] ;  /* 0x00d88000d888783b */ /* 0x000fe20000000200 */
[----:B------:R-:W-:Y:S01]  /*3e60*/  FSEL R32, R32, -INF , P6 ;  /* 0xff80000020207808 */ /* 0x000fe20003000000 */
[--C-:B------:R-:W-:Y:S01]  /*3e70*/  FFMA.FTZ R155, R23, c[0x0][0x29c], -R153.reuse ;  /* 0x0000a700179b7a23 */ /* 0x100fe20000010899 */
[----:B------:R-:W-:Y:S01]  /*3e80*/  ISETP.GT.AND P2, PT, R0, 0x20, PT ;  /* 0x000000200000780c */ /* 0x000fe20003f44270 */
[----:B------:R-:W-:Y:S01]  /*3e90*/  FFMA.FTZ R158, R22, c[0x0][0x29c], -R153 ;  /* 0x0000a700169e7a23 */ /* 0x000fe20000010899 */
[----:B------:R-:W-:Y:S01]  /*3ea0*/  ISETP.GT.AND P6, PT, R0, 0x21, PT ;  /* 0x000000210000780c */ /* 0x000fe20003fc4270 */
[----:B------:R-:W-:Y:S01]  /*3eb0*/  FFMA.FTZ R240, R32, c[0x0][0x29c], -R3 ;  /* 0x0000a70020f07a23 */ /* 0x000fe20000010803 */
[C---:B------:R-:W-:Y:S02]  /*3ec0*/  ISETP.GT.AND P5, PT, R2.reuse, 0x20, PT ;  /* 0x000000200200780c */ /* 0x040fe40003fa4270 */
[----:B------:R-:W-:Y:S01]  /*3ed0*/  ISETP.GT.AND P1, PT, R2, 0x21, PT ;  /* 0x000000210200780c */ /* 0x000fe20003f24270 */
[----:B------:R-:W-:Y:S01]  /*3ee0*/  MUFU.EX2 R158, R158 ;  /* 0x0000009e009e7308 */ /* 0x000fe20000000800 */
[----:B------:R-:W-:Y:S02]  /*3ef0*/  ISETP.GT.AND P4, PT, R0, 0x40, PT ;  /* 0x000000400000780c */ /* 0x000fe40003f84270 */
[----:B------:R-:W-:Y:S02]  /*3f00*/  FSEL R21, R12, -INF , P2 ;  /* 0xff8000000c157808 */ /* 0x000fe40001000000 */
[C---:B------:R-:W-:Y:S02]  /*3f10*/  ISETP.GT.AND P2, PT, R0.reuse, 0x41, PT ;  /* 0x000000410000780c */ /* 0x040fe40003f44270 */
[----:B------:R-:W-:Y:S01]  /*3f20*/  FSEL R20, R13, -INF , P6 ;  /* 0xff8000000d147808 */ /* 0x000fe20003000000 */
[--C-:B------:R-:W-:Y:S01]  /*3f30*/  FFMA.FTZ R233, R21, c[0x0][0x29c], -R153.reuse ;  /* 0x0000a70015e97a23 */ /* 0x100fe20000010899 */
[----:B------:R-:W-:Y:S02]  /*3f40*/  ISETP.GT.AND P6, PT, R0, 0x60, PT ;  /* 0x000000600000780c */ /* 0x000fe40003fc4270 */
[----:B------:R-:W-:Y:S01]  /*3f50*/  FSEL R34, R14, -INF , P5 ;  /* 0xff8000000e227808 */ /* 0x000fe20002800000 */
[--C-:B------:R-:W-:Y:S01]  /*3f60*/  FFMA.FTZ R237, R20, c[0x0][0x29c], -R153.reuse ;  /* 0x0000a70014ed7a23 */ /* 0x100fe20000010899 */
[----:B------:R-:W-:Y:S02]  /*3f70*/  ISETP.GT.AND P5, PT, R0, 0x61, PT ;  /* 0x000000610000780c */ /* 0x000fe40003fa4270 */
[----:B------:R-:W-:Y:S01]  /*3f80*/  FSEL R0, R15, -INF , P1 ;  /* 0xff8000000f007808 */ /* 0x000fe20000800000 */
[--C-:B------:R-:W-:Y:S01]  /*3f90*/  FFMA.FTZ R244, R34, c[0x0][0x29c], -R154.reuse ;  /* 0x0000a70022f47a23 */ /* 0x100fe2000001089a */
[-C--:B------:R-:W-:Y:S01]  /*3fa0*/  HMMA.16816.F32.BF16 R12, R140, R166.reuse, RZ ;  /* 0x000000a68c0c723c */ /* 0x080fe200000418ff */
[----:B------:R-:W-:Y:S02]  /*3fb0*/  ISETP.GT.AND P1, PT, R2, 0x40, PT ;  /* 0x000000400200780c */ /* 0x000fe40003f24270 */
[--C-:B------:R-:W-:Y:S01]  /*3fc0*/  FFMA.FTZ R245, R0, c[0x0][0x29c], -R154.reuse ;  /* 0x0000a70000f57a23 */ /* 0x100fe2000001089a */
[----:B------:R-:W-:Y:S01]  /*3fd0*/  FSEL R24, R24, -INF , P4 ;  /* 0xff80000018187808 */ /* 0x000fe20002000000 */
[----:B------:R-:W-:Y:S01]  /*3fe0*/  LDS R0, [R249.X4+0xf2a0] ;  /* 0x00f2a000f9007984 */ /* 0x000fe20000004800 */
[----:B------:R-:W-:Y:S02]  /*3ff0*/  ISETP.GT.AND P4, PT, R2, 0x41, PT ;  /* 0x000000410200780c */ /* 0x000fe40003f84270 */
[C---:B------:R-:W-:Y:S04]  /*4000*/  HMMA.16816.F32.BF16 R16, R132.reuse, R166, RZ ;  /* 0x000000a68410723c */ /* 0x040fe800000418ff */
[--C-:B------:R-:W-:Y:S01]  /*4010*/  FFMA.FTZ R236, R24, c[0x0][0x29c], -R153.reuse ;  /* 0x0000a70018ec7a23 */ /* 0x100fe20000010899 */
[----:B------:R-:W-:Y:S02]  /*4020*/  FSEL R25, R25, -INF , P2 ;  /* 0xff80000019197808 */ /* 0x000fe40001000000 */
[----:B------:R-:W-:Y:S01]  /*4030*/  ISETP.GT.AND P2, PT, R2, 0x60, PT ;  /* 0x000000600200780c */ /* 0x000fe20003f44270 */
[-C--:B------:R-:W-:Y:S01]  /*4040*/  HMMA.16816.F32.BF16 R20, R132, R168.reuse, RZ ;  /* 0x000000a88414723c */ /* 0x080fe200000418ff */
[----:B------:R-:W-:Y:S02]  /*4050*/  FSEL R26, R26, -INF , P1 ;  /* 0xff8000001a1a7808 */ /* 0x000fe40000800000 */
[----:B------:R-:W-:Y:S01]  /*4060*/  ISETP.GT.AND P1, PT, R2, 0x61, PT ;  /* 0x000000610200780c */ /* 0x000fe20003f24270 */
[----:B------:R-:W-:Y:S01]  /*4070*/  FFMA.FTZ R235, R25, c[0x0][0x29c], -R153 ;  /* 0x0000a70019eb7a23 */ /* 0x000fe20000010899 */
[----:B------:R-:W-:Y:S01]  /*4080*/  FSEL R27, R27, -INF , P4 ;  /* 0xff8000001b1b7808 */ /* 0x000fe20002000000 */
[--C-:B------:R-:W-:Y:S01]  /*4090*/  FFMA.FTZ R246, R26, c[0x0][0x29c], -R154.reuse ;  /* 0x0000a7001af67a23 */ /* 0x100fe2000001089a */
[----:B------:R-:W-:Y:S01]  /*40a0*/  FSEL R28, R28, -INF , P6 ;  /* 0xff8000001c1c7808 */ /* 0x000fe20003000000 */
[----:B------:R-:W-:Y:S01]  /*40b0*/  FFMA.FTZ R2, R156, c[0x0][0x29c], -R3 ;  /* 0x0000a7009c027a23 */ /* 0x000fe20000010803 */
[----:B------:R-:W-:Y:S01]  /*40c0*/  FSEL R29, R29, -INF , P5 ;  /* 0xff8000001d1d7808 */ /* 0x000fe20002800000 */
[----:B------:R-:W-:Y:S01]  /*40d0*/  LDS R3, [R249.X4+0xf280] ;  /* 0x00f28000f9037984 */ /* 0x000fe20000004800 */
[----:B------:R-:W-:Y:S01]  /*40e0*/  MUFU.EX2 R156, R157 ;  /* 0x0000009d009c7308 */ /* 0x000fe20000000800 */
[--C-:B------:R-:W-:Y:S01]  /*40f0*/  FFMA.FTZ R247, R27, c[0x0][0x29c], -R154.reuse ;  /* 0x0000a7001bf77a23 */ /* 0x100fe2000001089a */
[----:B------:R-:W-:Y:S01]  /*4100*/  FSEL R30, R30, -INF , P2 ;  /* 0xff8000001e1e7808 */ /* 0x000fe20001000000 */
[C---:B------:R-:W-:Y:S02]  /*4110*/  HMMA.16816.F32.BF16 R24, R140.reuse, R168, RZ ;  /* 0x000000a88c18723c */ /* 0x040fe400000418ff */
[----:B------:R-:W-:Y:S01]  /*4120*/  FSEL R31, R31, -INF , P1 ;  /* 0xff8000001f1f7808 */ /* 0x000fe20000800000 */
[--C-:B------:R-:W-:Y:S02]  /*4130*/  FFMA.FTZ R234, R28, c[0x0][0x29c], -R153.reuse ;  /* 0x0000a7001cea7a23 */ /* 0x100fe40000010899 */
[----:B------:R-:W-:Y:S02]  /*4140*/  FFMA.FTZ R153, R29, c[0x0][0x29c], -R153 ;  /* 0x0000a7001d997a23 */ /* 0x000fe40000010899 */
[--C-:B------:R-:W-:Y:S01]  /*4150*/  FFMA.FTZ R248, R30, c[0x0][0x29c], -R154.reuse ;  /* 0x0000a7001ef87a23 */ /* 0x100fe2000001089a */
[----:B------:R-:W1:Y:S01]  /*4160*/  MUFU.EX2 R2, R2 ;  /* 0x0000000200027308 */ /* 0x000e620000000800 */
[----:B------:R-:W-:Y:S02]  /*4170*/  FFMA.FTZ R154, R31, c[0x0][0x29c], -R154 ;  /* 0x0000a7001f9a7a23 */ /* 0x000fe4000001089a */
[-C--:B------:R-:W-:Y:S07]  /*4180*/  HMMA.16816.F32.BF16 R28, R140, R170.reuse, RZ ;  /* 0x000000aa8c1c723c */ /* 0x080fee00000418ff */
[----:B------:R-:W2:Y:S01]  /*4190*/  MUFU.EX2 R142, R230 ;  /* 0x000000e6008e7308 */ /* 0x000ea20000000800 */
[----:B------:R-:W-:Y:S01]  /*41a0*/  HMMA.16816.F32.BF16 R32, R132, R170, RZ ;  /* 0x000000aa8420723c */ /* 0x000fe200000418ff */
[----:B------:R-:W3:Y:S07]  /*41b0*/  LDSM.16.M88.4 R132, [R216+0xd080] ;  /* 0x00d08000d884783b */ /* 0x000eee0000000200 */
[-C--:B------:R-:W-:Y:S01]  /*41c0*/  HMMA.16816.F32.BF16 R4, R144, R172.reuse, R4 ;  /* 0x000000ac9004723c */ /* 0x080fe20000041804 */
[----:B------:R-:W-:Y:S07]  /*41d0*/  MUFU.EX2 R143, R229 ;  /* 0x000000e5008f7308 */ /* 0x000fee0000000800 */
[C---:B------:R-:W-:Y:S03]  /*41e0*/  HMMA.16816.F32.BF16 R8, R148.reuse, R172, R8 ;  /* 0x000000ac9408723c */ /* 0x040fe60000041808 */
[----:B------:R-:W-:Y:S05]  /*41f0*/  MUFU.EX2 R141, R239 ;  /* 0x000000ef008d7308 */ /* 0x000fea0000000800 */
[-C--:B------:R-:W-:Y:S05]  /*4200*/  HMMA.16816.F32.BF16 R12, R148, R174.reuse, R12 ;  /* 0x000000ae940c723c */ /* 0x080fea000004180c */
        /* <DEDUP_REMOVED lines=8> */
[----:B------:R-:W-:Y:S05]  /*4290*/  HMMA.16816.F32.BF16 R32, R144, R178, R32 ;  /* 0x000000b29020723c */ /* 0x000fea0000041820 */
[----:B------:R-:W-:Y:S03]  /*42a0*/  MUFU.EX2 R147, R159 ;  /* 0x0000009f00937308 */ /* 0x000fe60000000800 */
[-C--:B---3--:R-:W-:Y:S07]  /*42b0*/  HMMA.16816.F32.BF16 R4, R132, R180.reuse, R4 ;  /* 0x000000b48404723c */ /* 0x088fee0000041804 */
[----:B------:R-:W-:Y:S01]  /*42c0*/  MUFU.EX2 R145, R163 ;  /* 0x000000a300917308 */ /* 0x000fe20000000800 */
[C---:B------:R-:W-:Y:S08]  /*42d0*/  HMMA.16816.F32.BF16 R8, R136.reuse, R180, R8 ;  /* 0x000000b48808723c */ /* 0x040ff00000041808 */
[-C--:B------:R-:W-:Y:S01]  /*42e0*/  HMMA.16816.F32.BF16 R12, R136, R182.reuse, R12 ;  /* 0x000000b6880c723c */ /* 0x080fe2000004180c */
[----:B------:R-:W-:Y:S07]  /*42f0*/  MUFU.EX2 R144, R161 ;  /* 0x000000a100907308 */ /* 0x000fee0000000800 */
[C---:B------:R-:W-:Y:S03]  /*4300*/  HMMA.16816.F32.BF16 R16, R132.reuse, R182, R16 ;  /* 0x000000b68410723c */ /* 0x040fe60000041810 */
[----:B------:R-:W-:Y:S05]  /*4310*/  MUFU.EX2 R150, R235 ;  /* 0x000000eb00967308 */ /* 0x000fea0000000800 */
[-C--:B------:R-:W-:Y:S05]  /*4320*/  HMMA.16816.F32.BF16 R20, R132, R184.reuse, R20 ;  /* 0x000000b88414723c */ /* 0x080fea0000041814 */
[----:B------:R-:W-:Y:S03]  /*4330*/  MUFU.EX2 R149, R234 ;  /* 0x000000ea00957308 */ /* 0x000fe60000000800 */
[C---:B------:R-:W-:Y:S07]  /*4340*/  HMMA.16816.F32.BF16 R24, R136.reuse, R184, R24 ;  /* 0x000000b88818723c */ /* 0x040fee0000041818 */
[----:B------:R-:W3:Y:S01]  /*4350*/  MUFU.EX2 R151, R162 ;  /* 0x000000a200977308 */ /* 0x000ee20000000800 */
[-C--:B------:R-:W-:Y:S01]  /*4360*/  HMMA.16816.F32.BF16 R28, R136, R186.reuse, R28 ;  /* 0x000000ba881c723c */ /* 0x080fe2000004181c */
[----:B------:R-:W-:Y:S07]  /*4370*/  LDSM.16.M88.4 R136, [R217+0x1800] ;  /* 0x00180000d988783b */ /* 0x000fee0000000200 */
[----:B------:R-:W-:Y:S01]  /*4380*/  HMMA.16816.F32.BF16 R32, R132, R186, R32 ;  /* 0x000000ba8420723c */ /* 0x000fe20000041820 */
[----:B------:R-:W4:Y:S01]  /*4390*/  LDSM.16.M88.4 R132, [R217+0x1000] ;  /* 0x00100000d984783b */ /* 0x000f220000000200 */
[----:B------:R-:W-:Y:S10]  /*43a0*/  MUFU.EX2 R146, R160 ;  /* 0x000000a000927308 */ /* 0x000ff40000000800 */
[----:B------:R-:W-:Y:S10]  /*43b0*/  MUFU.EX2 R160, R232 ;  /* 0x000000e800a07308 */ /* 0x000ff40000000800 */
[----:B------:R-:W-:Y:S10]  /*43c0*/  MUFU.EX2 R159, R243 ;  /* 0x000000f3009f7308 */ /* 0x000ff40000000800 */
[----:B------:R-:W-:Y:S01]  /*43d0*/  MUFU.EX2 R154, R154 ;  /* 0x0000009a009a7308 */ /* 0x000fe20000000800 */
        /* <DEDUP_REMOVED lines=23> */
[C---:B------:R-:W-:Y:S04]  /*4550*/  HMMA.16816.F32.BF16 R16, R132.reuse, R206, R16 ;  /* 0x000000ce8410723c */ /* 0x040fe80000041810 */
[--C-:B------:R-:W-:Y:S02]  /*4560*/  FADD.FTZ R4, R4, -R3.reuse ;  /* 0x8000000304047221 */ /* 0x100fe40000010000 */
[--C-:B------:R-:W-:Y:S02]  /*4570*/  FADD.FTZ R5, R5, -R3.reuse ;  /* 0x8000000305057221 */ /* 0x100fe40000010000 */
[-C--:B------:R-:W-:Y:S04]  /*4580*/  HMMA.16816.F32.BF16 R20, R132, R208.reuse, R20 ;  /* 0x000000d08414723c */ /* 0x080fe80000041814 */
[----:B-1----:R-:W-:Y:S02]  /*4590*/  FMUL.FTZ R5, R2, R5 ;  /* 0x0000000502057220 */ /* 0x002fe40000410000 */
[----:B------:R-:W-:Y:S01]  /*45a0*/  FMUL.FTZ R4, R156, R4 ;  /* 0x000000049c047220 */ /* 0x000fe20000410000 */
[----:B------:R-:W-:Y:S01]  /*45b0*/  F2FP.BF16.PACK_AB R156, R2, R156 ;  /* 0x0000009c029c723e */ /* 0x000fe200000010ff */
[C---:B------:R-:W-:Y:S01]  /*45c0*/  HMMA.16816.F32.BF16 R24, R136.reuse, R208, R24 ;  /* 0x000000d08818723c */ /* 0x040fe20000041818 */
[----:B------:R-:W1:Y:S03]  /*45d0*/  LDS R2, [R249.X4+0xf300] ;  /* 0x00f30000f9027984 */ /* 0x000e660000004800 */
[--C-:B------:R-:W-:Y:S02]  /*45e0*/  FADD.FTZ R6, R6, -R0.reuse ;  /* 0x8000000006067221 */ /* 0x100fe40000010000 */
[--C-:B------:R-:W-:Y:S02]  /*45f0*/  FADD.FTZ R7, R7, -R0.reuse ;  /* 0x8000000007077221 */ /* 0x100fe40000010000 */
[-C--:B------:R-:W-:Y:S01]  /*4600*/  HMMA.16816.F32.BF16 R28, R136, R210.reuse, R28 ;  /* 0x000000d2881c723c */ /* 0x080fe2000004181c */
[----:B------:R-:W-:Y:S03]  /*4610*/  MUFU.EX2 R137, R238 ;  /* 0x000000ee00897308 */ /* 0x000fe60000000800 */
[----:B--2---:R-:W-:Y:S02]  /*4620*/  FMUL.FTZ R7, R142, R7 ;  /* 0x000000078e077220 */ /* 0x004fe40000410000 */
[--C-:B------:R-:W-:Y:S02]  /*4630*/  FADD.FTZ R16, R16, -R3.reuse ;  /* 0x8000000310107221 */ /* 0x100fe40000010000 */
[----:B------:R-:W-:Y:S03]  /*4640*/  HMMA.16816.F32.BF16 R32, R132, R210, R32 ;  /* 0x000000d28420723c */ /* 0x000fe60000041820 */
[----:B------:R-:W2:Y:S01]  /*4650*/  MUFU.EX2 R139, R241 ;  /* 0x000000f1008b7308 */ /* 0x000ea20000000800 */
[--C-:B------:R-:W-:Y:S02]  /*4660*/  FADD.FTZ R17, R17, -R3.reuse ;  /* 0x8000000311117221 */ /* 0x100fe40000010000 */
[----:B---3--:R-:W-:Y:S02]  /*4670*/  FMUL.FTZ R16, R151, R16 ;  /* 0x0000001097107220 */ /* 0x008fe40000410000 */
[C---:B------:R-:W-:Y:S01]  /*4680*/  FMUL.FTZ R17, R141.reuse, R17 ;  /* 0x000000118d117220 */ /* 0x040fe20000410000 */
[----:B------:R-:W-:Y:S03]  /*4690*/  F2FP.BF16.PACK_AB R141, R141, R151 ;  /* 0x000000978d8d723e */ /* 0x000fe600000010ff */
[--C-:B------:R-:W-:Y:S01]  /*46a0*/  FADD.FTZ R20, R20, -R3.reuse ;  /* 0x8000000314147221 */ /* 0x100fe20000010000 */
[----:B------:R-:W3:Y:S01]  /*46b0*/  MUFU.EX2 R138, R240 ;  /* 0x000000f0008a7308 */ /* 0x000ee20000000800 */
[--C-:B------:R-:W-:Y:S01]  /*46c0*/  FADD.FTZ R21, R21, -R3.reuse ;  /* 0x8000000315157221 */ /* 0x100fe20000010000 */
[----:B------:R-:W-:Y:S01]  /*46d0*/  F2FP.BF16.PACK_AB R151, R17, R16 ;  /* 0x000000101197723e */ /* 0x000fe200000010ff */
[----:B------:R-:W-:Y:S01]  /*46e0*/  FMUL.FTZ R20, R140, R20 ;  /* 0x000000148c147220 */ /* 0x000fe20000410000 */
[----:B------:R-:W-:Y:S01]  /*46f0*/  F2FP.BF16.PACK_AB R17, R152, R147 ;  /* 0x000000939811723e */ /* 0x000fe200000010ff */
[--C-:B------:R-:W-:Y:S02]  /*4700*/  FADD.FTZ R18, R18, -R0.reuse ;  /* 0x8000000012127221 */ /* 0x100fe40000010000 */
[--C-:B------:R-:W-:Y:S02]  /*4710*/  FADD.FTZ R19, R19, -R0.reuse ;  /* 0x8000000013137221 */ /* 0x100fe40000010000 */
[--C-:B------:R-:W-:Y:S01]  /*4720*/  FADD.FTZ R23, R23, -R0.reuse ;  /* 0x8000000017177221 */ /* 0x100fe20000010000 */
[----:B------:R-:W4:Y:S01]  /*4730*/  MUFU.EX2 R136, R231 ;  /* 0x000000e700887308 */ /* 0x000f220000000800 */
[--C-:B------:R-:W-:Y:S02]  /*4740*/  FADD.FTZ R32, R32, -R3.reuse ;  /* 0x8000000320207221 */ /* 0x100fe40000010000 */
[--C-:B------:R-:W-:Y:S02]  /*4750*/  FADD.FTZ R34, R34, -R0.reuse ;  /* 0x8000000022227221 */ /* 0x100fe40000010000 */
[--C-:B------:R-:W-:Y:S02]  /*4760*/  FADD.FTZ R35, R35, -R0.reuse ;  /* 0x8000000023237221 */ /* 0x100fe40000010000 */
[C---:B--2---:R-:W-:Y:S01]  /*4770*/  FMUL.FTZ R21, R139.reuse, R21 ;  /* 0x000000158b157220 */ /* 0x044fe20000410000 */
[----:B------:R-:W-:Y:S01]  /*4780*/  F2FP.BF16.PACK_AB R139, R139, R140 ;  /* 0x0000008c8b8b723e */ /* 0x000fe200000010ff */
[----:B------:R-:W-:Y:S01]  /*4790*/  FADD.FTZ R33, R33, -R3 ;  /* 0x8000000321217221 */ /* 0x000fe20000010000 */
[----:B------:R-:W-:Y:S01]  /*47a0*/  F2FP.BF16.PACK_AB R140, R5, R4 ;  /* 0x00000004058c723e */ /* 0x000fe200000010ff */
[----:B------:R-:W-:Y:S01]  /*47b0*/  FADD.FTZ R4, R22, -R0 ;  /* 0x8000000016047221 */ /* 0x000fe20000010000 */
[----:B------:R-:W2:Y:S01]  /*47c0*/  MUFU.EX2 R135, R237 ;  /* 0x000000ed00877308 */ /* 0x000ea20000000800 */
[----:B------:R-:W-:Y:S01]  /*47d0*/  FMUL.FTZ R0, R147, R34 ;  /* 0x0000002293007220 */ /* 0x000fe20000410000 */
[----:B------:R-:W-:Y:S01]  /*47e0*/  F2FP.BF16.PACK_AB R155, R21, R20 ;  /* 0x00000014159b723e */ /* 0x000fe200000010ff */
[----:B---3--:R-:W-:Y:S01]  /*47f0*/  FMUL.FTZ R16, R138, R32 ;  /* 0x000000208a107220 */ /* 0x008fe20000410000 */
[----:B------:R-:W-:Y:S01]  /*4800*/  F2FP.BF16.PACK_AB R22, R145, R143 ;  /* 0x0000008f9116723e */ /* 0x000fe200000010ff */
[----:B------:R-:W-:Y:S01]  /*4810*/  FMUL.FTZ R32, R152, R35 ;  /* 0x0000002398207220 */ /* 0x000fe20000410000 */
[----:B------:R-:W-:Y:S01]  /*4820*/  F2FP.BF16.PACK_AB R138, R137, R138 ;  /* 0x0000008a898a723e */ /* 0x000fe200000010ff */
[----:B------:R-:W-:Y:S01]  /*4830*/  FMUL.FTZ R21, R145, R19 ;  /* 0x0000001391157220 */ /* 0x000fe20000410000 */
[----:B------:R-:W-:Y:S01]  /*4840*/  F2FP.BF16.PACK_AB R19, R146, R144 ;  /* 0x000000909213723e */ /* 0x000fe200000010ff */
[----:B------:R-:W-:Y:S01]  /*4850*/  FMUL.FTZ R4, R144, R4 ;  /* 0x0000000490047220 */ /* 0x000fe20000410000 */
[----:B------:R-:W-:Y:S01]  /*4860*/  F2FP.BF16.PACK_AB R32, R32, R0 ;  /* 0x000000002020723e */ /* 0x000fe200000010ff */
[----:B------:R-:W-:Y:S01]  /*4870*/  MUFU.EX2 R132, R245 ;  /* 0x000000f500847308 */ /* 0x000fe20000000800 */
[----:B----4-:R-:W-:Y:S01]  /*4880*/  F2FP.BF16.PACK_AB R3, R142, R136 ;  /* 0x000000888e03723e */ /* 0x010fe200000010ff */
[----:B------:R-:W3:Y:S01]  /*4890*/  LDS R0, [R249.X4+0xf320] ;  /* 0x00f32000f9007984 */ /* 0x000ee20000004800 */
[----:B------:R-:W-:Y:S02]  /*48a0*/  FMUL.FTZ R146, R146, R23 ;  /* 0x0000001792927220 */ /* 0x000fe40000410000 */
[----:B------:R-:W-:Y:S01]  /*48b0*/  FMUL.FTZ R6, R136, R6 ;  /* 0x0000000688067220 */ /* 0x000fe20000410000 */
[----:B------:R4:W-:Y:S01]  /*48c0*/  STS [R227+0xf880], R3 ;  /* 0x00f88003e3007388 */ /* 0x0009e20000000800 */
[--C-:B-1----:R-:W-:Y:S01]  /*48d0*/  FADD.FTZ R9, R9, -R2.reuse ;  /* 0x8000000209097221 */ /* 0x102fe20000010000 */
[----:B------:R-:W-:Y:S01]  /*48e0*/  F2FP.BF16.PACK_AB R34, R146, R4 ;  /* 0x000000049222723e */ /* 0x000fe200000010ff */
[--C-:B------:R-:W-:Y:S01]  /*48f0*/  FADD.FTZ R4, R12, -R2.reuse ;  /* 0x800000020c047221 */ /* 0x100fe20000010000 */
[----:B------:R-:W1:Y:S01]  /*4900*/  MUFU.EX2 R134, R244 ;  /* 0x000000f400867308 */ /* 0x000e620000000800 */
[----:B------:R-:W-:Y:S01]  /*4910*/  STS [R227+0xf480], R156 ;  /* 0x00f4809ce3007388 */ /* 0x000fe20000000800 */
[----:B------:R-:W-:Y:S01]  /*4920*/  F2FP.BF16.PACK_AB R12, R158, R157 ;  /* 0x0000009d9e0c723e */ /* 0x000fe200000010ff */
[--C-:B------:R-:W-:Y:S02]  /*4930*/  FADD.FTZ R13, R13, -R2.reuse ;  /* 0x800000020d0d7221 */ /* 0x100fe40000010000 */
[----:B------:R-:W-:Y:S01]  /*4940*/  STS [R228], R141 ;  /* 0x0000008de4007388 */ /* 0x000fe20000000800 */
[----:B------:R-:W-:Y:S01]  /*4950*/  FMUL.FTZ R5, R143, R18 ;  /* 0x000000128f057220 */ /* 0x000fe20000410000 */
[----:B------:R-:W-:Y:S01]  /*4960*/  F2FP.BF16.PACK_AB R18, R7, R6 ;  /* 0x000000060712723e */ /* 0x000fe200000010ff */
[--C-:B------:R-:W-:Y:S01]  /*4970*/  FADD.FTZ R25, R25, -R2.reuse ;  /* 0x8000000219197221 */ /* 0x100fe20000010000 */
[----:B------:R-:W-:Y:S01]  /*4980*/  STS [R228+0x400], R22 ;  /* 0x00040016e4007388 */ /* 0x000fe20000000800 */
[----:B------:R-:W5:Y:S01]  /*4990*/  MUFU.EX2 R133, R233 ;  /* 0x000000e900857308 */ /* 0x000f620000000800 */
[--C-:B------:R-:W-:Y:S01]  /*49a0*/  FADD.FTZ R8, R8, -R2.reuse ;  /* 0x8000000208087221 */ /* 0x100fe20000010000 */
[----:B------:R-:W-:Y:S01]  /*49b0*/  F2FP.BF16.PACK_AB R21, R21, R5 ;  /* 0x000000051515723e */ /* 0x000fe200000010ff */
[----:B------:R-:W-:Y:S01]  /*49c0*/  FMUL.FTZ R6, R158, R9 ;  /* 0x000000099e067220 */ /* 0x000fe20000410000 */
[----:B------:R-:W-:Y:S01]  /*49d0*/  STS [R227+0x10480], R12 ;  /* 0x0104800ce3007388 */ /* 0x000fe20000000800 */
[----:B--2---:R-:W-:Y:S01]  /*49e0*/  FMUL.FTZ R9, R135, R13 ;  /* 0x0000000d87097220 */ /* 0x004fe20000410000 */
[----:B------:R-:W-:Y:S01]  /*49f0*/  F2FP.BF16.PACK_AB R5, R153, R149 ;  /* 0x000000959905723e */ /* 0x000fe200000010ff */
[--C-:B------:R-:W-:Y:S02]  /*4a00*/  FADD.FTZ R13, R29, -R2.reuse ;  /* 0x800000021d0d7221 */ /* 0x100fe40000010000 */
[--C-:B------:R-:W-:Y:S01]  /*4a10*/  FADD.FTZ R24, R24, -R2.reuse ;  /* 0x8000000218187221 */ /* 0x100fe20000010000 */
[----:B------:R-:W-:Y:S01]  /*4a20*/  MUFU.EX2 R20, R247 ;  /* 0x000000f700147308 */ /* 0x000fe20000000800 */
[----:B----4-:R-:W-:Y:S01]  /*4a30*/  F2FP.BF16.PACK_AB R3, R159, R160 ;  /* 0x000000a09f03723e */ /* 0x010fe200000010ff */
[----:B------:R-:W-:Y:S01]  /*4a40*/  FADD.FTZ R28, R28, -R2 ;  /* 0x800000021c1c7221 */ /* 0x000fe20000010000 */
[----:B-1----:R-:W-:Y:S01]  /*4a50*/  F2FP.BF16.PACK_AB R2, R132, R134 ;  /* 0x000000868402723e */ /* 0x002fe200000010ff */
[----:B------:R-:W-:Y:S02]  /*4a60*/  FMUL.FTZ R33, R137, R33 ;  /* 0x0000002189217220 */ /* 0x000fe40000410000 */
[----:B------:R1:W-:Y:S01]  /*4a70*/  STS [R227+0x10880], R3 ;  /* 0x01088003e3007388 */ /* 0x0003e20000000800 */
[----:B------:R-:W-:Y:S02]  /*4a80*/  FMUL.FTZ R136, R157, R8 ;  /* 0x000000089d887220 */ /* 0x000fe40000410000 */
[----:B------:R-:W-:Y:S01]  /*4a90*/  FMUL.FTZ R24, R148, R24 ;  /* 0x0000001894187220 */ /* 0x000fe20000410000 */
[----:B------:R2:W-:Y:S01]  /*4aa0*/  STS [R228+0x1400], R2 ;  /* 0x00140002e4007388 */ /* 0x0005e20000000800 */
[----:B------:R-:W2:Y:S01]  /*4ab0*/  MUFU.EX2 R23, R246 ;  /* 0x000000f600177308 */ /* 0x000ea20000000800 */
[----:B------:R-:W-:Y:S01]  /*4ac0*/  F2FP.BF16.PACK_AB R33, R33, R16 ;  /* 0x000000102121723e */ /* 0x000fe200000010ff */
[--C-:B---3--:R-:W-:Y:S01]  /*4ad0*/  FADD.FTZ R10, R10, -R0.reuse ;  /* 0x800000000a0a7221 */ /* 0x108fe20000010000 */
[----:B-----5:R-:W-:Y:S01]  /*4ae0*/  F2FP.BF16.PACK_AB R7, R135, R133 ;  /* 0x000000858707723e */ /* 0x020fe200000010ff */
[----:B------:R-:W-:Y:S01]  /*4af0*/  FMUL.FTZ R35, R133, R4 ;  /* 0x0000000485237220 */ /* 0x000fe20000410000 */
[----:B------:R-:W-:Y:S01]  /*4b00*/  F2FP.BF16.PACK_AB R4, R150, R148 ;  /* 0x000000949604723e */ /* 0x000fe200000010ff */
[--C-:B------:R-:W-:Y:S01]  /*4b10*/  FADD.FTZ R11, R11, -R0.reuse ;  /* 0x800000000b0b7221 */ /* 0x100fe20000010000 */
[----:B------:R-:W-:Y:S01]  /*4b20*/  F2FP.BF16.PACK_AB R6, R6, R136 ;  /* 0x000000880606723e */ /* 0x000fe200000010ff */
[----:B------:R-:W-:Y:S01]  /*4b30*/  STS [R228+0x1000], R7 ;  /* 0x00100007e4007388 */ /* 0x000fe20000000800 */
[----:B------:R-:W-:Y:S01]  /*4b40*/  FMUL.FTZ R10, R160, R10 ;  /* 0x0000000aa00a7220 */ /* 0x000fe20000410000 */
[----:B------:R-:W3:Y:S01]  /*4b50*/  MUFU.EX2 R16, R248 ;  /* 0x000000f800107308 */ /* 0x000ee20000000800 */
[----:B------:R-:W-:Y:S01]  /*4b60*/  FMUL.FTZ R11, R159, R11 ;  /* 0x0000000b9f0b7220 */ /* 0x000fe20000410000 */
[----:B------:R-:W-:Y:S01]  /*4b70*/  STS [R227+0x11480], R139 ;  /* 0x0114808be3007388 */ /* 0x000fe20000000800 */
[--C-:B------:R-:W-:Y:S01]  /*4b80*/  FADD.FTZ R14, R14, -R0.reuse ;  /* 0x800000000e0e7221 */ /* 0x100fe20000010000 */
[----:B------:R-:W-:Y:S01]  /*4b90*/  F2FP.BF16.PACK_AB R9, R9, R35 ;  /* 0x000000230909723e */ /* 0x000fe200000010ff */
[--C-:B------:R-:W-:Y:S01]  /*4ba0*/  FADD.FTZ R26, R26, -R0.reuse ;  /* 0x800000001a1a7221 */ /* 0x100fe20000010000 */
[----:B------:R-:W-:Y:S01]  /*4bb0*/  STS [R227+0x11880], R19 ;  /* 0x01188013e3007388 */ /* 0x000fe20000000800 */
[----:B------:R-:W-:Y:S02]  /*4bc0*/  FMUL.FTZ R134, R134, R14 ;  /* 0x0000000e86867220 */ /* 0x000fe40000410000 */
[----:B------:R-:W-:Y:S01]  /*4bd0*/  FMUL.FTZ R8, R150, R25 ;  /* 0x0000001996087220 */ /* 0x000fe20000410000 */
[----:B------:R-:W-:Y:S01]  /*4be0*/  STS [R228+0x2000], R138 ;  /* 0x0020008ae4007388 */ /* 0x000fe20000000800 */
[--C-:B-1----:R-:W-:Y:S02]  /*4bf0*/  FADD.FTZ R3, R27, -R0.reuse ;  /* 0x800000001b037221 */ /* 0x102fe40000010000 */
[--C-:B------:R-:W-:Y:S01]  /*4c00*/  FADD.FTZ R30, R30, -R0.reuse ;  /* 0x800000001e1e7221 */ /* 0x100fe20000010000 */
[----:B--2---:R-:W-:Y:S01]  /*4c10*/  F2FP.BF16.PACK_AB R2, R20, R23 ;  /* 0x000000171402723e */ /* 0x004fe200000010ff */
[----:B------:R-:W-:Y:S01]  /*4c20*/  STS [R228+0x2400], R17 ;  /* 0x00240011e4007388 */ /* 0x000fe20000000800 */
[--C-:B------:R-:W-:Y:S01]  /*4c30*/  FADD.FTZ R31, R31, -R0.reuse ;  /* 0x800000001f1f7221 */ /* 0x100fe20000010000 */
[----:B------:R-:W-:Y:S01]  /*4c40*/  F2FP.BF16.PACK_AB R8, R8, R24 ;  /* 0x000000180808723e */ /* 0x000fe200000010ff */
[----:B------:R-:W-:Y:S01]  /*4c50*/  FMUL.FTZ R23, R23, R26 ;  /* 0x0000001a17177220 */ /* 0x000fe20000410000 */
[----:B------:R3:W-:Y:S01]  /*4c60*/  STS [R227+0x12880], R2 ;  /* 0x01288002e3007388 */ /* 0x0007e20000000800 */
[----:B------:R-:W-:Y:S02]  /*4c70*/  FMUL.FTZ R3, R20, R3 ;  /* 0x0000000314037220 */ /* 0x000fe40000410000 */
[----:B------:R-:W-:Y:S01]  /*4c80*/  FMUL.FTZ R28, R149, R28 ;  /* 0x0000001c951c7220 */ /* 0x000fe20000410000 */
[----:B------:R1:W-:Y:S01]  /*4c90*/  STS [R227+0x12480], R4 ;  /* 0x01248004e3007388 */ /* 0x0003e20000000800 */
[----:B------:R-:W-:Y:S01]  /*4ca0*/  FMUL.FTZ R13, R153, R13 ;  /* 0x0000000d990d7220 */ /* 0x000fe20000410000 */
[----:B------:R-:W-:Y:S02]  /*4cb0*/  F2FP.BF16.PACK_AB R3, R3, R23 ;  /* 0x000000170303723e */ /* 0x000fe400000010ff */
[----:B------:R-:W-:Y:S02]  /*4cc0*/  STS [R228+0x3000], R5 ;  /* 0x00300005e4007388 */ /* 0x000fe40000000800 */
[----:B------:R-:W-:Y:S02]  /*4cd0*/  F2FP.BF16.PACK_AB R13, R13, R28 ;  /* 0x0000001c0d0d723e */ /* 0x000fe400000010ff */
[----:B---3--:R-:W-:Y:S01]  /*4ce0*/  F2FP.BF16.PACK_AB R2, R154, R16 ;  /* 0x000000109a02723e */ /* 0x008fe200000010ff */
[----:B------:R-:W-:Y:S02]  /*4cf0*/  FMUL.FTZ R16, R16, R30 ;  /* 0x0000001e10107220 */ /* 0x000fe40000410000 */
[----:B------:R-:W-:Y:S02]  /*4d00*/  FMUL.FTZ R154, R154, R31 ;  /* 0x0000001f9a9a7220 */ /* 0x000fe40000410000 */
[----:B------:R2:W-:Y:S01]  /*4d10*/  STS [R228+0x3400], R2 ;  /* 0x00340002e4007388 */ /* 0x0005e20000000800 */
[----:B-1----:R-:W-:Y:S02]  /*4d20*/  FADD.FTZ R4, R15, -R0 ;  /* 0x800000000f047221 */ /* 0x002fe40000010000 */
[----:B------:R-:W-:Y:S01]  /*4d30*/  IMAD.SHL.U32 R0, R224, 0x2, RZ ;  /* 0x00000002e0007824 */ /* 0x000fe200078e00ff */
[----:B------:R-:W-:Y:S01]  /*4d40*/  BAR.SYNC.DEFER_BLOCKING 0x0 ;  /* 0x0000000000007b1d */ /* 0x000fe20000010000 */
[----:B------:R-:W-:Y:S05]  /*4d50*/  FMUL.FTZ R4, R132, R4 ;  /* 0x0000000484047220 */ /* 0x000fea0000410000 */
[----:B------:R-:W-:Y:S02]  /*4d60*/  F2FP.BF16.PACK_AB R4, R4, R134 ;  /* 0x000000860404723e */ /* 0x000fe400000010ff */
[----:B--2---:R-:W-:Y:S01]  /*4d70*/  F2FP.BF16.PACK_AB R2, R11, R10 ;  /* 0x0000000a0b02723e */ /* 0x004fe200000010ff */
        /* <DEDUP_REMOVED lines=100> */
[----:B------:R-:W3:Y:S01]  /*53c0*/  LDL R162, [R1+0x3c] ;  /* 0x00003c0001a27983 */ /* 0x000ee20000100800 */
[----:B------:R-:W-:Y:S03]  /*53d0*/  USHF.R.S32.HI UR15, URZ, 0x1f, UR10 ;  /* 0x0000001f3f0f7899 */ /* 0x000fe6000801140a */
[----:B------:R-:W4:Y:S01]  /*53e0*/  LDL R239, [R1] ;  /* 0x0000000001ef7983 */ /* 0x000f220000100800 */
[----:B------:R-:W-:Y:S01]  /*53f0*/  IMAD.U32 R4, RZ, RZ, UR16 ;  /* 0x00000010ff047e24 */ /* 0x000fe2000f8e00ff */
[----:B------:R-:W-:Y:S01]  /*5400*/  UIMAD UR15, UR15, UR6, URZ ;  /* 0x000000060f0f72a4 */ /* 0x000fe2000f8e023f */
[----:B------:R-:W-:Y:S01]  /*5410*/  IMAD.U32 R0, RZ, RZ, UR16 ;  /* 0x00000010ff007e24 */ /* 0x000fe2000f8e00ff */
[----:B------:R-:W5:Y:S01]  /*5420*/  LDL.64 R236, [R1+0x28] ;  /* 0x0000280001ec7983 */ /* 0x000f620000100a00 */
[----:B------:R-:W-:Y:S02]  /*5430*/  USHF.L.U32 UR6, UR10, 0x6, URZ ;  /* 0x000000060a067899 */ /* 0x000fe4000800063f */
[----:B------:R-:W-:Y:S01]  /*5440*/  UIMAD UR15, UR10, UR7, UR15 ;  /* 0x000000070a0f72a4 */ /* 0x000fe2000f8e020f */
[----:B------:R-:W5:Y:S01]  /*5450*/  LDL.64 R240, [R1+0x10] ;  /* 0x0000100001f07983 */ /* 0x000f620000100a00 */
[----:B------:R-:W-:Y:S02]  /*5460*/  UIADD3 UR7, -UR6, UR12, URZ ;  /* 0x0000000c06077290 */ /* 0x000fe4000fffe13f */
[----:B------:R-:W-:Y:S01]  /*5470*/  IMAD.U32 R7, RZ, RZ, UR6 ;  /* 0x00000006ff077e24 */ /* 0x000fe2000f8e00ff */
[----:B------:R-:W-:Y:S06]  /*5480*/  UIADD3 UR15, UR17, UR15, URZ ;  /* 0x0000000f110f7290 */ /* 0x000fec000fffe03f */
[----:B------:R-:W-:Y:S01]  /*5490*/  IMAD.U32 R8, RZ, RZ, UR15 ;  /* 0x0000000fff087e24 */ /* 0x000fe2000f8e00ff */
[----:B--2---:R-:W-:Y:S04]  /*54a0*/  IADD3 R5, P0, R230, UR6, RZ ;  /* 0x00000006e6057c10 */ /* 0x004fe8000ff1e0ff */
[----:B---3--:R-:W-:Y:S02]  /*54b0*/  LEA.HI.X.SX32 R7, R7, R162, 0x1, P0 ;  /* 0x000000a207077211 */ /* 0x008fe400000f0eff */
[----:B------:R-:W-:Y:S01]  /*54c0*/  LEA R6, P0, R5, c[0x0][0x280], 0x2 ;  /* 0x0000a00005067a11 */ /* 0x000fe200078010ff */
[----:B------:R-:W1:Y:S01]  /*54d0*/  S2R R162, SR_TID.X ;  /* 0x0000000000a27919 */ /* 0x000e620000002100 */
[C---:B----4-:R-:W-:Y:S02]  /*54e0*/  LOP3.LUT P5, RZ, R239.reuse, 0x1, RZ, 0xc0, !PT ;  /* 0x00000001efff7812 */ /* 0x050fe400078ac0ff */
[C---:B------:R-:W-:Y:S02]  /*54f0*/  LOP3.LUT P4, RZ, R239.reuse, 0x2, RZ, 0xc0, !PT ;  /* 0x00000002efff7812 */ /* 0x040fe4000788c0ff */
[----:B-----5:R-:W-:Y:S02]  /*5500*/  LEA R0, P1, R0, R236, 0x6 ;  /* 0x000000ec00007211 */ /* 0x020fe400078230ff */
[C---:B------:R-:W-:Y:S02]  /*5510*/  ISETP.GE.OR P5, PT, R250.reuse, UR7, !P5 ;  /* 0x00000007fa007c0c */ /* 0x040fe4000efa6670 */
[----:B------:R-:W-:Y:S02]  /*5520*/  ISETP.GE.OR P4, PT, R250, UR7, !P4 ;  /* 0x00000007fa007c0c */ /* 0x000fe4000e786670 */
[----:B------:R-:W-:Y:S02]  /*5530*/  LEA.HI.X R8, R4, R241, R8, 0x6, P1 ;  /* 0x000000f104087211 */ /* 0x000fe400008f3408 */
[----:B------:R-:W-:Y:S02]  /*5540*/  LEA R4, P1, R0, c[0x0][0x1f0], 0x1 ;  /* 0x00007c0000047a11 */ /* 0x000fe400078208ff */
[----:B------:R-:W-:Y:S02]  /*5550*/  LOP3.LUT P2, RZ, R239, 0x4, RZ, 0xc0, !PT ;  /* 0x00000004efff7812 */ /* 0x000fe4000784c0ff */
[----:B------:R-:W-:Y:S02]  /*5560*/  LEA.HI.X R7, R5, c[0x0][0x284], R7, 0x2, P0 ;  /* 0x0000a10005077a11 */ /* 0x000fe400000f1407 */
[----:B------:R-:W-:Y:S02]  /*5570*/  ISETP.GE.OR P2, PT, R250, UR7, !P2 ;  /* 0x00000007fa007c0c */ /* 0x000fe4000d746670 */
[----:B------:R-:W-:Y:S01]  /*5580*/  LEA.HI.X R5, R0, c[0x0][0x1f4], R8, 0x1, P1 ;  /* 0x00007d0000057a11 */ /* 0x000fe200008f0c08 */
[----:B-1----:R-:W-:Y:S04]  /*5590*/  @!P3 IMAD.SHL.U32 R0, R162, 0x10, RZ ;  /* 0x00000010a200b824 */ /* 0x002fe800078e00ff */
[----:B------:R-:W-:Y:S01]  /*55a0*/  @!PT LDS RZ, [RZ] ;  /* 0x00000000fffff984 */ /* 0x000fe20000000800 */
[----:B------:R-:W-:Y:S01]  /*55b0*/  @!PT LDS RZ, [RZ] ;  /* 0x00000000fffff984 */ /* 0x000fe20000000800 */
[----:B------:R-:W-:Y:S01]  /*55c0*/  @!PT LDS RZ, [RZ] ;  /* 0x00000000fffff984 */ /* 0x000fe20000000800 */
[----:B------:R1:W-:Y:S04]  /*55d0*/  LDGSTS.E.BYPASS.LTC128B.128 [R251+0xc080], [R4.64], !P5 ;  /* 0x0c08000004fb7fae */ /* 0x0003e8000e901d52 */
[----:B------:R1:W-:Y:S04]  /*55e0*/  LDGSTS.E.BYPASS.LTC128B.128 [R251+0xd080], [R4.64+0x40], !P4 ;  /* 0x0d08004004fb7fae */ /* 0x0003e8000e101d52 */
[----:B------:R1:W-:Y:S04]  /*55f0*/  LDGSTS.E.BYPASS.LTC128B.128 [R251+0xe080], [R4.64+0x80], !P2 ;  /* 0x0e08008004fb7fae */ /* 0x0003e8000d101d52 */
[----:B------:R1:W-:Y:S02]  /*5600*/  @!P3 LDGSTS.E.BYPASS.LTC128B.128 [R0+0xf280], [R6.64] ;  /* 0x0f2800000600bfae */ /* 0x0003e4000b901d52 */
.L_x_584:
        /* <DEDUP_REMOVED lines=80> */
[-C--:B------:R-:W-:Y:S04]  /*5b10*/  HMMA.16816.F32.BF16 R12, R148, R152.reuse, R12 ;  /* 0x00000098940c723c */ /* 0x080fe8000004180c */
        /* <DEDUP_REMOVED lines=159> */
.L_x_582:
[----:B------:R-:W-:Y:S01]  /*6510*/  USHF.L.U32 UR6, UR14, 0x7, URZ ;  /* 0x000000070e067899 */ /* 0x000fe2000800063f */
[----:B------:R-:W-:Y:S05]  /*6520*/  @P1 BRA `(.L_x_586) ;  /* 0x0000128000001947 */ /* 0x000fea0003800000 */
[----:B------:R-:W1:Y:S01]  /*6530*/  S2R R32, SR_TID.X ;  /* 0x0000000000207919 */ /* 0x000e620000002100 */
[----:B------:R-:W-:Y:S01]  /*6540*/  F2FP.BF16.PACK_AB R36, R37, R36 ;  /* 0x000000242524723e */ /* 0x000fe200000010ff */
[----:B------:R-:W-:Y:S01]  /*6550*/  ULDC.64 UR4, c[0x0][0x358] ;  /* 0x0000d60000047ab9 */ /* 0x000fe20000000a00 */
[----:B------:R-:W-:Y:S01]  /*6560*/  F2FP.BF16.PACK_AB R38, R39, R38 ;  /* 0x000000262726723e */ /* 0x000fe200000010ff */
[----:B------:R-:W-:Y:S01]  /*6570*/  UISETP.NE.U32.AND UP1, UPT, URZ, UR4, UPT ;  /* 0x000000043f00728c */ /* 0x000fe2000bf25070 */
[----:B------:R-:W-:Y:S01]  /*6580*/  F2FP.BF16.PACK_AB R48, R49, R48 ;  /* 0x000000303130723e */ /* 0x000fe200000010ff */
[----:B------:R-:W-:Y:S01]  /*6590*/  UMOV UR7, 0x4 ;  /* 0x0000000400077882 */ /* 0x000fe20000000000 */
[----:B------:R-:W-:Y:S01]  /*65a0*/  F2FP.BF16.PACK_AB R50, R51, R50 ;  /* 0x000000323332723e */ /* 0x000fe200000010ff */
[----:B------:R-:W-:Y:S01]  /*65b0*/  UISETP.NE.AND.EX UP1, UPT, URZ, UR5, UPT, UP1 ;  /* 0x000000053f00728c */ /* 0x000fe2000bf25310 */
[----:B------:R-:W-:-:S02]  /*65c0*/  F2FP.BF16.PACK_AB R40, R41, R40 ;  /* 0x000000282928723e */ /* 0x000fc400000010ff */
[----:B------:R-:W-:Y:S01]  /*65d0*/  F2FP.BF16.PACK_AB R42, R43, R42 ;  /* 0x0000002a2b2a723e */ /* 0x000fe200000010ff */
[----:B------:R-:W-:Y:S01]  /*65e0*/  ULDC.64 UR4, c[0x0][0x358] ;  /* 0x0000d60000047ab9 */ /* 0x000fe20000000a00 */
[----:B------:R-:W-:Y:S01]  /*65f0*/  F2FP.BF16.PACK_AB R44, R45, R44 ;  /* 0x0000002c2d2c723e */ /* 0x000fe200000010ff */
[----:B------:R-:W-:Y:S01]  /*6600*/  UIMAD.WIDE UR4, UR13, UR7, UR4 ;  /* 0x000000070d0472a5 */ /* 0x000fe2000f8e0204 */
[----:B------:R-:W-:Y:S02]  /*6610*/  F2FP.BF16.PACK_AB R46, R47, R46 ;  /* 0x0000002e2f2e723e */ /* 0x000fe400000010ff */
[----:B------:R-:W-:Y:S02]  /*6620*/  F2FP.BF16.PACK_AB R52, R53, R52 ;  /* 0x000000343534723e */ /* 0x000fe400000010ff */
[----:B------:R-:W-:Y:S02]  /*6630*/  F2FP.BF16.PACK_AB R54, R55, R54 ;  /* 0x000000363736723e */ /* 0x000fe400000010ff */
[----:B------:R-:W-:-:S02]  /*6640*/  F2FP.BF16.PACK_AB R64, R65, R64 ;  /* 0x000000404140723e */ /* 0x000fc400000010ff */
[----:B------:R-:W-:Y:S02]  /*6650*/  F2FP.BF16.PACK_AB R66, R67, R66 ;  /* 0x000000424342723e */ /* 0x000fe400000010ff */
[----:B-1----:R-:W-:Y:S02]  /*6660*/  SHF.R.S32.HI R30, RZ, 0x1f, R32 ;  /* 0x0000001fff1e7819 */ /* 0x002fe40000011420 */
[----:B------:R-:W-:Y:S02]  /*6670*/  F2FP.BF16.PACK_AB R56, R57, R56 ;  /* 0x000000383938723e */ /* 0x000fe400000010ff */
[CC--:B------:R-:W-:Y:S02]  /*6680*/  LEA.HI R3, R30.reuse, R32.reuse, RZ, 0x2 ;  /* 0x000000201e037211 */ /* 0x0c0fe400078f10ff */
[----:B------:R-:W-:Y:S02]  /*6690*/  LEA.HI R2, R30, R32, RZ, 0x5 ;  /* 0x000000201e027211 */ /* 0x000fe400078f28ff */
[----:B------:R-:W-:-:S02]  /*66a0*/  SHF.R.S32.HI R28, RZ, 0x2, R3 ;  /* 0x00000002ff1c7819 */ /* 0x000fc40000011403 */
[----:B------:R-:W-:Y:S02]  /*66b0*/  SHF.R.S32.HI R0, RZ, 0x1f, R3 ;  /* 0x0000001fff007819 */ /* 0x000fe40000011403 */
[----:B------:R-:W-:Y:S02]  /*66c0*/  SHF.R.S32.HI R24, RZ, 0x5, R2 ;  /* 0x00000005ff187819 */ /* 0x000fe40000011402 */
        /* <DEDUP_REMOVED lines=72> */
[----:B------:R-:W-:Y:S01]  /*6b50*/  PLOP3.LUT P1, PT, PT, PT, UP1, 0x80, 0x0 ;  /* 0x000000000000781c */ /* 0x000fe20003f2f018 */
        /* <DEDUP_REMOVED lines=36> */
[----:B------:R3:W-:Y:S04]  /*6da0*/  STS [R0+0x5280], R7 ;  /* 0x0052800700007388 */ /* 0x0007e80000000800 */
[----:B------:R-:W-:Y:S04]  /*6db0*/  STS [R2+0x5080], R4 ;  /* 0x0050800402007388 */ /* 0x000fe80000000800 */
[----:B------:R4:W-:Y:S01]  /*6dc0*/  STS [R2+0x5280], R3 ;  /* 0x0052800302007388 */ /* 0x0009e20000000800 */
[----:B-1----:R-:W-:-:S02]  /*6dd0*/  IMAD.U32 R9, RZ, RZ, UR5 ;  /* 0x00000005ff097e24 */ /* 0x002fc4000f8e00ff */
[----:B--2---:R-:W-:Y:S01]  /*6de0*/  IMAD.U32 R8, RZ, RZ, UR4 ;  /* 0x00000004ff087e24 */ /* 0x004fe2000f8e00ff */
[----:B------:R-:W-:Y:S06]  /*6df0*/  BAR.SYNC.DEFER_BLOCKING 0x1, 0x100 ;  /* 0x0044000000007b1d */ /* 0x000fec0000010000 */
[----:B------:R-:W-:Y:S02]  /*6e00*/  ULDC.64 UR4, c[0x0][0x360] ;  /* 0x0000d80000047ab9 */ /* 0x000fe40000000a00 */
[----:B------:R-:W-:Y:S01]  /*6e10*/  UISETP.NE.U32.AND UP0, UPT, URZ, UR4, UPT ;  /* 0x000000043f00728c */ /* 0x000fe2000bf05070 */
[----:B---3--:R-:W2:Y:S03]  /*6e20*/  @P1 LDG.E R0, [R8.64] ;  /* 0x0000001208001981 */ /* 0x008ea6000c1e1900 */
[----:B------:R-:W-:Y:S01]  /*6e30*/  UISETP.NE.AND.EX UP0, UPT, URZ, UR5, UPT, UP0 ;  /* 0x000000053f00728c */ /* 0x000fe2000bf05300 */
[----:B------:R-:W-:-:S02]  /*6e40*/  IMAD.MOV.U32 R5, RZ, RZ, c[0x0][0x2f0] ;  /* 0x0000bc00ff057624 */ /* 0x000fc400078e00ff */
[----:B------:R-:W-:-:S03]  /*6e50*/  ULDC.64 UR4, c[0x0][0x360] ;  /* 0x0000d80000047ab9 */ /* 0x000fc60000000a00 */
[----:B------:R-:W-:-:S05]  /*6e60*/  PLOP3.LUT P0, PT, PT, PT, UP0, 0x80, 0x0 ;  /* 0x000000000000781c */ /* 0x000fca0003f0f008 */
[----:B------:R-:W-:-:S06]  /*6e70*/  @UP0 UIMAD.WIDE UR4, UR13, UR7, UR4 ;  /* 0x000000070d0402a5 */ /* 0x000fcc000f8e0204 */
[----:B----4-:R-:W-:Y:S02]  /*6e80*/  IMAD.U32 R2, RZ, RZ, UR4 ;  /* 0x00000004ff027e24 */ /* 0x010fe4000f8e00ff */
        /* <DEDUP_REMOVED lines=10> */
[----:B------:R-:W2:Y:S04]  /*6f30*/  LDG.E R0, [R8.64] ;  /* 0x0000001208007981 */ /* 0x000ea8000c1e1900 */
[----:B------:R-:W2:Y:S02]  /*6f40*/  LDG.E R2, [R8.64+0x4] ;  /* 0x0000041208027981 */ /* 0x000ea4000c1e1900 */
[----:B--2--5:R-:W-:Y:S02]  /*6f50*/  IADD3 R5, -R0, R2, RZ ;  /* 0x0000000200057210 */ /* 0x024fe40007ffe1ff */
.L_x_587:
[----:B-1----:R-:W2:Y:S01]  /*6f60*/  LDL R31, [R1+0xc] ;  /* 0x00000c00011f7983 */ /* 0x002ea20000100800 */
[----:B------:R-:W-:Y:S01]  /*6f70*/  LEA.HI R0, R30, R32, RZ, 0x3 ;  /* 0x000000201e007211 */ /* 0x000fe200078f18ff */
[----:B------:R-:W-:Y:S01]  /*6f80*/  IMAD.SHL.U32 R12, R29, 0x8, RZ ;  /* 0x000000081d0c7824 */ /* 0x000fe200078e00ff */
[----:B------:R-:W-:Y:S01]  /*6f90*/  LEA.HI R2, R28, R28, RZ, 0x1 ;  /* 0x0000001c1c027211 */ /* 0x000fe200078f08ff */
[----:B------:R-:W-:Y:S01]  /*6fa0*/  USHF.R.S32.HI UR7, URZ, 0x1f, UR13 ;  /* 0x0000001f3f077899 */ /* 0x000fe2000801140d */
[----:B-----5:R-:W-:Y:S01]  /*6fb0*/  IADD3 R5, R5, -UR6, RZ ;  /* 0x8000000605057c10 */ /* 0x020fe2000fffe0ff */
[----:B------:R-:W-:Y:S01]  /*6fc0*/  IMAD.SHL.U32 R0, R0, 0x8, RZ ;  /* 0x0000000800007824 */ /* 0x000fe200078e00ff */
[----:B------:R-:W-:Y:S01]  /*6fd0*/  LOP3.LUT R2, R2, 0x3fffffe, RZ, 0xc0, !PT ;  /* 0x03fffffe02027812 */ /* 0x000fe200078ec0ff */
[----:B------:R-:W-:Y:S01]  /*6fe0*/  USEL UR13, UR13, URZ, !UP1 ;  /* 0x0000003f0d0d7287 */ /* 0x000fe2000c800000 */
[----:B------:R-:W-:Y:S01]  /*6ff0*/  SHF.R.S32.HI R13, RZ, 0x1f, R12 ;  /* 0x0000001fff0d7819 */ /* 0x000fe2000001140c */
[----:B------:R-:W-:Y:S01]  /*7000*/  USEL UR7, UR7, URZ, !UP1 ;  /* 0x0000003f07077287 */ /* 0x000fe2000c800000 */
[----:B------:R-:W-:Y:S01]  /*7010*/  LOP3.LUT R0, R0, 0xc0, RZ, 0xc0, !PT ;  /* 0x000000c000007812 */ /* 0x000fe200078ec0ff */
[----:B------:R-:W-:Y:S01]  /*7020*/  IMAD.IADD R2, R28, 0x1, -R2 ;  /* 0x000000011c027824 */ /* 0x000fe200078e0a02 */
[----:B------:R-:W-:Y:S01]  /*7030*/  IMNMX R14, R5, 0x80, PT ;  /* 0x00000080050e7817 */ /* 0x000fe20003800200 */
[----:B------:R-:W-:Y:S01]  /*7040*/  ULDC.64 UR4, c[0x0][0x340] ;  /* 0x0000d00000047ab9 */ /* 0x000fe20000000a00 */
[----:B------:R-:W-:Y:S01]  /*7050*/  LOP3.LUT R3, R0, 0x18, R12, 0xf8, !PT ;  /* 0x0000001800037812 */ /* 0x000fe200078ef80c */
[----:B------:R-:W-:Y:S01]  /*7060*/  IMAD R2, R24, 0x8, R2 ;  /* 0x0000000818027824 */ /* 0x000fe200078e0202 */
[----:B------:R-:W-:Y:S01]  /*7070*/  SHF.R.U32.HI R0, RZ, 0x3, R0 ;  /* 0x00000003ff007819 */ /* 0x000fe20000011600 */
[----:B------:R-:W-:Y:S01]  /*7080*/  UIMAD UR4, UR7, UR4, URZ ;  /* 0x00000004070472a4 */ /* 0x000fe2000f8e023f */
[----:B------:R-:W-:Y:S01]  /*7090*/  ISETP.GE.AND P4, PT, R28, R14, PT ;  /* 0x0000000e1c00720c */ /* 0x000fe20003f86270 */
[----:B------:R-:W-:Y:S01]  /*70a0*/  IMAD.U32 R30, RZ, RZ, UR13 ;  /* 0x0000000dff1e7e24 */ /* 0x000fe2000f8e00ff */
[----:B------:R-:W-:Y:S01]  /*70b0*/  LOP3.LUT R0, R3, R0, RZ, 0x3c, !PT ;  /* 0x0000000003007212 */ /* 0x000fe200078e3cff */
[----:B------:R-:W-:Y:S01]  /*70c0*/  UIMAD UR4, UR13, UR5, UR4 ;  /* 0x000000050d0472a4 */ /* 0x000fe2000f8e0204 */
[----:B------:R-:W-:Y:S01]  /*70d0*/  IMAD.U32 R6, RZ, RZ, UR14 ;  /* 0x0000000eff067e24 */ /* 0x000fe2000f8e00ff */
[----:B------:R-:W-:Y:S01]  /*70e0*/  BSSY B0, `(.L_x_588) ;  /* 0x0000029000007945 */ /* 0x000fe20003800000 */
[----:B------:R-:W-:Y:S01]  /*70f0*/  IADD3 R15, R12, 0x20, RZ ;  /* 0x000000200c0f7810 */ /* 0x000fe20007ffe0ff */
[----:B------:R-:W-:-:S04]  /*7100*/  IMAD.U32 R0, R2, 0x20, R0 ;  /* 0x0000002002007824 */ /* 0x000fc800078e0000 */
[----:B------:R-:W-:-:S05]  /*7110*/  IMAD.SHL.U32 R0, R0, 0x2, RZ ;  /* 0x0000000200007824 */ /* 0x000fca00078e00ff */
[----:B------:R1:W3:Y:S04]  /*7120*/  LDS.128 R40, [R0+0x7080] ;  /* 0x0070800000287984 */ /* 0x0002e80000000c00 */
[----:B------:R1:W4:Y:S04]  /*7130*/  LDS.128 R36, [R0+0x9080] ;  /* 0x0090800000247984 */ /* 0x0003280000000c00 */
[----:B------:R1:W1:Y:S04]  /*7140*/  LDS.128 R32, [R0+0xb080] ;  /* 0x00b0800000207984 */ /* 0x0002680000000c00 */
[----:B------:R1:W1:Y:S04]  /*7150*/  LDS.128 R52, [R0+0x80] ;  /* 0x0000800000347984 */ /* 0x0002680000000c00 */
[----:B------:R1:W1:Y:S04]  /*7160*/  LDS.128 R48, [R0+0x2080] ;  /* 0x0020800000307984 */ /* 0x0002680000000c00 */
[----:B------:R1:W1:Y:S04]  /*7170*/  LDS.128 R44, [R0+0x4080] ;  /* 0x00408000002c7984 */ /* 0x0002680000000c00 */
[----:B------:R1:W1:Y:S04]  /*7180*/  LDS.128 R60, [R0+0x1080] ;  /* 0x00108000003c7984 */ /* 0x0002680000000c00 */
[----:B------:R1:W1:Y:S04]  /*7190*/  LDS.128 R56, [R0+0x3080] ;  /* 0x0030800000387984 */ /* 0x0002680000000c00 */
[----:B------:R1:W1:Y:S01]  /*71a0*/  LDS.128 R64, [R0+0x5080] ;  /* 0x0050800000407984 */ /* 0x0002620000000c00 */
[----:B--2---:R-:W-:-:S05]  /*71b0*/  SHF.R.S32.HI R29, RZ, 0x1f, R31 ;  /* 0x0000001fff1d7819 */ /* 0x004fca000001141f */
[----:B------:R-:W-:-:S04]  /*71c0*/  IMAD R2, R29, c[0x0][0x338], RZ ;  /* 0x0000ce001d027a24 */ /* 0x000fc800078e02ff */
[C---:B------:R-:W-:Y:S02]  /*71d0*/  IMAD R4, R31.reuse, c[0x0][0x33c], R2 ;  /* 0x0000cf001f047a24 */ /* 0x040fe400078e0202 */
[----:B------:R-:W-:-:S04]  /*71e0*/  IMAD.WIDE.U32 R2, R31, c[0x0][0x338], R12 ;  /* 0x0000ce001f027a25 */ /* 0x000fc800078e000c */
[----:B------:R-:W-:Y:S01]  /*71f0*/  IMAD.IADD R3, R3, 0x1, R4 ;  /* 0x0000000103037824 */ /* 0x000fe200078e0204 */
[----:B------:R-:W-:-:S03]  /*7200*/  IADD3 R4, P0, R28, UR8, RZ ;  /* 0x000000081c047c10 */ /* 0x000fc6000ff1e0ff */
[----:B------:R-:W-:Y:S01]  /*7210*/  IMAD.WIDE.U32 R10, R30, c[0x0][0x340], R2 ;  /* 0x0000d0001e0a7a25 */ /* 0x000fe200078e0002 */
[----:B------:R-:W-:-:S04]  /*7220*/  LEA.HI.X.SX32 R5, R28, UR9, 0x1, P0 ;  /* 0x000000091c057c11 */ /* 0x000fc800080f0eff */
[----:B------:R-:W-:Y:S01]  /*7230*/  IADD3 R7, R11, UR4, RZ ;  /* 0x000000040b077c10 */ /* 0x000fe2000fffe0ff */
[----:B------:R-:W-:Y:S01]  /*7240*/  IMAD.WIDE R8, R6, 0x80, R4 ;  /* 0x0000008006087825 */ /* 0x000fe200078e0204 */
[----:B------:R-:W-:Y:S05]  /*7250*/  @P4 BRA `(.L_x_589) ;  /* 0x0000011000004947 */ /* 0x000fea0003800000 */
[C---:B-1-34-:R-:W-:Y:S01]  /*7260*/  ISETP.GE.AND P3, PT, R12.reuse, c[0x0][0x324], PT ;  /* 0x0000c9000c007a0c */ /* 0x05afe20003f66270 */
[----:B------:R-:W1:Y:S01]  /*7270*/  LDS.128 R24, [R0+0x8080] ;  /* 0x0080800000187984 */ /* 0x000e620000000c00 */
[----:B------:R-:W-:Y:S01]  /*7280*/  IMAD.MOV.U32 R6, RZ, RZ, R10 ;  /* 0x000000ffff067224 */ /* 0x000fe200078e000a */
[----:B------:R-:W-:Y:S02]  /*7290*/  IADD3 R2, R12, 0x40, RZ ;  /* 0x000000400c027810 */ /* 0x000fe40007ffe0ff */
[----:B------:R-:W-:Y:S01]  /*72a0*/  LDS.128 R16, [R0+0xa080] ;  /* 0x00a0800000107984 */ /* 0x000fe20000000c00 */
[----:B------:R-:W-:Y:S01]  /*72b0*/  IMAD.WIDE.U32 R4, R8, c[0x0][0x330], R6 ;  /* 0x0000cc0008047a25 */ /* 0x000fe200078e0006 */
[----:B------:R-:W-:Y:S02]  /*72c0*/  ISETP.GE.AND P2, PT, R15, c[0x0][0x324], PT ;  /* 0x0000c9000f007a0c */ /* 0x000fe40003f46270 */
[----:B------:R-:W-:-:S02]  /*72d0*/  ISETP.GE.AND P1, PT, R2, c[0x0][0x324], PT ;  /* 0x0000c90002007a0c */ /* 0x000fc40003f26270 */
[----:B------:R-:W-:Y:S02]  /*72e0*/  LEA R2, P0, R4, c[0x0][0x318], 0x1 ;  /* 0x0000c60004027a11 */ /* 0x000fe400078008ff */
[----:B------:R2:W3:Y:S02]  /*72f0*/  @!P3 LDS.128 R20, [R0+0x6080] ;  /* 0x006080000014b984 */ /* 0x0004e40000000c00 */
[----:B--2---:R-:W-:-:S04]  /*7300*/  IMAD R0, R9, c[0x0][0x330], RZ ;  /* 0x0000cc0009007a24 */ /* 0x004fc800078e02ff */
[----:B------:R-:W-:-:S04]  /*7310*/  IMAD R0, R8, c[0x0][0x334], R0 ;  /* 0x0000cd0008007a24 */ /* 0x000fc800078e0200 */
[----:B------:R-:W-:-:S05]  /*7320*/  IMAD.IADD R0, R5, 0x1, R0 ;  /* 0x0000000105007824 */ /* 0x000fca00078e0200 */
[----:B------:R-:W-:-:S05]  /*7330*/  LEA.HI.X R3, R4, c[0x0][0x31c], R0, 0x1, P0 ;  /* 0x0000c70004037a11 */ /* 0x000fca00000f0c00 */
[----:B-1----:R1:W-:Y:S04]  /*7340*/  @!P2 STG.E.128 [R2.64+0x40], R24 ;  /* 0x000040180200a986 */ /* 0x0023e8000c101d12 */
[----:B---3--:R1:W-:Y:S04]  /*7350*/  @!P3 STG.E.128 [R2.64], R20 ;  /* 0x000000140200b986 */ /* 0x0083e8000c101d12 */
[----:B------:R1:W-:Y:S02]  /*7360*/  @!P1 STG.E.128 [R2.64+0x80], R16 ;  /* 0x0000801002009986 */ /* 0x0003e4000c101d12 */
.L_x_589:
[----:B-1-34-:R-:W-:Y:S05]  /*7370*/  BSYNC B0 ;  /* 0x0000000000007941 */ /* 0x01afea0003800000 */
.L_x_588:
[----:B------:R-:W-:Y:S01]  /*7380*/  IADD3 R28, R28, 0x40, RZ ;  /* 0x000000401c1c7810 */ /* 0x000fe20007ffe0ff */
[----:B------:R-:W-:Y:S03]  /*7390*/  BSSY B0, `(.L_x_590) ;  /* 0x0000014000007945 */ /* 0x000fe60003800000 */
[----:B------:R-:W-:-:S13]  /*73a0*/  ISETP.GE.AND P3, PT, R28, R14, PT ;  /* 0x0000000e1c00720c */ /* 0x000fda0003f66270 */
        /* <DEDUP_REMOVED lines=15> */
[----:B------:R1:W-:Y:S04]  /*74a0*/  @!P2 STG.E.128 [R2.64], R40 ;  /* 0x000000280200a986 */ /* 0x0003e8000c101d12 */
[----:B------:R1:W-:Y:S04]  /*74b0*/  @!P1 STG.E.128 [R2.64+0x40], R36 ;  /* 0x0000402402009986 */ /* 0x0003e8000c101d12 */
[----:B------:R1:W-:Y:S02]  /*74c0*/  @!P0 STG.E.128 [R2.64+0x80], R32 ;  /* 0x0000802002008986 */ /* 0x0003e4000c101d12 */
.L_x_591:
[----:B------:R-:W-:Y:S05]  /*74d0*/  BSYNC B0 ;  /* 0x0000000000007941 */ /* 0x000fea0003800000 */
.L_x_590:
[----:B------:R-:W-:Y:S01]  /*74e0*/  IMAD R0, R29, c[0x0][0x308], RZ ;  /* 0x0000c2001d007a24 */ /* 0x000fe200078e02ff */
[----:B------:R-:W-:Y:S01]  /*74f0*/  ULDC.64 UR4, c[0x0][0x310] ;  /* 0x0000c40000047ab9 */ /* 0x000fe20000000a00 */
[C---:B-1----:R-:W-:Y:S01]  /*7500*/  IMAD.WIDE.U32 R2, R31.reuse, c[0x0][0x308], R12 ;  /* 0x0000c2001f027a25 */ /* 0x042fe200078e000c */
[----:B------:R-:W-:Y:S01]  /*7510*/  UIMAD UR4, UR7, UR4, URZ ;  /* 0x00000004070472a4 */ /* 0x000fe2000f8e023f */
[----:B------:R-:W-:Y:S02]  /*7520*/  BSSY B0, `(.L_x_592) ;  /* 0x0000015000007945 */ /* 0x000fe40003800000 */
[----:B------:R-:W-:Y:S01]  /*7530*/  IMAD R0, R31, c[0x0][0x30c], R0 ;  /* 0x0000c3001f007a24 */ /* 0x000fe200078e0200 */
[----:B------:R-:W-:-:S04]  /*7540*/  UIMAD UR4, UR13, UR5, UR4 ;  /* 0x000000050d0472a4 */ /* 0x000fc8000f8e0204 */
[----:B------:R-:W-:-:S05]  /*7550*/  IADD3 R3, R3, R0, RZ ;  /* 0x0000000003037210 */ /* 0x000fca0007ffe0ff */
        /* <DEDUP_REMOVED lines=17> */
.L_x_593:
[----:B------:R-:W-:Y:S05]  /*7670*/  BSYNC B0 ;  /* 0x0000000000007941 */ /* 0x000fea0003800000 */
.L_x_592:
        /* <DEDUP_REMOVED lines=19> */
.L_x_586:
        /* <DEDUP_REMOVED lines=10> */
[----:B------:R-:W2:Y:S01]  /*7850*/  @P1 LDG.E R0, [R4.64] ;  /* 0x0000001204001981 */ /* 0x000ea2000c1e1900 */
        /* <DEDUP_REMOVED lines=20> */
.L_x_594:
[----:B-1----:R-:W2:Y:S01]  /*79a0*/  LDL R0, [R1+0xc] ;  /* 0x00000c0001007983 */ /* 0x002ea20000100800 */
[----:B------:R-:W-:Y:S01]  /*79b0*/  USHF.R.S32.HI UR7, URZ, 0x1f, UR13 ;  /* 0x0000001f3f077899 */ /* 0x000fe2000801140d */
[----:B-----5:R-:W-:Y:S01]  /*79c0*/  IADD3 R14, R6, -UR6, RZ ;  /* 0x80000006060e7c10 */ /* 0x020fe2000fffe0ff */
[----:B------:R-:W-:Y:S01]  /*79d0*/  USEL UR13, UR13, URZ, !UP1 ;  /* 0x0000003f0d0d7287 */ /* 0x000fe2000c800000 */
[----:B------:R-:W1:Y:S01]  /*79e0*/  S2R R2, SR_TID.X ;  /* 0x0000000000027919 */ /* 0x000e620000002100 */
[----:B------:R-:W-:Y:S01]  /*79f0*/  USEL UR7, UR7, URZ, !UP1 ;  /* 0x0000003f07077287 */ /* 0x000fe2000c800000 */
[----:B------:R-:W-:Y:S01]  /*7a00*/  IMAD.U32 R6, RZ, RZ, UR14 ;  /* 0x0000000eff067e24 */ /* 0x000fe2000f8e00ff */
[----:B------:R-:W-:Y:S01]  /*7a10*/  ULDC.64 UR4, c[0x0][0x310] ;  /* 0x0000c40000047ab9 */ /* 0x000fe20000000a00 */
[----:B------:R-:W-:Y:S01]  /*7a20*/  BSSY B0, `(.L_x_595) ;  /* 0x0000027000007945 */ /* 0x000fe20003800000 */
[----:B------:R-:W-:Y:S01]  /*7a30*/  UIMAD UR4, UR7, UR4, URZ ;  /* 0x00000004070472a4 */ /* 0x000fe2000f8e023f */
[----:B------:R-:W-:-:S03]  /*7a40*/  IMAD.U32 R17, RZ, RZ, UR13 ;  /* 0x0000000dff117e24 */ /* 0x000fc6000f8e00ff */
[----:B------:R-:W-:Y:S01]  /*7a50*/  UIMAD UR4, UR13, UR5, UR4 ;  /* 0x000000050d0472a4 */ /* 0x000fe2000f8e0204 */
[----:B-1----:R-:W-:-:S04]  /*7a60*/  SHF.R.S32.HI R4, RZ, 0x1f, R2 ;  /* 0x0000001fff047819 */ /* 0x002fc80000011402 */
[----:B------:R-:W-:Y:S01]  /*7a70*/  LEA.HI R4, R4, R2, RZ, 0x2 ;  /* 0x0000000204047211 */ /* 0x000fe200078f10ff */
[----:B--2---:R-:W-:-:S03]  /*7a80*/  IMAD.MOV.U32 R19, RZ, RZ, R0 ;  /* 0x000000ffff137224 */ /* 0x004fc600078e0000 */
[----:B------:R-:W-:Y:S02]  /*7a90*/  LOP3.LUT R0, R4, 0x1ffffffc, RZ, 0xc0, !PT ;  /* 0x1ffffffc04007812 */ /* 0x000fe400078ec0ff */
[----:B------:R-:W-:-:S03]  /*7aa0*/  SHF.R.S32.HI R18, RZ, 0x1f, R19 ;  /* 0x0000001fff127819 */ /* 0x000fc60000011413 */
[----:B------:R-:W-:-:S04]  /*7ab0*/  IMAD.IADD R0, R2, 0x1, -R0 ;  /* 0x0000000102007824 */ /* 0x000fc800078e0a00 */
[----:B------:R-:W-:Y:S02]  /*7ac0*/  IMAD.SHL.U32 R12, R0, 0x8, RZ ;  /* 0x00000008000c7824 */ /* 0x000fe400078e00ff */
[----:B------:R-:W-:-:S03]  /*7ad0*/  IMAD R0, R18, c[0x0][0x308], RZ ;  /* 0x0000c20012007a24 */ /* 0x000fc600078e02ff */
[----:B------:R-:W-:Y:S01]  /*7ae0*/  SHF.R.S32.HI R13, RZ, 0x1f, R12 ;  /* 0x0000001fff0d7819 */ /* 0x000fe2000001140c */
[C---:B------:R-:W-:Y:S01]  /*7af0*/  IMAD R0, R19.reuse, c[0x0][0x30c], R0 ;  /* 0x0000c30013007a24 */ /* 0x040fe200078e0200 */
[C---:B------:R-:W-:Y:S02]  /*7b00*/  IADD3 R15, R12.reuse, 0x20, RZ ;  /* 0x000000200c0f7810 */ /* 0x040fe40007ffe0ff */
[----:B------:R-:W-:Y:S01]  /*7b10*/  IADD3 R16, R12, 0x40, RZ ;  /* 0x000000400c107810 */ /* 0x000fe20007ffe0ff */
[----:B------:R-:W-:-:S04]  /*7b20*/  IMAD.WIDE.U32 R2, R19, c[0x0][0x308], R12 ;  /* 0x0000c20013027a25 */ /* 0x000fc800078e000c */
[----:B------:R-:W-:Y:S01]  /*7b30*/  IMAD.IADD R3, R3, 0x1, R0 ;  /* 0x0000000103037824 */ /* 0x000fe200078e0200 */
[----:B------:R-:W-:-:S03]  /*7b40*/  SHF.R.S32.HI R0, RZ, 0x2, R4 ;  /* 0x00000002ff007819 */ /* 0x000fc60000011404 */
[----:B------:R-:W-:Y:S01]  /*7b50*/  IMAD.WIDE.U32 R10, R17, c[0x0][0x310], R2 ;  /* 0x0000c400110a7a25 */ /* 0x000fe200078e0002 */
[C---:B------:R-:W-:Y:S02]  /*7b60*/  ISETP.GE.AND P4, PT, R0.reuse, R14, PT ;  /* 0x0000000e0000720c */ /* 0x040fe40003f86270 */
[C---:B------:R-:W-:Y:S02]  /*7b70*/  IADD3 R4, P0, R0.reuse, UR8, RZ ;  /* 0x0000000800047c10 */ /* 0x040fe4000ff1e0ff */
[----:B------:R-:W-:Y:S02]  /*7b80*/  IADD3 R3, R11, UR4, RZ ;  /* 0x000000040b037c10 */ /* 0x000fe4000fffe0ff */
[----:B------:R-:W-:-:S05]  /*7b90*/  LEA.HI.X.SX32 R5, R0, UR9, 0x1, P0 ;  /* 0x0000000900057c11 */ /* 0x000fca00080f0eff */
[----:B------:R-:W-:Y:S02]  /*7ba0*/  IMAD.WIDE R6, R6, 0x80, R4 ;  /* 0x0000008006067825 */ /* 0x000fe400078e0204 */
        /* <DEDUP_REMOVED lines=14> */
.L_x_596:
[----:B------:R-:W-:Y:S05]  /*7c90*/  BSYNC B0 ;  /* 0x0000000000007941 */ /* 0x000fea0003800000 */
.L_x_595:
        /* <DEDUP_REMOVED lines=19> */
.L_x_598:
[----:B------:R-:W-:Y:S05]  /*7dd0*/  BSYNC B0 ;  /* 0x0000000000007941 */ /* 0x000fea0003800000 */
.L_x_597:
        /* <DEDUP_REMOVED lines=24> */
.L_x_600:
[----:B------:R-:W-:Y:S05]  /*7f60*/  BSYNC B0 ;  /* 0x0000000000007941 */ /* 0x000fea0003800000 */
.L_x_599:
        /* <DEDUP_REMOVED lines=18> */
.L_x_601:
        /* <DEDUP_REMOVED lines=15> */
.L_x_1407:


//--------------------- .text._ZN7cutlass13device_kernelIN5flash19enable_sm80_to_sm89INS1_16FlashAttnBwdSm80INS1_25CollectiveMainloopBwdSm80ILi2ELi1EN4cute5tupleIJNS5_1CILi64EEENS7_ILi128EEENS7_ILi96EEEEEENS_10bfloat16_tEfNS_4arch4Sm80ELb1ELb0ELb0ELb1ELb0ELb0ELb0ELb0ELi2ELi2ELi4ELi2ELb1EEENS1_24CollectiveEpilogueBwdGQAISB_fSE_Li256ELb1ELb0EEENS1_25SingleTileBwdLPTSchedulerILb1ELi128ELb0EEEEEEEEEvNT_6ParamsE --------------------------
	.section	.text._ZN7cutlass13device_kernelIN5flash19enable_sm80_to_sm89INS1_16FlashAttnBwdSm80INS1_25CollectiveMainloopBwdSm80ILi2ELi1EN4cute5tupleIJNS5_1CILi64EEENS7_ILi128EEENS7_ILi96EEEEEENS_10bfloat16_tEfNS_4arch4Sm80ELb1ELb0ELb0ELb1ELb0ELb0ELb0ELb0ELi2ELi2ELi4ELi2ELb1EEENS1_24CollectiveEpilogueBwdGQAISB_fSE_Li256ELb1ELb0EEENS1_25SingleTileBwdLPTSchedulerILb1ELi128ELb0EEEEEEEEEvNT_6ParamsE,"ax",@progbits
	.sectioninfo	@"SHI_REGISTERS=255"
	.align	128
.text._ZN7cutlass13device_kernelIN5flash19enable_sm80_to_sm89INS1_16FlashAttnBwdSm80INS1_25CollectiveMainloopBwdSm80ILi2ELi1EN4cute5tupleIJNS5_1CILi64EEENS7_ILi128EEENS7_ILi96EEEEEENS_10bfloat16_tEfNS_4arch4Sm80ELb1ELb0ELb0ELb1ELb0ELb0ELb0ELb0ELi2ELi2ELi4ELi2ELb1EEENS1_24CollectiveEpilogueBwdGQAISB_fSE_Li256ELb1ELb0EEENS1_25SingleTileBwdLPTSchedulerILb1ELi128ELb0EEEEEEEEEvNT_6ParamsE:
        .type           _ZN7cutlass13device_kernelIN5flash19enable_sm80_to_sm89INS1_16FlashAttnBwdSm80INS1_25CollectiveMainloopBwdSm80ILi2ELi1EN4cute5tupleIJNS5_1CILi64EEENS7_ILi128EEENS7_ILi96EEEEEENS_10bfloat16_tEfNS_4arch4Sm80ELb1ELb0ELb0ELb1ELb0ELb0ELb0ELb0ELi2ELi2ELi4ELi2ELb1EEENS1_24CollectiveEpilogueBwdGQAISB_fSE_Li256ELb1ELb0EEENS1_25SingleTileBwdLPTSchedulerILb1ELi128ELb0EEEEEEEEEvNT_6ParamsE,@function
        .size           _ZN7cutlass13device_kernelIN5flash19enable_sm80_to_sm89INS1_16FlashAttnBwdSm80INS1_25CollectiveMainloopBwdSm80ILi2ELi1EN4cute5tupleIJNS5_1CILi64EEENS7_ILi128EEENS7_ILi96EEEEEENS_10bfloat16_tEfNS_4arch4Sm80ELb1ELb0ELb0ELb1ELb0ELb0ELb0ELb0ELi2ELi2ELi4ELi2ELb1EEENS1_24CollectiveEpilogueBwdGQAISB_fSE_Li256ELb1ELb0EEENS1_25SingleTileBwdLPTSchedulerILb1ELi128ELb0EEEEEEEEEvNT_6ParamsE,(.L_x_1408 - _ZN7cutlass13device_kernelIN5flash19enable_sm80_to_sm89INS1_16FlashAttnBwdSm80INS1_25CollectiveMainloopBwdSm80ILi2ELi1EN4cute5tupleIJNS5_1CILi64EEENS7_ILi128EEENS7_ILi96EEEEEENS_10bfloat16_tEfNS_4arch4Sm80ELb1ELb0ELb0ELb1ELb0ELb0ELb0ELb0ELi2ELi2ELi4ELi2ELb1EEENS1_24CollectiveEpilogueBwdGQAISB_fSE_Li256ELb1ELb0EEENS1_25SingleTileBwdLPTSchedulerILb1ELi128ELb0EEEEEEEEEvNT_6ParamsE)
        .other          _ZN7cutlass13device_kernelIN5flash19enable_sm80_to_sm89INS1_16FlashAttnBwdSm80INS1_25CollectiveMainloopBwdSm80ILi2ELi1EN4cute5tupleIJNS5_1CILi64EEENS7_ILi128EEENS7_ILi96EEEEEENS_10bfloat16_tEfNS_4arch4Sm80ELb1ELb0ELb0ELb1ELb0ELb0ELb0ELb0ELi2ELi2ELi4ELi2ELb1EEENS1_24CollectiveEpilogueBwdGQAISB_fSE_Li256ELb1ELb0EEENS1_25SingleTileBwdLPTSchedulerILb1ELi128ELb0EEEEEEEEEvNT_6ParamsE,@"STO_CUDA_ENTRY STV_DEFAULT"
_ZN7cutlass13device_kernelIN5flash19enable_sm80_to_sm89INS1_16FlashAttnBwdSm80INS1_25CollectiveMainloopBwdSm80ILi2ELi1EN4cute5tupleIJNS5_1CILi64EEENS7_ILi128EEENS7_ILi96EEEEEENS_10bfloat16_tEfNS_4arch4Sm80ELb1ELb0ELb0ELb1ELb0ELb0ELb0ELb0ELi2ELi2ELi4ELi2ELb1EEENS1_24CollectiveEpilogueBwdGQAISB_fSE_Li256ELb1ELb0EEENS1_25SingleTileBwdLPTSchedulerILb1ELi128ELb0EEEEEEEEEvNT_6ParamsE:
        /* <DEDUP_REMOVED lines=31> */
.L_x_603:
        /* <DEDUP_REMOVED lines=8> */
.L_x_604:
        /* <DEDUP_REMOVED lines=8> */
[----:B------:R-:W-:Y:S02]  /*02f0*/  UMOV UR7, UR5 ;  /* 0x0000000500077c82 */ /* 0x000fe40008000000 */
        /* <DEDUP_REMOVED lines=12> */
.L_x_605:
        /* <DEDUP_REMOVED lines=14> */
.L_x_607:
[----:B------:R-:W-:Y:S02]  /*04a0*/  ULDC UR5, c[0x0][0x3dc] ;  /* 0x0000f70000057ab9 */ /* 0x000fe40000000800 */
.L_x_606:
[----:B------:R-:W-:-:S04]  /*04b0*/  UIADD3 UR5, UR5, 0x7f, URZ ;  /* 0x0000007f05057890 */ /* 0x000fc8000fffe03f */
[----:B------:R-:W-:-:S04]  /*04c0*/  USHF.R.S32.HI UR4, URZ, 0x1f, UR5 ;  /* 0x0000001f3f047899 */ /* 0x000fc80008011405 */
[----:B------:R-:W-:-:S04]  /*04d0*/  ULEA.HI UR4, UR4, UR5, URZ, 0x7 ;  /* 0x0000000504047291 */ /* 0x000fc8000f8f383f */
[----:B------:R-:W-:-:S04]  /*04e0*/  USHF.R.S32.HI UR4, URZ, 0x7, UR4 ;  /* 0x000000073f047899 */ /* 0x000fc80008011404 */
[----:B------:R-:W-:-:S04]  /*04f0*/  UISETP.GE.AND UP0, UPT, UR14, UR4, UPT ;  /* 0x000000040e00728c */ /* 0x000fc8000bf06270 */
[----:B------:R-:W-:-:S06]  /*0500*/  USEL UR7, UR7, 0xffffffff, !UP0 ;  /* 0xffffffff07077887 */ /* 0x000fcc000c000000 */
[----:B------:R-:W-:-:S05]  /*0510*/  MOV R0, UR7 ;  /* 0x0000000700007c02 */ /* 0x000fca0008000f00 */
[----:B------:R1:W-:Y:S01]  /*0520*/  STL [R1+0x50], R0 ;  /* 0x0000500001007387 */ /* 0x0003e20000100800 */
[----:B------:R-:W-:Y:S05]  /*0530*/  BRA `(.L_x_608) ;  /* 0x000004a000007947 */ /* 0x000fea0003800000 */
.L_x_602:
        /* <DEDUP_REMOVED lines=22> */
.L_x_609:
        /* <DEDUP_REMOVED lines=8> */
.L_x_610:
        /* <DEDUP_REMOVED lines=21> */
.L_x_611:
        /* <DEDUP_REMOVED lines=14> */
.L_x_613:
[----:B------:R-:W-:Y:S02]  /*0950*/  ULDC UR5, c[0x0][0x3dc] ;  /* 0x0000f70000057ab9 */ /* 0x000fe40000000800 */
.L_x_612:
[----:B------:R-:W-:-:S04]  /*0960*/  UIADD3 UR5, UR5, 0x7f, URZ ;  /* 0x0000007f05057890 */ /* 0x000fc8000fffe03f */
[----:B------:R-:W-:-:S04]  /*0970*/  USHF.R.S32.HI UR4, URZ, 0x1f, UR5 ;  /* 0x0000001f3f047899 */ /* 0x000fc80008011405 */
[----:B------:R-:W-:-:S04]  /*0980*/  ULEA.HI UR4, UR4, UR5, URZ, 0x7 ;  /* 0x0000000504047291 */ /* 0x000fc8000f8f383f */
[----:B------:R-:W-:-:S04]  /*0990*/  USHF.R.S32.HI UR4, URZ, 0x7, UR4 ;  /* 0x000000073f047899 */ /* 0x000fc80008011404 */
[----:B------:R-:W-:-:S04]  /*09a0*/  UISETP.GE.AND UP0, UPT, UR14, UR4, UPT ;  /* 0x000000040e00728c */ /* 0x000fc8000bf06270 */
[----:B------:R-:W-:-:S06]  /*09b0*/  USEL UR7, UR7, 0xffffffff, !UP0 ;  /* 0xffffffff07077887 */ /* 0x000fcc000c000000 */
[----:B------:R-:W-:-:S05]  /*09c0*/  MOV R0, UR7 ;  /* 0x0000000700007c02 */ /* 0x000fca0008000f00 */
[----:B------:R1:W-:Y:S02]  /*09d0*/  STL [R1+0x50], R0 ;  /* 0x0000500001007387 */ /* 0x0003e40000100800 */
.L_x_608:
[----:B------:R-:W2:Y:S02]  /*09e0*/  LDL R23, [R1+0x50] ;  /* 0x0000500001177983 */ /* 0x000ea40000100800 */
[----:B--2---:R-:W-:-:S13]  /*09f0*/  ISETP.GE.AND P0, PT, R23, RZ, PT ;  /* 0x000000ff1700720c */ /* 0x004fda0003f06270 */
[----:B------:R-:W-:Y:S05]  /*0a00*/  @!P0 EXIT ;  /* 0x000000000000894d */ /* 0x000fea0003800000 */
[----:B------:R-:W-:Y:S01]  /*0a10*/  ISETP.NE.U32.AND P1, PT, RZ, c[0x0][0x2d8], PT ;  /* 0x0000b600ff007a0c */ /* 0x000fe20003f25070 */
[----:B------:R-:W-:Y:S01]  /*0a20*/  IMAD.MOV.U32 R9, RZ, RZ, 0x4 ;  /* 0x00000004ff097424 */ /* 0x000fe200078e00ff */
[----:B------:R-:W-:Y:S02]  /*0a30*/  ISETP.NE.U32.AND P0, PT, RZ, c[0x0][0x2c8], PT ;  /* 0x0000b200ff007a0c */ /* 0x000fe40003f05070 */
[----:B------:R-:W-:Y:S01]  /*0a40*/  ISETP.NE.AND.EX P1, PT, RZ, c[0x0][0x2dc], PT, P1 ;  /* 0x0000b700ff007a0c */ /* 0x000fe20003f25310 */
[----:B------:R-:W-:Y:S01]  /*0a50*/  IMAD.WIDE R4, R23, R9, c[0x0][0x2c8] ;  /* 0x0000b20017047625 */ /* 0x000fe200078e0209 */
[----:B------:R-:W-:Y:S02]  /*0a60*/  ISETP.NE.AND.EX P0, PT, RZ, c[0x0][0x2cc], PT, P0 ;  /* 0x0000b300ff007a0c */ /* 0x000fe40003f05300 */
[----:B------:R-:W-:-:S04]  /*0a70*/  ISETP.NE.U32.AND P2, PT, RZ, c[0x0][0x2d0], PT ;  /* 0x0000b400ff007a0c */ /* 0x000fc80003f45070 */
[----:B------:R-:W-:-:S05]  /*0a80*/  ISETP.NE.AND.EX P2, PT, RZ, c[0x0][0x2d4], PT, P2 ;  /* 0x0000b500ff007a0c */ /* 0x000fca0003f45320 */
[CC--:B------:R-:W-:Y:S02]  /*0a90*/  @P1 IMAD.WIDE R2, R23.reuse, R9.reuse, c[0x0][0x2d8] ;  /* 0x0000b60017021625 */ /* 0x0c0fe400078e0209 */
[----:B-1----:R-:W2:Y:S04]  /*0aa0*/  @P0 LDG.E R0, [R4.64] ;  /* 0x0000001004000981 */ /* 0x002ea8000c1e1900 */
[----:B------:R1:W3:Y:S04]  /*0ab0*/  @P1 LDG.E R8, [R2.64] ;  /* 0x0000001002081981 */ /* 0x0002e8000c1e1900 */
[----:B------:R-:W4:Y:S01]  /*0ac0*/  @P0 LDG.E R7, [R4.64] ;  /* 0x0000001004070981 */ /* 0x000f22000c1e1900 */
[----:B-1----:R-:W-:-:S05]  /*0ad0*/  IMAD.WIDE R2, R23, R9, c[0x0][0x2d0] ;  /* 0x0000b40017027625 */ /* 0x002fca00078e0209 */
[----:B------:R-:W5:Y:S01]  /*0ae0*/  @P2 LDG.E R6, [R2.64] ;  /* 0x0000001002062981 */ /* 0x000f62000c1e1900 */
[----:B------:R-:W-:Y:S01]  /*0af0*/  ULDC UR12, c[0x0][0x168] ;  /* 0x00005a00000c7ab9 */ /* 0x000fe20000000800 */
[----:B------:R-:W-:Y:S01]  /*0b00*/  CS2R R16, SRZ ;  /* 0x0000000000107805 */ /* 0x000fe2000001ff00 */
[----:B------:R-:W-:Y:S01]  /*0b10*/  ULDC UR11, c[0x0][0x198] ;  /* 0x00006600000b7ab9 */ /* 0x000fe20000000800 */
[----:B------:R-:W-:Y:S01]  /*0b20*/  CS2R R10, SRZ ;  /* 0x00000000000a7805 */ /* 0x000fe2000001ff00 */
[----:B------:R-:W-:Y:S02]  /*0b30*/  IMAD.MOV.U32 R18, RZ, RZ, RZ ;  /* 0x000000ffff127224 */ /* 0x000fe400078e00ff */
[----:B--2---:R-:W-:Y:S01]  /*0b40*/  @P0 IMAD R0, R23, 0x40, R0 ;  /* 0x0000004017000824 */ /* 0x004fe200078e0200 */
[----:B---3--:R1:W2:Y:S01]  /*0b50*/  @P1 R2UR UR12, R8 ;  /* 0x00000000080c13c2 */ /* 0x0082a200000e0000 */
[--C-:B----4-:R-:W-:Y:S01]  /*0b60*/  @P0 SHF.R.S32.HI R17, RZ, 0x1f, R7.reuse ;  /* 0x0000001fff110819 */ /* 0x110fe20000011407 */
[----:B------:R-:W-:-:S02]  /*0b70*/  @P0 IMAD.MOV.U32 R16, RZ, RZ, R7 ;  /* 0x000000ffff100224 */ /* 0x000fc400078e0007 */
[----:B-1----:R-:W-:-:S04]  /*0b80*/  @P0 SHF.R.S32.HI R8, RZ, 0x1f, R0 ;  /* 0x0000001fff080819 */ /* 0x002fc80000011400 */
[----:B------:R-:W-:Y:S02]  /*0b90*/  @P0 LEA.HI R0, R8, R0, RZ, 0x6 ;  /* 0x0000000008000211 */ /* 0x000fe400078f30ff */
[--C-:B-----5:R-:W-:Y:S01]  /*0ba0*/  @P2 SHF.R.S32.HI R11, RZ, 0x1f, R6.reuse ;  /* 0x0000001fff0b2819 */ /* 0x120fe20000011406 */
[----:B------:R-:W-:Y:S01]  /*0bb0*/  @P2 IMAD.MOV.U32 R10, RZ, RZ, R6 ;  /* 0x000000ffff0a2224 */ /* 0x000fe200078e0006 */
[----:B------:R-:W-:Y:S01]  /*0bc0*/  @P0 LOP3.LUT R18, R0, 0xffffffc0, RZ, 0xc0, !PT ;  /* 0xffffffc000120812 */ /* 0x000fe200078ec0ff */
[----:B--2---:R-:W-:Y:S05]  /*0bd0*/  @P1 BRA `(.L_x_614) ;  /* 0x0000006000001947 */ /* 0x004fea0003800000 */
[----:B------:R-:W-:Y:S05]  /*0be0*/  @!P0 BRA `(.L_x_614) ;  /* 0x0000005000008947 */ /* 0x000fea0003800000 */
[----:B------:R1:W2:Y:S04]  /*0bf0*/  LDG.E R0, [R4.64] ;  /* 0x0000001004007981 */ /* 0x0002a8000c1e1900 */
[----:B-1----:R-:W3:Y:S01]  /*0c00*/  LDG.E R4, [R4.64+0x4] ;  /* 0x0000041004047981 */ /* 0x002ee2000c1e1900 */
[----:B--2---:R-:W1:Y:S08]  /*0c10*/  R2UR UR12, R0 ;  /* 0x00000000000c73c2 */ /* 0x004e7000000e0000 */
[----:B---3--:R-:W1:Y:S02]  /*0c20*/  R2UR UR4, R4 ;  /* 0x00000000040473c2 */ /* 0x008e6400000e0000 */
[----:B-1----:R-:W-:-:S06]  /*0c30*/  UIADD3 UR12, -UR12, UR4, URZ ;  /* 0x000000040c0c7290 */ /* 0x002fcc000fffe13f */
.L_x_614:
[----:B------:R-:W-:-:S04]  /*0c40*/  ISETP.NE.U32.AND P1, PT, RZ, c[0x0][0x2e0], PT ;  /* 0x0000b800ff007a0c */ /* 0x000fc80003f25070 */
[----:B------:R-:W-:-:S13]  /*0c50*/  ISETP.NE.AND.EX P1, PT, RZ, c[0x0][0x2e4], PT, P1 ;  /* 0x0000b900ff007a0c */ /* 0x000fda0003f25310 */
[----:B------:R-:W-:Y:S05]  /*0c60*/  @!P1 BRA `(.L_x_615) ;  /* 0x0000004000009947 */ /* 0x000fea0003800000 */
[----:B------:R-:W-:-:S05]  /*0c70*/  IMAD.WIDE R2, R23, R9, c[0x0][0x2e0] ;  /* 0x0000b80017027625 */ /* 0x000fca00078e0209 */
[----:B------:R-:W2:Y:S02]  /*0c80*/  LDG.E R0, [R2.64] ;  /* 0x0000001002007981 */ /* 0x000ea4000c1e1900 */
[----:B--2---:R1:W2:Y:S02]  /*0c90*/  R2UR UR11, R0 ;  /* 0x00000000000b73c2 */ /* 0x0042a400000e0000 */
[----:B-12---:R-:W-:Y:S05]  /*0ca0*/  BRA `(.L_x_616) ;  /* 0x0000006000007947 */ /* 0x006fea0003800000 */
.L_x_615:
[----:B------:R-:W-:Y:S05]  /*0cb0*/  @!P2 BRA `(.L_x_616) ;  /* 0x000000500000a947 */ /* 0x000fea0003800000 */
[----:B------:R1:W2:Y:S04]  /*0cc0*/  LDG.E R0, [R2.64] ;  /* 0x0000001002007981 */ /* 0x0002a8000c1e1900 */
[----:B-1----:R-:W3:Y:S01]  /*0cd0*/  LDG.E R2, [R2.64+0x4] ;  /* 0x0000041002027981 */ /* 0x002ee2000c1e1900 */
[----:B--2---:R-:W1:Y:S08]  /*0ce0*/  R2UR UR11, R0 ;  /* 0x00000000000b73c2 */ /* 0x004e7000000e0000 */
[----:B---3--:R-:W1:Y:S02]  /*0cf0*/  R2UR UR4, R2 ;  /* 0x00000000020473c2 */ /* 0x008e6400000e0000 */
[----:B-1----:R-:W-:-:S06]  /*0d00*/  UIADD3 UR11, -UR11, UR4, URZ ;  /* 0x000000040b0b7290 */ /* 0x002fcc000fffe13f */
.L_x_616:
        /* <DEDUP_REMOVED lines=68> */
[----:B------:R-:W-:Y:S01]  /*1150*/  SHF.R.S32.HI R20, RZ, 0x1f, R23 ;  /* 0x0000001fff147819 */ /* 0x000fe20000011417 */
[----:B------:R-:W-:Y:S01]  /*1160*/  UIMAD.WIDE.U32 UR6, UR13, UR5, URZ ;  /* 0x000000050d0672a5 */ /* 0x000fe2000f8e003f */
[-C--:B------:R-:W-:Y:S01]  /*1170*/  LEA.HI R21, R36, R132.reuse, RZ, 0x2 ;  /* 0x0000008424157211 */ /* 0x080fe200078f10ff */
[----:B------:R-:W-:Y:S01]  /*1180*/  ULDC UR4, c[0x0][0x250] ;  /* 0x0000940000047ab9 */ /* 0x000fe20000000800 */
[----:B------:R-:W-:Y:S01]  /*1190*/  SEL R12, R20, RZ, !P2 ;  /* 0x000000ff140c7207 */ /* 0x000fe20005000000 */
[----:B------:R-:W-:Y:S01]  /*11a0*/  UMOV UR18, UR13 ;  /* 0x0000000d00127c82 */ /* 0x000fe20008000000 */
[----:B------:R-:W-:Y:S01]  /*11b0*/  LOP3.LUT R0, R21, 0xfffffffc, RZ, 0xc0, !PT ;  /* 0xfffffffc15007812 */ /* 0x000fe200078ec0ff */
[----:B------:R-:W-:Y:S01]  /*11c0*/  IMAD.U32 R14, RZ, RZ, UR14 ;  /* 0x0000000eff0e7e24 */ /* 0x000fe2000f8e00ff */
[----:B------:R-:W-:Y:S01]  /*11d0*/  SHF.R.S32.HI R250, RZ, 0x2, R21 ;  /* 0x00000002fffa7819 */ /* 0x000fe20000011415 */
[----:B------:R-:W-:Y:S01]  /*11e0*/  UIADD3 UR8, -UR8, UR11, URZ ;  /* 0x0000000b08087290 */ /* 0x000fe2000fffe13f */
[----:B------:R-:W-:Y:S01]  /*11f0*/  LEA.HI R39, R36, R132, RZ, 0x3 ;  /* 0x0000008424277211 */ /* 0x000fe200078f18ff */
[----:B------:R-:W-:Y:S01]  /*1200*/  @UP0 UMOV UR5, UR7 ;  /* 0x0000000700050c82 */ /* 0x000fe20008000000 */
[----:B------:R-:W-:Y:S01]  /*1210*/  IMAD.IADD R27, R132, 0x1, -R0 ;  /* 0x00000001841b7824 */ /* 0x000fe200078e0a00 */
[----:B------:R-:W-:Y:S01]  /*1220*/  @UP0 USHF.R.U32.HI UR18, URZ, UR4, UR5 ;  /* 0x000000043f120299 */ /* 0x000fe20008011605 */
[----:B------:R-:W-:Y:S01]  /*1230*/  SHF.R.S32.HI R24, RZ, 0x1f, R250 ;  /* 0x0000001fff187819 */ /* 0x000fe200000114fa */
[----:B------:R-:W-:Y:S01]  /*1240*/  ULDC.64 UR6, c[0x0][0x1e0] ;  /* 0x0000780000067ab9 */ /* 0x000fe20000000a00 */
[----:B------:R-:W-:Y:S01]  /*1250*/  IMAD.SHL.U32 R8, R27, 0x8, RZ ;  /* 0x000000081b087824 */ /* 0x000fe200078e00ff */
[----:B------:R-:W-:Y:S01]  /*1260*/  USHF.R.S32.HI UR15, URZ, 0x1f, UR18 ;  /* 0x0000001f3f0f7899 */ /* 0x000fe20008011412 */
[----:B------:R-:W-:Y:S01]  /*1270*/  IADD3 R10, P1, R250, R10, RZ ;  /* 0x0000000afa0a7210 */ /* 0x000fe20007f3e0ff */
[----:B------:R-:W-:Y:S01]  /*1280*/  ULDC.64 UR4, c[0x0][0x1b0] ;  /* 0x00006c0000047ab9 */ /* 0x000fe20000000a00 */
[----:B------:R-:W-:Y:S01]  /*1290*/  IMAD.U32 R6, RZ, RZ, UR18 ;  /* 0x00000012ff067e24 */ /* 0x000fe2000f8e00ff */
[----:B------:R-:W-:Y:S01]  /*12a0*/  UIMAD UR6, UR15, UR6, URZ ;  /* 0x000000060f0672a4 */ /* 0x000fe2000f8e023f */
[--C-:B------:R-:W-:Y:S01]  /*12b0*/  SHF.R.S32.HI R9, RZ, 0x1f, R8.reuse ;  /* 0x0000001fff097819 */ /* 0x100fe20000011408 */
[----:B------:R-:W-:Y:S01]  /*12c0*/  UIMAD UR4, UR15, UR4, URZ ;  /* 0x000000040f0472a4 */ /* 0x000fe2000f8e023f */
[----:B------:R-:W-:Y:S01]  /*12d0*/  SEL R0, R23, RZ, !P2 ;  /* 0x000000ff17007207 */ /* 0x000fe20005000000 */
[----:B------:R-:W-:Y:S01]  /*12e0*/  UIMAD UR6, UR18, UR7, UR6 ;  /* 0x00000007120672a4 */ /* 0x000fe2000f8e0206 */
[----:B------:R-:W-:Y:S01]  /*12f0*/  IMAD.X R11, R24, 0x1, R11, P1 ;  /* 0x00000001180b7824 */ /* 0x000fe200008e060b */
[----:B------:R-:W-:Y:S01]  /*1300*/  UIMAD UR4, UR18, UR5, UR4 ;  /* 0x00000005120472a4 */ /* 0x000fe2000f8e0204 */
[--C-:B------:R-:W-:Y:S01]  /*1310*/  IMAD.WIDE.U32 R2, R6, c[0x0][0x1e0], R8.reuse ;  /* 0x0000780006027a25 */ /* 0x100fe200078e0008 */
[----:B------:R-:W-:Y:S01]  /*1320*/  IADD3 R22, P1, R250, R16, RZ ;  /* 0x00000010fa167210 */ /* 0x000fe20007f3e0ff */
[----:B------:R-:W-:Y:S01]  /*1330*/  USHF.R.S32.HI UR19, URZ, 0x1f, UR13 ;  /* 0x0000001f3f137899 */ /* 0x000fe2000801140d */
[-C--:B------:R-:W-:Y:S01]  /*1340*/  LEA.HI R31, R36, R132.reuse, RZ, 0x5 ;  /* 0x00000084241f7211 */ /* 0x080fe200078f28ff */
[----:B------:R-:W-:Y:S01]  /*1350*/  IMAD.WIDE.U32 R6, R6, c[0x0][0x1b0], R8 ;  /* 0x00006c0006067a25 */ /* 0x000fe200078e0008 */
[----:B------:R-:W-:Y:S01]  /*1360*/  IADD3 R5, R3, UR6, RZ ;  /* 0x0000000603057c10 */ /* 0x000fe2000fffe0ff */
[----:B------:R-:W-:Y:S01]  /*1370*/  ULDC.64 UR6, c[0x0][0x180] ;  /* 0x0000600000067ab9 */ /* 0x000fe20000000a00 */
[----:B------:R-:W-:Y:S01]  /*1380*/  SHF.R.S32.HI R32, RZ, 0x5, R31 ;  /* 0x00000005ff207819 */ /* 0x000fe2000001141f */
[----:B------:R-:W-:Y:S01]  /*1390*/  IMAD.MOV.U32 R4, RZ, RZ, R2 ;  /* 0x000000ffff047224 */ /* 0x000fe200078e0002 */
[----:B------:R-:W-:Y:S01]  /*13a0*/  IADD3 R3, R7, UR4, RZ ;  /* 0x0000000407037c10 */ /* 0x000fe2000fffe0ff */
[----:B------:R-:W-:Y:S01]  /*13b0*/  IMAD R7, R12, c[0x0][0x1e8], RZ ;  /* 0x00007a000c077a24 */ /* 0x000fe200078e02ff */
[C---:B------:R-:W-:Y:S01]  /*13c0*/  IADD3 R25, R8.reuse, 0x20, RZ ;  /* 0x0000002008197810 */ /* 0x040fe20007ffe0ff */
[----:B------:R-:W-:Y:S01]  /*13d0*/  IMAD.MOV.U32 R2, RZ, RZ, R6 ;  /* 0x000000ffff027224 */ /* 0x000fe200078e0006 */
[----:B------:R-:W-:Y:S01]  /*13e0*/  IADD3 R40, R8, 0x40, RZ ;  /* 0x0000004008287810 */ /* 0x000fe20007ffe0ff */
[----:B------:R-:W-:Y:S01]  /*13f0*/  IMAD R13, R0, c[0x0][0x1ec], R7 ;  /* 0x00007b00000d7a24 */ /* 0x000fe200078e0207 */
[----:B------:R-:W-:Y:S01]  /*1400*/  ISETP.GE.AND P4, PT, R8, c[0x0][0x1cc], PT ;  /* 0x0000730008007a0c */ /* 0x000fe20003f86270 */
[----:B------:R-:W-:Y:S01]  /*1410*/  IMAD R12, R12, c[0x0][0x1b8], RZ ;  /* 0x00006e000c0c7a24 */ /* 0x000fe200078e02ff */
[----:B------:R-:W-:Y:S01]  /*1420*/  LEA.HI R29, R36, R132, RZ, 0x4 ;  /* 0x00000084241d7211 */ /* 0x000fe200078f20ff */
[C---:B------:R-:W-:Y:S01]  /*1430*/  IMAD.WIDE.U32 R6, R0.reuse, c[0x0][0x1e8], R4 ;  /* 0x00007a0000067a25 */ /* 0x040fe200078e0004 */
[----:B------:R-:W-:Y:S01]  /*1440*/  ULDC.64 UR4, c[0x0][0x270] ;  /* 0x00009c0000047ab9 */ /* 0x000fe20000000a00 */
[----:B------:R-:W-:Y:S01]  /*1450*/  SEL R26, R23, RZ, !P0 ;  /* 0x000000ff171a7207 */ /* 0x000fe20004000000 */
[----:B------:R-:W-:Y:S01]  /*1460*/  UIMAD UR4, UR19, UR4, URZ ;  /* 0x00000004130472a4 */ /* 0x000fe2000f8e023f */
[----:B------:R-:W-:Y:S01]  /*1470*/  IMAD.WIDE.U32 R4, R0, c[0x0][0x1b8], R2 ;  /* 0x00006e0000047a25 */ /* 0x000fe200078e0002 */
[----:B------:R-:W-:Y:S01]  /*1480*/  UIMAD UR20, UR19, UR6, URZ ;  /* 0x00000006131472a4 */ /* 0x000fe2000f8e023f */
[----:B------:R-:W-:Y:S01]  /*1490*/  STL [R1+0x8], R40 ;  /* 0x0000082801007387 */ /* 0x000fe20000100800 */
[----:B------:R-:W-:Y:S01]  /*14a0*/  UIMAD UR5, UR13, UR5, UR4 ;  /* 0x000000050d0572a4 */ /* 0x000fe2000f8e0204 */
[----:B------:R-:W-:Y:S01]  /*14b0*/  IMAD.WIDE R2, R14, 0x80, R10 ;  /* 0x000000800e027825 */ /* 0x000fe200078e020a */
[----:B------:R-:W-:Y:S01]  /*14c0*/  USHF.L.U32 UR15, UR10, 0x6, URZ ;  /* 0x000000060a0f7899 */ /* 0x000fe2000800063f */
[----:B------:R-:W-:Y:S01]  /*14d0*/  CS2R R130, SRZ ;  /* 0x0000000000827805 */ /* 0x000fe2000001ff00 */
[----:B------:R-:W-:Y:S01]  /*14e0*/  CS2R R128, SRZ ;  /* 0x0000000000807805 */ /* 0x000fe2000001ff00 */
[----:B------:R-:W-:Y:S01]  /*14f0*/  IMAD R12, R0, c[0x0][0x1bc], R12 ;  /* 0x00006f00000c7a24 */ /* 0x000fe200078e020c */
[----:B------:R-:W-:Y:S01]  /*1500*/  UIADD3 UR18, -UR15, UR12, URZ ;  /* 0x0000000c0f127290 */ /* 0x000fe2000fffe13f */
[----:B------:R-:W-:Y:S01]  /*1510*/  IMAD.SHL.U32 R0, R39, 0x8, RZ ;  /* 0x0000000827007824 */ /* 0x000fe200078e00ff */
[----:B------:R-:W-:Y:S01]  /*1520*/  CS2R R126, SRZ ;  /* 0x00000000007e7805 */ /* 0x000fe2000001ff00 */
[----:B------:R-:W-:Y:S01]  /*1530*/  IMAD R10, R3, c[0x0][0x1d8], RZ ;  /* 0x00007600030a7a24 */ /* 0x000fe200078e02ff */
[----:B------:R-:W-:Y:S01]  /*1540*/  CS2R R124, SRZ ;  /* 0x00000000007c7805 */ /* 0x000fe2000001ff00 */
[----:B------:R-:W-:Y:S01]  /*1550*/  IMAD.IADD R7, R7, 0x1, R13 ;  /* 0x0000000107077824 */ /* 0x000fe200078e020d */
[----:B------:R-:W-:Y:S01]  /*1560*/  LOP3.LUT R0, R0, 0xc0, RZ, 0xc0, !PT ;  /* 0x000000c000007812 */ /* 0x000fe200078ec0ff */
[----:B------:R-:W-:Y:S01]  /*1570*/  IMAD.IADD R5, R5, 0x1, R12 ;  /* 0x0000000105057824 */ /* 0x000fe200078e020c */
[----:B------:R-:W-:Y:S01]  /*1580*/  CS2R R122, SRZ ;  /* 0x00000000007a7805 */ /* 0x000fe2000001ff00 */
[C---:B------:R-:W-:Y:S01]  /*1590*/  IMAD R13, R2.reuse, c[0x0][0x1dc], R10 ;  /* 0x00007700020d7a24 */ /* 0x040fe200078e020a */
[----:B------:R-:W-:Y:S01]  /*15a0*/  SHF.R.U32.HI R12, RZ, 0x3, R0 ;  /* 0x00000003ff0c7819 */ /* 0x000fe20000011600 */
[C---:B------:R-:W-:Y:S01]  /*15b0*/  IMAD.WIDE.U32 R10, R2.reuse, c[0x0][0x1d8], R6 ;  /* 0x00007600020a7a25 */ /* 0x040fe200078e0006 */
[----:B------:R-:W-:Y:S01]  /*15c0*/  CS2R R120, SRZ ;  /* 0x0000000000787805 */ /* 0x000fe2000001ff00 */
[----:B------:R-:W-:Y:S01]  /*15d0*/  CS2R R118, SRZ ;  /* 0x0000000000767805 */ /* 0x000fe2000001ff00 */
[----:B------:R-:W-:Y:S01]  /*15e0*/  CS2R R116, SRZ ;  /* 0x0000000000747805 */ /* 0x000fe2000001ff00 */
[----:B------:R-:W-:Y:S01]  /*15f0*/  IMAD.WIDE.U32 R6, R2, c[0x0][0x1a8], R4 ;  /* 0x00006a0002067a25 */ /* 0x000fe200078e0004 */
[----:B------:R-:W-:Y:S01]  /*1600*/  LOP3.LUT R5, R0, 0x18, R8, 0xf8, !PT ;  /* 0x0000001800057812 */ /* 0x000fe200078ef808 */
[----:B------:R-:W-:Y:S01]  /*1610*/  CS2R R114, SRZ ;  /* 0x0000000000727805 */ /* 0x000fe2000001ff00 */
[----:B------:R-:W-:Y:S01]  /*1620*/  LEA R4, P2, R10, c[0x0][0x1c0], 0x1 ;  /* 0x000070000a047a11 */ /* 0x000fe200078408ff */
[----:B------:R-:W-:Y:S01]  /*1630*/  IMAD.IADD R0, R11, 0x1, R13 ;  /* 0x000000010b007824 */ /* 0x000fe200078e020d */
[----:B------:R-:W-:Y:S01]  /*1640*/  LOP3.LUT R12, R5, R12, RZ, 0x3c, !PT ;  /* 0x0000000c050c7212 */ /* 0x000fe200078e3cff */
[----:B------:R-:W-:Y:S01]  /*1650*/  IMAD R3, R3, c[0x0][0x1a8], RZ ;  /* 0x00006a0003037a24 */ /* 0x000fe200078e02ff */
[----:B------:R-:W-:Y:S01]  /*1660*/  CS2R R112, SRZ ;  /* 0x0000000000707805 */ /* 0x000fe2000001ff00 */
[----:B------:R-:W-:Y:S01]  /*1670*/  IMAD.X R24, R24, 0x1, R17, P1 ;  /* 0x0000000118187824 */ /* 0x000fe200008e0611 */
[----:B------:R-:W-:Y:S01]  /*1680*/  LEA.HI.X R5, R10, c[0x0][0x1c4], R0, 0x1, P2 ;  /* 0x000071000a057a11 */ /* 0x000fe200010f0c00 */
[----:B------:R-:W-:Y:S01]  /*1690*/  IMAD R3, R2, c[0x0][0x1ac], R3 ;  /* 0x00006b0002037a24 */ /* 0x000fe200078e0203 */
[----:B------:R-:W-:Y:S01]  /*16a0*/  LEA.HI R0, R21, R250, RZ, 0x1 ;  /* 0x000000fa15007211 */ /* 0x000fe200078f08ff */
[----:B------:R-:W-:Y:S01]  /*16b0*/  IMAD.MOV.U32 R13, RZ, RZ, c[0x0][0x1d8] ;  /* 0x00007600ff0d7624 */ /* 0x000fe200078e00ff */
[----:B------:R-:W-:Y:S01]  /*16c0*/  LEA R2, P1, R6, c[0x0][0x190], 0x1 ;  /* 0x0000640006027a11 */ /* 0x000fe200078208ff */
[----:B------:R-:W-:Y:S01]  /*16d0*/  IMAD.IADD R3, R7, 0x1, R3 ;  /* 0x0000000107037824 */ /* 0x000fe200078e0203 */
[----:B------:R-:W-:Y:S01]  /*16e0*/  LOP3.LUT R0, R0, 0x7fffffe, RZ, 0xc0, !PT ;  /* 0x07fffffe00007812 */ /* 0x000fe200078ec0ff */
[----:B------:R-:W-:Y:S01]  /*16f0*/  IMAD.MOV.U32 R11, RZ, RZ, c[0x0][0x1a8] ;  /* 0x00006a00ff0b7624 */ /* 0x000fe200078e00ff */
[----:B------:R-:W-:Y:S01]  /*1700*/  CS2R R110, SRZ ;  /* 0x00000000006e7805 */ /* 0x000fe2000001ff00 */
[----:B------:R-:W-:Y:S01]  /*1710*/  IMAD.MOV.U32 R16, RZ, RZ, c[0x0][0x1dc] ;  /* 0x00007700ff107624 */ /* 0x000fe200078e00ff */
[----:B------:R-:W-:Y:S01]  /*1720*/  LEA.HI.X R3, R6, c[0x0][0x194], R3, 0x1, P1 ;  /* 0x0000650006037a11 */ /* 0x000fe200008f0c03 */
[C---:B------:R-:W-:Y:S01]  /*1730*/  IMAD.IADD R6, R250.reuse, 0x1, -R0 ;  /* 0x00000001fa067824 */ /* 0x040fe200078e0a00 */
[----:B------:R-:W-:Y:S01]  /*1740*/  LEA R14, P2, R11, R2, 0x7 ;  /* 0x000000020b0e7211 */ /* 0x000fe200078438ff */
[----:B------:R-:W-:Y:S01]  /*1750*/  IMAD.MOV.U32 R15, RZ, RZ, c[0x0][0x1ac] ;  /* 0x00006b00ff0f7624 */ /* 0x000fe200078e00ff */
[----:B------:R-:W-:Y:S01]  /*1760*/  IADD3 R0, -R250, UR8, RZ ;  /* 0x00000008fa007c10 */ /* 0x000fe2000fffe1ff */
[----:B------:R-:W-:Y:S01]  /*1770*/  IMAD R7, R32, 0x8, R6 ;  /* 0x0000000820077824 */ /* 0x000fe200078e0206 */
[----:B------:R-:W-:Y:S01]  /*1780*/  LEA R6, P3, R13, R4, 0x7 ;  /* 0x000000040d067211 */ /* 0x000fe200078638ff */
[----:B------:R-:W-:Y:S01]  /*1790*/  IMAD.MOV.U32 R222, RZ, RZ, 0x20 ;  /* 0x00000020ffde7424 */ /* 0x000fe200078e00ff */
[----:B------:R-:W-:Y:S01]  /*17a0*/  LEA.HI.X R15, R11, R3, R15, 0x7, P2 ;  /* 0x000000030b0f7211 */ /* 0x000fe200010f3c0f */
[----:B------:R-:W-:Y:S01]  /*17b0*/  IMAD.U32 R10, R7, 0x20, R12 ;  /* 0x00000020070a7824 */ /* 0x000fe200078e000c */
[----:B------:R-:W-:Y:S01]  /*17c0*/  LEA.HI.X R7, R13, R5, R16, 0x7, P3 ;  /* 0x000000050d077211 */ /* 0x000fe200018f3c10 */
[----:B------:R-:W-:Y:S01]  /*17d0*/  IMAD.SHL.U32 R12, R132, 0x4, RZ ;  /* 0x00000004840c7824 */ /* 0x000fe200078e00ff */
[----:B------:R-:W-:Y:S01]  /*17e0*/  ISETP.GE.AND P3, PT, R25, c[0x0][0x1cc], PT ;  /* 0x0000730019007a0c */ /* 0x000fe20003f66270 */
[----:B------:R-:W-:Y:S01]  /*17f0*/  IMAD.SHL.U32 R251, R10, 0x2, RZ ;  /* 0x000000020afb7824 */ /* 0x000fe200078e00ff */
[----:B------:R-:W-:Y:S01]  /*1800*/  ISETP.GE.AND P2, PT, R40, c[0x0][0x1cc], PT ;  /* 0x0000730028007a0c */ /* 0x000fe20003f46270 */
[----:B------:R-:W-:Y:S01]  /*1810*/  IMAD R13, R18, 0x60, RZ ;  /* 0x00000060120d7824 */ /* 0x000fe200078e02ff */
[C---:B------:R-:W-:Y:S01]  /*1820*/  ISETP.LT.OR P1, PT, R0.reuse, 0x1, P4 ;  /* 0x000000010000780c */ /* 0x040fe20002721670 */
[----:B------:R-:W-:Y:S01]  /*1830*/  IMAD.MOV.U32 R225, RZ, RZ, 0x10 ;  /* 0x00000010ffe17424 */ /* 0x000fe200078e00ff */
[C---:B------:R-:W-:Y:S01]  /*1840*/  ISETP.LT.OR P6, PT, R0.reuse, 0x1, P3 ;  /* 0x000000010000780c */ /* 0x040fe20001fc1670 */
[----:B------:R-:W-:Y:S01]  /*1850*/  CS2R R108, SRZ ;  /* 0x00000000006c7805 */ /* 0x000fe2000001ff00 */
[C---:B------:R-:W-:Y:S01]  /*1860*/  ISETP.LT.OR P5, PT, R0.reuse, 0x1, P2 ;  /* 0x000000010000780c */ /* 0x040fe200017a1670 */
[----:B------:R-:W-:Y:S01]  /*1870*/  CS2R R106, SRZ ;  /* 0x00000000006a7805 */ /* 0x000fe2000001ff00 */
[C---:B------:R-:W-:Y:S01]  /*1880*/  ISETP.LT.OR P4, PT, R0.reuse, 0x41, P4 ;  /* 0x000000410000780c */ /* 0x040fe20002781670 */
[----:B------:R-:W-:Y:S01]  /*1890*/  CS2R R104, SRZ ;  /* 0x0000000000687805 */ /* 0x000fe2000001ff00 */
[C---:B------:R-:W-:Y:S01]  /*18a0*/  ISETP.LT.OR P3, PT, R0.reuse, 0x41, P3 ;  /* 0x000000410000780c */ /* 0x040fe20001f61670 */
[----:B------:R-:W-:Y:S01]  /*18b0*/  CS2R R102, SRZ ;  /* 0x0000000000667805 */ /* 0x000fe2000001ff00 */
[----:B------:R-:W-:Y:S01]  /*18c0*/  ISETP.LT.OR P2, PT, R0, 0x41, P2 ;  /* 0x000000410000780c */ /* 0x000fe20001741670 */
[----:B------:R-:W-:Y:S01]  /*18d0*/  CS2R R100, SRZ ;  /* 0x0000000000647805 */ /* 0x000fe2000001ff00 */
[----:B------:R-:W-:Y:S01]  /*18e0*/  SHF.R.S32.HI R11, RZ, 0x1f, R18 ;  /* 0x0000001fff0b7819 */ /* 0x000fe20000011412 */
[----:B------:R-:W-:Y:S01]  /*18f0*/  @!PT LDS RZ, [RZ] ;  /* 0x00000000fffff984 */ /* 0x000fe20000000800 */
[----:B------:R-:W-:Y:S01]  /*1900*/  @!PT LDS RZ, [RZ] ;  /* 0x00000000fffff984 */ /* 0x000fe20000000800 */
[----:B------:R-:W-:Y:S01]  /*1910*/  @!PT LDS RZ, [RZ] ;  /* 0x00000000fffff984 */ /* 0x000fe20000000800 */
[----:B------:R1:W-:Y:S01]  /*1920*/  LDGSTS.E.BYPASS.LTC128B.128 [R251+0x6080], [R4.64], !P1 ;  /* 0x0608000004fb7fae */ /* 0x0003e2000c901d50 */
[C---:B------:R-:W-:Y:S01]  /*1930*/  IADD3 R10, P1, R12.reuse, R18, RZ ;  /* 0x000000120c0a7210 */ /* 0x040fe20007f3e0ff */
[----:B------:R-:W-:Y:S01]  /*1940*/  CS2R R98, SRZ ;  /* 0x0000000000627805 */ /* 0x000fe2000001ff00 */
[----:B------:R-:W-:Y:S01]  /*1950*/  SHF.R.S32.HI R16, RZ, 0x1f, R132 ;  /* 0x0000001fff107819 */ /* 0x000fe20000011484 */
[----:B------:R1:W-:Y:S01]  /*1960*/  LDGSTS.E.BYPASS.LTC128B.128 [R251+0x8080], [R4.64+0x40], !P6 ;  /* 0x0808004004fb7fae */ /* 0x0003e2000f101d50 */
[----:B------:R-:W-:Y:S01]  /*1970*/  LEA.HI.X.SX32 R11, R12, R11, 0x1, P1 ;  /* 0x0000000b0c0b7211 */ /* 0x000fe200008f0eff */
[----:B------:R-:W-:Y:S01]  /*1980*/  CS2R R96, SRZ ;  /* 0x0000000000607805 */ /* 0x000fe2000001ff00 */
[----:B------:R-:W-:Y:S01]  /*1990*/  IADD3 R12, P1, R13, R132, RZ ;  /* 0x000000840d0c7210 */ /* 0x000fe20007f3e0ff */
[----:B------:R1:W-:Y:S01]  /*19a0*/  LDGSTS.E.BYPASS.LTC128B.128 [R251+0xa080], [R4.64+0x80], !P5 ;  /* 0x0a08008004fb7fae */ /* 0x0003e2000e901d50 */
[----:B------:R-:W-:Y:S01]  /*19b0*/  ISETP.GE.AND P5, PT, R25, c[0x0][0x19c], PT ;  /* 0x0000670019007a0c */ /* 0x000fe20003fa6270 */
[----:B------:R-:W-:Y:S01]  /*19c0*/  CS2R R94, SRZ ;  /* 0x00000000005e7805 */ /* 0x000fe2000001ff00 */
[----:B------:R-:W-:Y:S01]  /*19d0*/  LEA.HI.X.SX32 R13, R13, R16, 0x1, P1 ;  /* 0x000000100d0d7211 */ /* 0x000fe200008f0eff */
[----:B------:R2:W-:Y:S01]  /*19e0*/  LDGSTS.E.BYPASS.LTC128B.128 [R251+0x7080], [R6.64], !P4 ;  /* 0x0708000006fb7fae */ /* 0x0005e2000e101d50 */
[----:B------:R-:W-:Y:S01]  /*19f0*/  ISETP.LT.OR P4, PT, R0, 0x1, P5 ;  /* 0x000000010000780c */ /* 0x000fe20002f81670 */
[----:B------:R-:W-:Y:S01]  /*1a00*/  CS2R R92, SRZ ;  /* 0x00000000005c7805 */ /* 0x000fe2000001ff00 */
[----:B------:R-:W-:Y:S01]  /*1a10*/  SHF.R.S32.HI R18, RZ, 0x4, R29 ;  /* 0x00000004ff127819 */ /* 0x000fe2000001141d */
[----:B------:R2:W-:Y:S01]  /*1a20*/  LDGSTS.E.BYPASS.LTC128B.128 [R251+0x9080], [R6.64+0x40], !P3 ;  /* 0x0908004006fb7fae */ /* 0x0005e2000d901d50 */
[----:B------:R-:W-:Y:S01]  /*1a30*/  ISETP.GE.AND P3, PT, R40, c[0x0][0x19c], PT ;  /* 0x0000670028007a0c */ /* 0x000fe20003f66270 */
[----:B------:R-:W-:Y:S01]  /*1a40*/  CS2R R90, SRZ ;  /* 0x00000000005a7805 */ /* 0x000fe2000001ff00 */
[----:B------:R-:W-:Y:S01]  /*1a50*/  LEA.HI R19, R29, R18, RZ, 0x1 ;  /* 0x000000121d137211 */ /* 0x000fe200078f08ff */
[----:B------:R2:W-:Y:S01]  /*1a60*/  LDGSTS.E.BYPASS.LTC128B.128 [R251+0xb080], [R6.64+0x80], !P2 ;  /* 0x0b08008006fb7fae */ /* 0x0005e2000d101d50 */
[----:B------:R-:W-:Y:S01]  /*1a70*/  ISETP.GE.AND P2, PT, R8, c[0x0][0x19c], PT ;  /* 0x0000670008007a0c */ /* 0x000fe20003f46270 */
[----:B------:R-:W-:Y:S01]  /*1a80*/  CS2R R88, SRZ ;  /* 0x0000000000587805 */ /* 0x000fe2000001ff00 */
[C---:B------:R-:W-:Y:S01]  /*1a90*/  ISETP.LT.OR P1, PT, R0.reuse, 0x1, P3 ;  /* 0x000000010000780c */ /* 0x040fe20001f21670 */
[----:B------:R-:W0:Y:S01]  /*1aa0*/  LDGDEPBAR ;  /* 0x00000000000079af */ /* 0x000e220000000000 */
        /* <DEDUP_REMOVED lines=8> */
[----:B------:R-:W-:Y:S01]  /*1b30*/  CS2R R78, SRZ ;  /* 0x00000000004e7805 */ /* 0x000fe2000001ff00 */
[----:B------:R-:W-:Y:S01]  /*1b40*/  CS2R R76, SRZ ;  /* 0x00000000004c7805 */ /* 0x000fe2000001ff00 */
[----:B-1----:R-:W-:Y:S01]  /*1b50*/  IMAD.U32 R4, RZ, RZ, UR13 ;  /* 0x0000000dff047e24 */ /* 0x002fe2000f8e00ff */
[----:B------:R-:W-:Y:S01]  /*1b60*/  CS2R R74, SRZ ;  /* 0x00000000004a7805 */ /* 0x000fe2000001ff00 */
[----:B------:R-:W-:Y:S01]  /*1b70*/  CS2R R72, SRZ ;  /* 0x0000000000487805 */ /* 0x000fe2000001ff00 */
[----:B------:R1:W-:Y:S01]  /*1b80*/  LDGSTS.E.BYPASS.LTC128B.128 [R251+0x80], [R2.64], !P6 ;  /* 0x0008000002fb7fae */ /* 0x0003e2000f101d50 */
[----:B------:R-:W-:Y:S01]  /*1b90*/  IMAD.WIDE.U32 R4, R4, c[0x0][0x270], R10 ;  /* 0x00009c0004047a25 */ /* 0x000fe200078e000a */
[----:B------:R-:W-:Y:S01]  /*1ba0*/  ISETP.GE.AND P6, PT, R8, c[0x0][0x1fc], PT ;  /* 0x00007f0008007a0c */ /* 0x000fe20003fc6270 */
[----:B------:R-:W-:Y:S01]  /*1bb0*/  CS2R R70, SRZ ;  /* 0x0000000000467805 */ /* 0x000fe2000001ff00 */
[----:B------:R1:W-:Y:S01]  /*1bc0*/  LDGSTS.E.BYPASS.LTC128B.128 [R251+0x2080], [R2.64+0x40], !P4 ;  /* 0x0208004002fb7fae */ /* 0x0003e2000e101d50 */
[----:B------:R-:W-:Y:S01]  /*1bd0*/  CS2R R68, SRZ ;  /* 0x0000000000447805 */ /* 0x000fe2000001ff00 */
[----:B------:R-:W-:Y:S01]  /*1be0*/  CS2R R66, SRZ ;  /* 0x0000000000427805 */ /* 0x000fe2000001ff00 */
[----:B------:R-:W-:Y:S01]  /*1bf0*/  CS2R R64, SRZ ;  /* 0x0000000000407805 */ /* 0x000fe2000001ff00 */
[----:B------:R1:W-:Y:S01]  /*1c00*/  LDGSTS.E.BYPASS.LTC128B.128 [R251+0x4080], [R2.64+0x80], !P1 ;  /* 0x0408008002fb7fae */ /* 0x0003e2000c901d50 */
[----:B--2---:R-:W-:Y:S01]  /*1c10*/  IMAD.U32 R7, RZ, RZ, UR13 ;  /* 0x0000000dff077e24 */ /* 0x004fe2000f8e00ff */
[----:B------:R-:W-:Y:S01]  /*1c20*/  ISETP.LT.AND P1, PT, R250, UR18, PT ;  /* 0x00000012fa007c0c */ /* 0x000fe2000bf21270 */
[----:B------:R-:W-:Y:S01]  /*1c30*/  IMAD.U32 R6, RZ, RZ, UR13 ;  /* 0x0000000dff067e24 */ /* 0x000fe2000f8e00ff */
[----:B------:R2:W-:Y:S01]  /*1c40*/  LDGSTS.E.BYPASS.LTC128B.128 [R251+0x1080], [R14.64], !P2 ;  /* 0x010800000efb7fae */ /* 0x0005e2000d101d50 */
[----:B------:R-:W-:Y:S01]  /*1c50*/  IMAD.WIDE.U32 R12, R7, c[0x0][0x238], R12 ;  /* 0x00008e00070c7a25 */ /* 0x000fe200078e000c */
[----:B------:R-:W-:Y:S01]  /*1c60*/  ISETP.GE.OR P4, PT, R8, c[0x0][0x1fc], !P1 ;  /* 0x00007f0008007a0c */ /* 0x000fe20004f86670 */
[----:B------:R-:W-:Y:S01]  /*1c70*/  CS2R R62, SRZ ;  /* 0x00000000003e7805 */ /* 0x000fe2000001ff00 */
[----:B------:R2:W-:Y:S01]  /*1c80*/  LDGSTS.E.BYPASS.LTC128B.128 [R251+0x3080], [R14.64+0x40], !P5 ;  /* 0x030800400efb7fae */ /* 0x0005e2000e901d50 */
[----:B------:R-:W-:Y:S01]  /*1c90*/  IMAD.WIDE.U32 R16, R6, c[0x0][0x288], R10 ;  /* 0x0000a20006107a25 */ /* 0x000fe200078e000a */
[----:B------:R-:W-:Y:S01]  /*1ca0*/  LOP3.LUT R6, R19, 0xfffffffe, RZ, 0xc0, !PT ;  /* 0xfffffffe13067812 */ /* 0x000fe200078ec0ff */
[----:B------:R-:W-:Y:S01]  /*1cb0*/  CS2R R60, SRZ ;  /* 0x00000000003c7805 */ /* 0x000fe2000001ff00 */
[----:B------:R-:W-:Y:S01]  /*1cc0*/  LEA.HI R10, R36, R132, RZ, 0x6 ;  /* 0x00000084240a7211 */ /* 0x000fe200078f30ff */
[----:B------:R2:W-:Y:S01]  /*1cd0*/  LDGSTS.E.BYPASS.LTC128B.128 [R251+0x5080], [R14.64+0x80], !P3 ;  /* 0x050800800efb7fae */ /* 0x0005e2000d901d50 */
[C---:B------:R-:W-:Y:S01]  /*1ce0*/  ISETP.GE.AND P5, PT, R25.reuse, c[0x0][0x1fc], PT ;  /* 0x00007f0019007a0c */ /* 0x040fe20003fa6270 */
[----:B------:R-:W-:Y:S01]  /*1cf0*/  IMAD.IADD R28, R18, 0x1, -R6 ;  /* 0x00000001121c7824 */ /* 0x000fe200078e0a06 */
[----:B------:R-:W-:Y:S01]  /*1d00*/  SEL R18, R20, RZ, !P0 ;  /* 0x000000ff14127207 */ /* 0x000fe20004000000 */
[----:B------:R-:W-:Y:S01]  /*1d10*/  IMAD.MOV.U32 R20, RZ, RZ, R4 ;  /* 0x000000ffff147224 */ /* 0x000fe200078e0004 */
[----:B------:R-:W-:Y:S01]  /*1d20*/  SHF.R.S32.HI R10, RZ, 0x6, R10 ;  /* 0x00000006ff0a7819 */ /* 0x000fe2000001140a */
[----:B------:R-:W0:Y:S01]  /*1d30*/  LDGDEPBAR ;  /* 0x00000000000079af */ /* 0x000e220000000000 */
[----:B------:R-:W-:Y:S01]  /*1d40*/  ISETP.GE.AND P0, PT, R8, c[0x0][0x16c], PT ;  /* 0x00005b0008007a0c */ /* 0x000fe20003f06270 */
[----:B------:R-:W-:Y:S01]  /*1d50*/  IMAD R0, R18, c[0x0][0x188], RZ ;  /* 0x0000620012007a24 */ /* 0x000fe200078e02ff */
[----:B------:R-:W-:Y:S01]  /*1d60*/  ISETP.GE.OR P3, PT, R25, c[0x0][0x1fc], !P1 ;  /* 0x00007f0019007a0c */ /* 0x000fe20004f66670 */
[----:B------:R-:W-:Y:S01]  /*1d70*/  CS2R R58, SRZ ;  /* 0x00000000003a7805 */ /* 0x000fe2000001ff00 */
[----:B------:R-:W-:Y:S01]  /*1d80*/  SEL R38, RZ, 0x1, P0 ;  /* 0x00000001ff267807 */ /* 0x000fe20000000000 */
[----:B------:R-:W-:Y:S01]  /*1d90*/  CS2R R56, SRZ ;  /* 0x0000000000387805 */ /* 0x000fe2000001ff00 */
[----:B------:R-:W-:Y:S01]  /*1da0*/  ISETP.GE.AND P0, PT, R40, c[0x0][0x16c], PT ;  /* 0x00005b0028007a0c */ /* 0x000fe20003f06270 */
[----:B-1----:R-:W-:Y:S01]  /*1db0*/  IMAD R2, R24, c[0x0][0x178], RZ ;  /* 0x00005e0018027a24 */ /* 0x002fe200078e02ff */
[----:B------:R-:W-:Y:S01]  /*1dc0*/  SHF.R.S32.HI R3, RZ, 0x1f, R21 ;  /* 0x0000001fff037819 */ /* 0x000fe20000011415 */
[----:B------:R-:W-:Y:S01]  /*1dd0*/  CS2R R54, SRZ ;  /* 0x0000000000367805 */ /* 0x000fe2000001ff00 */
[----:B------:R-:W-:Y:S01]  /*1de0*/  IADD3 R21, R5, UR5, RZ ;  /* 0x0000000505157c10 */ /* 0x000fe2000fffe0ff */
[C---:B------:R-:W-:Y:S01]  /*1df0*/  IMAD R6, R22.reuse, c[0x0][0x17c], R2 ;  /* 0x00005f0016067a24 */ /* 0x040fe200078e0202 */
[----:B------:R-:W-:Y:S01]  /*1e00*/  LEA.HI R7, R3, R250, RZ, 0x3 ;  /* 0x000000fa03077211 */ /* 0x000fe200078f18ff */
[----:B------:R-:W-:Y:S01]  /*1e10*/  IMAD.WIDE.U32 R2, R22, c[0x0][0x178], R8 ;  /* 0x00005e0016027a25 */ /* 0x000fe200078e0008 */
[----:B------:R-:W-:Y:S01]  /*1e20*/  ULDC.64 UR4, c[0x0][0x288] ;  /* 0x0000a20000047ab9 */ /* 0x000fe20000000a00 */
[----:B------:R-:W-:Y:S01]  /*1e30*/  ISETP.GE.OR P1, PT, R40, c[0x0][0x1fc], !P1 ;  /* 0x00007f0028007a0c */ /* 0x000fe20004f26670 */
[----:B------:R-:W-:Y:S01]  /*1e40*/  UIMAD UR6, UR19, UR4, URZ ;  /* 0x00000004130672a4 */ /* 0x000fe2000f8e023f */
[----:B------:R-:W-:Y:S01]  /*1e50*/  LOP3.LUT R5, R7, 0xfffffff8, RZ, 0xc0, !PT ;  /* 0xfffffff807057812 */ /* 0x000fe200078ec0ff */
[----:B------:R-:W-:Y:S01]  /*1e60*/  IMAD.SHL.U32 R7, R10, 0x8, RZ ;  /* 0x000000080a077824 */ /* 0x000fe200078e00ff */
[----:B------:R-:W-:Y:S01]  /*1e70*/  UIMAD UR4, UR13, UR7, UR20 ;  /* 0x000000070d0472a4 */ /* 0x000fe2000f8e0214 */
[----:B------:R-:W-:Y:S01]  /*1e80*/  IMAD.IADD R3, R3, 0x1, R6 ;  /* 0x0000000103037824 */ /* 0x000fe200078e0206 */
[----:B------:R-:W-:Y:S01]  /*1e90*/  UIMAD UR7, UR13, UR5, UR6 ;  /* 0x000000050d0772a4 */ /* 0x000fe2000f8e0206 */
[----:B------:R-:W-:Y:S01]  /*1ea0*/  IMAD.IADD R4, R250, 0x1, -R5 ;  /* 0x00000001fa047824 */ /* 0x000fe200078e0a05 */
[----:B------:R-:W-:Y:S01]  /*1eb0*/  LEA.HI R5, R31, R32, RZ, 0x1 ;  /* 0x000000201f057211 */ /* 0x000fe200078f08ff */
[----:B------:R-:W-:Y:S01]  /*1ec0*/  IMAD.U32 R6, RZ, RZ, UR13 ;  /* 0x0000000dff067e24 */ /* 0x000fe2000f8e00ff */
[----:B------:R-:W-:Y:S01]  /*1ed0*/  LOP3.LUT R212, R7, 0x18, RZ, 0xc0, !PT ;  /* 0x0000001807d47812 */ /* 0x000fe200078ec0ff */
[----:B------:R-:W-:Y:S01]  /*1ee0*/  USHF.R.S32.HI UR6, URZ, 0x1f, UR10 ;  /* 0x0000001f3f067899 */ /* 0x000fe2000801140a */
[C---:B------:R-:W-:Y:S01]  /*1ef0*/  LOP3.LUT P2, RZ, R4.reuse, 0x4, RZ, 0xc0, !PT ;  /* 0x0000000404ff7812 */ /* 0x040fe2000784c0ff */
[----:B------:R-:W-:Y:S01]  /*1f00*/  IMAD.SHL.U32 R4, R4, 0x40, RZ ;  /* 0x0000004004047824 */ /* 0x000fe200078e00ff */
[----:B------:R-:W-:Y:S01]  /*1f10*/  LOP3.LUT R5, R5, 0xfffffffe, RZ, 0xc0, !PT ;  /* 0xfffffffe05057812 */ /* 0x000fe200078ec0ff */
[----:B------:R-:W-:Y:S01]  /*1f20*/  IMAD.WIDE.U32 R2, R6, c[0x0][0x180], R2 ;  /* 0x0000600006027a25 */ /* 0x000fe200078e0002 */
[----:B--2---:R-:W-:Y:S01]  /*1f30*/  IADD3 R15, R17, UR7, RZ ;  /* 0x00000007110f7c10 */ /* 0x004fe2000fffe0ff */
[----:B------:R-:W-:Y:S01]  /*1f40*/  UMOV UR7, 0x6 ;  /* 0x0000000600077882 */ /* 0x000fe20000000000 */
[----:B------:R-:W-:Y:S01]  /*1f50*/  LOP3.LUT R4, R4, 0x1c0, RZ, 0xc0, !PT ;  /* 0x000001c004047812 */ /* 0x000fe200078ec0ff */
[----:B------:R-:W-:Y:S01]  /*1f60*/  IMAD.IADD R30, R32, 0x1, -R5 ;  /* 0x00000001201e7824 */ /* 0x000fe200078e0a05 */
[----:B------:R-:W-:Y:S01]  /*1f70*/  IADD3 R3, R3, UR4, RZ ;  /* 0x0000000403037c10 */ /* 0x000fe2000fffe0ff */
[----:B------:R-:W-:Y:S01]  /*1f80*/  ULDC.64 UR4, c[0x0][0x178] ;  /* 0x00005e0000047ab9 */ /* 0x000fe20000000a00 */
[----:B------:R-:W-:Y:S01]  /*1f90*/  SHF.R.U32.HI R5, RZ, 0x3, R4 ;  /* 0x00000003ff057819 */ /* 0x000fe20000011604 */
[----:B------:R-:W-:Y:S01]  /*1fa0*/  IMAD.SHL.U32 R23, R30, 0x400, RZ ;  /* 0x000004001e177824 */ /* 0x000fe200078e00ff */
[----:B------:R-:W-:Y:S01]  /*1fb0*/  UIMAD UR20, UR6, UR4, URZ ;  /* 0x00000004061472a4 */ /* 0x000fe2000f8e023f */
[----:B------:R-:W-:Y:S01]  /*1fc0*/  IMAD.WIDE.U32 R34, R26, c[0x0][0x188], R2 ;  /* 0x000062001a227a25 */ /* 0x000fe200078e0002 */
[----:B------:R-:W-:Y:S01]  /*1fd0*/  LOP3.LUT R4, R5, R4, R212, 0x1e, !PT ;  /* 0x0000000405047212 */ /* 0x000fe200078e1ed4 */
[----:B------:R-:W-:Y:S01]  /*1fe0*/  UIMAD.WIDE.U32 UR22, UR10, UR4, URZ ;  /* 0x000000040a1672a5 */ /* 0x000fe2000f8e003f */
[----:B------:R-:W-:-:S04]  /*1ff0*/  DEPBAR.LE SB0, 0x1 ;  /* 0x000080400000791a */ /* 0x000fc80000000000 */
[----:B------:R-:W-:Y:S01]  /*2000*/  IMAD R5, R27, 0x2, R23 ;  /* 0x000000021b057824 */ /* 0x000fe200078e0217 */
[----:B------:R-:W-:Y:S01]  /*2010*/  UIMAD UR20, UR10, UR5, UR20 ;  /* 0x000000050a1472a4 */ /* 0x000fe2000f8e0214 */
[----:B------:R-:W-:Y:S01]  /*2020*/  IMAD.U32 R2, RZ, RZ, UR22 ;  /* 0x00000016ff027e24 */ /* 0x000fe2000f8e00ff */
[----:B------:R-:W-:Y:S01]  /*2030*/  STL.64 [R1+0x30], R34 ;  /* 0x0000302201007387 */ /* 0x000fe20000100a00 */
[----:B------:R-:W-:Y:S01]  /*2040*/  IMAD.IADD R4, R5, 0x1, R4 ;  /* 0x0000000105047824 */ /* 0x000fe200078e0204 */
[----:B------:R-:W-:Y:S01]  /*2050*/  UIADD3 UR20, UR23, UR20, URZ ;  /* 0x0000001417147290 */ /* 0x000fe2000fffe03f */
[----:B------:R-:W-:Y:S01]  /*2060*/  IMAD.U32 R3, RZ, RZ, UR23 ;  /* 0x00000017ff037e24 */ /* 0x000fe2000f8e00ff */
[----:B------:R-:W-:Y:S01]  /*2070*/  ULDC.64 UR4, c[0x0][0x238] ;  /* 0x00008e0000047ab9 */ /* 0x000fe20000000a00 */
[----:B------:R-:W-:Y:S01]  /*2080*/  IMAD.SHL.U32 R227, R4, 0x2, RZ ;  /* 0x0000000204e37824 */ /* 0x000fe200078e00ff */
[----:B------:R-:W-:Y:S01]  /*2090*/  UIMAD UR4, UR19, UR4, URZ ;  /* 0x00000004130472a4 */ /* 0x000fe2000f8e023f */
[----:B------:R-:W-:Y:S01]  /*20a0*/  IMAD.MOV.U32 R14, RZ, RZ, R16 ;  /* 0x000000ffff0e7224 */ /* 0x000fe200078e0010 */
[----:B------:R-:W-:Y:S01]  /*20b0*/  CS2R R52, SRZ ;  /* 0x0000000000347805 */ /* 0x000fe2000001ff00 */
[----:B------:R-:W-:Y:S01]  /*20c0*/  IMAD.U32 R3, RZ, RZ, UR20 ;  /* 0x00000014ff037e24 */ /* 0x000fe2000f8e00ff */
[C---:B------:R-:W-:Y:S01]  /*20d0*/  IADD3 R4, R227.reuse, 0xf480, RZ ;  /* 0x0000f480e3047810 */ /* 0x040fe20007ffe0ff */
[----:B------:R-:W-:Y:S01]  /*20e0*/  UIMAD UR4, UR13, UR5, UR4 ;  /* 0x000000050d0472a4 */ /* 0x000fe2000f8e0204 */
[----:B------:R-:W-:Y:S01]  /*20f0*/  IADD3 R228, R227, 0xf4c0, RZ ;  /* 0x0000f4c0e3e47810 */ /* 0x000fe20007ffe0ff */
[----:B------:R-:W-:Y:S01]  /*2100*/  IMAD.WIDE.U32 R20, R26, c[0x0][0x278], R20 ;  /* 0x00009e001a147a25 */ /* 0x000fe200078e0014 */
[----:B------:R-:W-:Y:S01]  /*2110*/  @P2 IADD3 R228, R4, -0x40, RZ ;  /* 0xffffffc004e42810 */ /* 0x000fe20007ffe0ff */
[----:B------:R-:W-:Y:S01]  /*2120*/  CS2R R50, SRZ ;  /* 0x0000000000327805 */ /* 0x000fe2000001ff00 */
[----:B------:R-:W-:Y:S01]  /*2130*/  BAR.SYNC.DEFER_BLOCKING 0x0 ;  /* 0x0000000000007b1d */ /* 0x000fe20000010000 */
[----:B------:R-:W-:Y:S01]  /*2140*/  IMAD R4, R26, c[0x0][0x18c], R0 ;  /* 0x000063001a047a24 */ /* 0x000fe200078e0200 */
[----:B------:R-:W-:Y:S01]  /*2150*/  LEA R19, P2, R2, R34, 0x6 ;  /* 0x0000002202137211 */ /* 0x000fe200078430ff */
[----:B------:R-:W-:Y:S01]  /*2160*/  IMAD R0, R24, c[0x0][0x208], RZ ;  /* 0x0000820018007a24 */ /* 0x000fe200078e02ff */
[----:B------:R-:W-:Y:S01]  /*2170*/  IADD3 R13, R13, UR4, RZ ;  /* 0x000000040d0d7c10 */ /* 0x000fe2000fffe0ff */
[----:B------:R-:W-:Y:S01]  /*2180*/  IMAD.IADD R11, R35, 0x1, R4 ;  /* 0x00000001230b7824 */ /* 0x000fe200078e0204 */
[----:B------:R-:W-:Y:S01]  /*2190*/  ULDC.64 UR4, c[0x0][0x210] ;  /* 0x0000840000047ab9 */ /* 0x000fe20000000a00 */
[C---:B------:R-:W-:Y:S01]  /*21a0*/  IMAD R0, R22.reuse, c[0x0][0x20c], R0 ;  /* 0x0000830016007a24 */ /* 0x040fe200078e0200 */
[----:B------:R-:W-:Y:S01]  /*21b0*/  UIMAD UR4, UR19, UR4, URZ ;  /* 0x00000004130472a4 */ /* 0x000fe2000f8e023f */
[----:B------:R-:W-:Y:S01]  /*21c0*/  IMAD.WIDE.U32 R4, R22, c[0x0][0x208], R8 ;  /* 0x0000820016047a25 */ /* 0x000fe200078e0008 */
[----:B------:R-:W-:Y:S01]  /*21d0*/  LEA.HI.X R24, R2, R11, R3, 0x6, P2 ;  /* 0x0000000b02187211 */ /* 0x000fe200010f3403 */
[----:B------:R1:W-:Y:S01]  /*21e0*/  STL [R1+0x4c], R11 ;  /* 0x00004c0b01007387 */ /* 0x0003e20000100800 */
[----:B------:R-:W-:Y:S01]  /*21f0*/  LOP3.LUT R9, R39, 0xfffffff8, RZ, 0xc0, !PT ;  /* 0xfffffff827097812 */ /* 0x000fe200078ec0ff */
[----:B------:R-:W-:Y:S01]  /*2200*/  IMAD.IADD R3, R5, 0x1, R0 ;  /* 0x0000000105037824 */ /* 0x000fe200078e0200 */
[----:B------:R-:W-:Y:S01]  /*2210*/  UIMAD UR4, UR13, UR5, UR4 ;  /* 0x000000050d0472a4 */ /* 0x000fe2000f8e0204 */
[----:B------:R-:W-:Y:S01]  /*2220*/  IMAD.U32 R0, RZ, RZ, UR13 ;  /* 0x0000000dff007e24 */ /* 0x000fe2000f8e00ff */
[----:B------:R-:W-:Y:S01]  /*2230*/  ISETP.GE.AND P2, PT, R25, c[0x0][0x16c], PT ;  /* 0x00005b0019007a0c */ /* 0x000fe20003f46270 */
[----:B------:R-:W-:Y:S01]  /*2240*/  IMAD.MOV.U32 R2, RZ, RZ, R4 ;  /* 0x000000ffff027224 */ /* 0x000fe200078e0004 */
[----:B------:R-:W-:Y:S01]  /*2250*/  CS2R R48, SRZ ;  /* 0x0000000000307805 */ /* 0x000fe2000001ff00 */
[----:B------:R-:W-:Y:S01]  /*2260*/  IMAD.IADD R9, R132, 0x1, -R9 ;  /* 0x0000000184097824 */ /* 0x000fe200078e0a09 */
[----:B------:R-:W-:Y:S01]  /*2270*/  SEL R37, RZ, 0xffffffff, P2 ;  /* 0xffffffffff257807 */ /* 0x000fe20001000000 */
[----:B------:R-:W-:Y:S01]  /*2280*/  IMAD.WIDE.U32 R4, R0, c[0x0][0x210], R2 ;  /* 0x0000840000047a25 */ /* 0x000fe200078e0002 */
[----:B------:R-:W-:Y:S01]  /*2290*/  LOP3.LUT R0, R29, 0xfffffff0, RZ, 0xc0, !PT ;  /* 0xfffffff01d007812 */ /* 0x000fe200078ec0ff */
[----:B------:R-:W-:Y:S01]  /*22a0*/  CS2R R46, SRZ ;  /* 0x00000000002e7805 */ /* 0x000fe2000001ff00 */
[----:B------:R-:W-:Y:S01]  /*22b0*/  SHF.R.S32.HI R2, RZ, 0x1f, R10 ;  /* 0x0000001fff027819 */ /* 0x000fe2000001140a */
[----:B------:R-:W-:Y:S01]  /*22c0*/  IMAD.WIDE.U32 R14, R26, c[0x0][0x290], R14 ;  /* 0x0000a4001a0e7a25 */ /* 0x000fe200078e000e */
[----:B------:R-:W-:-:S02]  /*22d0*/  LEA.HI R16, R9, R9, RZ, 0x1 ;  /* 0x0000000909107211 */ /* 0x000fc400078f08ff */
[----:B------:R-:W-:Y:S01]  /*22e0*/  LEA.HI R2, R2, R10, RZ, 0x2 ;  /* 0x0000000a02027211 */ /* 0x000fe200078f10ff */
[----:B------:R-:W-:Y:S01]  /*22f0*/  IMAD.IADD R0, R132, 0x1, -R0 ;  /* 0x0000000184007824 */ /* 0x000fe200078e0a00 */
[----:B------:R-:W-:Y:S01]  /*2300*/  LOP3.LUT R6, R16, 0x7fffffe, RZ, 0xc0, !PT ;  /* 0x07fffffe10067812 */ /* 0x000fe200078ec0ff */
[----:B------:R-:W-:Y:S01]  /*2310*/  IMAD.WIDE.U32 R12, R26, c[0x0][0x240], R12 ;  /* 0x000090001a0c7a25 */ /* 0x000fe200078e000c */
[----:B------:R-:W-:Y:S02]  /*2320*/  LOP3.LUT R3, R2, 0x1ffffffc, RZ, 0xc0, !PT ;  /* 0x1ffffffc02037812 */ /* 0x000fe400078ec0ff */
[----:B------:R-:W-:Y:S02]  /*2330*/  SHF.R.S32.HI R7, RZ, 0x1f, R0 ;  /* 0x0000001fff077819 */ /* 0x000fe40000011400 */
[-C--:B-1----:R-:W-:Y:S01]  /*2340*/  LEA.HI R11, R0, R0.reuse, RZ, 0x1 ;  /* 0x00000000000b7211 */ /* 0x082fe200078f08ff */
[----:B------:R-:W-:Y:S01]  /*2350*/  IMAD.IADD R33, R10, 0x1, -R3 ;  /* 0x000000010a217824 */ /* 0x000fe200078e0a03 */
[----:B------:R-:W-:Y:S01]  /*2360*/  LEA.HI R2, R7, R0, RZ, 0x3 ;  /* 0x0000000007027211 */ /* 0x000fe200078f18ff */
[----:B------:R-:W-:Y:S01]  /*2370*/  IMAD.IADD R7, R9, 0x1, -R6 ;  /* 0x0000000109077824 */ /* 0x000fe200078e0a06 */
[----:B------:R-:W-:Y:S01]  /*2380*/  LOP3.LUT R6, R11, 0x7fffffe, RZ, 0xc0, !PT ;  /* 0x07fffffe0b067812 */ /* 0x000fe200078ec0ff */
[----:B------:R-:W-:Y:S01]  /*2390*/  IMAD R3, R28, 0x4, R10 ;  /* 0x000000041c037824 */ /* 0x000fe200078e020a */
[----:B------:R-:W-:-:S02]  /*23a0*/  LOP3.LUT R8, R2, 0xfffffff8, RZ, 0xc0, !PT ;  /* 0xfffffff802087812 */ /* 0x000fc400078ec0ff */
[----:B------:R-:W-:Y:S01]  /*23b0*/  SHF.R.S32.HI R2, RZ, 0x3, R2 ;  /* 0x00000003ff027819 */ /* 0x000fe20000011402 */
[C---:B------:R-:W-:Y:S01]  /*23c0*/  IMAD.IADD R6, R0.reuse, 0x1, -R6 ;  /* 0x0000000100067824 */ /* 0x040fe200078e0a06 */
[----:B------:R-:W-:Y:S01]  /*23d0*/  SEL R29, RZ, 0x2, P2 ;  /* 0x00000002ff1d7807 */ /* 0x000fe20001000000 */
[----:B------:R-:W-:Y:S01]  /*23e0*/  IMAD R27, R3, 0x8, R7 ;  /* 0x00000008031b7824 */ /* 0x000fe200078e0207 */
[----:B------:R-:W-:Y:S01]  /*23f0*/  IADD3 R3, R5, UR4, RZ ;  /* 0x0000000405037c10 */ /* 0x000fe2000fffe0ff */
[----:B------:R-:W-:Y:S01]  /*2400*/  IMAD.IADD R17, R0, 0x1, -R8 ;  /* 0x0000000100117824 */ /* 0x000fe200078e0a08 */
[----:B------:R-:W-:Y:S01]  /*2410*/  LOP3.LUT R5, R31, 0xffffffe0, RZ, 0xc0, !PT ;  /* 0xffffffe01f057812 */ /* 0x000fe200078ec0ff */
[C---:B------:R-:W-:Y:S01]  /*2420*/  IMAD R34, R2.reuse, 0x8, R6 ;  /* 0x0000000802227824 */ /* 0x040fe200078e0206 */
[----:B------:R-:W-:Y:S01]  /*2430*/  ULDC.64 UR4, c[0x0][0x208] ;  /* 0x0000820000047ab9 */ /* 0x000fe20000000a00 */
[----:B------:R-:W-:Y:S01]  /*2440*/  IMAD R35, R2, 0x200, R23 ;  /* 0x0000020002237824 */ /* 0x000fe200078e0217 */
[----:B------:R-:W-:Y:S01]  /*2450*/  USHF.L.U32 UR19, UR4, 0x6, URZ ;  /* 0x0000000604137899 */ /* 0x000fe2000800063f */
[----:B------:R-:W-:Y:S01]  /*2460*/  IMAD R0, R18, c[0x0][0x218], RZ ;  /* 0x0000860012007a24 */ /* 0x000fe200078e02ff */
[----:B------:R-:W-:Y:S01]  /*2470*/  USHF.L.U64.HI UR4, UR4, UR7, UR5 ;  /* 0x0000000704047299 */ /* 0x000fe20008010205 */
[----:B------:R-:W-:Y:S01]  /*2480*/  IMAD.MOV.U32 R2, RZ, RZ, R4 ;  /* 0x000000ffff027224 */ /* 0x000fe200078e0004 */
[----:B------:R-:W-:Y:S01]  /*2490*/  ISETP.GT.AND P2, PT, R132, 0xf, PT ;  /* 0x0000000f8400780c */ /* 0x000fe20003f44270 */
[C---:B------:R-:W-:Y:S01]  /*24a0*/  IMAD R4, R26.reuse, c[0x0][0x21c], R0 ;  /* 0x000087001a047a24 */ /* 0x040fe200078e0200 */
[----:B------:R-:W-:Y:S01]  /*24b0*/  UIMAD UR4, UR4, UR10, URZ ;  /* 0x0000000a040472a4 */ /* 0x000fe2000f8e023f */
[----:B------:R-:W-:Y:S01]  /*24c0*/  IMAD.WIDE.U32 R44, R26, c[0x0][0x218], R2 ;  /* 0x000086001a2c7a25 */ /* 0x000fe200078e0002 */
[----:B------:R-:W-:Y:S01]  /*24d0*/  SEL R10, RZ, 0x4, P0 ;  /* 0x00000004ff0a7807 */ /* 0x000fe20000000000 */
[----:B------:R-:W-:Y:S01]  /*24e0*/  UMOV UR5, 0x1 ;  /* 0x0000000100057882 */ /* 0x000fe20000000000 */
[----:B------:R-:W-:Y:S01]  /*24f0*/  LEA R22, P0, R19, c[0x0][0x160], 0x1 ;  /* 0x0000580013167a11 */ /* 0x000fe200078008ff */
[----:B------:R-:W-:Y:S01]  /*2500*/  IMAD.IADD R0, R132, 0x1, -R5 ;  /* 0x0000000184007824 */ /* 0x000fe200078e0a05 */
[----:B------:R-:W-:Y:S01]  /*2510*/  UIMAD UR4, UR6, UR19, UR4 ;  /* 0x00000013060472a4 */ /* 0x000fe2000f8e0204 */
[----:B------:R-:W-:Y:S01]  /*2520*/  IMAD.IADD R43, R45, 0x1, R4 ;  /* 0x000000012d2b7824 */ /* 0x000fe200078e0204 */
[----:B------:R-:W-:Y:S01]  /*2530*/  LEA.HI.X R23, R19, c[0x0][0x164], R24, 0x1, P0 ;  /* 0x0000590013177a11 */ /* 0x000fe200000f0c18 */
[----:B------:R-:W-:Y:S01]  /*2540*/  IMAD.U32 R2, RZ, RZ, UR19 ;  /* 0x00000013ff027e24 */ /* 0x000fe2000f8e00ff */
[----:B------:R-:W-:Y:S01]  /*2550*/  SHF.R.S32.HI R4, RZ, 0x1f, R0 ;  /* 0x0000001fff047819 */ /* 0x000fe20000011400 */
[----:B------:R-:W-:Y:S01]  /*2560*/  IMAD.MOV.U32 R42, RZ, RZ, R44 ;  /* 0x000000ffff2a7224 */ /* 0x000fe200078e002c */
[----:B------:R1:W-:Y:S01]  /*2570*/  STL.64 [R1+0x28], R44 ;  /* 0x0000282c01007387 */ /* 0x0003e20000100a00 */
[----:B------:R-:W-:-:S02]  /*2580*/  SHF.R.S32.HI R7, RZ, 0x1, R11 ;  /* 0x00000001ff077819 */ /* 0x000fc4000001140b */
[----:B------:R-:W-:Y:S01]  /*2590*/  LEA.HI R249, R4, R0, RZ, 0x2 ;  /* 0x0000000004f97211 */ /* 0x000fe200078f10ff */
[----:B------:R-:W-:Y:S01]  /*25a0*/  IMAD.WIDE.U32 R2, R2, UR10, R42 ;  /* 0x0000000a02027c25 */ /* 0x000fe2000f8e002a */
[----:B------:R2:W-:Y:S02]  /*25b0*/  STL.64 [R1+0x10], R42 ;  /* 0x0000102a01007387 */ /* 0x0005e40000100a00 */
[----:B------:R-:W-:Y:S01]  /*25c0*/  LOP3.LUT R5, R249, 0x7ffffffc, RZ, 0xc0, !PT ;  /* 0x7ffffffcf9057812 */ /* 0x000fe200078ec0ff */
[----:B------:R-:W-:Y:S01]  /*25d0*/  IMAD R4, R18, c[0x0][0x278], RZ ;  /* 0x00009e0012047a24 */ /* 0x000fe200078e02ff */
[----:B------:R-:W-:Y:S01]  /*25e0*/  IADD3 R3, R3, UR4, RZ ;  /* 0x0000000403037c10 */ /* 0x000fe2000fffe0ff */
[----:B------:R-:W-:Y:S01]  /*25f0*/  USHF.R.S32.HI UR4, URZ, 0x1f, UR15 ;  /* 0x0000001f3f047899 */ /* 0x000fe2000801140f */
[----:B------:R-:W-:Y:S01]  /*2600*/  LEA R24, P0, R2, c[0x0][0x1f0], 0x1 ;  /* 0x00007c0002187a11 */ /* 0x000fe200078008ff */
[----:B------:R-:W-:Y:S01]  /*2610*/  IMAD R4, R26, c[0x0][0x27c], R4 ;  /* 0x00009f001a047a24 */ /* 0x000fe200078e0204 */
[----:B------:R3:W-:Y:S01]  /*2620*/  STL.64 [R1+0x20], R20 ;  /* 0x0000201401007387 */ /* 0x0007e20000100a00 */
[----:B------:R-:W-:Y:S01]  /*2630*/  IMAD.IADD R31, R0, 0x1, -R5 ;  /* 0x00000001001f7824 */ /* 0x000fe200078e0a05 */
[----:B------:R-:W-:Y:S01]  /*2640*/  LEA.HI.X R25, R2, c[0x0][0x1f4], R3, 0x1, P0 ;  /* 0x00007d0002197a11 */ /* 0x000fe200000f0c03 */
[----:B------:R-:W-:Y:S01]  /*2650*/  IMAD R0, R18, c[0x0][0x240], RZ ;  /* 0x0000900012007a24 */ /* 0x000fe200078e02ff */
[----:B------:R-:W-:Y:S01]  /*2660*/  @!P2 IADD3 R2, P0, R20, UR15, RZ ;  /* 0x0000000f1402ac10 */ /* 0x000fe2000ff1e0ff */
[----:B------:R-:W-:Y:S01]  /*2670*/  IMAD.IADD R6, R21, 0x1, R4 ;  /* 0x0000000115067824 */ /* 0x000fe200078e0204 */
[----:B------:R-:W-:Y:S01]  /*2680*/  LEA.HI R5, R36, R132, RZ, 0x7 ;  /* 0x0000008424057211 */ /* 0x000fe200078f38ff */
[----:B------:R-:W-:Y:S01]  /*2690*/  IMAD R3, R18, c[0x0][0x290], RZ ;  /* 0x0000a40012037a24 */ /* 0x000fe200078e02ff */
[----:B------:R-:W-:Y:S01]  /*26a0*/  SHF.R.S32.HI R249, RZ, 0x2, R249 ;  /* 0x00000002fff97819 */ /* 0x000fe200000114f9 */
[----:B------:R-:W-:Y:S01]  /*26b0*/  IMAD.SHL.U32 R4, R9, 0x40, RZ ;  /* 0x0000004009047824 */ /* 0x000fe200078e00ff */
[----:B------:R-:W-:Y:S01]  /*26c0*/  SHF.R.U32.HI R9, RZ, 0x4, R5 ;  /* 0x00000004ff097819 */ /* 0x000fe20000011605 */
[----:B------:R4:W-:Y:S01]  /*26d0*/  STL [R1+0x3c], R6 ;  /* 0x00003c0601007387 */ /* 0x0009e20000100800 */
[----:B------:R-:W-:-:S02]  /*26e0*/  IMAD R31, R33, 0x4, R31 ;  /* 0x00000004211f7824 */ /* 0x000fc400078e021f */
[----:B------:R-:W-:Y:S01]  /*26f0*/  IMAD R249, R30, 0x10, R249 ;  /* 0x000000101ef97824 */ /* 0x000fe200078e02f9 */
[----:B------:R-:W-:Y:S01]  /*2700*/  STL.64 [R1+0x18], R14 ;  /* 0x0000180e01007387 */ /* 0x000fe20000100a00 */
[----:B-1----:R-:W-:-:S03]  /*2710*/  CS2R R44, SRZ ;  /* 0x00000000002c7805 */ /* 0x002fc6000001ff00 */
[----:B------:R-:W-:Y:S01]  /*2720*/  STL.64 [R1+0x40], R12 ;  /* 0x0000400c01007387 */ /* 0x000fe20000100a00 */
[----:B--2---:R-:W-:Y:S01]  /*2730*/  CS2R R42, SRZ ;  /* 0x00000000002a7805 */ /* 0x004fe2000001ff00 */
[----:B---3--:R-:W-:Y:S01]  /*2740*/  IMAD R21, R26, c[0x0][0x244], R0 ;  /* 0x000091001a157a24 */ /* 0x008fe200078e0200 */
[----:B------:R-:W-:Y:S01]  /*2750*/  @!P2 IADD3.X R0, R6, UR4, RZ, P0, !PT ;  /* 0x000000040600ac10 */ /* 0x000fe200087fe4ff */
[----:B------:R-:W-:Y:S01]  /*2760*/  IMAD R20, R26, c[0x0][0x294], R3 ;  /* 0x0000a5001a147a24 */ /* 0x000fe200078e0203 */
[----:B------:R-:W-:Y:S01]  /*2770*/  @!P2 LEA R18, P0, R2, c[0x0][0x258], 0x2 ;  /* 0x000096000212aa11 */ /* 0x000fe200078010ff */
[----:B------:R-:W-:Y:S02]  /*2780*/  IMAD.SHL.U32 R3, R32, 0x10, RZ ;  /* 0x0000001020037824 */ /* 0x000fe400078e00ff */
[----:B------:R-:W-:Y:S01]  /*2790*/  IMAD.IADD R20, R15, 0x1, R20 ;  /* 0x000000010f147824 */ /* 0x000fe200078e0214 */
[----:B------:R-:W-:Y:S02]  /*27a0*/  @!P2 LEA.HI.X R19, R2, c[0x0][0x25c], R0, 0x2, P0 ;  /* 0x000097000213aa11 */ /* 0x000fe400000f1400 */
[----:B------:R-:W-:Y:S01]  /*27b0*/  SHF.R.S32.HI R2, RZ, 0x1, R16 ;  /* 0x00000001ff027819 */ /* 0x000fe20000011410 */
[----:B----4-:R-:W-:Y:S01]  /*27c0*/  IMAD.SHL.U32 R6, R28, 0x10, RZ ;  /* 0x000000101c067824 */ /* 0x010fe200078e00ff */
[----:B------:R-:W-:Y:S01]  /*27d0*/  LOP3.LUT R0, R4, 0x1c0, RZ, 0xc0, !PT ;  /* 0x000001c004007812 */ /* 0x000fe200078ec0ff */
[----:B------:R-:W-:Y:S01]  /*27e0*/  STL [R1+0x38], R20 ;  /* 0x0000381401007387 */ /* 0x000fe20000100800 */
[C---:B------:R-:W-:Y:S01]  /*27f0*/  LOP3.LUT P0, RZ, R2.reuse, 0x2, RZ, 0xc0, !PT ;  /* 0x0000000202ff7812 */ /* 0x040fe2000780c0ff */
[----:B------:R-:W-:Y:S01]  /*2800*/  IMAD.SHL.U32 R2, R2, 0x40, RZ ;  /* 0x0000004002027824 */ /* 0x000fe200078e00ff */
[----:B------:R-:W-:-:S02]  /*2810*/  SHF.R.S32.HI R4, RZ, 0x1f, R11 ;  /* 0x0000001fff047819 */ /* 0x000fc4000001140b */
[----:B------:R-:W-:Y:S02]  /*2820*/  LOP3.LUT R5, R0, 0x30, R3, 0xf8, !PT ;  /* 0x0000003000057812 */ /* 0x000fe400078ef803 */
[----:B------:R-:W-:Y:S02]  /*2830*/  SHF.R.U32.HI R8, RZ, 0x3, R0 ;  /* 0x00000003ff087819 */ /* 0x000fe40000011600 */
[----:B------:R-:W-:Y:S02]  /*2840*/  LEA.HI R3, R4, R7, RZ, 0x2 ;  /* 0x0000000704037211 */ /* 0x000fe400078f10ff */
[----:B------:R-:W-:Y:S02]  /*2850*/  LOP3.LUT R0, R2, 0xc0, RZ, 0xc0, !PT ;  /* 0x000000c002007812 */ /* 0x000fe400078ec0ff */
[----:B------:R-:W-:Y:S02]  /*2860*/  LOP3.LUT R4, R3, 0xfffffffc, RZ, 0xc0, !PT ;  /* 0xfffffffc03047812 */ /* 0x000fe400078ec0ff */
[----:B------:R-:W-:-:S02]  /*2870*/  LOP3.LUT R3, R0, 0x8, R39, 0xf8, !PT ;  /* 0x0000000800037812 */ /* 0x000fc400078ef827 */
[----:B------:R-:W-:Y:S01]  /*2880*/  SHF.R.U32.HI R2, RZ, 0x3, R0 ;  /* 0x00000003ff027819 */ /* 0x000fe20000011600 */
[----:B------:R-:W-:Y:S01]  /*2890*/  IMAD.IADD R4, R7, 0x1, -R4 ;  /* 0x0000000107047824 */ /* 0x000fe200078e0a04 */
[----:B------:R-:W-:Y:S02]  /*28a0*/  LOP3.LUT R0, R6, 0x10, RZ, 0xc0, !PT ;  /* 0x0000001006007812 */ /* 0x000fe400078ec0ff */
[----:B------:R-:W-:Y:S02]  /*28b0*/  LOP3.LUT R2, R3, R2, RZ, 0x3c, !PT ;  /* 0x0000000203027212 */ /* 0x000fe400078e3cff */
[----:B------:R-:W-:Y:S01]  /*28c0*/  LOP3.LUT R7, R0, 0x8, R9, 0xf8, !PT ;  /* 0x0000000800077812 */ /* 0x000fe200078ef809 */
[----:B------:R-:W-:Y:S01]  /*28d0*/  IMAD.SHL.U32 R9, R37, 0x2, RZ ;  /* 0x0000000225097824 */ /* 0x000fe200078e00ff */
[----:B------:R-:W-:Y:S01]  /*28e0*/  SEL R0, R222, 0xffffffe0, !P0 ;  /* 0xffffffe0de007807 */ /* 0x000fe20004000000 */
[----:B------:R-:W-:Y:S01]  /*28f0*/  IMAD.U32 R2, R27, 0x20, R2 ;  /* 0x000000201b027824 */ /* 0x000fe200078e0002 */
[----:B------:R-:W-:Y:S01]  /*2900*/  LOP3.LUT R5, R5, 0x8, R39, 0xf8, !PT ;  /* 0x0000000805057812 */ /* 0x000fe200078ef827 */
[----:B------:R-:W-:Y:S01]  /*2910*/  CS2R R36, SRZ ;  /* 0x0000000000247805 */ /* 0x000fe2000001ff00 */
[----:B------:R-:W-:Y:S01]  /*2920*/  IADD3 R3, R10, R29, R38 ;  /* 0x0000001d0a037210 */ /* 0x000fe20007ffe026 */
[----:B------:R-:W-:Y:S01]  /*2930*/  IMAD.SHL.U32 R214, R2, 0x2, RZ ;  /* 0x0000000202d67824 */ /* 0x000fe200078e00ff */
[----:B------:R-:W-:-:S02]  /*2940*/  LOP3.LUT R5, R5, R8, RZ, 0x3c, !PT ;  /* 0x0000000805057212 */ /* 0x000fc400078e3cff */
[----:B------:R-:W-:Y:S01]  /*2950*/  SEL R8, RZ, 0x1, P6 ;  /* 0x00000001ff087807 */ /* 0x000fe20003000000 */
[----:B------:R-:W-:Y:S01]  /*2960*/  IMAD.IADD R215, R214, 0x1, R0 ;  /* 0x00000001d6d77824 */ /* 0x000fe200078e0200 */
[----:B------:R-:W1:Y:S01]  /*2970*/  LDSM.16.M88.4 R164, [R214+0x6080] ;  /* 0x00608000d6a4783b */ /* 0x000e620000000200 */
[C---:B------:R-:W-:Y:S01]  /*2980*/  LOP3.LUT P6, RZ, R3.reuse, 0x1, RZ, 0xc0, !PT ;  /* 0x0000000103ff7812 */ /* 0x040fe200078cc0ff */
[----:B------:R-:W-:Y:S01]  /*2990*/  IMAD R213, R28, 0x200, R5 ;  /* 0x000002001cd57824 */ /* 0x000fe200078e0205 */
[----:B------:R-:W-:Y:S01]  /*29a0*/  SEL R6, RZ, 0xffffffff, P5 ;  /* 0xffffffffff067807 */ /* 0x000fe20002800000 */
[----:B------:R-:W2:Y:S01]  /*29b0*/  LDSM.16.M88.4 R168, [R214+0x7080] ;  /* 0x00708000d6a8783b */ /* 0x000ea20000000200 */
[----:B------:R-:W-:Y:S01]  /*29c0*/  ISETP.GE.OR P6, PT, R250, UR18, !P6 ;  /* 0x00000012fa007c0c */ /* 0x000fe2000f7c6670 */
[----:B------:R-:W-:Y:S01]  /*29d0*/  IMAD.SHL.U32 R5, R4, 0x40, RZ ;  /* 0x0000004004057824 */ /* 0x000fe200078e00ff */
[----:B------:R-:W-:Y:S01]  /*29e0*/  LOP3.LUT P5, RZ, R3, 0x4, RZ, 0xc0, !PT ;  /* 0x0000000403ff7812 */ /* 0x000fe200078ac0ff */
[----:B------:R-:W3:Y:S01]  /*29f0*/  LDSM.16.M88.4 R172, [R215+0x6080] ;  /* 0x00608000d7ac783b */ /* 0x000ee20000000200 */
[----:B------:R-:W-:Y:S01]  /*2a00*/  IMAD.SHL.U32 R6, R6, 0x2, RZ ;  /* 0x0000000206067824 */ /* 0x000fe200078e00ff */
[----:B------:R-:W-:Y:S01]  /*2a10*/  ISETP.GE.AND P0, PT, R40, c[0x0][0x1fc], PT ;  /* 0x00007f0028007a0c */ /* 0x000fe20003f06270 */
[----:B------:R-:W-:Y:S01]  /*2a20*/  IMAD.SHL.U32 R213, R213, 0x2, RZ ;  /* 0x00000002d5d57824 */ /* 0x000fe200078e00ff */
[----:B------:R-:W4:Y:S01]  /*2a30*/  LDSM.16.M88.4 R176, [R215+0x7080] ;  /* 0x00708000d7b0783b */ /* 0x000f220000000200 */
[----:B------:R-:W-:Y:S01]  /*2a40*/  ISETP.GE.OR P5, PT, R250, UR18, !P5 ;  /* 0x00000012fa007c0c */ /* 0x000fe2000efa6670 */
[----:B------:R-:W-:Y:S01]  /*2a50*/  CS2R R40, SRZ ;  /* 0x0000000000287805 */ /* 0x000fe2000001ff00 */
[----:B------:R-:W-:Y:S01]  /*2a60*/  SEL R2, RZ, 0x4, P0 ;  /* 0x00000004ff027807 */ /* 0x000fe20000000000 */
[----:B------:R-:W1:Y:S01]  /*2a70*/  LDSM.16.M88.4 R180, [R214+0x8080] ;  /* 0x00808000d6b4783b */ /* 0x000e620000000200 */
[----:B------:R-:W-:-:S02]  /*2a80*/  LOP3.LUT R6, R6, 0x2, R8, 0xe2, !PT ;  /* 0x0000000206067812 */ /* 0x000fc400078ee208 */
[----:B------:R-:W-:Y:S01]  /*2a90*/  IADD3 R0, P0, R14, UR15, RZ ;  /* 0x0000000f0e007c10 */ /* 0x000fe2000ff1e0ff */
[----:B------:R-:W1:Y:S01]  /*2aa0*/  LDSM.16.M88.4 R184, [R214+0x9080] ;  /* 0x00908000d6b8783b */ /* 0x000e620000000200 */
[----:B------:R-:W-:Y:S01]  /*2ab0*/  LOP3.LUT R6, R6, R2, RZ, 0xfc, !PT ;  /* 0x0000000206067212 */ /* 0x000fe200078efcff */
[----:B------:R-:W-:Y:S01]  /*2ac0*/  @!P2 IMAD.SHL.U32 R2, R132, 0x10, RZ ;  /* 0x000000108402a824 */ /* 0x000fe200078e00ff */
[----:B------:R-:W-:Y:S01]  /*2ad0*/  LOP3.LUT R9, R9, 0x2, R38, 0xe2, !PT ;  /* 0x0000000209097812 */ /* 0x000fe200078ee226 */
[----:B------:R-:W1:Y:S01]  /*2ae0*/  LDSM.16.M88.4 R188, [R215+0x8080] ;  /* 0x00808000d7bc783b */ /* 0x000e620000000200 */
[----:B------:R-:W-:Y:S01]  /*2af0*/  LOP3.LUT R5, R5, 0xc0, RZ, 0xc0, !PT ;  /* 0x000000c005057812 */ /* 0x000fe200078ec0ff */
[----:B------:R-:W-:Y:S02]  /*2b00*/  CS2R R38, SRZ ;  /* 0x0000000000267805 */ /* 0x000fe4000001ff00 */
[----:B------:R-:W1:Y:S04]  /*2b10*/  LDSM.16.M88.4 R192, [R215+0x9080] ;  /* 0x00908000d7c0783b */ /* 0x000e680000000200 */
[----:B------:R-:W1:Y:S04]  /*2b20*/  LDSM.16.M88.4 R196, [R214+0xa080] ;  /* 0x00a08000d6c4783b */ /* 0x000e680000000200 */
[----:B------:R-:W1:Y:S04]  /*2b30*/  LDSM.16.M88.4 R200, [R214+0xb080] ;  /* 0x00b08000d6c8783b */ /* 0x000e680000000200 */
[----:B------:R-:W1:Y:S04]  /*2b40*/  LDSM.16.M88.4 R204, [R215+0xa080] ;  /* 0x00a08000d7cc783b */ /* 0x000e680000000200 */
[----:B------:R-:W1:Y:S04]  /*2b50*/  LDSM.16.M88.4 R208, [R215+0xb080] ;  /* 0x00b08000d7d0783b */ /* 0x000e680000000200 */
[----:B------:R-:W-:Y:S06]  /*2b60*/  BAR.SYNC.DEFER_BLOCKING 0x0 ;  /* 0x0000000000007b1d */ /* 0x000fec0000010000 */
[----:B------:R5:W-:Y:S04]  /*2b70*/  STL [R1+0x4], R9 ;  /* 0x0000040901007387 */ /* 0x000be80000100800 */
[----:B------:R1:W-:Y:S04]  /*2b80*/  STL [R1], R6 ;  /* 0x0000000601007387 */ /* 0x0003e80000100800 */
[----:B------:R-:W-:Y:S01]  /*2b90*/  @!PT LDS RZ, [RZ] ;  /* 0x00000000fffff984 */ /* 0x000fe20000000800 */
[----:B------:R-:W-:Y:S01]  /*2ba0*/  @!PT LDS RZ, [RZ] ;  /* 0x00000000fffff984 */ /* 0x000fe20000000800 */
[----:B------:R-:W-:Y:S01]  /*2bb0*/  @!PT LDS RZ, [RZ] ;  /* 0x00000000fffff984 */ /* 0x000fe20000000800 */
[----:B------:R2:W-:Y:S01]  /*2bc0*/  LDGSTS.E.BYPASS.LTC128B.128 [R251+0x6080], [R22.64], !P6 ;  /* 0x0608000016fb7fae */ /* 0x0005e2000f101d50 */
[----:B------:R-:W-:-:S02]  /*2bd0*/  LOP3.LUT P6, RZ, R3, 0x2, RZ, 0xc0, !PT ;  /* 0x0000000203ff7812 */ /* 0x000fc400078cc0ff */
[----:B------:R-:W-:Y:S01]  /*2be0*/  IADD3.X R3, R20, UR4, RZ, P0, !PT ;  /* 0x0000000414037c10 */ /* 0x000fe200087fe4ff */
[----:B------:R-:W-:Y:S01]  /*2bf0*/  UMOV UR4, URZ ;  /* 0x0000003f00047c82 */ /* 0x000fe20008000000 */
[----:B------:R-:W-:Y:S02]  /*2c00*/  ISETP.GE.OR P6, PT, R250, UR18, !P6 ;  /* 0x00000012fa007c0c */ /* 0x000fe4000f7c6670 */
[----:B------:R-:W-:-:S04]  /*2c10*/  LEA R8, P0, R0, c[0x0][0x280], 0x2 ;  /* 0x0000a00000087a11 */ /* 0x000fc800078010ff */
[----:B-----5:R-:W-:Y:S01]  /*2c20*/  LEA.HI.X R9, R0, c[0x0][0x284], R3, 0x2, P0 ;  /* 0x0000a10000097a11 */ /* 0x020fe200000f1403 */
[----:B------:R-:W-:Y:S01]  /*2c30*/  IMAD.SHL.U32 R3, R28, 0x8, RZ ;  /* 0x000000081c037824 */ /* 0x000fe200078e00ff */
[----:B------:R-:W-:Y:S01]  /*2c40*/  LOP3.LUT P0, RZ, R4, 0x2, RZ, 0xc0, !PT ;  /* 0x0000000204ff7812 */ /* 0x000fe2000780c0ff */
[----:B------:R-:W-:Y:S01]  /*2c50*/  IMAD.SHL.U32 R0, R34, 0x20, RZ ;  /* 0x0000002022007824 */ /* 0x000fe200078e00ff */
[----:B-1----:R-:W-:Y:S02]  /*2c60*/  SHF.R.U32.HI R6, RZ, 0x3, R5 ;  /* 0x00000003ff067819 */ /* 0x002fe40000011605 */
[----:B------:R-:W-:Y:S01]  /*2c70*/  LOP3.LUT R3, R3, 0x8, RZ, 0xc0, !PT ;  /* 0x0000000803037812 */ /* 0x000fe200078ec0ff */
[----:B------:R1:W-:Y:S01]  /*2c80*/  LDGSTS.E.BYPASS.LTC128B.128 [R251+0x7080], [R22.64+0x40], !P6 ;  /* 0x0708004016fb7fae */ /* 0x0003e2000f101d50 */
[----:B------:R-:W-:Y:S02]  /*2c90*/  LOP3.LUT R212, R6, R5, R212, 0x1e, !PT ;  /* 0x0000000506d47212 */ /* 0x000fe400078e1ed4 */
[C---:B------:R-:W-:Y:S01]  /*2ca0*/  LOP3.LUT P6, RZ, R17.reuse, 0x4, RZ, 0xc0, !PT ;  /* 0x0000000411ff7812 */ /* 0x040fe200078cc0ff */
[----:B------:R1:W-:Y:S01]  /*2cb0*/  LDGSTS.E.BYPASS.LTC128B.128 [R251+0x8080], [R22.64+0x80], !P5 ;  /* 0x0808008016fb7fae */ /* 0x0003e2000e901d50 */
[----:B------:R-:W-:Y:S01]  /*2cc0*/  ISETP.GE.AND P5, PT, R132, 0x10, PT ;  /* 0x000000108400780c */ /* 0x000fe20003fa6270 */
[----:B------:R-:W-:Y:S01]  /*2cd0*/  IMAD.IADD R212, R0, 0x1, R212 ;  /* 0x0000000100d47824 */ /* 0x000fe200078e02d4 */
[----:B------:R-:W-:Y:S01]  /*2ce0*/  SEL R222, R222, 0xffffffe0, !P6 ;  /* 0xffffffe0dede7807 */ /* 0x000fe20007000000 */
[----:B------:R5:W-:Y:S03]  /*2cf0*/  @!P2 LDGSTS.E.BYPASS.LTC128B.128 [R2+0xf080], [R18.64] ;  /* 0x0f0800001202afae */ /* 0x000be6000b901d50 */
[----:B------:R-:W-:Y:S01]  /*2d00*/  LEA R212, R212, 0x80, 0x1 ;  /* 0x00000080d4d47811 */ /* 0x000fe200078e08ff */
[----:B------:R-:W0:Y:S04]  /*2d10*/  LDGDEPBAR ;  /* 0x00000000000079af */ /* 0x000e280000000000 */
[----:B------:R1:W-:Y:S01]  /*2d20*/  LDGSTS.E.BYPASS.LTC128B.128 [R251+0xc080], [R24.64], !P4 ;  /* 0x0c08000018fb7fae */ /* 0x0003e2000e101d50 */
[----:B------:R-:W-:-:S03]  /*2d30*/  LOP3.LUT P4, RZ, R17, 0x2, RZ, 0xc0, !PT ;  /* 0x0000000211ff7812 */ /* 0x000fc6000788c0ff */
[----:B------:R1:W-:Y:S01]  /*2d40*/  LDGSTS.E.BYPASS.LTC128B.128 [R251+0xd080], [R24.64+0x40], !P3 ;  /* 0x0d08004018fb7fae */ /* 0x0003e2000d901d50 */
[C---:B------:R-:W-:Y:S02]  /*2d50*/  SEL R223, R225.reuse, 0xfffffff0, !P4 ;  /* 0xfffffff0e1df7807 */ /* 0x040fe40006000000 */
[----:B------:R-:W-:Y:S01]  /*2d60*/  SEL R225, R225, 0xfffffff0, !P0 ;  /* 0xfffffff0e1e17807 */ /* 0x000fe20004000000 */
[----:B------:R1:W-:Y:S01]  /*2d70*/  LDGSTS.E.BYPASS.LTC128B.128 [R251+0xe080], [R24.64+0x80], !P1 ;  /* 0x0e08008018fb7fae */ /* 0x0003e2000c901d50 */
[----:B-----5:R-:W-:-:S05]  /*2d80*/  IMAD.SHL.U32 R2, R17, 0x40, RZ ;  /* 0x0000004011027824 */ /* 0x020fca00078e00ff */
[----:B------:R-:W-:-:S04]  /*2d90*/  LOP3.LUT R2, R2, 0x1c0, RZ, 0xc0, !PT ;  /* 0x000001c002027812 */ /* 0x000fc800078ec0ff */
[----:B------:R-:W-:-:S04]  /*2da0*/  SHF.R.U32.HI R4, RZ, 0x3, R2 ;  /* 0x00000003ff047819 */ /* 0x000fc80000011602 */
[--C-:B------:R-:W-:Y:S01]  /*2db0*/  LOP3.LUT R218, R4, R2, R3.reuse, 0x1e, !PT ;  /* 0x0000000204da7212 */ /* 0x100fe200078e1e03 */
[----:B------:R-:W-:Y:S01]  /*2dc0*/  IMAD R4, R30, 0x200, R0 ;  /* 0x000002001e047824 */ /* 0x000fe200078e0200 */
[C---:B------:R-:W-:Y:S02]  /*2dd0*/  LOP3.LUT R3, R6.reuse, R5, R3, 0x1e, !PT ;  /* 0x0000000506037212 */ /* 0x040fe400078e1e03 */
[----:B------:R-:W-:Y:S01]  /*2de0*/  LOP3.LUT R2, R6, R7, R5, 0x1e, !PT ;  /* 0x0000000706027212 */ /* 0x000fe200078e1e05 */
[----:B------:R-:W-:Y:S02]  /*2df0*/  IMAD.IADD R218, R35, 0x1, R218 ;  /* 0x0000000123da7824 */ /* 0x000fe400078e02da */
[----:B------:R-:W-:Y:S02]  /*2e00*/  IMAD.IADD R221, R4, 0x1, R3 ;  /* 0x0000000104dd7824 */ /* 0x000fe400078e0203 */
[----:B------:R-:W-:Y:S01]  /*2e10*/  @!P5 IMAD.SHL.U32 R3, R132, 0x10, RZ ;  /* 0x000000108403d824 */ /* 0x000fe200078e00ff */
[----:B------:R-:W-:Y:S01]  /*2e20*/  LEA R218, R218, 0x13480, 0x1 ;  /* 0x00013480dada7811 */ /* 0x000fe200078e08ff */
[----:B------:R-:W-:-:S02]  /*2e30*/  IMAD.IADD R224, R0, 0x1, R2 ;  /* 0x0000000100e07824 */ /* 0x000fc400078e0202 */
[----:B------:R-:W-:Y:S01]  /*2e40*/  IMAD.IADD R2, R13, 0x1, R21 ;  /* 0x000000010d027824 */ /* 0x000fe200078e0215 */
[----:B------:R1:W-:Y:S01]  /*2e50*/  @!P5 LDGSTS.E.BYPASS.LTC128B.128 [R3+0xf280], [R8.64] ;  /* 0x0f2800000803dfae */ /* 0x0003e2000b901d50 */
[----:B------:R-:W-:Y:S02]  /*2e60*/  IMAD.SHL.U32 R0, R31, 0x2, RZ ;  /* 0x000000021f007824 */ /* 0x000fe400078e00ff */
[----:B------:R-:W-:Y:S01]  /*2e70*/  IMAD.SHL.U32 R216, R221, 0x2, RZ ;  /* 0x00000002ddd87824 */ /* 0x000fe200078e00ff */
[----:B------:R-:W0:Y:S01]  /*2e80*/  LDGDEPBAR ;  /* 0x00000000000079af */ /* 0x000e220000000000 */
[--C-:B------:R-:W-:Y:S01]  /*2e90*/  IMAD R219, R222, 0x2, R218.reuse ;  /* 0x00000002dedb7824 */ /* 0x100fe200078e02da */
[----:B------:R-:W-:Y:S01]  /*2ea0*/  IADD3 R252, -R0, UR8, RZ ;  /* 0x0000000800fc7c10 */ /* 0x000fe2000fffe1ff */
[C---:B------:R-:W-:Y:S01]  /*2eb0*/  IMAD R220, R223.reuse, 0x2, R218 ;  /* 0x00000002dfdc7824 */ /* 0x040fe200078e02da */
[----:B------:R1:W-:Y:S01]  /*2ec0*/  STL [R1+0x48], R2 ;  /* 0x0000480201007387 */ /* 0x0003e20000100800 */
[----:B------:R-:W-:Y:S01]  /*2ed0*/  IADD3 R217, R216, 0xc080, RZ ;  /* 0x0000c080d8d97810 */ /* 0x000fe20007ffe0ff */
[----:B------:R-:W-:-:S02]  /*2ee0*/  IMAD R223, R223, 0x2, R219 ;  /* 0x00000002dfdf7824 */ /* 0x000fc400078e02db */
[----:B------:R-:W0:Y:S01]  /*2ef0*/  LDGDEPBAR ;  /* 0x00000000000079af */ /* 0x000e220000000000 */
[----:B------:R-:W-:Y:S02]  /*2f00*/  IMAD R222, R222, 0x2, R220 ;  /* 0x00000002dede7824 */ /* 0x000fe400078e02dc */
[----:B------:R-:W-:Y:S01]  /*2f10*/  IMAD R217, R225, 0x2, R217 ;  /* 0x00000002e1d97824 */ /* 0x000fe200078e02d9 */
[----:B------:R1:W-:Y:S01]  /*2f20*/  STL [R1+0xc], R0 ;  /* 0x00000c0001007387 */ /* 0x0003e20000100800 */
[----:B--234-:R-:W-:-:S03]  /*2f30*/  IMAD.IADD R226, R221, 0x1, R225 ;  /* 0x00000001dde27824 */ /* 0x01cfc600078e02e1 */
.L_x_620:
[----:B------:R-:W-:Y:S04]  /*2f40*/  DEPBAR.LE SB0, 0x1 ;  /* 0x000080400000791a */ /* 0x000fe80000000000 */
[----:B------:R-:W-:Y:S01]  /*2f50*/  BAR.SYNC.DEFER_BLOCKING 0x0 ;  /* 0x0000000000007b1d */ /* 0x000fe20000010000 */
[----:B-1----:R-:W-:Y:S01]  /*2f60*/  MOV R0, UR4 ;  /* 0x0000000400007c02 */ /* 0x002fe20008000f00 */
        /* <DEDUP_REMOVED lines=145> */
.L_x_618:
        /* <DEDUP_REMOVED lines=454> */
.L_x_619:
        /* <DEDUP_REMOVED lines=240> */
.L_x_617:
[----:B------:R-:W-:Y:S05]  /*63e0*/  @P3 EXIT ;  /* 0x000000000000394d */ /* 0x000fea0003800000 */
[----:B------:R-:W2:Y:S01]  /*63f0*/  LDL.LU R7, [R1+0x50] ;  /* 0x0000500001077983 */ /* 0x000ea20000300800 */
[----:B------:R-:W-:Y:S01]  /*6400*/  ISETP.NE.U32.AND P2, PT, RZ, c[0x0][0x360], PT ;  /* 0x0000d800ff007a0c */ /* 0x000fe20003f45070 */
[----:B------:R-:W-:Y:S02]  /*6410*/  UMOV UR6, 0x1 ;  /* 0x0000000100067882 */ /* 0x000fe40000000000 */
[----:B------:R-:W-:Y:S01]  /*6420*/  ULDC.64 UR4, c[0x0][0x338] ;  /* 0x0000ce0000047ab9 */ /* 0x000fe20000000a00 */
[----:B------:R-:W-:-:S13]  /*6430*/  ISETP.NE.AND.EX P2, PT, RZ, c[0x0][0x364], PT, P2 ;  /* 0x0000d900ff007a0c */ /* 0x000fda0003f45320 */
[----:B------:R-:W-:-:S04]  /*6440*/  @P2 IMAD.MOV.U32 R2, RZ, RZ, 0x4 ;  /* 0x00000004ff022424 */ /* 0x000fc800078e00ff */
[----:B--2---:R-:W-:-:S05]  /*6450*/  @P2 IMAD.WIDE R2, R7, R2, c[0x0][0x360] ;  /* 0x0000d80007022625 */ /* 0x004fca00078e0202 */
[----:B------:R-:W2:Y:S01]  /*6460*/  @P2 LDG.E R0, [R2.64] ;  /* 0x0000001002002981 */ /* 0x000ea2000c1e1900 */
[----:B------:R-:W-:Y:S01]  /*6470*/  UISETP.NE.AND UP0, UPT, UR6, UR4, UPT ;  /* 0x000000040600728c */ /* 0x000fe2000bf05270 */
[----:B------:R-:W-:Y:S01]  /*6480*/  SHF.R.S32.HI R6, RZ, 0x1f, R7 ;  /* 0x0000001fff067819 */ /* 0x000fe20000011407 */
[----:B------:R-:W-:Y:S01]  /*6490*/  UIMAD.WIDE.U32 UR6, UR13, UR5, URZ ;  /* 0x000000050d0672a5 */ /* 0x000fe2000f8e003f */
[----:B------:R-:W1:Y:S01]  /*64a0*/  S2R R4, SR_TID.X ;  /* 0x0000000000047919 */ /* 0x000e620000002100 */
[----:B------:R-:W-:Y:S02]  /*64b0*/  ULDC UR4, c[0x0][0x340] ;  /* 0x0000d00000047ab9 */ /* 0x000fe40000000800 */
[----:B------:R-:W-:-:S04]  /*64c0*/  UIMAD UR14, UR14, 0x3000, URZ ;  /* 0x000030000e0e78a4 */ /* 0x000fc8000f8e023f */
[----:B------:R-:W-:Y:S02]  /*64d0*/  USHF.R.S32.HI UR6, URZ, 0x1f, UR14 ;  /* 0x0000001f3f067899 */ /* 0x000fe4000801140e */
[----:B------:R-:W-:Y:S02]  /*64e0*/  @UP0 UMOV UR5, UR7 ;  /* 0x0000000700050c82 */ /* 0x000fe40008000000 */
[----:B------:R-:W-:-:S03]  /*64f0*/  @UP0 USHF.R.U32.HI UR13, URZ, UR4, UR5 ;  /* 0x000000043f0d0299 */ /* 0x000fc60008011605 */
[----:B------:R-:W-:Y:S02]  /*6500*/  ULDC.64 UR4, c[0x0][0x328] ;  /* 0x0000ca0000047ab9 */ /* 0x000fe40000000a00 */
[----:B------:R-:W-:-:S04]  /*6510*/  USHF.R.S32.HI UR7, URZ, 0x1f, UR13 ;  /* 0x0000001f3f077899 */ /* 0x000fc8000801140d */
[----:B------:R-:W-:-:S04]  /*6520*/  UIMAD UR4, UR7, UR4, URZ ;  /* 0x00000004070472a4 */ /* 0x000fc8000f8e023f */
[----:B------:R-:W-:-:S03]  /*6530*/  UIMAD UR8, UR13, UR5, UR4 ;  /* 0x000000050d0872a4 */ /* 0x000fc6000f8e0204 */
[----:B------:R-:W-:Y:S02]  /*6540*/  ULDC.64 UR4, c[0x0][0x300] ;  /* 0x0000c00000047ab9 */ /* 0x000fe40000000a00 */
[----:B------:R-:W-:-:S04]  /*6550*/  UIMAD UR4, UR7, UR4, URZ ;  /* 0x00000004070472a4 */ /* 0x000fc8000f8e023f */
[----:B------:R-:W-:Y:S01]  /*6560*/  UIMAD UR4, UR13, UR5, UR4 ;  /* 0x000000050d0472a4 */ /* 0x000fe2000f8e0204 */
[----:B------:R-:W-:Y:S01]  /*6570*/  BAR.SYNC.DEFER_BLOCKING 0x1, 0x100 ;  /* 0x0044000000007b1d */ /* 0x000fe20000010000 */
[----:B--2---:R-:W-:-:S05]  /*6580*/  @P2 IMAD R0, R7, 0x80, R0 ;  /* 0x0000008007002824 */ /* 0x004fca00078e0200 */
[----:B------:R-:W-:-:S04]  /*6590*/  @P2 SHF.R.S32.HI R2, RZ, 0x1f, R0 ;  /* 0x0000001fff022819 */ /* 0x000fc80000011400 */
[----:B------:R-:W-:Y:S02]  /*65a0*/  @P2 LEA.HI R2, R2, R0, RZ, 0x7 ;  /* 0x0000000002022211 */ /* 0x000fe400078f38ff */
[----:B-1----:R-:W-:Y:S02]  /*65b0*/  SHF.R.S32.HI R0, RZ, 0x1f, R4 ;  /* 0x0000001fff007819 */ /* 0x002fe40000011404 */
[----:B------:R-:W-:-:S05]  /*65c0*/  @P2 SHF.R.S32.HI R2, RZ, 0x7, R2 ;  /* 0x00000007ff022819 */ /* 0x000fca0000011402 */
[----:B------:R-:W-:-:S05]  /*65d0*/  @P2 IMAD R2, R2, 0x3000, RZ ;  /* 0x0000300002022824 */ /* 0x000fca00078e02ff */
[----:B------:R-:W-:Y:S02]  /*65e0*/  @P2 SHF.R.S32.HI R3, RZ, 0x1f, R2 ;  /* 0x0000001fff032819 */ /* 0x000fe40000011402 */
[----:B------:R-:W-:-:S06]  /*65f0*/  @!P2 CS2R R2, SRZ ;  /* 0x000000000002a805 */ /* 0x000fcc000001ff00 */
[----:B------:R-:W-:Y:S01]  /*6600*/  IADD3 R2, P1, P0, R2, UR14, R4 ;  /* 0x0000000e02027c10 */ /* 0x000fe2000f83e004 */
[----:B------:R-:W-:-:S03]  /*6610*/  IMAD.U32 R4, RZ, RZ, UR13 ;  /* 0x0000000dff047e24 */ /* 0x000fc6000f8e00ff */
[----:B------:R-:W-:Y:S01]  /*6620*/  IADD3.X R3, R3, UR6, R0, P1, P0 ;  /* 0x0000000603037c10 */ /* 0x000fe20008fe0400 */
[----:B------:R-:W-:-:S04]  /*6630*/  IMAD.U32 R0, RZ, RZ, UR13 ;  /* 0x0000000dff007e24 */ /* 0x000fc8000f8e00ff */
[----:B------:R-:W-:-:S04]  /*6640*/  IMAD.WIDE.U32 R4, R4, c[0x0][0x328], R2 ;  /* 0x0000ca0004047a25 */ /* 0x000fc800078e0002 */
[----:B------:R-:W-:Y:S01]  /*6650*/  IMAD.WIDE.U32 R2, R0, c[0x0][0x300], R2 ;  /* 0x0000c00000027a25 */ /* 0x000fe200078e0002 */
[----:B------:R-:W-:Y:S02]  /*6660*/  SEL R0, R6, RZ, !P2 ;  /* 0x000000ff06007207 */ /* 0x000fe40005000000 */
[----:B------:R-:W-:Y:S02]  /*6670*/  IADD3 R5, R5, UR8, RZ ;  /* 0x0000000805057c10 */ /* 0x000fe4000fffe0ff */
[----:B------:R-:W-:Y:S01]  /*6680*/  SEL R6, R7, RZ, !P2 ;  /* 0x000000ff07067207 */ /* 0x000fe20005000000 */
[C---:B------:R-:W-:Y:S01]  /*6690*/  IMAD R10, R0.reuse, c[0x0][0x330], RZ ;  /* 0x0000cc00000a7a24 */ /* 0x040fe200078e02ff */
[----:B------:R-:W-:Y:S01]  /*66a0*/  IADD3 R3, R3, UR4, RZ ;  /* 0x0000000403037c10 */ /* 0x000fe2000fffe0ff */
[----:B------:R-:W-:Y:S02]  /*66b0*/  IMAD R0, R0, c[0x0][0x308], RZ ;  /* 0x0000c20000007a24 */ /* 0x000fe400078e02ff */
[----:B------:R-:W-:-:S02]  /*66c0*/  IMAD R10, R6, c[0x0][0x334], R10 ;  /* 0x0000cd00060a7a24 */ /* 0x000fc400078e020a */
[----:B------:R-:W-:-:S04]  /*66d0*/  IMAD.WIDE.U32 R8, R6, c[0x0][0x330], R4 ;  /* 0x0000cc0006087a25 */ /* 0x000fc800078e0004 */
[----:B------:R-:W-:Y:S01]  /*66e0*/  IMAD R0, R6, c[0x0][0x30c], R0 ;  /* 0x0000c30006007a24 */ /* 0x000fe200078e0200 */
[----:B------:R-:W-:Y:S01]  /*66f0*/  LEA R4, P1, R8, c[0x0][0x310], 0x2 ;  /* 0x0000c40008047a11 */ /* 0x000fe200078210ff */
[----:B------:R-:W-:-:S04]  /*6700*/  IMAD.WIDE.U32 R6, R6, c[0x0][0x308], R2 ;  /* 0x0000c20006067a25 */ /* 0x000fc800078e0002 */
[----:B------:R-:W-:Y:S01]  /*6710*/  IMAD.IADD R3, R9, 0x1, R10 ;  /* 0x0000000109037824 */ /* 0x000fe200078e020a */
[----:B------:R-:W-:Y:S01]  /*6720*/  LEA R2, P0, R6, c[0x0][0x2e8], 0x2 ;  /* 0x0000ba0006027a11 */ /* 0x000fe200078010ff */
[----:B------:R-:W-:-:S03]  /*6730*/  IMAD.IADD R0, R7, 0x1, R0 ;  /* 0x0000000107007824 */ /* 0x000fc600078e0200 */
        /* <DEDUP_REMOVED lines=99> */
.L_x_621:
        /* <DEDUP_REMOVED lines=9> */
.L_x_1408:


//--------------------- .text._ZN7cutlass13device_kernelIN5flash19enable_sm80_to_sm89INS1_16FlashAttnBwdSm80INS1_25CollectiveMainloopBwdSm80ILi2ELi1EN4cute5tupleIJNS5_1CILi64EEENS7_ILi128EEENS7_ILi96EEEEEENS_10bfloat16_tEfNS_4arch4Sm80ELb1ELb0ELb0ELb1ELb1ELb0ELb0ELb0ELi2ELi2ELi4ELi2ELb1EEENS1_24CollectiveEpilogueBwdGQAISB_fSE_Li256ELb1ELb1EEENS1_25SingleTileBwdLPTSchedulerILb1ELi128ELb1EEEEEEEEEvNT_6ParamsE --------------------------
	.section	.text._ZN7cutlass13device_kernelIN5flash19enable_sm80_to_sm89INS1_16FlashAttnBwdSm80INS1_25CollectiveMainloopBwdSm80ILi2ELi1EN4cute5tupleIJNS5_1CILi64EEENS7_ILi128EEENS7_ILi96EEEEEENS_10bfloat16_tEfNS_4arch4Sm80ELb1ELb0ELb0ELb1ELb1ELb0ELb0ELb0ELi2ELi2ELi4ELi2ELb1EEENS1_24CollectiveEpilogueBwdGQAISB_fSE_Li256ELb1ELb1EEENS1_25SingleTileBwdLPTSchedulerILb1ELi128ELb1EEEEEEEEEvNT_6ParamsE,"ax",@progbits
	.sectioninfo	@"SHI_REGISTERS=255"
	.align	128
.text._ZN7cutlass13device_kernelIN5flash19enable_sm80_to_sm89INS1_16FlashAttnBwdSm80INS1_25CollectiveMainloopBwdSm80ILi2ELi1EN4cute5tupleIJNS5_1CILi64EEENS7_ILi128EEENS7_ILi96EEEEEENS_10bfloat16_tEfNS_4arch4Sm80ELb1ELb0ELb0ELb1ELb1ELb0ELb0ELb0ELi2ELi2ELi4ELi2ELb1EEENS1_24CollectiveEpilogueBwdGQAISB_fSE_Li256ELb1ELb1EEENS1_25SingleTileBwdLPTSchedulerILb1ELi128ELb1EEEEEEEEEvNT_6ParamsE:
        .type           _ZN7cutlass13device_kernelIN5flash19enable_sm80_to_sm89INS1_16FlashAttnBwdSm80INS1_25CollectiveMainloopBwdSm80ILi2ELi1EN4cute5tupleIJNS5_1CILi64EEENS7_ILi128EEENS7_ILi96EEEEEENS_10bfloat16_tEfNS_4arch4Sm80ELb1ELb0ELb0ELb1ELb1ELb0ELb0ELb0ELi2ELi2ELi4ELi2ELb1EEENS1_24CollectiveEpilogueBwdGQAISB_fSE_Li256ELb1ELb1EEENS1_25SingleTileBwdLPTSchedulerILb1ELi128ELb1EEEEEEEEEvNT_6ParamsE,@function
        .size           _ZN7cutlass13device_kernelIN5flash19enable_sm80_to_sm89INS1_16FlashAttnBwdSm80INS1_25CollectiveMainloopBwdSm80ILi2ELi1EN4cute5tupleIJNS5_1CILi64EEENS7_ILi128EEENS7_ILi96EEEEEENS_10bfloat16_tEfNS_4arch4Sm80ELb1ELb0ELb0ELb1ELb1ELb0ELb0ELb0ELi2ELi2ELi4ELi2ELb1EEENS1_24CollectiveEpilogueBwdGQAISB_fSE_Li256ELb1ELb1EEENS1_25SingleTileBwdLPTSchedulerILb1ELi128ELb1EEEEEEEEEvNT_6ParamsE,(.L_x_1409 - _ZN7cutlass13device_kernelIN5flash19enable_sm80_to_sm89INS1_16FlashAttnBwdSm80INS1_25CollectiveMainloopBwdSm80ILi2ELi1EN4cute5tupleIJNS5_1CILi64EEENS7_ILi128EEENS7_ILi96EEEEEENS_10bfloat16_tEfNS_4arch4Sm80ELb1ELb0ELb0ELb1ELb1ELb0ELb0ELb0ELi2ELi2ELi4ELi2ELb1EEENS1_24CollectiveEpilogueBwdGQAISB_fSE_Li256ELb1ELb1EEENS1_25SingleTileBwdLPTSchedulerILb1ELi128ELb1EEEEEEEEEvNT_6ParamsE)
        .other          _ZN7cutlass13device_kernelIN5flash19enable_sm80_to_sm89INS1_16FlashAttnBwdSm80INS1_25CollectiveMainloopBwdSm80ILi2ELi1EN4cute5tupleIJNS5_1CILi64EEENS7_ILi128EEENS7_ILi96EEEEEENS_10bfloat16_tEfNS_4arch4Sm80ELb1ELb0ELb0ELb1ELb1ELb0ELb0ELb0ELi2ELi2ELi4ELi2ELb1EEENS1_24CollectiveEpilogueBwdGQAISB_fSE_Li256ELb1ELb1EEENS1_25SingleTileBwdLPTSchedulerILb1ELi128ELb1EEEEEEEEEvNT_6ParamsE,@"STO_CUDA_ENTRY STV_DEFAULT"
_ZN7cutlass13device_kernelIN5flash19enable_sm80_to_sm89INS1_16FlashAttnBwdSm80INS1_25CollectiveMainloopBwdSm80ILi2ELi1EN4cute5tupleIJNS5_1CILi64EEENS7_ILi128EEENS7_ILi96EEEEEENS_10bfloat16_tEfNS_4arch4Sm80ELb1ELb0ELb0ELb1ELb1ELb0ELb0ELb0ELi2ELi2ELi4ELi2ELb1EEENS1_24CollectiveEpilogueBwdGQAISB_fSE_Li256ELb1ELb1EEENS1_25SingleTileBwdLPTSchedulerILb1ELi128ELb1EEEEEEEEEvNT_6ParamsE:
        /* <DEDUP_REMOVED lines=30> */
.L_x_623:
[----:B------:R-:W-:Y:S02]  /*01e0*/  ULDC UR9, c[0x0][0x3b4] ;  /* 0x0000ed0000097ab9 */ /* 0x000fe40000000800 */
[----:B------:R-:W-:Y:S02]  /*01f0*/  UISETP.NE.AND UP0, UPT, UR9, 0x1, UPT ;  /* 0x000000010900788c */ /* 0x000fe4000bf05270 */
[----:B------:R-:W-:Y:S02]  /*0200*/  ULDC.64 UR4, c[0x0][0x3b8] ;  /* 0x0000ee0000047ab9 */ /* 0x000fe40000000a00 */
[----:B------:R-:W-:Y:S02]  /*0210*/  UIMAD.WIDE.U32 UR10, UR8, UR4, URZ ;  /* 0x00000004080a72a5 */ /* 0x000fe4000f8e003f */
[----:B------:R-:W-:-:S05]  /*0220*/  UMOV UR6, UR8 ;  /* 0x0000000800067c82 */ /* 0x000fca0008000000 */
[----:B------:R-:W-:-:S04]  /*0230*/  @UP0 USHF.R.U32.HI UR6, URZ, UR5, UR11 ;  /* 0x000000053f060299 */ /* 0x000fc8000801160b */
[----:B------:R-:W-:-:S04]  /*0240*/  UIMAD UR9, UR6, UR9, URZ ;  /* 0x00000009060972a4 */ /* 0x000fc8000f8e023f */
.L_x_624:
        /* <DEDUP_REMOVED lines=22> */
.L_x_625:
        /* <DEDUP_REMOVED lines=14> */
.L_x_627:
[----:B------:R-:W-:Y:S02]  /*0490*/  ULDC UR5, c[0x0][0x3dc] ;  /* 0x0000f70000057ab9 */ /* 0x000fe40000000800 */
.L_x_626:
        /* <DEDUP_REMOVED lines=9> */
.L_x_622:
        /* <DEDUP_REMOVED lines=21> */
.L_x_629:
[----:B------:R-:W-:Y:S02]  /*0680*/  ULDC UR9, c[0x0][0x3b4] ;  /* 0x0000ed0000097ab9 */ /* 0x000fe40000000800 */
[----:B------:R-:W-:Y:S02]  /*0690*/  UISETP.NE.AND UP0, UPT, UR9, 0x1, UPT ;  /* 0x000000010900788c */ /* 0x000fe4000bf05270 */
[----:B------:R-:W-:Y:S02]  /*06a0*/  ULDC.64 UR4, c[0x0][0x3b8] ;  /* 0x0000ee0000047ab9 */ /* 0x000fe40000000a00 */
[----:B------:R-:W-:Y:S02]  /*06b0*/  UIMAD.WIDE.U32 UR10, UR8, UR4, URZ ;  /* 0x00000004080a72a5 */ /* 0x000fe4000f8e003f */
[----:B------:R-:W-:-:S05]  /*06c0*/  UMOV UR6, UR8 ;  /* 0x0000000800067c82 */ /* 0x000fca0008000000 */
[----:B------:R-:W-:-:S04]  /*06d0*/  @UP0 USHF.R.U32.HI UR6, URZ, UR5, UR11 ;  /* 0x000000053f060299 */ /* 0x000fc8000801160b */
[----:B------:R-:W-:-:S04]  /*06e0*/  UIMAD UR9, UR6, UR9, URZ ;  /* 0x00000009060972a4 */ /* 0x000fc8000f8e023f */
.L_x_630:
        /* <DEDUP_REMOVED lines=22> */
.L_x_631:
        /* <DEDUP_REMOVED lines=14> */
.L_x_633:
[----:B------:R-:W-:Y:S02]  /*0930*/  ULDC UR5, c[0x0][0x3dc] ;  /* 0x0000f70000057ab9 */ /* 0x000fe40000000800 */
.L_x_632:
        /* <DEDUP_REMOVED lines=8> */
.L_x_628:
[----:B------:R-:W-:-:S13]  /*09c0*/  ISETP.LE.AND P0, PT, RZ, UR10, PT ;  /* 0x0000000aff007c0c */ /* 0x000fda000bf03270 */
[----:B------:R-:W-:Y:S05]  /*09d0*/  @!P0 EXIT ;  /* 0x000000000000894d */ /* 0x000fea0003800000 */
[----:B------:R-:W-:Y:S02]  /*09e0*/  ULDC.64 UR4, c[0x0][0x2c8] ;  /* 0x0000b20000047ab9 */ /* 0x000fe40000000a00 */
[----:B------:R-:W-:Y:S02]  /*09f0*/  UISETP.NE.U32.AND UP2, UPT, URZ, UR4, UPT ;  /* 0x000000043f00728c */ /* 0x000fe4000bf45070 */
[----:B------:R-:W-:Y:S02]  /*0a00*/  ULDC.64 UR6, c[0x0][0x2d0] ;  /* 0x0000b40000067ab9 */ /* 0x000fe40000000a00 */
[----:B------:R-:W-:Y:S02]  /*0a10*/  UISETP.NE.AND.EX UP2, UPT, URZ, UR5, UPT, UP2 ;  /* 0x000000053f00728c */ /* 0x000fe4000bf45320 */
[----:B------:R-:W-:Y:S02]  /*0a20*/  UISETP.NE.U32.AND UP1, UPT, URZ, UR6, UPT ;  /* 0x000000063f00728c */ /* 0x000fe4000bf25070 */
[----:B------:R-:W-:-:S02]  /*0a30*/  UMOV UR4, 0x4 ;  /* 0x0000000400047882 */ /* 0x000fc40000000000 */
[----:B------:R-:W-:Y:S01]  /*0a40*/  ULDC.64 UR8, c[0x0][0x2c8] ;  /* 0x0000b20000087ab9 */ /* 0x000fe20000000a00 */
[----:B------:R-:W-:Y:S01]  /*0a50*/  PLOP3.LUT P2, PT, PT, PT, UP2, 0x80, 0x0 ;  /* 0x000000000000781c */ /* 0x000fe20003f4f028 */
[----:B------:R-:W-:Y:S02]  /*0a60*/  UIMAD.WIDE UR8, UR10, UR4, UR8 ;  /* 0x000000040a0872a5 */ /* 0x000fe4000f8e0208 */
[----:B------:R-:W-:Y:S02]  /*0a70*/  UISETP.NE.AND.EX UP1, UPT, URZ, UR7, UPT, UP1 ;  /* 0x000000073f00728c */ /* 0x000fe4000bf25310 */
[----:B------:R-:W-:Y:S02]  /*0a80*/  ULDC.64 UR14, c[0x0][0x2d0] ;  /* 0x0000b400000e7ab9 */ /* 0x000fe40000000a00 */
[----:B------:R-:W-:Y:S01]  /*0a90*/  IMAD.U32 R8, RZ, RZ, UR8 ;  /* 0x00000008ff087e24 */ /* 0x000fe2000f8e00ff */
[----:B------:R-:W-:Y:S01]  /*0aa0*/  UIMAD.WIDE UR14, UR10, UR4, UR14 ;  /* 0x000000040a0e72a5 */ /* 0x000fe2000f8e020e */
[----:B------:R-:W-:Y:S01]  /*0ab0*/  IMAD.U32 R9, RZ, RZ, UR9 ;  /* 0x00000009ff097e24 */ /* 0x000fe2000f8e00ff */
[----:B------:R-:W-:Y:S01]  /*0ac0*/  PLOP3.LUT P1, PT, PT, PT, UP1, 0x80, 0x0 ;  /* 0x000000000000781c */ /* 0x000fe20003f2f018 */
[----:B------:R-:W-:-:S02]  /*0ad0*/  ULDC.64 UR6, c[0x0][0x2d8] ;  /* 0x0000b60000067ab9 */ /* 0x000fc40000000a00 */
[----:B------:R-:W-:Y:S01]  /*0ae0*/  UISETP.NE.U32.AND UP0, UPT, URZ, UR6, UPT ;  /* 0x000000063f00728c */ /* 0x000fe2000bf05070 */
[----:B------:R-:W2:Y:S01]  /*0af0*/  @P2 LDG.E R0, [R8.64] ;  /* 0x0000001208002981 */ /* 0x000ea2000c1e1900 */
[----:B------:R-:W-:Y:S01]  /*0b00*/  MOV R6, UR14 ;  /* 0x0000000e00067c02 */ /* 0x000fe20008000f00 */
[----:B------:R-:W-:Y:S01]  /*0b10*/  IMAD.U32 R7, RZ, RZ, UR15 ;  /* 0x0000000fff077e24 */ /* 0x000fe2000f8e00ff */
[----:B------:R-:W-:Y:S01]  /*0b20*/  UISETP.NE.AND.EX UP0, UPT, URZ, UR7, UPT, UP0 ;  /* 0x000000073f00728c */ /* 0x000fe2000bf05300 */
[----:B------:R-:W3:Y:S02]  /*0b30*/  @P2 LDG.E R3, [R8.64] ;  /* 0x0000001208032981 */ /* 0x000ee4000c1e1900 */
[----:B------:R-:W-:-:S03]  /*0b40*/  ULDC.64 UR6, c[0x0][0x2d8] ;  /* 0x0000b60000067ab9 */ /* 0x000fc60000000a00 */
[----:B------:R-:W4:Y:S01]  /*0b50*/  @P1 LDG.E R2, [R6.64] ;  /* 0x0000001206021981 */ /* 0x000f22000c1e1900 */
[----:B------:R-:W-:-:S04]  /*0b60*/  PLOP3.LUT P0, PT, PT, PT, UP0, 0x80, 0x0 ;  /* 0x000000000000781c */ /* 0x000fc80003f0f008 */
[----:B------:R-:W-:-:S06]  /*0b70*/  @UP0 UIMAD.WIDE UR6, UR10, UR4, UR6 ;  /* 0x000000040a0602a5 */ /* 0x000fcc000f8e0206 */
[----:B------:R-:W-:Y:S01]  /*0b80*/  MOV R4, UR6 ;  /* 0x0000000600047c02 */ /* 0x000fe20008000f00 */
[----:B------:R-:W-:-:S05]  /*0b90*/  IMAD.U32 R5, RZ, RZ, UR7 ;  /* 0x00000007ff057e24 */ /* 0x000fca000f8e00ff */
[----:B------:R-:W5:Y:S01]  /*0ba0*/  @P0 LDG.E R4, [R4.64] ;  /* 0x0000001204040981 */ /* 0x000f62000c1e1900 */
[----:B------:R-:W-:Y:S02]  /*0bb0*/  ULDC UR9, c[0x0][0x168] ;  /* 0x00005a0000097ab9 */ /* 0x000fe40000000800 */
[----:B------:R-:W-:Y:S02]  /*0bc0*/  UMOV UR16, URZ ;  /* 0x0000003f00107c82 */ /* 0x000fe40008000000 */
[----:B------:R-:W-:Y:S02]  /*0bd0*/  UMOV UR24, URZ ;  /* 0x0000003f00187c82 */ /* 0x000fe40008000000 */
[----:B------:R-:W-:Y:S02]  /*0be0*/  UMOV UR25, URZ ;  /* 0x0000003f00197c82 */ /* 0x000fe40008000000 */
[----:B------:R-:W-:Y:S02]  /*0bf0*/  UMOV UR20, URZ ;  /* 0x0000003f00147c82 */ /* 0x000fe40008000000 */
[----:B------:R-:W-:Y:S01]  /*0c00*/  UMOV UR21, URZ ;  /* 0x0000003f00157c82 */ /* 0x000fe20008000000 */
[----:B--2---:R-:W1:Y:S08]  /*0c10*/  @P2 R2UR UR5, R0 ;  /* 0x00000000000523c2 */ /* 0x004e7000000e0000 */
[----:B---3--:R-:W2:Y:S08]  /*0c20*/  @P2 R2UR UR13, R3 ;  /* 0x00000000030d23c2 */ /* 0x008eb000000e0000 */
[----:B----4-:R-:W3:Y:S01]  /*0c30*/  @P1 R2UR UR7, R2 ;  /* 0x00000000020713c2 */ /* 0x010ee200000e0000 */
[----:B-1----:R-:W-:-:S04]  /*0c40*/  @UP2 ULEA UR5, UR10, UR5, 0x6 ;  /* 0x000000050a052291 */ /* 0x002fc8000f8e303f */
[----:B------:R-:W-:-:S04]  /*0c50*/  @UP2 USHF.R.S32.HI UR8, URZ, 0x1f, UR5 ;  /* 0x0000001f3f082899 */ /* 0x000fc80008011405 */
[----:B------:R-:W-:Y:S02]  /*0c60*/  @UP2 ULEA.HI UR8, UR8, UR5, URZ, 0x6 ;  /* 0x0000000508082291 */ /* 0x000fe4000f8f303f */
[----:B--2---:R-:W-:Y:S02]  /*0c70*/  @UP2 USHF.R.S32.HI UR6, URZ, 0x1f, UR13 ;  /* 0x0000001f3f062899 */ /* 0x004fe4000801140d */
[----:B---3--:R-:W-:Y:S01]  /*0c80*/  @UP1 USHF.R.S32.HI UR5, URZ, 0x1f, UR7 ;  /* 0x0000001f3f051899 */ /* 0x008fe20008011407 */
[----:B-----5:R1:W2:Y:S01]  /*0c90*/  @P0 R2UR UR9, R4 ;  /* 0x00000000040903c2 */ /* 0x0202a200000e0000 */
[----:B------:R-:W-:Y:S02]  /*0ca0*/  @UP2 ULOP3.LUT UR16, UR8, 0xffffffc0, URZ, 0xc0, !UPT ;  /* 0xffffffc008102892 */ /* 0x000fe4000f8ec03f */
[----:B------:R-:W-:Y:S02]  /*0cb0*/  @UP2 UMOV UR20, UR13 ;  /* 0x0000000d00142c82 */ /* 0x000fe40008000000 */
[----:B------:R-:W-:-:S02]  /*0cc0*/  ULDC UR8, c[0x0][0x198] ;  /* 0x0000660000087ab9 */ /* 0x000fc40000000800 */
[----:B------:R-:W-:Y:S02]  /*0cd0*/  @UP2 UMOV UR21, UR6 ;  /* 0x0000000600152c82 */ /* 0x000fe40008000000 */
[----:B------:R-:W-:Y:S02]  /*0ce0*/  @UP1 UMOV UR24, UR7 ;  /* 0x0000000700181c82 */ /* 0x000fe40008000000 */
[----:B------:R-:W-:Y:S01]  /*0cf0*/  @UP1 UMOV UR25, UR5 ;  /* 0x0000000500191c82 */ /* 0x000fe20008000000 */
[----:B-12---:R-:W-:Y:S05]  /*0d00*/  @P0 BRA `(.L_x_634) ;  /* 0x0000006000000947 */ /* 0x006fea0003800000 */
[----:B------:R-:W-:Y:S05]  /*0d10*/  @!P2 BRA `(.L_x_634) ;  /* 0x000000500000a947 */ /* 0x000fea0003800000 */
[----:B------:R-:W2:Y:S04]  /*0d20*/  LDG.E R0, [R8.64] ;  /* 0x0000001208007981 */ /* 0x000ea8000c1e1900 */
[----:B------:R-:W3:Y:S01]  /*0d30*/  LDG.E R2, [R8.64+0x4] ;  /* 0x0000041208027981 */ /* 0x000ee2000c1e1900 */
[----:B--2---:R-:W1:Y:S08]  /*0d40*/  R2UR UR9, R0 ;  /* 0x00000000000973c2 */ /* 0x004e7000000e0000 */
[----:B---3--:R-:W1:Y:S02]  /*0d50*/  R2UR UR5, R2 ;  /* 0x00000000020573c2 */ /* 0x008e6400000e0000 */
[----:B-1----:R-:W-:-:S06]  /*0d60*/  UIADD3 UR9, -UR9, UR5, URZ ;  /* 0x0000000509097290 */ /* 0x002fcc000fffe13f */
.L_x_634:
        /* <DEDUP_REMOVED lines=10> */
.L_x_635:
[----:B------:R-:W-:Y:S05]  /*0e10*/  @!P1 BRA `(.L_x_636) ;  /* 0x0000005000009947 */ /* 0x000fea0003800000 */
[----:B------:R-:W2:Y:S04]  /*0e20*/  LDG.E R0, [R6.64] ;  /* 0x0000001206007981 */ /* 0x000ea8000c1e1900 */
[----:B------:R-:W3:Y:S01]  /*0e30*/  LDG.E R2, [R6.64+0x4] ;  /* 0x0000041206027981 */ /* 0x000ee2000c1e1900 */
[----:B--2---:R-:W1:Y:S08]  /*0e40*/  R2UR UR8, R0 ;  /* 0x00000000000873c2 */ /* 0x004e7000000e0000 */
[----:B---3--:R-:W1:Y:S02]  /*0e50*/  R2UR UR4, R2 ;  /* 0x00000000020473c2 */ /* 0x008e6400000e0000 */
[----:B-1----:R-:W-:-:S06]  /*0e60*/  UIADD3 UR8, -UR8, UR4, URZ ;  /* 0x0000000408087290 */ /* 0x002fcc000fffe13f */
.L_x_636:
        /* <DEDUP_REMOVED lines=66> */
[--C-:B------:R-:W-:Y:S01]  /*1290*/  SHF.R.S32.HI R3, RZ, 0x1f, R236.reuse ;  /* 0x0000001fff037819 */ /* 0x100fe200000114ec */
[----:B------:R-:W-:Y:S01]  /*12a0*/  ULDC.64 UR4, c[0x0][0x248] ;  /* 0x0000920000047ab9 */ /* 0x000fe20000000a00 */
[C---:B------:R-:W-:Y:S01]  /*12b0*/  IMAD.SHL.U32 R0, R236.reuse, 0x4, RZ ;  /* 0x00000004ec007824 */ /* 0x040fe200078e00ff */
[----:B------:R-:W-:Y:S01]  /*12c0*/  UISETP.NE.AND UP0, UPT, UR4, 0x1, UPT ;  /* 0x000000010400788c */ /* 0x000fe2000bf05270 */
[----:B------:R-:W-:Y:S01]  /*12d0*/  SHF.R.S32.HI R11, RZ, 0x1f, R236 ;  /* 0x0000001fff0b7819 */ /* 0x000fe200000114ec */
[----:B------:R-:W-:Y:S01]  /*12e0*/  IMAD.U32 R2, RZ, RZ, UR13 ;  /* 0x0000000dff027e24 */ /* 0x000fe2000f8e00ff */
[----:B------:R-:W-:Y:S01]  /*12f0*/  IADD3 R4, P0, R236, UR13, RZ ;  /* 0x0000000dec047c10 */ /* 0x000fe2000ff1e0ff */
[----:B------:R-:W-:Y:S01]  /*1300*/  UIMAD.WIDE.U32 UR22, UR12, UR5, URZ ;  /* 0x000000050c1672a5 */ /* 0x000fe2000f8e003f */
[----:B------:R-:W-:Y:S01]  /*1310*/  IMAD.U32 R24, RZ, RZ, UR12 ;  /* 0x0000000cff187e24 */ /* 0x000fe2000f8e00ff */
[----:B------:R-:W-:Y:S01]  /*1320*/  USHF.R.S32.HI UR22, URZ, 0x1f, UR16 ;  /* 0x0000001f3f167899 */ /* 0x000fe20008011410 */
[----:B------:R-:W-:Y:S01]  /*1330*/  LEA.HI.X.SX32 R5, R2, R3, 0x1, P0 ;  /* 0x0000000302057211 */ /* 0x000fe200000f0eff */
[----:B------:R-:W-:Y:S01]  /*1340*/  IMAD.U32 R22, RZ, RZ, UR12 ;  /* 0x0000000cff167e24 */ /* 0x000fe2000f8e00ff */
[C---:B------:R-:W-:Y:S01]  /*1350*/  IADD3 R2, P0, R0.reuse, UR16, RZ ;  /* 0x0000001000027c10 */ /* 0x040fe2000ff1e0ff */
[----:B------:R-:W-:Y:S01]  /*1360*/  ULDC UR4, c[0x0][0x250] ;  /* 0x0000940000047ab9 */ /* 0x000fe20000000800 */
[CC--:B------:R-:W-:Y:S01]  /*1370*/  LEA.HI R20, R11.reuse, R236.reuse, RZ, 0x2 ;  /* 0x000000ec0b147211 */ /* 0x0c0fe200078f10ff */
[----:B------:R-:W-:Y:S01]  /*1380*/  @UP0 UMOV UR5, UR23 ;  /* 0x0000001700050c82 */ /* 0x000fe20008000000 */
[----:B------:R-:W-:Y:S01]  /*1390*/  LEA.HI.X.SX32 R3, R0, UR22, 0x1, P0 ;  /* 0x0000001600037c11 */ /* 0x000fe200080f0eff */
[----:B------:R-:W-:Y:S01]  /*13a0*/  UMOV UR15, UR12 ;  /* 0x0000000c000f7c82 */ /* 0x000fe20008000000 */
[----:B------:R-:W-:Y:S01]  /*13b0*/  SHF.R.S32.HI R241, RZ, 0x2, R20 ;  /* 0x00000002fff17819 */ /* 0x000fe20000011414 */
[----:B------:R-:W-:Y:S01]  /*13c0*/  @UP0 USHF.R.U32.HI UR15, URZ, UR4, UR5 ;  /* 0x000000043f0f0299 */ /* 0x000fe20008011605 */
[----:B------:R-:W-:Y:S01]  /*13d0*/  IMAD.U32 R16, RZ, RZ, UR12 ;  /* 0x0000000cff107e24 */ /* 0x000fe2000f8e00ff */
[-C--:B------:R-:W-:Y:S01]  /*13e0*/  LEA.HI R12, R11, R236.reuse, RZ, 0x3 ;  /* 0x000000ec0b0c7211 */ /* 0x080fe200078f18ff */
[--C-:B------:R-:W-:Y:S01]  /*13f0*/  IMAD.WIDE.U32 R24, R24, c[0x0][0x270], R2.reuse ;  /* 0x00009c0018187a25 */ /* 0x100fe200078e0002 */
[----:B------:R-:W-:Y:S01]  /*1400*/  USHF.R.S32.HI UR14, URZ, 0x1f, UR15 ;  /* 0x0000001f3f0e7899 */ /* 0x000fe2000801140f */
[----:B------:R-:W-:Y:S01]  /*1410*/  IADD3 R14, P0, R241, UR24, RZ ;  /* 0x00000018f10e7c10 */ /* 0x000fe2000ff1e0ff */
[----:B------:R-:W-:Y:S01]  /*1420*/  ULDC.64 UR4, c[0x0][0x1e0] ;  /* 0x0000780000047ab9 */ /* 0x000fe20000000a00 */
[----:B------:R-:W-:Y:S01]  /*1430*/  IMAD.WIDE.U32 R22, R22, c[0x0][0x288], R2 ;  /* 0x0000a20016167a25 */ /* 0x000fe200078e0002 */
[----:B------:R-:W-:Y:S01]  /*1440*/  LOP3.LUT R3, R20, 0xfffffffc, RZ, 0xc0, !PT ;  /* 0xfffffffc14037812 */ /* 0x000fe200078ec0ff */
[----:B------:R-:W-:Y:S01]  /*1450*/  UIMAD UR4, UR14, UR4, URZ ;  /* 0x000000040e0472a4 */ /* 0x000fe2000f8e023f */
[----:B------:R-:W-:Y:S01]  /*1460*/  SHF.R.S32.HI R2, RZ, 0x1f, R241 ;  /* 0x0000001fff027819 */ /* 0x000fe200000114f1 */
[----:B------:R-:W-:Y:S01]  /*1470*/  IMAD.WIDE.U32 R16, R16, c[0x0][0x238], R4 ;  /* 0x00008e0010107a25 */ /* 0x000fe200078e0004 */
[----:B------:R-:W-:Y:S01]  /*1480*/  USHF.R.S32.HI UR22, URZ, 0x1f, UR10 ;  /* 0x0000001f3f167899 */ /* 0x000fe2000801140a */
[----:B------:R-:W-:Y:S01]  /*1490*/  CS2R R154, SRZ ;  /* 0x00000000009a7805 */ /* 0x000fe2000001ff00 */
[----:B------:R-:W-:Y:S01]  /*14a0*/  UIMAD UR13, UR15, UR5, UR4 ;  /* 0x000000050f0d72a4 */ /* 0x000fe2000f8e0204 */
[----:B------:R-:W-:Y:S01]  /*14b0*/  IMAD.IADD R6, R236, 0x1, -R3 ;  /* 0x00000001ec067824 */ /* 0x000fe200078e0a03 */
[----:B------:R-:W-:Y:S01]  /*14c0*/  IADD3.X R15, R2, UR25, RZ, P0, !PT ;  /* 0x00000019020f7c10 */ /* 0x000fe200087fe4ff */
[----:B------:R-:W-:Y:S01]  /*14d0*/  ULDC.64 UR4, c[0x0][0x1b0] ;  /* 0x00006c0000047ab9 */ /* 0x000fe20000000a00 */
[----:B------:R-:W-:Y:S01]  /*14e0*/  IMAD.U32 R5, RZ, RZ, UR15 ;  /* 0x0000000fff057e24 */ /* 0x000fe2000f8e00ff */
[----:B------:R-:W-:Y:S01]  /*14f0*/  UIMAD UR4, UR14, UR4, URZ ;  /* 0x000000040e0472a4 */ /* 0x000fe2000f8e023f */
[----:B------:R-:W-:Y:S01]  /*1500*/  IMAD.SHL.U32 R26, R6, 0x8, RZ ;  /* 0x00000008061a7824 */ /* 0x000fe200078e00ff */
[----:B------:R-:W-:Y:S01]  /*1510*/  USEL UR14, UR10, URZ, !UP1 ;  /* 0x0000003f0a0e7287 */ /* 0x000fe2000c800000 */
[----:B------:R-:W-:Y:S01]  /*1520*/  IMAD.SHL.U32 R3, R12, 0x8, RZ ;  /* 0x000000080c037824 */ /* 0x000fe200078e00ff */
[----:B------:R-:W-:Y:S01]  /*1530*/  UIMAD UR16, UR15, UR5, UR4 ;  /* 0x000000050f1072a4 */ /* 0x000fe2000f8e0204 */
[----:B------:R-:W-:Y:S01]  /*1540*/  IMAD.U32 R8, RZ, RZ, UR11 ;  /* 0x0000000bff087e24 */ /* 0x000fe2000f8e00ff */
[----:B------:R-:W-:Y:S01]  /*1550*/  SHF.R.S32.HI R27, RZ, 0x1f, R26 ;  /* 0x0000001fff1b7819 */ /* 0x000fe2000001141a */
[----:B------:R-:W-:Y:S01]  /*1560*/  USEL UR15, UR22, URZ, !UP1 ;  /* 0x0000003f160f7287 */ /* 0x000fe2000c800000 */
[----:B------:R-:W-:Y:S01]  /*1570*/  LOP3.LUT R3, R3, 0xc0, RZ, 0xc0, !PT ;  /* 0x000000c003037812 */ /* 0x000fe200078ec0ff */
[----:B------:R-:W-:Y:S01]  /*1580*/  IMAD.WIDE R8, R8, 0x80, R14 ;  /* 0x0000008008087825 */ /* 0x000fe200078e020e */
[----:B------:R-:W-:Y:S01]  /*1590*/  ULDC.64 UR4, c[0x0][0x1e8] ;  /* 0x00007a0000047ab9 */ /* 0x000fe20000000a00 */
[C---:B------:R-:W-:Y:S01]  /*15a0*/  IADD3 R240, R26.reuse, 0x40, RZ ;  /* 0x000000401af07810 */ /* 0x040fe20007ffe0ff */
[----:B------:R-:W-:Y:S01]  /*15b0*/  UIMAD UR4, UR15, UR4, URZ ;  /* 0x000000040f0472a4 */ /* 0x000fe2000f8e023f */
[--C-:B------:R-:W-:Y:S01]  /*15c0*/  IMAD.WIDE.U32 R18, R5, c[0x0][0x1e0], R26.reuse ;  /* 0x0000780005127a25 */ /* 0x100fe200078e001a */
[--C-:B------:R-:W-:Y:S01]  /*15d0*/  LOP3.LUT R0, R3, 0x18, R26.reuse, 0xf8, !PT ;  /* 0x0000001803007812 */ /* 0x100fe200078ef81a */
[----:B------:R-:W-:Y:S01]  /*15e0*/  UIADD3 UR6, -UR6, UR8, URZ ;  /* 0x0000000806067290 */ /* 0x000fe2000fffe13f */
[----:B------:R-:W-:Y:S01]  /*15f0*/  ISETP.GE.AND P3, PT, R26, c[0x0][0x1cc], PT ;  /* 0x000073001a007a0c */ /* 0x000fe20003f66270 */
[----:B------:R-:W-:Y:S01]  /*1600*/  IMAD.WIDE.U32 R14, R5, c[0x0][0x1b0], R26 ;  /* 0x00006c00050e7a25 */ /* 0x000fe200078e001a */
[----:B------:R-:W-:Y:S01]  /*1610*/  IADD3 R19, R19, UR13, RZ ;  /* 0x0000000d13137c10 */ /* 0x000fe2000fffe0ff */
[----:B------:R-:W-:Y:S01]  /*1620*/  UIMAD UR13, UR14, UR5, UR4 ;  /* 0x000000050e0d72a4 */ /* 0x000fe2000f8e0204 */
[----:B------:R-:W-:Y:S01]  /*1630*/  SHF.R.U32.HI R5, RZ, 0x3, R3 ;  /* 0x00000003ff057819 */ /* 0x000fe20000011603 */
[----:B------:R-:W-:Y:S01]  /*1640*/  IMAD.U32 R30, RZ, RZ, UR14 ;  /* 0x0000000eff1e7e24 */ /* 0x000fe2000f8e00ff */
[----:B------:R-:W-:Y:S01]  /*1650*/  ULDC.64 UR4, c[0x0][0x1b8] ;  /* 0x00006e0000047ab9 */ /* 0x000fe20000000a00 */
[----:B------:R-:W-:Y:S01]  /*1660*/  IMAD R7, R9, c[0x0][0x1d8], RZ ;  /* 0x0000760009077a24 */ /* 0x000fe200078e02ff */
[----:B------:R-:W-:Y:S01]  /*1670*/  LOP3.LUT R5, R0, R5, RZ, 0x3c, !PT ;  /* 0x0000000500057212 */ /* 0x000fe200078e3cff */
[----:B------:R-:W-:Y:S01]  /*1680*/  IMAD.WIDE.U32 R18, R30, c[0x0][0x1e8], R18 ;  /* 0x00007a001e127a25 */ /* 0x000fe200078e0012 */
[----:B------:R-:W-:Y:S01]  /*1690*/  LEA.HI R0, R20, R241, RZ, 0x1 ;  /* 0x000000f114007211 */ /* 0x000fe200078f08ff */
[----:B------:R-:W-:Y:S01]  /*16a0*/  UIMAD UR4, UR15, UR4, URZ ;  /* 0x000000040f0472a4 */ /* 0x000fe2000f8e023f */
[----:B------:R-:W-:Y:S01]  /*16b0*/  IADD3 R15, R15, UR16, RZ ;  /* 0x000000100f0f7c10 */ /* 0x000fe2000fffe0ff */
[----:B------:R-:W-:Y:S01]  /*16c0*/  IMAD.MOV.U32 R4, RZ, RZ, c[0x0][0x1dc] ;  /* 0x00007700ff047624 */ /* 0x000fe200078e00ff */
[----:B------:R-:W-:Y:S01]  /*16d0*/  LOP3.LUT R0, R0, 0x7fffffe, RZ, 0xc0, !PT ;  /* 0x07fffffe00007812 */ /* 0x000fe200078ec0ff */
[----:B------:R-:W-:Y:S01]  /*16e0*/  UIMAD UR16, UR14, UR5, UR4 ;  /* 0x000000050e1072a4 */ /* 0x000fe2000f8e0204 */
[----:B------:R-:W-:Y:S01]  /*16f0*/  IADD3 R19, R19, UR13, RZ ;  /* 0x0000000d13137c10 */ /* 0x000fe2000fffe0ff */
[----:B------:R-:W-:Y:S01]  /*1700*/  IMAD.WIDE.U32 R30, R30, c[0x0][0x1b8], R14 ;  /* 0x00006e001e1e7a25 */ /* 0x000fe200078e000e */
[-C--:B------:R-:W-:Y:S01]  /*1710*/  LEA.HI R3, R11, R236.reuse, RZ, 0x5 ;  /* 0x000000ec0b037211 */ /* 0x080fe200078f28ff */
[----:B------:R-:W-:Y:S01]  /*1720*/  USHF.R.S32.HI UR23, URZ, 0x1f, UR12 ;  /* 0x0000001f3f177899 */ /* 0x000fe2000801140c */
[----:B------:R-:W-:Y:S01]  /*1730*/  ISETP.GE.AND P1, PT, R240, c[0x0][0x1cc], PT ;  /* 0x00007300f0007a0c */ /* 0x000fe20003f26270 */
[----:B------:R-:W-:Y:S01]  /*1740*/  IMAD.IADD R13, R241, 0x1, -R0 ;  /* 0x00000001f10d7824 */ /* 0x000fe200078e0a00 */
[----:B------:R-:W-:Y:S01]  /*1750*/  IADD3 R31, R31, UR16, RZ ;  /* 0x000000101f1f7c10 */ /* 0x000fe2000fffe0ff */
[C---:B------:R-:W-:Y:S01]  /*1760*/  IMAD R0, R8.reuse, c[0x0][0x1dc], R7 ;  /* 0x0000770008007a24 */ /* 0x040fe200078e0207 */
[----:B------:R-:W-:Y:S01]  /*1770*/  SHF.R.S32.HI R14, RZ, 0x5, R3 ;  /* 0x00000005ff0e7819 */ /* 0x000fe20000011403 */
[----:B------:R-:W-:Y:S01]  /*1780*/  IMAD.WIDE.U32 R18, R8, c[0x0][0x1d8], R18 ;  /* 0x0000760008127a25 */ /* 0x000fe200078e0012 */
[----:B------:R-:W-:Y:S01]  /*1790*/  IADD3 R7, -R241, UR6, RZ ;  /* 0x00000006f1077c10 */ /* 0x000fe2000fffe1ff */
[----:B------:R-:W-:Y:S01]  /*17a0*/  ULDC.64 UR4, c[0x0][0x270] ;  /* 0x00009c0000047ab9 */ /* 0x000fe20000000a00 */
[----:B------:R-:W-:Y:S01]  /*17b0*/  LEA.HI R15, R11, R236, RZ, 0x4 ;  /* 0x000000ec0b0f7211 */ /* 0x000fe200078f20ff */
[----:B------:R-:W-:Y:S01]  /*17c0*/  IMAD.IADD R0, R19, 0x1, R0 ;  /* 0x0000000113007824 */ /* 0x000fe200078e0200 */
[----:B------:R-:W-:Y:S01]  /*17d0*/  LEA R32, P0, R18, c[0x0][0x1c0], 0x1 ;  /* 0x0000700012207a11 */ /* 0x000fe200078008ff */
[----:B------:R-:W-:Y:S01]  /*17e0*/  IMAD.WIDE.U32 R30, R8, c[0x0][0x1a8], R30 ;  /* 0x00006a00081e7a25 */ /* 0x000fe200078e001e */
[----:B------:R-:W-:Y:S01]  /*17f0*/  ISETP.LT.OR P6, PT, R7, 0x1, P3 ;  /* 0x000000010700780c */ /* 0x000fe20001fc1670 */
[----:B------:R-:W-:Y:S01]  /*1800*/  UIMAD UR4, UR23, UR4, URZ ;  /* 0x00000004170472a4 */ /* 0x000fe2000f8e023f */
[----:B------:R-:W-:Y:S01]  /*1810*/  LEA.HI.X R33, R18, c[0x0][0x1c4], R0, 0x1, P0 ;  /* 0x0000710012217a11 */ /* 0x000fe200000f0c00 */
[----:B------:R-:W-:Y:S01]  /*1820*/  IMAD R0, R9, c[0x0][0x1a8], RZ ;  /* 0x00006a0009007a24 */ /* 0x000fe200078e02ff */
[C---:B------:R-:W-:Y:S01]  /*1830*/  ISETP.LT.OR P4, PT, R7.reuse, 0x1, P1 ;  /* 0x000000010700780c */ /* 0x040fe20000f81670 */
[----:B------:R-:W-:Y:S01]  /*1840*/  IMAD R238, R14, 0x8, R13 ;  /* 0x000000080eee7824 */ /* 0x000fe200078e020d */
[C---:B------:R-:W-:Y:S01]  /*1850*/  ISETP.LT.OR P3, PT, R7.reuse, 0x41, P3 ;  /* 0x000000410700780c */ /* 0x040fe20001f61670 */
[----:B------:R-:W-:Y:S01]  /*1860*/  IMAD R0, R8, c[0x0][0x1ac], R0 ;  /* 0x00006b0008007a24 */ /* 0x000fe200078e0200 */
[----:B------:R-:W-:Y:S01]  /*1870*/  IADD3 R8, R26, 0x20, RZ ;  /* 0x000000201a087810 */ /* 0x000fe20007ffe0ff */
[----:B------:R-:W-:Y:S01]  /*1880*/  IMAD.U32 R238, R238, 0x20, R5 ;  /* 0x00000020eeee7824 */ /* 0x000fe200078e0005 */
[----:B------:R-:W-:Y:S01]  /*1890*/  ISETP.LT.OR P1, PT, R7, 0x41, P1 ;  /* 0x000000410700780c */ /* 0x000fe20000f21670 */
[----:B------:R-:W-:Y:S01]  /*18a0*/  IMAD.MOV.U32 R5, RZ, RZ, c[0x0][0x1d8] ;  /* 0x00007600ff057624 */ /* 0x000fe200078e00ff */
[----:B------:R-:W-:Y:S01]  /*18b0*/  ISETP.GE.AND P2, PT, R8, c[0x0][0x1cc], PT ;  /* 0x0000730008007a0c */ /* 0x000fe20003f46270 */
[----:B------:R-:W-:Y:S01]  /*18c0*/  IMAD.SHL.U32 R238, R238, 0x2, RZ ;  /* 0x00000002eeee7824 */ /* 0x000fe200078e00ff */
[----:B------:R-:W-:Y:S01]  /*18d0*/  UMOV UR13, 0x6 ;  /* 0x00000006000d7882 */ /* 0x000fe20000000000 */
[----:B------:R-:W-:Y:S01]  /*18e0*/  IMAD.IADD R0, R31, 0x1, R0 ;  /* 0x000000011f007824 */ /* 0x000fe200078e0200 */
[C---:B------:R-:W-:Y:S01]  /*18f0*/  ISETP.LT.OR P5, PT, R7.reuse, 0x1, P2 ;  /* 0x000000010700780c */ /* 0x040fe200017a1670 */
[----:B------:R-:W-:Y:S01]  /*1900*/  ULDC.64 UR14, c[0x0][0x208] ;  /* 0x00008200000e7ab9 */ /* 0x000fe20000000a00 */
[----:B------:R-:W-:Y:S01]  /*1910*/  ISETP.LT.OR P2, PT, R7, 0x41, P2 ;  /* 0x000000410700780c */ /* 0x000fe20001741670 */
[----:B------:R-:W-:Y:S01]  /*1920*/  @!PT LDS RZ, [RZ] ;  /* 0x00000000fffff984 */ /* 0x000fe20000000800 */
[----:B------:R-:W-:Y:S01]  /*1930*/  @!PT LDS RZ, [RZ] ;  /* 0x00000000fffff984 */ /* 0x000fe20000000800 */
[----:B------:R-:W-:Y:S01]  /*1940*/  @!PT LDS RZ, [RZ] ;  /* 0x00000000fffff984 */ /* 0x000fe20000000800 */
[----:B------:R1:W-:Y:S01]  /*1950*/  LDGSTS.E.BYPASS.LTC128B.128 [R238+0x6080], [R32.64], !P6 ;  /* 0x0608000020ee7fae */ /* 0x0003e2000f101d52 */
[C---:B------:R-:W-:Y:S01]  /*1960*/  LEA R18, P0, R5.reuse, R32, 0x7 ;  /* 0x0000002005127211 */ /* 0x040fe200078038ff */
[----:B------:R-:W-:Y:S01]  /*1970*/  USHF.L.U64.HI UR15, UR14, UR13, UR15 ;  /* 0x0000000d0e0f7299 */ /* 0x000fe2000801020f */
[----:B------:R-:W-:Y:S01]  /*1980*/  SHF.R.S32.HI R9, RZ, 0x4, R15 ;  /* 0x00000004ff097819 */ /* 0x000fe2000001140f */
[----:B------:R-:W-:Y:S01]  /*1990*/  USHF.L.U32 UR16, UR14, 0x6, URZ ;  /* 0x000000060e107899 */ /* 0x000fe2000800063f */
[----:B------:R-:W-:Y:S01]  /*19a0*/  LEA.HI.X R19, R5, R33, R4, 0x7, P0 ;  /* 0x0000002105137211 */ /* 0x000fe200000f3c04 */
[----:B------:R-:W-:Y:S01]  /*19b0*/  UIMAD UR14, UR12, UR5, UR4 ;  /* 0x000000050c0e72a4 */ /* 0x000fe2000f8e0204 */
[----:B------:R-:W-:Y:S01]  /*19c0*/  LEA R28, P0, R30, c[0x0][0x190], 0x1 ;  /* 0x000064001e1c7a11 */ /* 0x000fe200078008ff */
[----:B------:R-:W-:Y:S01]  /*19d0*/  IMAD.MOV.U32 R5, RZ, RZ, c[0x0][0x1a8] ;  /* 0x00006a00ff057624 */ /* 0x000fe200078e00ff */
[----:B------:R-:W-:Y:S01]  /*19e0*/  ISETP.GE.AND P6, PT, R8, c[0x0][0x19c], PT ;  /* 0x0000670008007a0c */ /* 0x000fe20003fc6270 */
[----:B------:R1:W-:Y:S01]  /*19f0*/  LDGSTS.E.BYPASS.LTC128B.128 [R238+0x8080], [R32.64+0x40], !P5 ;  /* 0x0808004020ee7fae */ /* 0x0003e2000e901d52 */
[----:B------:R-:W-:Y:S01]  /*1a00*/  ULDC.64 UR4, c[0x0][0x288] ;  /* 0x0000a20000047ab9 */ /* 0x000fe20000000a00 */
[----:B------:R-:W-:Y:S01]  /*1a10*/  LEA.HI.X R29, R30, c[0x0][0x194], R0, 0x1, P0 ;  /* 0x000065001e1d7a11 */ /* 0x000fe200000f0c00 */
[----:B------:R-:W-:Y:S01]  /*1a20*/  UIMAD UR4, UR23, UR4, URZ ;  /* 0x00000004170472a4 */ /* 0x000fe2000f8e023f */
[----:B------:R1:W-:Y:S01]  /*1a30*/  LDGSTS.E.BYPASS.LTC128B.128 [R238+0xa080], [R32.64+0x80], !P4 ;  /* 0x0a08008020ee7fae */ /* 0x0003e2000e101d52 */
[----:B------:R-:W-:Y:S01]  /*1a40*/  ISETP.GE.AND P4, PT, R240, c[0x0][0x19c], PT ;  /* 0x00006700f0007a0c */ /* 0x000fe20003f86270 */
[----:B------:R-:W-:Y:S01]  /*1a50*/  IMAD.MOV.U32 R0, RZ, RZ, c[0x0][0x1ac] ;  /* 0x00006b00ff007624 */ /* 0x000fe200078e00ff */
[----:B------:R-:W-:Y:S01]  /*1a60*/  IADD3 R4, P0, R241, UR20, RZ ;  /* 0x00000014f1047c10 */ /* 0x000fe2000ff1e0ff */
[----:B------:R2:W-:Y:S01]  /*1a70*/  LDGSTS.E.BYPASS.LTC128B.128 [R238+0x7080], [R18.64], !P3 ;  /* 0x0708000012ee7fae */ /* 0x0005e2000d901d52 */
[----:B------:R-:W-:Y:S01]  /*1a80*/  LEA.HI R10, R15, R9, RZ, 0x1 ;  /* 0x000000090f0a7211 */ /* 0x000fe200078f08ff */
[----:B------:R-:W-:Y:S01]  /*1a90*/  UIMAD UR13, UR12, UR5, UR4 ;  /* 0x000000050c0d72a4 */ /* 0x000fe2000f8e0204 */
[C---:B------:R-:W-:Y:S01]  /*1aa0*/  ISETP.LT.OR P3, PT, R7.reuse, 0x1, P6 ;  /* 0x000000010700780c */ /* 0x040fe20003761670 */
[----:B------:R2:W-:Y:S01]  /*1ab0*/  LDGSTS.E.BYPASS.LTC128B.128 [R238+0x9080], [R18.64+0x40], !P2 ;  /* 0x0908004012ee7fae */ /* 0x0005e2000d101d52 */
[----:B------:R-:W-:Y:S01]  /*1ac0*/  ISETP.GE.AND P2, PT, R26, c[0x0][0x19c], PT ;  /* 0x000067001a007a0c */ /* 0x000fe20003f46270 */
[----:B------:R-:W-:Y:S01]  /*1ad0*/  USHF.L.U32 UR20, UR17, 0x6, URZ ;  /* 0x0000000611147899 */ /* 0x000fe2000800063f */
[----:B------:R-:W-:Y:S01]  /*1ae0*/  IADD3.X R2, R2, UR21, RZ, P0, !PT ;  /* 0x0000001502027c10 */ /* 0x000fe200087fe4ff */
[----:B------:R2:W-:Y:S01]  /*1af0*/  LDGSTS.E.BYPASS.LTC128B.128 [R238+0xb080], [R18.64+0x80], !P1 ;  /* 0x0b08008012ee7fae */ /* 0x0005e2000c901d52 */
[C---:B------:R-:W-:Y:S01]  /*1b00*/  ISETP.LT.OR P5, PT, R7.reuse, 0x1, P2 ;  /* 0x000000010700780c */ /* 0x040fe200017a1670 */
[----:B------:R-:W-:Y:S01]  /*1b10*/  ULDC.64 UR4, c[0x0][0x180] ;  /* 0x0000600000047ab9 */ /* 0x000fe20000000a00 */
[C---:B------:R-:W-:Y:S01]  /*1b20*/  ISETP.LT.OR P1, PT, R7.reuse, 0x1, P4 ;  /* 0x000000010700780c */ /* 0x040fe20002721670 */
[----:B------:R-:W-:Y:S01]  /*1b30*/  UIMAD UR4, UR23, UR4, URZ ;  /* 0x00000004170472a4 */ /* 0x000fe2000f8e023f */
[----:B------:R-:W-:Y:S01]  /*1b40*/  LOP3.LUT R10, R10, 0xfffffffe, RZ, 0xc0, !PT ;  /* 0xfffffffe0a0a7812 */ /* 0x000fe200078ec0ff */
[----:B------:R-:W-:Y:S01]  /*1b50*/  UIADD3 UR21, -UR20, UR9, URZ ;  /* 0x0000000914157290 */ /* 0x000fe2000fffe13f */
[----:B------:R-:W0:Y:S01]  /*1b60*/  LDGDEPBAR ;  /* 0x00000000000079af */ /* 0x000e220000000000 */
[----:B------:R-:W-:Y:S01]  /*1b70*/  UIMAD UR25, UR12, UR5, UR4 ;  /* 0x000000050c1972a4 */ /* 0x000fe2000f8e0204 */
[----:B------:R-:W-:Y:S01]  /*1b80*/  ISETP.LT.OR P2, PT, R7, 0x41, P2 ;  /* 0x000000410700780c */ /* 0x000fe20001741670 */
[----:B------:R-:W-:Y:S01]  /*1b90*/  IMAD.IADD R10, R9, 0x1, -R10 ;  /* 0x00000001090a7824 */ /* 0x000fe200078e0a0a */
[----:B------:R-:W-:Y:S01]  /*1ba0*/  ULDC.64 UR4, c[0x0][0x210] ;  /* 0x0000840000047ab9 */ /* 0x000fe20000000a00 */
[----:B------:R-:W-:Y:S01]  /*1bb0*/  IMAD R9, R2, c[0x0][0x208], RZ ;  /* 0x0000820002097a24 */ /* 0x000fe200078e02ff */
[----:B------:R-:W-:Y:S01]  /*1bc0*/  UIMAD UR4, UR23, UR4, URZ ;  /* 0x00000004170472a4 */ /* 0x000fe2000f8e023f */
[----:B------:R3:W-:Y:S01]  /*1bd0*/  LDGSTS.E.BYPASS.LTC128B.128 [R238+0x80], [R28.64], !P5 ;  /* 0x000800001cee7fae */ /* 0x0007e2000e901d52 */
[----:B------:R-:W-:Y:S01]  /*1be0*/  ISETP.GE.AND P5, PT, R26, c[0x0][0x1fc], PT ;  /* 0x00007f001a007a0c */ /* 0x000fe20003fa6270 */
[----:B------:R-:W-:Y:S01]  /*1bf0*/  IMAD R9, R4, c[0x0][0x20c], R9 ;  /* 0x0000830004097a24 */ /* 0x000fe200078e0209 */
[----:B------:R-:W-:Y:S01]  /*1c00*/  UIMAD UR24, UR12, UR5, UR4 ;  /* 0x000000050c1872a4 */ /* 0x000fe2000f8e0204 */
[----:B------:R3:W-:Y:S01]  /*1c10*/  LDGSTS.E.BYPASS.LTC128B.128 [R238+0x2080], [R28.64+0x40], !P3 ;  /* 0x020800401cee7fae */ /* 0x0007e2000d901d52 */
[----:B------:R-:W-:Y:S01]  /*1c20*/  ISETP.GE.AND P3, PT, R26, c[0x0][0x16c], PT ;  /* 0x00005b001a007a0c */ /* 0x000fe20003f66270 */
[----:B------:R-:W-:Y:S01]  /*1c30*/  IMAD.U32 R250, RZ, RZ, UR12 ;  /* 0x0000000cfffa7e24 */ /* 0x000fe2000f8e00ff */
[----:B------:R-:W-:Y:S01]  /*1c40*/  ULDC.64 UR4, c[0x0][0x238] ;  /* 0x00008e0000047ab9 */ /* 0x000fe20000000a00 */
[----:B------:R3:W-:Y:S01]  /*1c50*/  LDGSTS.E.BYPASS.LTC128B.128 [R238+0x4080], [R28.64+0x80], !P1 ;  /* 0x040800801cee7fae */ /* 0x0007e2000c901d52 */
[----:B------:R-:W-:Y:S01]  /*1c60*/  ISETP.LT.AND P1, PT, R241, UR21, PT ;  /* 0x00000015f1007c0c */ /* 0x000fe2000bf21270 */
[----:B------:R-:W-:Y:S01]  /*1c70*/  UIMAD UR4, UR23, UR4, URZ ;  /* 0x00000004170472a4 */ /* 0x000fe2000f8e023f */
[----:B------:R-:W-:Y:S01]  /*1c80*/  ISETP.LT.OR P6, PT, R7, 0x41, P6 ;  /* 0x000000410700780c */ /* 0x000fe200037c1670 */
[----:B------:R-:W-:Y:S01]  /*1c90*/  USEL UR22, UR22, URZ, !UP2 ;  /* 0x0000003f16167287 */ /* 0x000fe2000d000000 */
[----:B--2---:R-:W-:Y:S01]  /*1ca0*/  LEA R18, P0, R5, R28, 0x7 ;  /* 0x0000001c05127211 */ /* 0x004fe200078038ff */
[----:B------:R-:W-:Y:S01]  /*1cb0*/  UIMAD UR26, UR12, UR5, UR4 ;  /* 0x000000050c1a72a4 */ /* 0x000fe2000f8e0204 */
[----:B------:R-:W-:Y:S01]  /*1cc0*/  ISETP.LT.OR P4, PT, R7, 0x41, P4 ;  /* 0x000000410700780c */ /* 0x000fe20002781670 */
[----:B------:R-:W-:Y:S01]  /*1cd0*/  USEL UR23, UR10, URZ, !UP2 ;  /* 0x0000003f0a177287 */ /* 0x000fe2000d000000 */
[----:B------:R-:W-:Y:S01]  /*1ce0*/  LEA.HI.X R19, R5, R29, R0, 0x7, P0 ;  /* 0x0000001d05137211 */ /* 0x000fe200000f3c00 */
[----:B------:R-:W-:Y:S01]  /*1cf0*/  IMAD R5, R2, c[0x0][0x178], RZ ;  /* 0x00005e0002057a24 */ /* 0x000fe200078e02ff */
[----:B------:R-:W-:Y:S01]  /*1d00*/  SHF.R.S32.HI R2, RZ, 0x1f, R20 ;  /* 0x0000001fff027819 */ /* 0x000fe20000011414 */
[----:B------:R-:W-:Y:S01]  /*1d10*/  ULDC.64 UR4, c[0x0][0x188] ;  /* 0x0000620000047ab9 */ /* 0x000fe20000000a00 */
[----:B------:R-:W-:Y:S01]  /*1d20*/  ISETP.GE.OR P0, PT, R26, c[0x0][0x1fc], !P1 ;  /* 0x00007f001a007a0c */ /* 0x000fe20004f06670 */
[----:B------:R-:W-:Y:S01]  /*1d30*/  IMAD R5, R4, c[0x0][0x17c], R5 ;  /* 0x00005f0004057a24 */ /* 0x000fe200078e0205 */
[----:B------:R-:W-:Y:S01]  /*1d40*/  LEA.HI R2, R2, R241, RZ, 0x3 ;  /* 0x000000f102027211 */ /* 0x000fe200078f18ff */
[----:B------:R2:W-:Y:S01]  /*1d50*/  LDGSTS.E.BYPASS.LTC128B.128 [R238+0x1080], [R18.64], !P2 ;  /* 0x0108000012ee7fae */ /* 0x0005e2000d101d52 */
[----:B------:R-:W-:Y:S01]  /*1d60*/  UIMAD UR4, UR22, UR4, URZ ;  /* 0x00000004160472a4 */ /* 0x000fe2000f8e023f */
[----:B------:R-:W-:Y:S01]  /*1d70*/  IMAD.U32 R0, RZ, RZ, UR12 ;  /* 0x0000000cff007e24 */ /* 0x000fe2000f8e00ff */
[----:B------:R-:W-:Y:S01]  /*1d80*/  LOP3.LUT R2, R2, 0xfffffff8, RZ, 0xc0, !PT ;  /* 0xfffffff802027812 */ /* 0x000fe200078ec0ff */
[----:B------:R-:W-:Y:S01]  /*1d90*/  USHF.R.S32.HI UR27, URZ, 0x1f, UR17 ;  /* 0x0000001f3f1b7899 */ /* 0x000fe20008011411 */
[----:B------:R-:W-:Y:S01]  /*1da0*/  IMAD.U32 R242, RZ, RZ, UR23 ;  /* 0x00000017fff27e24 */ /* 0x000fe2000f8e00ff */
[----:B------:R-:W-:Y:S01]  /*1db0*/  UIMAD UR28, UR23, UR5, UR4 ;  /* 0x00000005171c72a4 */ /* 0x000fe2000f8e0204 */
[----:B------:R-:W-:Y:S01]  /*1dc0*/  IADD3 R25, R25, UR14, RZ ;  /* 0x0000000e19197c10 */ /* 0x000fe2000fffe0ff */
[----:B------:R-:W-:Y:S01]  /*1dd0*/  IMAD.IADD R2, R241, 0x1, -R2 ;  /* 0x00000001f1027824 */ /* 0x000fe200078e0a02 */
[----:B------:R-:W-:Y:S01]  /*1de0*/  ULDC.64 UR4, c[0x0][0x178] ;  /* 0x00005e0000047ab9 */ /* 0x000fe20000000a00 */
[----:B------:R-:W-:Y:S01]  /*1df0*/  IADD3 R23, R23, UR13, RZ ;  /* 0x0000000d17177c10 */ /* 0x000fe2000fffe0ff */
[--C-:B---3--:R-:W-:Y:S01]  /*1e00*/  IMAD.WIDE.U32 R28, R4, c[0x0][0x178], R26.reuse ;  /* 0x00005e00041c7a25 */ /* 0x108fe200078e001a */
[----:B------:R-:W-:Y:S01]  /*1e10*/  UIMAD.WIDE.U32 UR30, UR17, UR4, URZ ;  /* 0x00000004111e72a5 */ /* 0x000fe2000f8e003f */
[----:B------:R-:W-:Y:S01]  /*1e20*/  LOP3.LUT P2, RZ, R2, 0x4, RZ, 0xc0, !PT ;  /* 0x0000000402ff7812 */ /* 0x000fe2000784c0ff */
[----:B------:R-:W-:Y:S01]  /*1e30*/  UIMAD UR15, UR15, UR17, URZ ;  /* 0x000000110f0f72a4 */ /* 0x000fe2000f8e023f */
[----:B------:R-:W-:Y:S01]  /*1e40*/  IMAD.WIDE.U32 R26, R4, c[0x0][0x208], R26 ;  /* 0x00008200041a7a25 */ /* 0x000fe200078e001a */
[----:B------:R-:W-:Y:S01]  /*1e50*/  IADD3 R17, R17, UR26, RZ ;  /* 0x0000001a11117c10 */ /* 0x000fe2000fffe0ff */
[----:B------:R2:W-:Y:S01]  /*1e60*/  LDGSTS.E.BYPASS.LTC128B.128 [R238+0x3080], [R18.64+0x40], !P6 ;  /* 0x0308004012ee7fae */ /* 0x0005e2000f101d52 */
[----:B------:R-:W-:Y:S01]  /*1e70*/  UIMAD UR15, UR27, UR16, UR15 ;  /* 0x000000101b0f72a4 */ /* 0x000fe2000f8e020f */
[----:B------:R-:W-:Y:S01]  /*1e80*/  IMAD.IADD R5, R29, 0x1, R5 ;  /* 0x000000011d057824 */ /* 0x000fe200078e0205 */
[----:B------:R-:W-:Y:S01]  /*1e90*/  LOP3.LUT R15, R15, 0xfffffff0, RZ, 0xc0, !PT ;  /* 0xfffffff00f0f7812 */ /* 0x000fe200078ec0ff */
[----:B------:R-:W-:Y:S01]  /*1ea0*/  IMAD.MOV.U32 R4, RZ, RZ, R28 ;  /* 0x000000ffff047224 */ /* 0x000fe200078e001c */
[----:B------:R2:W-:Y:S01]  /*1eb0*/  LDGSTS.E.BYPASS.LTC128B.128 [R238+0x5080], [R18.64+0x80], !P4 ;  /* 0x0508008012ee7fae */ /* 0x0005e2000e101d52 */
[----:B------:R-:W-:Y:S01]  /*1ec0*/  IMAD.IADD R21, R27, 0x1, R9 ;  /* 0x000000011b157824 */ /* 0x000fe200078e0209 */
[----:B------:R-:W-:Y:S01]  /*1ed0*/  LEA.HI R9, R11, R236, RZ, 0x6 ;  /* 0x000000ec0b097211 */ /* 0x000fe200078f30ff */
[----:B------:R-:W-:Y:S01]  /*1ee0*/  IMAD.WIDE.U32 R250, R250, c[0x0][0x180], R4 ;  /* 0x00006000fafa7a25 */ /* 0x000fe200078e0004 */
[----:B------:R-:W-:Y:S01]  /*1ef0*/  LEA.HI R5, R3, R14, RZ, 0x1 ;  /* 0x0000000e03057211 */ /* 0x000fe200078f08ff */
[----:B------:R-:W0:Y:S01]  /*1f00*/  LDGDEPBAR ;  /* 0x00000000000079af */ /* 0x000e220000000000 */
[----:B------:R-:W-:Y:S01]  /*1f10*/  SHF.R.S32.HI R9, RZ, 0x6, R9 ;  /* 0x00000006ff097819 */ /* 0x000fe20000011409 */
[----:B------:R-:W-:Y:S01]  /*1f20*/  IMAD.SHL.U32 R2, R2, 0x40, RZ ;  /* 0x0000004002027824 */ /* 0x000fe200078e00ff */
[----:B------:R-:W-:Y:S01]  /*1f30*/  LOP3.LUT R5, R5, 0xfffffffe, RZ, 0xc0, !PT ;  /* 0xfffffffe05057812 */ /* 0x000fe200078ec0ff */
[----:B------:R-:W-:Y:S01]  /*1f40*/  IMAD.MOV.U32 R20, RZ, RZ, R26 ;  /* 0x000000ffff147224 */ /* 0x000fe200078e001a */
[----:B------:R-:W-:Y:S01]  /*1f50*/  IADD3 R251, R251, UR25, RZ ;  /* 0x00000019fbfb7c10 */ /* 0x000fe2000fffe0ff */
[----:B------:R-:W-:Y:S01]  /*1f60*/  IMAD.SHL.U32 R4, R9, 0x8, RZ ;  /* 0x0000000809047824 */ /* 0x000fe200078e00ff */
[----:B------:R-:W-:Y:S01]  /*1f70*/  LOP3.LUT R2, R2, 0x1c0, RZ, 0xc0, !PT ;  /* 0x000001c002027812 */ /* 0x000fe200078ec0ff */
[----:B------:R-:W-:Y:S01]  /*1f80*/  IMAD.IADD R5, R14, 0x1, -R5 ;  /* 0x000000010e057824 */ /* 0x000fe200078e0a05 */
[----:B------:R-:W-:Y:S01]  /*1f90*/  UIMAD UR25, UR27, UR4, URZ ;  /* 0x000000041b1972a4 */ /* 0x000fe2000f8e023f */
[----:B------:R-:W-:Y:S01]  /*1fa0*/  IMAD.WIDE.U32 R20, R0, c[0x0][0x210], R20 ;  /* 0x0000840000147a25 */ /* 0x000fe200078e0014 */
[----:B------:R-:W-:Y:S01]  /*1fb0*/  LOP3.LUT R4, R4, 0x18, RZ, 0xc0, !PT ;  /* 0x0000001804047812 */ /* 0x000fe200078ec0ff */
[----:B------:R-:W-:Y:S01]  /*1fc0*/  USHF.R.S32.HI UR13, URZ, 0x1f, UR20 ;  /* 0x0000001f3f0d7899 */ /* 0x000fe20008011414 */
[----:B------:R-:W-:Y:S01]  /*1fd0*/  SHF.R.U32.HI R7, RZ, 0x3, R2 ;  /* 0x00000003ff077819 */ /* 0x000fe20000011602 */
[----:B------:R-:W-:Y:S01]  /*1fe0*/  IMAD.SHL.U32 R225, R5, 0x400, RZ ;  /* 0x0000040005e17824 */ /* 0x000fe200078e00ff */
[----:B------:R-:W-:Y:S01]  /*1ff0*/  UIMAD UR25, UR17, UR5, UR25 ;  /* 0x00000005111972a4 */ /* 0x000fe2000f8e0219 */
[----:B------:R-:W-:Y:S01]  /*2000*/  IADD3 R21, R21, UR24, RZ ;  /* 0x0000001815157c10 */ /* 0x000fe2000fffe0ff */
[----:B------:R-:W-:Y:S01]  /*2010*/  IMAD.WIDE.U32 R250, R242, c[0x0][0x188], R250 ;  /* 0x00006200f2fa7a25 */ /* 0x000fe200078e00fa */
[----:B------:R-:W-:Y:S01]  /*2020*/  LOP3.LUT R2, R7, R2, R4, 0x1e, !PT ;  /* 0x0000000207027212 */ /* 0x000fe200078e1e04 */
[----:B------:R-:W-:Y:S01]  /*2030*/  ULDC.64 UR4, c[0x0][0x218] ;  /* 0x0000860000047ab9 */ /* 0x000fe20000000a00 */
[----:B------:R-:W-:Y:S01]  /*2040*/  LOP3.LUT R3, R3, 0xffffffe0, RZ, 0xc0, !PT ;  /* 0xffffffe003037812 */ /* 0x000fe200078ec0ff */
[----:B------:R-:W-:Y:S01]  /*2050*/  IMAD R7, R6, 0x2, R225 ;  /* 0x0000000206077824 */ /* 0x000fe200078e02e1 */
[----:B------:R-:W-:Y:S01]  /*2060*/  UIMAD UR4, UR22, UR4, URZ ;  /* 0x00000004160472a4 */ /* 0x000fe2000f8e023f */
[----:B------:R-:W-:Y:S01]  /*2070*/  IMAD.WIDE.U32 R244, R242, c[0x0][0x218], R20 ;  /* 0x00008600f2f47a25 */ /* 0x000fe200078e0014 */
[----:B------:R-:W-:Y:S01]  /*2080*/  UIADD3 UR25, UR31, UR25, URZ ;  /* 0x000000191f197290 */ /* 0x000fe2000fffe03f */
[----:B------:R-:W-:Y:S01]  /*2090*/  IADD3 R233, R251, UR28, RZ ;  /* 0x0000001cfbe97c10 */ /* 0x000fe2000fffe0ff */
[----:B------:R-:W-:Y:S01]  /*20a0*/  UIMAD UR4, UR23, UR5, UR4 ;  /* 0x00000005170472a4 */ /* 0x000fe2000f8e0204 */
[----:B------:R-:W-:Y:S01]  /*20b0*/  IMAD.IADD R2, R7, 0x1, R2 ;  /* 0x0000000107027824 */ /* 0x000fe200078e0202 */
[C---:B------:R-:W-:Y:S01]  /*20c0*/  ISETP.GE.AND P4, PT, R8.reuse, c[0x0][0x16c], PT ;  /* 0x00005b0008007a0c */ /* 0x040fe20003f86270 */
[----:B------:R-:W-:Y:S01]  /*20d0*/  IMAD.U32 R6, RZ, RZ, UR30 ;  /* 0x0000001eff067e24 */ /* 0x000fe2000f8e00ff */
[----:B------:R-:W-:Y:S01]  /*20e0*/  ISETP.GE.OR P6, PT, R8, c[0x0][0x1fc], !P1 ;  /* 0x00007f0008007a0c */ /* 0x000fe20004fc6670 */
[----:B------:R-:W-:Y:S01]  /*20f0*/  IMAD.SHL.U32 R239, R2, 0x2, RZ ;  /* 0x0000000202ef7824 */ /* 0x000fe200078e00ff */
[----:B------:R-:W-:Y:S01]  /*2100*/  IADD3 R35, R245, UR4, RZ ;  /* 0x00000004f5237c10 */ /* 0x000fe2000fffe0ff */
[----:B------:R-:W-:Y:S01]  /*2110*/  IMAD.MOV.U32 R34, RZ, RZ, R244 ;  /* 0x000000ffff227224 */ /* 0x000fe200078e00f4 */
[----:B------:R-:W-:Y:S01]  /*2120*/  SEL R248, RZ, 0x1, P3 ;  /* 0x00000001fff87807 */ /* 0x000fe20001800000 */
[----:B------:R-:W-:Y:S01]  /*2130*/  IMAD.U32 R2, RZ, RZ, UR25 ;  /* 0x00000019ff027e24 */ /* 0x000fe2000f8e00ff */
[C---:B------:R-:W-:Y:S01]  /*2140*/  IADD3 R0, R239.reuse, 0xf480, RZ ;  /* 0x0000f480ef007810 */ /* 0x040fe20007ffe0ff */
[----:B------:R-:W-:Y:S01]  /*2150*/  IMAD.WIDE.U32 R30, R242, c[0x0][0x278], R24 ;  /* 0x00009e00f21e7a25 */ /* 0x000fe200078e0018 */
[----:B------:R-:W-:Y:S01]  /*2160*/  IADD3 R237, R239, 0xf4c0, RZ ;  /* 0x0000f4c0efed7810 */ /* 0x000fe20007ffe0ff */
[----:B------:R-:W-:-:S04]  /*2170*/  DEPBAR.LE SB0, 0x1 ;  /* 0x000080400000791a */ /* 0x000fc80000000000 */
[----:B------:R-:W-:Y:S01]  /*2180*/  @P2 IADD3 R237, R0, -0x40, RZ ;  /* 0xffffffc000ed2810 */ /* 0x000fe20007ffe0ff */
[----:B------:R-:W-:Y:S01]  /*2190*/  IMAD.U32 R0, RZ, RZ, UR16 ;  /* 0x00000010ff007e24 */ /* 0x000fe2000f8e00ff */
[----:B------:R-:W-:Y:S01]  /*21a0*/  LEA R13, P2, R6, R250, 0x6 ;  /* 0x000000fa060d7211 */ /* 0x000fe200078430ff */
[----:B------:R-:W-:Y:S01]  /*21b0*/  IMAD.WIDE.U32 R28, R242, c[0x0][0x290], R22 ;  /* 0x0000a400f21c7a25 */ /* 0x000fe200078e0016 */
[C---:B------:R-:W-:Y:S01]  /*21c0*/  ISETP.GE.AND P3, PT, R240.reuse, c[0x0][0x16c], PT ;  /* 0x00005b00f0007a0c */ /* 0x040fe20003f66270 */
[----:B------:R-:W-:Y:S01]  /*21d0*/  ULDC.64 UR4, c[0x0][0x278] ;  /* 0x00009e0000047ab9 */ /* 0x000fe20000000a00 */
[----:B------:R-:W-:Y:S01]  /*21e0*/  ISETP.GE.OR P1, PT, R240, c[0x0][0x1fc], !P1 ;  /* 0x00007f00f0007a0c */ /* 0x000fe20004f26670 */
[----:B------:R-:W-:Y:S01]  /*21f0*/  IMAD.WIDE.U32 R20, R0, UR17, R34 ;  /* 0x0000001100147c25 */ /* 0x000fe2000f8e0022 */
[----:B------:R-:W-:Y:S01]  /*2200*/  LEA.HI.X R0, R6, R233, R2, 0x6, P2 ;  /* 0x000000e906007211 */ /* 0x000fe200010f3402 */
[----:B------:R-:W-:Y:S01]  /*2210*/  UIMAD UR4, UR22, UR4, URZ ;  /* 0x00000004160472a4 */ /* 0x000fe2000f8e023f */
[----:B--2---:R-:W-:Y:S01]  /*2220*/  SEL R19, RZ, 0x4, P3 ;  /* 0x00000004ff137807 */ /* 0x004fe20001800000 */
        /* <DEDUP_REMOVED lines=18> */
[----:B------:R-:W-:Y:S01]  /*2350*/  STL.64 [R1+0x8], R30 ;  /* 0x0000081e01007387 */ /* 0x000fe20000100a00 */
[----:B------:R-:W-:Y:S01]  /*2360*/  LOP3.LUT R26, R18, 0x7fffffe, RZ, 0xc0, !PT ;  /* 0x07fffffe121a7812 */ /* 0x000fe200078ec0ff */
[----:B------:R-:W-:Y:S01]  /*2370*/  IMAD.MOV.U32 R231, RZ, RZ, 0x10 ;  /* 0x00000010ffe77424 */ /* 0x000fe200078e00ff */
[----:B------:R-:W-:Y:S01]  /*2380*/  SHF.R.S32.HI R3, RZ, 0x1f, R16 ;  /* 0x0000001fff037819 */ /* 0x000fe20000011410 */
[----:B------:R-:W-:Y:S01]  /*2390*/  STL.64 [R1], R28 ;  /* 0x0000001c01007387 */ /* 0x000fe20000100a00 */
[-C--:B------:R-:W-:Y:S01]  /*23a0*/  LEA.HI R20, R24, R24.reuse, RZ, 0x1 ;  /* 0x0000001818147211 */ /* 0x080fe200078f08ff */
[----:B------:R-:W-:Y:S01]  /*23b0*/  CS2R R152, SRZ ;  /* 0x0000000000987805 */ /* 0x000fe2000001ff00 */
[----:B------:R-:W-:Y:S01]  /*23c0*/  LOP3.LUT R2, R2, 0x1ffffffc, RZ, 0xc0, !PT ;  /* 0x1ffffffc02027812 */ /* 0x000fe200078ec0ff */
[----:B------:R-:W-:Y:S01]  /*23d0*/  CS2R R150, SRZ ;  /* 0x0000000000967805 */ /* 0x000fe2000001ff00 */
[----:B------:R-:W-:Y:S01]  /*23e0*/  ISETP.GE.AND P2, PT, R8, c[0x0][0x1fc], PT ;  /* 0x00007f0008007a0c */ /* 0x000fe20003f46270 */
[----:B------:R-:W-:Y:S01]  /*23f0*/  CS2R R148, SRZ ;  /* 0x0000000000947805 */ /* 0x000fe2000001ff00 */
[----:B------:R-:W-:Y:S01]  /*2400*/  LEA.HI R22, R15, R24, RZ, 0x3 ;  /* 0x000000180f167211 */ /* 0x000fe200078f18ff */
        /* <DEDUP_REMOVED lines=172> */
[----:B-----5:R-:W-:-:S02]  /*2ed0*/  LEA.HI.X R11, R12, c[0x0][0x284], R9, 0x2, P2 ;  /* 0x0000a1000c0b7a11 */ /* 0x020fc400010f1409 */
        /* <DEDUP_REMOVED lines=24> */
[----:B-1-34-:R-:W-:Y:S02]  /*3060*/  IMAD.IADD R221, R234, 0x1, R231 ;  /* 0x00000001eadd7824 */ /* 0x01afe400078e02e7 */
.L_x_640:
        /* <DEDUP_REMOVED lines=142> */
.L_x_638:
        /* <DEDUP_REMOVED lines=465> */
.L_x_639:
        /* <DEDUP_REMOVED lines=238> */
.L_x_637:
[----:B------:R-:W-:Y:S05]  /*6540*/  @P1 EXIT ;  /* 0x000000000000194d */ /* 0x000fea0003800000 */
[----:B------:R-:W-:Y:S02]  /*6550*/  ULDC.64 UR4, c[0x0][0x360] ;  /* 0x0000d80000047ab9 */ /* 0x000fe40000000a00 */
[----:B------:R-:W-:Y:S02]  /*6560*/  UISETP.NE.U32.AND UP2, UPT, URZ, UR4, UPT ;  /* 0x000000043f00728c */ /* 0x000fe4000bf45070 */
[----:B------:R-:W-:-:S02]  /*6570*/  ULDC.64 UR6, c[0x0][0x360] ;  /* 0x0000d80000067ab9 */ /* 0x000fc40000000a00 */
[----:B------:R-:W-:-:S06]  /*6580*/  UISETP.NE.AND.EX UP2, UPT, URZ, UR5, UPT, UP2 ;  /* 0x000000053f00728c */ /* 0x000fcc000bf45320 */
[----:B------:R-:W-:-:S05]  /*6590*/  PLOP3.LUT P0, PT, PT, PT, UP2, 0x80, 0x0 ;  /* 0x000000000000781c */ /* 0x000fca0003f0f028 */
[----:B------:R-:W-:Y:S02]  /*65a0*/  @UP2 UMOV UR4, 0x4 ;  /* 0x0000000400042882 */ /* 0x000fe40000000000 */
[----:B------:R-:W-:-:S06]  /*65b0*/  @UP2 UIMAD.WIDE UR4, UR10, UR4, UR6 ;  /* 0x000000040a0422a5 */ /* 0x000fcc000f8e0206 */
[----:B------:R-:W-:Y:S02]  /*65c0*/  IMAD.U32 R2, RZ, RZ, UR4 ;  /* 0x00000004ff027e24 */ /* 0x000fe4000f8e00ff */
[----:B------:R-:W-:Y:S01]  /*65d0*/  IMAD.U32 R3, RZ, RZ, UR5 ;  /* 0x00000005ff037e24 */ /* 0x000fe2000f8e00ff */
[----:B------:R-:W-:Y:S02]  /*65e0*/  UMOV UR6, 0x1 ;  /* 0x0000000100067882 */ /* 0x000fe40000000000 */
[----:B------:R-:W-:Y:S02]  /*65f0*/  ULDC.64 UR4, c[0x0][0x338] ;  /* 0x0000ce0000047ab9 */ /* 0x000fe40000000a00 */
[----:B------:R-:W2:Y:S01]  /*6600*/  @P0 LDG.E R0, [R2.64] ;  /* 0x0000001202000981 */ /* 0x000ea2000c1e1900 */
[----:B------:R-:W-:-:S03]  /*6610*/  UISETP.NE.AND UP0, UPT, UR6, UR4, UPT ;  /* 0x000000040600728c */ /* 0x000fc6000bf05270 */
[----:B------:R-:W-:Y:S01]  /*6620*/  BAR.SYNC.DEFER_BLOCKING 0x1, 0x100 ;  /* 0x0044000000007b1d */ /* 0x000fe20000010000 */
[----:B------:R-:W-:Y:S01]  /*6630*/  UIMAD.WIDE.U32 UR8, UR12, UR5, URZ ;  /* 0x000000050c0872a5 */ /* 0x000fe2000f8e003f */
[----:B------:R-:W-:-:S04]  /*6640*/  ISETP.NE.AND P2, PT, R236, RZ, PT ;  /* 0x000000ffec00720c */ /* 0x000fc80003f45270 */
[----:B------:R-:W-:Y:S01]  /*6650*/  ULDC UR5, c[0x0][0x340] ;  /* 0x0000d00000057ab9 */ /* 0x000fe20000000800 */
[----:B------:R-:W-:Y:S01]  /*6660*/  BSSY B0, `(.L_x_641) ;  /* 0x0000029000007945 */ /* 0x000fe20003800000 */
[----:B------:R-:W-:Y:S02]  /*6670*/  @UP0 UMOV UR7, UR9 ;  /* 0x0000000900070c82 */ /* 0x000fe40008000000 */
[----:B------:R-:W-:Y:S02]  /*6680*/  UMOV UR6, UR12 ;  /* 0x0000000c00067c82 */ /* 0x000fe40008000000 */
[----:B------:R-:W-:Y:S02]  /*6690*/  @UP0 USHF.R.U32.HI UR6, URZ, UR5, UR7 ;  /* 0x000000053f060299 */ /* 0x000fe40008011607 */
[----:B------:R-:W-:Y:S02]  /*66a0*/  ULDC UR15, c[0x0][0x358] ;  /* 0x0000d600000f7ab9 */ /* 0x000fe40000000800 */
[----:B------:R-:W-:-:S02]  /*66b0*/  UIADD3 UR5, -UR6, URZ, URZ ;  /* 0x0000003f06057290 */ /* 0x000fc4000fffe13f */
[----:B------:R-:W-:Y:S02]  /*66c0*/  UIMAD UR15, UR11, UR15, URZ ;  /* 0x0000000f0b0f72a4 */ /* 0x000fe4000f8e023f */
[----:B------:R-:W-:Y:S02]  /*66d0*/  UIMAD UR12, UR5, UR4, UR12 ;  /* 0x00000004050c72a4 */ /* 0x000fe4000f8e020c */
[----:B------:R-:W-:Y:S02]  /*66e0*/  USHF.R.S32.HI UR9, URZ, 0x1f, UR6 ;  /* 0x0000001f3f097899 */ /* 0x000fe40008011406 */
[----:B------:R-:W-:Y:S02]  /*66f0*/  ULDC UR4, c[0x0][0x2f4] ;  /* 0x0000bd0000047ab9 */ /* 0x000fe40000000800 */
[----:B------:R-:W-:Y:S02]  /*6700*/  UIMAD UR15, UR15, UR4, URZ ;  /* 0x000000040f0f72a4 */ /* 0x000fe4000f8e023f */
[----:B------:R-:W-:-:S02]  /*6710*/  UIMAD UR13, UR10, UR4, URZ ;  /* 0x000000040a0d72a4 */ /* 0x000fc4000f8e023f */
[----:B------:R-:W-:Y:S02]  /*6720*/  USHF.R.S32.HI UR8, URZ, 0x1f, UR15 ;  /* 0x0000001f3f087899 */ /* 0x000fe4000801140f */
[----:B------:R-:W-:Y:S02]  /*6730*/  USHF.R.S32.HI UR7, URZ, 0x1f, UR13 ;  /* 0x0000001f3f077899 */ /* 0x000fe4000801140d */
[----:B------:R-:W-:Y:S02]  /*6740*/  UIADD3 UR15, UP1, UP0, UR15, UR13, UR6 ;  /* 0x0000000d0f0f7290 */ /* 0x000fe4000f83e006 */
[----:B------:R-:W-:Y:S02]  /*6750*/  ULDC.64 UR4, c[0x0][0x350] ;  /* 0x0000d40000047ab9 */ /* 0x000fe40000000a00 */
[----:B------:R-:W-:Y:S02]  /*6760*/  UIADD3.X UR8, UR8, UR7, UR9, UP1, UP0 ;  /* 0x0000000708087290 */ /* 0x000fe40008fe0409 */
[----:B------:R-:W-:-:S02]  /*6770*/  USHF.L.U32 UR7, UR15, 0x2, URZ ;  /* 0x000000020f077899 */ /* 0x000fc4000800063f */
[----:B------:R-:W-:Y:S02]  /*6780*/  USHF.L.U64.HI UR8, UR15, 0x2, UR8 ;  /* 0x000000020f087899 */ /* 0x000fe40008010208 */
[----:B------:R-:W-:Y:S02]  /*6790*/  USHF.R.S32.HI UR15, URZ, 0x1f, UR10 ;  /* 0x0000001f3f0f7899 */ /* 0x000fe4000801140a */
[----:B------:R-:W-:-:S04]  /*67a0*/  UIADD3 UR4, UP0, UR7, UR4, URZ ;  /* 0x0000000407047290 */ /* 0x000fc8000ff1e03f */
[----:B------:R-:W-:Y:S02]  /*67b0*/  UIADD3.X UR5, UR8, UR5, URZ, UP0, !UPT ;  /* 0x0000000508057290 */ /* 0x000fe400087fe43f */
[----:B------:R-:W-:-:S04]  /*67c0*/  MOV R4, UR4 ;  /* 0x0000000400047c02 */ /* 0x000fc80008000f00 */
[----:B------:R-:W-:Y:S01]  /*67d0*/  IMAD.U32 R5, RZ, RZ, UR5 ;  /* 0x00000005ff057e24 */ /* 0x000fe2000f8e00ff */
[----:B--2---:R-:W1:Y:S02]  /*67e0*/  @P0 R2UR UR14, R0 ;  /* 0x00000000000e03c2 */ /* 0x004e6400000e0000 */
[----:B-1----:R-:W-:-:S04]  /*67f0*/  @UP2 ULEA UR14, UR10, UR14, 0x7 ;  /* 0x0000000e0a0e2291 */ /* 0x002fc8000f8e383f */
[----:B------:R-:W-:-:S04]  /*6800*/  @UP2 USHF.R.S32.HI UR13, URZ, 0x1f, UR14 ;  /* 0x0000001f3f0d2899 */ /* 0x000fc8000801140e */
[----:B------:R-:W-:Y:S02]  /*6810*/  @UP2 ULEA.HI UR14, UR13, UR14, URZ, 0x7 ;  /* 0x0000000e0d0e2291 */ /* 0x000fe4000f8f383f */
[----:B------:R-:W-:Y:S02]  /*6820*/  USEL UR13, UR10, URZ, !UP2 ;  /* 0x0000003f0a0d7287 */ /* 0x000fe4000d000000 */
[----:B------:R-:W-:Y:S02]  /*6830*/  @UP2 USHF.R.S32.HI UR14, URZ, 0x7, UR14 ;  /* 0x000000073f0e2899 */ /* 0x000fe4000801140e */
[----:B------:R-:W-:Y:S02]  /*6840*/  USEL UR10, UR15, URZ, !UP2 ;  /* 0x0000003f0f0a7287 */ /* 0x000fe4000d000000 */
[----:B------:R-:W-:-:S04]  /*6850*/  @UP2 UIMAD UR14, UR14, 0x3000, URZ ;  /* 0x000030000e0e28a4 */ /* 0x000fc8000f8e023f */
[----:B------:R-:W-:-:S03]  /*6860*/  @UP2 USHF.R.S32.HI UR15, URZ, 0x1f, UR14 ;  /* 0x0000001f3f0f2899 */ /* 0x000fc6000801140e */
[----:B------:R-:W-:-:S04]  /*6870*/  @!UP2 UMOV UR14, URZ ;  /* 0x0000003f000eac82 */ /* 0x000fc80008000000 */
[----:B------:R-:W-:Y:S01]  /*6880*/  @!UP2 UMOV UR15, URZ ;  /* 0x0000003f000fac82 */ /* 0x000fe20008000000 */
[----:B------:R-:W-:Y:S05]  /*6890*/  @P2 BRA `(.L_x_642) ;  /* 0x0000005000002947 */ /* 0x000fea0003800000 */
.L_x_643:
[----:B------:R-:W2:Y:S01]  /*68a0*/  LDG.E.STRONG.GPU R0, [R4.64] ;  /* 0x0000001204007981 */ /* 0x000ea2000c1ef900 */
[----:B------:R-:W-:Y:S01]  /*68b0*/  YIELD ;  /* 0x0000000000007946 */ /* 0x000fe20003800000 */
[----:B--2---:R-:W-:Y:S01]  /*68c0*/  ISETP.NE.AND P0, PT, R0, UR12, PT ;  /* 0x0000000c00007c0c */ /* 0x004fe2000bf05270 */
[----:B------:R-:W-:-:S12]  /*68d0*/  CCTL.IVALL ;  /* 0x00000000ff00798f */ /* 0x000fd80002000000 */
[----:B------:R-:W-:Y:S05]  /*68e0*/  @P0 BRA `(.L_x_643) ;  /* 0xffffffb000000947 */ /* 0x000fea000383ffff */
.L_x_642:
[----:B------:R-:W-:Y:S05]  /*68f0*/  BSYNC B0 ;  /* 0x0000000000007941 */ /* 0x000fea0003800000 */
.L_x_641:
[----:B------:R-:W-:Y:S01]  /*6900*/  MOV R2, 0xffffffff ;  /* 0xffffffff00027802 */ /* 0x000fe20000000f00 */
[----:B------:R-:W-:Y:S05]  /*6910*/  BRA.CONV ~URZ, `(.L_x_644) ;  /* 0x000000237f007947 */ /* 0x000fea000b800000 */
[----:B------:R-:W-:Y:S02]  /*6920*/  MOV R0, 0x6940 ;  /* 0x0000694000007802 */ /* 0x000fe40000000f00 */
[----:B------:R-:W-:Y:S05]  /*6930*/  CALL.REL.NOINC `($__internal_5_$__cuda_sm70_warpsync) ;  /* 0x00000b3000007944 */ /* 0x000fea0003c00000 */
.L_x_644:
[----:B------:R-:W-:Y:S01]  /*6940*/  UIMAD UR5, UR11, 0x3000, URZ ;  /* 0x000030000b0578a4 */ /* 0x000fe2000f8e023f */
[----:B------:R-:W-:Y:S01]  /*6950*/  SHF.R.S32.HI R0, RZ, 0x1f, R236 ;  /* 0x0000001fff007819 */ /* 0x000fe200000114ec */
[----:B------:R-:W-:-:S06]  /*6960*/  NOP ;  /* 0x0000000000007918 */ /* 0x000fcc0000000000 */
[----:B------:R-:W-:Y:S01]  /*6970*/  USHF.R.S32.HI UR4, URZ, 0x1f, UR5 ;  /* 0x0000001f3f047899 */ /* 0x000fe20008011405 */
[----:B------:R-:W-:-:S05]  /*6980*/  IMAD.U32 R237, RZ, RZ, UR5 ;  /* 0x00000005ffed7e24 */ /* 0x000fca000f8e00ff */
[----:B------:R-:W-:Y:S01]  /*6990*/  IMAD.U32 R3, RZ, RZ, UR4 ;  /* 0x00000004ff037e24 */ /* 0x000fe2000f8e00ff */
[----:B------:R-:W-:Y:S01]  /*69a0*/  IADD3 R236, P1, P0, R237, UR14, R236 ;  /* 0x0000000eedec7c10 */ /* 0x000fe2000f83e0ec */
[----:B------:R-:W-:Y:S02]  /*69b0*/  ULDC.64 UR4, c[0x0][0x328] ;  /* 0x0000ca0000047ab9 */ /* 0x000fe40000000a00 */
[----:B------:R-:W-:Y:S01]  /*69c0*/  UIMAD UR4, UR9, UR4, URZ ;  /* 0x00000004090472a4 */ /* 0x000fe2000f8e023f */
[----:B------:R-:W-:Y:S01]  /*69d0*/  IADD3.X R237, R3, UR15, R0, P1, P0 ;  /* 0x0000000f03ed7c10 */ /* 0x000fe20008fe0400 */
[----:B------:R-:W-:Y:S02]  /*69e0*/  IMAD.U32 R3, RZ, RZ, UR6 ;  /* 0x00000006ff037e24 */ /* 0x000fe4000f8e00ff */
[----:B------:R-:W-:Y:S02]  /*69f0*/  UIMAD UR16, UR6, UR5, UR4 ;  /* 0x00000005061072a4 */ /* 0x000fe4000f8e0204 */
[----:B------:R-:W-:Y:S01]  /*6a00*/  IMAD.WIDE.U32 R6, R3, c[0x0][0x328], R236 ;  /* 0x0000ca0003067a25 */ /* 0x000fe200078e00ec */
[----:B------:R-:W-:-:S02]  /*6a10*/  ULDC.64 UR4, c[0x0][0x330] ;  /* 0x0000cc0000047ab9 */ /* 0x000fc40000000a00 */
[----:B------:R-:W-:Y:S01]  /*6a20*/  UIMAD UR4, UR10, UR4, URZ ;  /* 0x000000040a0472a4 */ /* 0x000fe2000f8e023f */
[----:B------:R-:W-:Y:S01]  /*6a30*/  IMAD.U32 R3, RZ, RZ, UR13 ;  /* 0x0000000dff037e24 */ /* 0x000fe2000f8e00ff */
        /* <DEDUP_REMOVED lines=56> */
[----:B-1----:R-:W-:Y:S05]  /*6dc0*/  CALL.REL.NOINC `($__internal_5_$__cuda_sm70_warpsync) ;  /* 0x000006a000007944 */ /* 0x002fea0003c00000 */
.L_x_645:
        /* <DEDUP_REMOVED lines=12> */
.L_x_647:
[----:B------:R-:W-:Y:S05]  /*6e90*/  BSYNC B0 ;  /* 0x0000000000007941 */ /* 0x000fea0003800000 */
.L_x_646:
[----:B------:R-:W-:Y:S01]  /*6ea0*/  ULDC.64 UR4, c[0x0][0x348] ;  /* 0x0000d20000047ab9 */ /* 0x000fe20000000a00 */
[----:B------:R-:W-:Y:S01]  /*6eb0*/  BSSY B0, `(.L_x_648) ;  /* 0x000000b000007945 */ /* 0x000fe20003800000 */
[----:B------:R-:W-:-:S04]  /*6ec0*/  UIADD3 UR4, UP0, UR7, UR4, URZ ;  /* 0x0000000407047290 */ /* 0x000fc8000ff1e03f */
[----:B------:R-:W-:Y:S02]  /*6ed0*/  UIADD3.X UR5, UR8, UR5, URZ, UP0, !UPT ;  /* 0x0000000508057290 */ /* 0x000fe400087fe43f */
[----:B--2---:R-:W-:-:S04]  /*6ee0*/  MOV R4, UR4 ;  /* 0x0000000400047c02 */ /* 0x004fc80008000f00 */
[----:B------:R-:W-:Y:S01]  /*6ef0*/  MOV R5, UR5 ;  /* 0x0000000500057c02 */ /* 0x000fe20008000f00 */
[----:B------:R-:W-:Y:S05]  /*6f00*/  @P2 BRA `(.L_x_649) ;  /* 0x0000005000002947 */ /* 0x000fea0003800000 */
.L_x_650:
[----:B------:R-:W2:Y:S01]  /*6f10*/  LDG.E.STRONG.GPU R0, [R4.64] ;  /* 0x0000001204007981 */ /* 0x000ea2000c1ef900 */
[----:B------:R-:W-:Y:S01]  /*6f20*/  YIELD ;  /* 0x0000000000007946 */ /* 0x000fe20003800000 */
[----:B--2---:R-:W-:Y:S01]  /*6f30*/  ISETP.NE.AND P0, PT, R0, UR12, PT ;  /* 0x0000000c00007c0c */ /* 0x004fe2000bf05270 */
[----:B------:R-:W-:-:S12]  /*6f40*/  CCTL.IVALL ;  /* 0x00000000ff00798f */ /* 0x000fd80002000000 */
[----:B------:R-:W-:Y:S05]  /*6f50*/  @P0 BRA `(.L_x_650) ;  /* 0xffffffb000000947 */ /* 0x000fea000383ffff */
.L_x_649:
[----:B------:R-:W-:Y:S05]  /*6f60*/  BSYNC B0 ;  /* 0x0000000000007941 */ /* 0x000fea0003800000 */
.L_x_648:
[----:B------:R-:W-:Y:S05]  /*6f70*/  BRA.CONV ~URZ, `(.L_x_651) ;  /* 0x000000237f007947 */ /* 0x000fea000b800000 */
[----:B------:R-:W-:Y:S02]  /*6f80*/  MOV R0, 0x6fa0 ;  /* 0x00006fa000007802 */ /* 0x000fe40000000f00 */
[----:B-1----:R-:W-:Y:S05]  /*6f90*/  CALL.REL.NOINC `($__internal_5_$__cuda_sm70_warpsync) ;  /* 0x000004d000007944 */ /* 0x002fea0003c00000 */
.L_x_651:
[----:B------:R-:W-:Y:S01]  /*6fa0*/  ULDC.64 UR4, c[0x0][0x300] ;  /* 0x0000c00000047ab9 */ /* 0x000fe20000000a00 */
[----:B------:R-:W-:Y:S01]  /*6fb0*/  IMAD.U32 R0, RZ, RZ, UR6 ;  /* 0x00000006ff007e24 */ /* 0x000fe2000f8e00ff */
[----:B------:R-:W-:-:S03]  /*6fc0*/  UIMAD UR4, UR9, UR4, URZ ;  /* 0x00000004090472a4 */ /* 0x000fc6000f8e023f */
        /* <DEDUP_REMOVED lines=8> */
[----:B-1----:R-:W-:-:S04]  /*7050*/  LEA R8, P0, R6, c[0x0][0x2e8], 0x2 ;  /* 0x0000ba0006087a11 */ /* 0x002fc800078010ff */
        /* <DEDUP_REMOVED lines=53> */
.L_x_652:
        /* <DEDUP_REMOVED lines=12> */
        .weak           $__internal_5_$__cuda_sm70_warpsync
        .type           $__internal_5_$__cuda_sm70_warpsync,@function
        .size           $__internal_5_$__cuda_sm70_warpsync,(.L_x_1409 - $__internal_5_$__cuda_sm70_warpsync)
$__internal_5_$__cuda_sm70_warpsync:
[----:B------:R-:W-:Y:S01]  /*7470*/  MOV R6, R0 ;  /* 0x0000000000067202 */ /* 0x000fe20000000f00 */
[----:B------:R-:W-:Y:S04]  /*7480*/  WARPSYNC R2 ;  /* 0x0000000200007348 */ /* 0x000fe80003800000 */
[----:B------:R-:W-:-:S04]  /*7490*/  MOV R7, 0x0 ;  /* 0x0000000000077802 */ /* 0x000fc80000000f00 */
[----:B------:R-:W-:Y:S05]  /*74a0*/  RET.REL.NODEC R6 `(_ZN7cutlass13device_kernelIN5flash19enable_sm80_to_sm89INS1_16FlashAttnBwdSm80INS1_25CollectiveMainloopBwdSm80ILi2ELi1EN4cute5tupleIJNS5_1CILi64EEENS7_ILi128EEENS7_ILi96EEEEEENS_10bfloat16_tEfNS_4arch4Sm80ELb1ELb0ELb0ELb1ELb1ELb0ELb0ELb0ELi2ELi2ELi4ELi2ELb1EEENS1_24CollectiveEpilogueBwdGQAISB_fSE_Li256ELb1ELb1EEENS1_25SingleTileBwdLPTSchedulerILb1ELi128ELb1EEEEEEEEEvNT_6ParamsE) ;  /* 0xffff8b5006007950 */ /* 0x000fea0003c3ffff */
.L_x_653:
        /* <DEDUP_REMOVED lines=13> */
.L_x_1409:


//--------------------- .text._ZN7cutlass13device_kernelIN5flash19enable_sm80_to_sm89INS1_16FlashAttnBwdSm80INS1_25CollectiveMainloopBwdSm80ILi2ELi2EN4cute5tupleIJNS5_1CILi64EEENS7_ILi128EEENS7_ILi96EEEEEENS_10bfloat16_tEfNS_4arch4Sm80ELb0ELb0ELb0ELb0ELb0ELb0ELb0ELb0ELi2ELi2ELi4ELi2ELb0EEENS1_21CollectiveEpilogueBwdISB_SC_SE_Li256ELb0ELb0ELi2EEENS1_19SingleTileSchedulerILb0ELb0ELb0ELi128EEEEEEEEEvNT_6ParamsE --------------------------
	.section	.text._ZN7cutlass13device_kernelIN5flash19enable_sm80_to_sm89INS1_16FlashAttnBwdSm80INS1_25CollectiveMainloopBwdSm80ILi2ELi2EN4cute5tupleIJNS5_1CILi64EEENS7_ILi128EEENS7_ILi96EEEEEENS_10bfloat16_tEfNS_4arch4Sm80ELb0ELb0ELb0ELb0ELb0ELb0ELb0ELb0ELi2ELi2ELi4ELi2ELb0EEENS1_21CollectiveEpilogueBwdISB_SC_SE_Li256ELb0ELb0ELi2EEENS1_19SingleTileSchedulerILb0ELb0ELb0ELi128EEEEEEEEEvNT_6ParamsE,"ax",@progbits
	.sectioninfo	@"SHI_REGISTERS=255"
	.align	128
.text._ZN7cutlass13device_kernelIN5flash19enable_sm80_to_sm89INS1_16FlashAttnBwdSm80INS1_25CollectiveMainloopBwdSm80ILi2ELi2EN4cute5tupleIJNS5_1CILi64EEENS7_ILi128EEENS7_ILi96EEEEEENS_10bfloat16_tEfNS_4arch4Sm80ELb0ELb0ELb0ELb0ELb0ELb0ELb0ELb0ELi2ELi2ELi4ELi2ELb0EEENS1_21CollectiveEpilogueBwdISB_SC_SE_Li256ELb0ELb0ELi2EEENS1_19SingleTileSchedulerILb0ELb0ELb0ELi128EEEEEEEEEvNT_6ParamsE:
        .type           _ZN7cutlass13device_kernelIN5flash19enable_sm80_to_sm89INS1_16FlashAttnBwdSm80INS1_25CollectiveMainloopBwdSm80ILi2ELi2EN4cute5tupleIJNS5_1CILi64EEENS7_ILi128EEENS7_ILi96EEEEEENS_10bfloat16_tEfNS_4arch4Sm80ELb0ELb0ELb0ELb0ELb0ELb0ELb0ELb0ELi2ELi2ELi4ELi2ELb0EEENS1_21CollectiveEpilogueBwdISB_SC_SE_Li256ELb0ELb0ELi2EEENS1_19SingleTileSchedulerILb0ELb0ELb0ELi128EEEEEEEEEvNT_6ParamsE,@function
        .size           _ZN7cutlass13device_kernelIN5flash19enable_sm80_to_sm89INS1_16FlashAttnBwdSm80INS1_25CollectiveMainloopBwdSm80ILi2ELi2EN4cute5tupleIJNS5_1CILi64EEENS7_ILi128EEENS7_ILi96EEEEEENS_10bfloat16_tEfNS_4arch4Sm80ELb0ELb0ELb0ELb0ELb0ELb0ELb0ELb0ELi2ELi2ELi4ELi2ELb0EEENS1_21CollectiveEpilogueBwdISB_SC_SE_Li256ELb0ELb0ELi2EEENS1_19SingleTileSchedulerILb0ELb0ELb0ELi128EEEEEEEEEvNT_6ParamsE,(.L_x_1411 - _ZN7cutlass13device_kernelIN5flash19enable_sm80_to_sm89INS1_16FlashAttnBwdSm80INS1_25CollectiveMainloopBwdSm80ILi2ELi2EN4cute5tupleIJNS5_1CILi64EEENS7_ILi128EEENS7_ILi96EEEEEENS_10bfloat16_tEfNS_4arch4Sm80ELb0ELb0ELb0ELb0ELb0ELb0ELb0ELb0ELi2ELi2ELi4ELi2ELb0EEENS1_21CollectiveEpilogueBwdISB_SC_SE_Li256ELb0ELb0ELi2EEENS1_19SingleTileSchedulerILb0ELb0ELb0ELi128EEEEEEEEEvNT_6ParamsE)
        .other          _ZN7cutlass13device_kernelIN5flash19enable_sm80_to_sm89INS1_16FlashAttnBwdSm80INS1_25CollectiveMainloopBwdSm80ILi2ELi2EN4cute5tupleIJNS5_1CILi64EEENS7_ILi128EEENS7_ILi96EEEEEENS_10bfloat16_tEfNS_4arch4Sm80ELb0ELb0ELb0ELb0ELb0ELb0ELb0ELb0ELi2ELi2ELi4ELi2ELb0EEENS1_21CollectiveEpilogueBwdISB_SC_SE_Li256ELb0ELb0ELi2EEENS1_19SingleTileSchedulerILb0ELb0ELb0ELi128EEEEEEEEEvNT_6ParamsE,@"STO_CUDA_ENTRY STV_DEFAULT"
_ZN7cutlass13device_kernelIN5flash19enable_sm80_to_sm89INS1_16FlashAttnBwdSm80INS1_25CollectiveMainloopBwdSm80ILi2ELi2EN4cute5tupleIJNS5_1CILi64EEENS7_ILi128EEENS7_ILi96EEEEEENS_10bfloat16_tEfNS_4arch4Sm80ELb0ELb0ELb0ELb0ELb0ELb0ELb0ELb0ELi2ELi2ELi4ELi2ELb0EEENS1_21CollectiveEpilogueBwdISB_SC_SE_Li256ELb0ELb0ELi2EEENS1_19SingleTileSchedulerILb0ELb0ELb0ELi128EEEEEEEEEvNT_6ParamsE:
[----:B------:R-:W-:Y:S02]  /*0000*/  MOV R1, c[0x0][0x28] ;  /* 0x00000a0000017a02 */ /* 0x000fe40000000f00 */
[----:B------:R-:W1:Y:S02]  /*0010*/  S2UR UR17, SR_CTAID.Z ;  /* 0x00000000001179c3 */ /* 0x000e640000002700 */
        /* <DEDUP_REMOVED lines=13> */
[----:B------:R-:W-:-:S02]  /*00f0*/  UIMAD UR14, UR17, UR5, UR14 ;  /* 0x00000005110e72a4 */ /* 0x000fc4000f8e020e */
[----:B------:R-:W-:Y:S02]  /*0100*/  ULDC.64 UR28, c[0x0][0x118] ;  /* 0x00004600001c7ab9 */ /* 0x000fe40000000a00 */
[----:B------:R-:W-:Y:S02]  /*0110*/  ULDC.64 UR4, c[0x0][0x188] ;  /* 0x0000620000047ab9 */ /* 0x000fe40000000a00 */
[----:B------:R-:W-:Y:S02]  /*0120*/  UIMAD UR12, UR7, UR4, URZ ;  /* 0x00000004070c72a4 */ /* 0x000fe4000f8e023f */
[----:B------:R-:W-:Y:S02]  /*0130*/  UIMAD.WIDE.U32 UR8, UR17, UR4, URZ ;  /* 0x00000004110872a5 */ /* 0x000fe4000f8e003f */
[----:B------:R-:W-:Y:S02]  /*0140*/  UIMAD UR12, UR17, UR5, UR12 ;  /* 0x00000005110c72a4 */ /* 0x000fe4000f8e020c */
[----:B------:R-:W-:Y:S01]  /*0150*/  UIADD3 UR14, UR25, UR14, URZ ;  /* 0x0000000e190e7290 */ /* 0x000fe2000fffe03f */
[----:B-1----:R-:W-:Y:S01]  /*0160*/  SHF.R.S32.HI R5, RZ, 0x1f, R12 ;  /* 0x0000001fff057819 */ /* 0x002fe2000001140c */
[----:B------:R-:W-:Y:S01]  /*0170*/  IMAD.SHL.U32 R220, R12, 0x4, RZ ;  /* 0x000000040cdc7824 */ /* 0x000fe200078e00ff */
[----:B------:R-:W-:-:S02]  /*0180*/  ULDC.64 UR4, c[0x0][0x1e8] ;  /* 0x00007a0000047ab9 */ /* 0x000fc40000000a00 */
[-C--:B------:R-:W-:Y:S01]  /*0190*/  LEA.HI R215, R5, R12.reuse, RZ, 0x2 ;  /* 0x0000000c05d77211 */ /* 0x080fe200078f10ff */
[----:B--2---:R-:W-:Y:S01]  /*01a0*/  @P0 IMAD.HI.U32 R0, R9, c[0x0][0x24c], RZ ;  /* 0x0000930009000a27 */ /* 0x004fe200078e00ff */
[----:B------:R-:W-:Y:S01]  /*01b0*/  SHF.R.S32.HI R221, RZ, 0x1f, R220 ;  /* 0x0000001fffdd7819 */ /* 0x000fe200000114dc */
[----:B------:R-:W-:Y:S01]  /*01c0*/  UIMAD UR4, UR7, UR4, URZ ;  /* 0x00000004070472a4 */ /* 0x000fe2000f8e023f */
[----:B------:R-:W-:Y:S01]  /*01d0*/  LOP3.LUT R7, R215, 0xfffffffc, RZ, 0xc0, !PT ;  /* 0xfffffffcd7077812 */ /* 0x000fe200078ec0ff */
[----:B------:R-:W-:Y:S01]  /*01e0*/  IMAD.MOV.U32 R3, RZ, RZ, R9 ;  /* 0x000000ffff037224 */ /* 0x000fe200078e0009 */
[----:B------:R-:W-:Y:S01]  /*01f0*/  @P0 SHF.R.U32.HI R3, RZ, c[0x0][0x250], R0 ;  /* 0x00009400ff030a19 */ /* 0x000fe20000011600 */
[----:B------:R-:W-:Y:S01]  /*0200*/  IMAD.WIDE.U32 R10, R9, c[0x0][0x270], R220 ;  /* 0x00009c00090a7a25 */ /* 0x000fe200078e00dc */
[----:B------:R-:W-:Y:S01]  /*0210*/  SHF.R.S32.HI R2, RZ, 0x1f, R9 ;  /* 0x0000001fff027819 */ /* 0x000fe20000011409 */
[----:B------:R-:W-:Y:S01]  /*0220*/  UIMAD UR6, UR17, UR5, UR4 ;  /* 0x00000005110672a4 */ /* 0x000fe2000f8e0204 */
[----:B------:R-:W-:Y:S01]  /*0230*/  SHF.R.S32.HI R18, RZ, 0x1f, R3 ;  /* 0x0000001fff127819 */ /* 0x000fe20000011403 */
[----:B------:R-:W-:Y:S01]  /*0240*/  IMAD.IADD R230, R12, 0x1, -R7 ;  /* 0x000000010ce67824 */ /* 0x000fe200078e0a07 */
[----:B------:R-:W-:Y:S01]  /*0250*/  SHF.R.S32.HI R216, RZ, 0x2, R215 ;  /* 0x00000002ffd87819 */ /* 0x000fe200000114d7 */
[----:B------:R-:W-:Y:S01]  /*0260*/  IMAD R0, R2, c[0x0][0x270], RZ ;  /* 0x00009c0002007a24 */ /* 0x000fe200078e02ff */
[----:B------:R-:W-:Y:S01]  /*0270*/  IADD3 R7, P0, R10, UR24, RZ ;  /* 0x000000180a077c10 */ /* 0x000fe2000ff1e0ff */
[----:B------:R-:W-:Y:S01]  /*0280*/  IMAD.SHL.U32 R232, R230, 0x8, RZ ;  /* 0x00000008e6e87824 */ /* 0x000fe200078e00ff */
[----:B------:R-:W-:Y:S01]  /*0290*/  SHF.R.S32.HI R217, RZ, 0x1f, R216 ;  /* 0x0000001fffd97819 */ /* 0x000fe200000114d8 */
[C---:B------:R-:W-:Y:S01]  /*02a0*/  IMAD R10, R18.reuse, c[0x0][0x1e0], RZ ;  /* 0x00007800120a7a24 */ /* 0x040fe200078e02ff */
[----:B------:R-:W-:Y:S01]  /*02b0*/  LEA.HI R24, R5, R12, RZ, 0x3 ;  /* 0x0000000c05187211 */ /* 0x000fe200078f18ff */
[----:B------:R-:W-:Y:S01]  /*02c0*/  IMAD R18, R18, c[0x0][0x1b0], RZ ;  /* 0x00006c0012127a24 */ /* 0x000fe200078e02ff */
[----:B------:R-:W-:Y:S01]  /*02d0*/  SHF.R.S32.HI R233, RZ, 0x1f, R232 ;  /* 0x0000001fffe97819 */ /* 0x000fe200000114e8 */
[----:B------:R-:W-:Y:S01]  /*02e0*/  IMAD R0, R9, c[0x0][0x274], R0 ;  /* 0x00009d0009007a24 */ /* 0x000fe200078e0200 */
[----:B------:R-:W-:Y:S01]  /*02f0*/  ULDC.64 UR4, c[0x0][0x1b8] ;  /* 0x00006e0000047ab9 */ /* 0x000fe20000000a00 */
[----:B------:R-:W-:Y:S01]  /*0300*/  IMAD R227, R217, c[0x0][0x178], RZ ;  /* 0x00005e00d9e37a24 */ /* 0x000fe200078e02ff */
[----:B------:R-:W-:Y:S01]  /*0310*/  UIMAD UR4, UR7, UR4, URZ ;  /* 0x00000004070472a4 */ /* 0x000fe2000f8e023f */
[----:B------:R-:W-:Y:S01]  /*0320*/  IMAD R18, R3, c[0x0][0x1b4], R18 ;  /* 0x00006d0003127a24 */ /* 0x000fe200078e0212 */
[----:B------:R-:W-:Y:S01]  /*0330*/  IADD3.X R0, R11, UR14, R0, P0, !PT ;  /* 0x0000000e0b007c10 */ /* 0x000fe200087fe400 */
[C---:B------:R-:W-:Y:S01]  /*0340*/  IMAD.WIDE.U32 R16, R3.reuse, c[0x0][0x1b0], R232 ;  /* 0x00006c0003107a25 */ /* 0x040fe200078e00e8 */
[----:B------:R-:W-:Y:S01]  /*0350*/  UIMAD UR5, UR17, UR5, UR4 ;  /* 0x00000005110572a4 */ /* 0x000fe2000f8e0204 */
[----:B------:R-:W-:Y:S01]  /*0360*/  ISETP.GE.AND P3, PT, R232, c[0x0][0x1cc], PT ;  /* 0x00007300e8007a0c */ /* 0x000fe20003f66270 */
[----:B------:R-:W-:Y:S01]  /*0370*/  UIADD3 UR12, UR9, UR12, URZ ;  /* 0x0000000c090c7290 */ /* 0x000fe2000fffe03f */
[----:B------:R-:W-:-:S02]  /*0380*/  IMAD R10, R3, c[0x0][0x1e4], R10 ;  /* 0x00007900030a7a24 */ /* 0x000fc400078e020a */
[----:B------:R-:W-:-:S04]  /*0390*/  IMAD.WIDE.U32 R14, R3, c[0x0][0x1e0], R232 ;  /* 0x00007800030e7a25 */ /* 0x000fc800078e00e8 */
[C---:B------:R-:W-:Y:S02]  /*03a0*/  IMAD R227, R216.reuse, c[0x0][0x17c], R227 ;  /* 0x00005f00d8e37a24 */ /* 0x040fe400078e02e3 */
[----:B------:R-:W-:-:S04]  /*03b0*/  IMAD.WIDE.U32 R234, R216, c[0x0][0x178], R232 ;  /* 0x00005e00d8ea7a25 */ /* 0x000fc800078e00e8 */
[----:B------:R-:W-:Y:S02]  /*03c0*/  IMAD.IADD R19, R17, 0x1, R18 ;  /* 0x0000000111137824 */ /* 0x000fe400078e0212 */
[----:B------:R-:W-:Y:S02]  /*03d0*/  IMAD.IADD R11, R15, 0x1, R10 ;  /* 0x000000010f0b7824 */ /* 0x000fe400078e020a */
[----:B------:R-:W-:Y:S02]  /*03e0*/  IMAD.SHL.U32 R17, R24, 0x8, RZ ;  /* 0x0000000818117824 */ /* 0x000fe400078e00ff */
[----:B------:R-:W-:Y:S02]  /*03f0*/  IMAD.MOV.U32 R10, RZ, RZ, R14 ;  /* 0x000000ffff0a7224 */ /* 0x000fe400078e000e */
[----:B------:R-:W-:Y:S01]  /*0400*/  IMAD.IADD R227, R235, 0x1, R227 ;  /* 0x00000001ebe37824 */ /* 0x000fe200078e02e3 */
[----:B------:R-:W-:Y:S01]  /*0410*/  LOP3.LUT R17, R17, 0xc0, RZ, 0xc0, !PT ;  /* 0x000000c011117812 */ /* 0x000fe200078ec0ff */
[----:B------:R-:W-:-:S02]  /*0420*/  IMAD.MOV.U32 R226, RZ, RZ, R234 ;  /* 0x000000ffffe27224 */ /* 0x000fc400078e00ea */
[----:B------:R-:W-:Y:S01]  /*0430*/  IMAD.MOV.U32 R18, RZ, RZ, R16 ;  /* 0x000000ffff127224 */ /* 0x000fe200078e0010 */
[----:B------:R-:W-:Y:S01]  /*0440*/  SHF.R.U32.HI R8, RZ, 0x3, R17 ;  /* 0x00000003ff087819 */ /* 0x000fe20000011611 */
[----:B------:R-:W-:Y:S01]  /*0450*/  IMAD.WIDE.U32 R20, R20, c[0x0][0x1e8], R10 ;  /* 0x00007a0014147a25 */ /* 0x000fe200078e000a */
[----:B------:R-:W-:Y:S02]  /*0460*/  LOP3.LUT R17, R17, 0x18, R232, 0xf8, !PT ;  /* 0x0000001811117812 */ /* 0x000fe400078ef8e8 */
[----:B------:R-:W-:Y:S01]  /*0470*/  IADD3 R10, R232, 0x40, RZ ;  /* 0x00000040e80a7810 */ /* 0x000fe20007ffe0ff */
[----:B------:R-:W-:Y:S01]  /*0480*/  IMAD.U32 R3, RZ, RZ, UR17 ;  /* 0x00000011ff037e24 */ /* 0x000fe2000f8e00ff */
[----:B------:R-:W-:Y:S01]  /*0490*/  IADD3 R21, R21, UR6, RZ ;  /* 0x0000000615157c10 */ /* 0x000fe2000fffe0ff */
[----:B------:R-:W-:Y:S01]  /*04a0*/  IMAD R6, R2, c[0x0][0x180], RZ ;  /* 0x0000600002067a24 */ /* 0x000fe200078e02ff */
[----:B------:R-:W-:Y:S01]  /*04b0*/  LOP3.LUT R8, R17, R8, RZ, 0x3c, !PT ;  /* 0x0000000811087212 */ /* 0x000fe200078e3cff */
[----:B------:R-:W-:-:S04]  /*04c0*/  IMAD.WIDE.U32 R22, R9, c[0x0][0x180], R226 ;  /* 0x0000600009167a25 */ /* 0x000fc800078e00e2 */
[----:B---3--:R-:W-:Y:S01]  /*04d0*/  IMAD.WIDE R14, R211, 0x80, R216 ;  /* 0x00000080d30e7825 */ /* 0x008fe200078e02d8 */
[----:B------:R-:W-:-:S03]  /*04e0*/  IADD3 R11, P0, R22, UR8, RZ ;  /* 0x00000008160b7c10 */ /* 0x000fc6000ff1e0ff */
[----:B------:R-:W-:-:S04]  /*04f0*/  IMAD.WIDE.U32 R18, R3, c[0x0][0x1b8], R18 ;  /* 0x00006e0003127a25 */ /* 0x000fc800078e0012 */
[----:B------:R-:W-:Y:S01]  /*0500*/  IMAD R6, R9, c[0x0][0x184], R6 ;  /* 0x0000610009067a24 */ /* 0x000fe200078e0206 */
[----:B------:R-:W-:Y:S01]  /*0510*/  IADD3 R19, R19, UR5, RZ ;  /* 0x0000000513137c10 */ /* 0x000fe2000fffe0ff */
[C---:B------:R-:W-:Y:S01]  /*0520*/  IMAD R3, R15.reuse, c[0x0][0x1d8], RZ ;  /* 0x000076000f037a24 */ /* 0x040fe200078e02ff */
[----:B------:R-:W-:Y:S01]  /*0530*/  ULDC.64 UR4, c[0x0][0x290] ;  /* 0x0000a40000047ab9 */ /* 0x000fe20000000a00 */
[----:B------:R-:W-:Y:S01]  /*0540*/  IMAD R4, R15, c[0x0][0x1a8], RZ ;  /* 0x00006a000f047a24 */ /* 0x000fe200078e02ff */
[----:B------:R-:W-:Y:S01]  /*0550*/  IADD3.X R6, R23, UR12, R6, P0, !PT ;  /* 0x0000000c17067c10 */ /* 0x000fe200087fe406 */
[C---:B------:R-:W-:Y:S01]  /*0560*/  IMAD R3, R14.reuse, c[0x0][0x1dc], R3 ;  /* 0x000077000e037a24 */ /* 0x040fe200078e0203 */
[C---:B------:R-:W-:Y:S01]  /*0570*/  LEA R22, P0, R11.reuse, c[0x0][0x160], 0x1 ;  /* 0x000058000b167a11 */ /* 0x040fe200078008ff */
[C---:B------:R-:W-:Y:S01]  /*0580*/  IMAD.WIDE.U32 R16, R14.reuse, c[0x0][0x1d8], R20 ;  /* 0x000076000e107a25 */ /* 0x040fe200078e0014 */
[----:B------:R-:W-:Y:S02]  /*0590*/  UIMAD.WIDE.U32 UR22, UR17, UR4, URZ ;  /* 0x00000004111672a5 */ /* 0x000fe4000f8e003f */
[----:B------:R-:W-:Y:S01]  /*05a0*/  LEA.HI.X R23, R11, c[0x0][0x164], R6, 0x1, P0 ;  /* 0x000059000b177a11 */ /* 0x000fe200000f0c06 */
[----:B------:R-:W-:Y:S01]  /*05b0*/  IMAD R4, R14, c[0x0][0x1ac], R4 ;  /* 0x00006b000e047a24 */ /* 0x000fe200078e0204 */
[----:B------:R-:W-:Y:S01]  /*05c0*/  LEA R30, P1, R16, c[0x0][0x1c0], 0x1 ;  /* 0x00007000101e7a11 */ /* 0x000fe200078208ff */
[----:B------:R-:W-:Y:S01]  /*05d0*/  IMAD.WIDE.U32 R14, R14, c[0x0][0x1a8], R18 ;  /* 0x00006a000e0e7a25 */ /* 0x000fe200078e0012 */
[----:B------:R-:W-:Y:S01]  /*05e0*/  LEA.HI R6, R5, R12, RZ, 0x5 ;  /* 0x0000000c05067211 */ /* 0x000fe200078f28ff */
[----:B------:R-:W-:-:S02]  /*05f0*/  UIMAD UR4, UR7, UR4, URZ ;  /* 0x00000004070472a4 */ /* 0x000fc4000f8e023f */
[----:B------:R-:W-:Y:S01]  /*0600*/  IMAD.IADD R3, R17, 0x1, R3 ;  /* 0x0000000111037824 */ /* 0x000fe200078e0203 */
[----:B------:R-:W-:Y:S01]  /*0610*/  LEA R26, P0, R14, c[0x0][0x190], 0x1 ;  /* 0x000064000e1a7a11 */ /* 0x000fe200078008ff */
[----:B------:R-:W-:Y:S01]  /*0620*/  IMAD.MOV.U32 R11, RZ, RZ, c[0x0][0x1d8] ;  /* 0x00007600ff0b7624 */ /* 0x000fe200078e00ff */
[----:B------:R-:W-:Y:S01]  /*0630*/  UIMAD UR4, UR17, UR5, UR4 ;  /* 0x00000005110472a4 */ /* 0x000fe2000f8e0204 */
[----:B------:R-:W-:Y:S01]  /*0640*/  IMAD.IADD R4, R15, 0x1, R4 ;  /* 0x000000010f047824 */ /* 0x000fe200078e0204 */
[----:B------:R-:W-:Y:S01]  /*0650*/  LEA.HI.X R31, R16, c[0x0][0x1c4], R3, 0x1, P1 ;  /* 0x00007100101f7a11 */ /* 0x000fe200008f0c03 */
[----:B------:R-:W-:Y:S01]  /*0660*/  IMAD.MOV.U32 R3, RZ, RZ, c[0x0][0x1dc] ;  /* 0x00007700ff037624 */ /* 0x000fe200078e00ff */
[----:B------:R-:W-:Y:S01]  /*0670*/  LEA R28, P1, R11, R30, 0x7 ;  /* 0x0000001e0b1c7211 */ /* 0x000fe200078238ff */
[----:B------:R-:W-:Y:S01]  /*0680*/  IMAD.MOV.U32 R17, RZ, RZ, c[0x0][0x1a8] ;  /* 0x00006a00ff117624 */ /* 0x000fe200078e00ff */
[----:B------:R-:W-:Y:S01]  /*0690*/  LEA.HI.X R27, R14, c[0x0][0x194], R4, 0x1, P0 ;  /* 0x000065000e1b7a11 */ /* 0x000fe200000f0c04 */
[----:B------:R-:W-:Y:S01]  /*06a0*/  IMAD.MOV.U32 R4, RZ, RZ, -0x80 ;  /* 0xffffff80ff047424 */ /* 0x000fe200078e00ff */
[----:B------:R-:W-:Y:S01]  /*06b0*/  LEA.HI R15, R215, R216, RZ, 0x1 ;  /* 0x000000d8d70f7211 */ /* 0x000fe200078f08ff */
[----:B------:R-:W-:Y:S01]  /*06c0*/  UIADD3 UR15, UR23, UR4, URZ ;  /* 0x00000004170f7290 */ /* 0x000fe2000fffe03f */
[----:B------:R-:W-:Y:S01]  /*06d0*/  LEA.HI.X R29, R11, R31, R3, 0x7, P1 ;  /* 0x0000001f0b1d7211 */ /* 0x000fe200008f3c03 */
[----:B------:R-:W-:Y:S01]  /*06e0*/  IMAD.MOV.U32 R3, RZ, RZ, c[0x0][0x1ac] ;  /* 0x00006b00ff037624 */ /* 0x000fe200078e00ff */
[----:B------:R-:W-:Y:S01]  /*06f0*/  LEA R18, P0, R17, R26, 0x7 ;  /* 0x0000001a11127211 */ /* 0x000fe200078038ff */
[----:B------:R-:W-:Y:S01]  /*0700*/  IMAD R11, R211, R4, c[0x0][0x198] ;  /* 0x00006600d30b7624 */ /* 0x000fe200078e0204 */
[----:B------:R-:W-:Y:S01]  /*0710*/  LOP3.LUT R15, R15, 0x7fffffe, RZ, 0xc0, !PT ;  /* 0x07fffffe0f0f7812 */ /* 0x000fe200078ec0ff */
[----:B------:R-:W-:Y:S01]  /*0720*/  IMAD R223, R217, c[0x0][0x208], RZ ;  /* 0x00008200d9df7a24 */ /* 0x000fe200078e02ff */
[----:B------:R-:W-:Y:S01]  /*0730*/  IADD3 R14, R232, 0x20, RZ ;  /* 0x00000020e80e7810 */ /* 0x000fe20007ffe0ff */
[----:B------:R-:W-:Y:S01]  /*0740*/  IMAD.IADD R4, R11, 0x1, -R216 ;  /* 0x000000010b047824 */ /* 0x000fe200078e0ad8 */
[----:B------:R-:W-:Y:S01]  /*0750*/  LEA.HI.X R19, R17, R27, R3, 0x7, P0 ;  /* 0x0000001b11137211 */ /* 0x000fe200000f3c03 */
[C---:B------:R-:W-:Y:S01]  /*0760*/  IMAD.IADD R16, R216.reuse, 0x1, -R15 ;  /* 0x00000001d8107824 */ /* 0x040fe200078e0a0f */
[----:B------:R-:W-:Y:S01]  /*0770*/  SHF.R.S32.HI R3, RZ, 0x5, R6 ;  /* 0x00000005ff037819 */ /* 0x000fe20000011406 */
[----:B------:R-:W-:Y:S01]  /*0780*/  IMAD R223, R216, c[0x0][0x20c], R223 ;  /* 0x00008300d8df7a24 */ /* 0x000fe200078e02df */
[----:B------:R-:W-:Y:S01]  /*0790*/  ISETP.GE.AND P2, PT, R14, c[0x0][0x1cc], PT ;  /* 0x000073000e007a0c */ /* 0x000fe20003f46270 */
[----:B------:R-:W-:Y:S01]  /*07a0*/  IMAD.WIDE.U32 R224, R216, c[0x0][0x208], R232 ;  /* 0x00008200d8e07a25 */ /* 0x000fe200078e00e8 */
[----:B------:R-:W-:Y:S01]  /*07b0*/  ISETP.GE.AND P1, PT, R10, c[0x0][0x1cc], PT ;  /* 0x000073000a007a0c */ /* 0x000fe20003f26270 */
[----:B------:R-:W-:Y:S01]  /*07c0*/  ULDC.64 UR4, c[0x0][0x218] ;  /* 0x0000860000047ab9 */ /* 0x000fe20000000a00 */
[C---:B------:R-:W-:Y:S01]  /*07d0*/  ISETP.LT.OR P6, PT, R4.reuse, 0x1, P3 ;  /* 0x000000010400780c */ /* 0x040fe20001fc1670 */
[----:B------:R-:W-:Y:S01]  /*07e0*/  IMAD R213, R3, 0x8, R16 ;  /* 0x0000000803d57824 */ /* 0x000fe200078e0210 */
[C---:B------:R-:W-:Y:S01]  /*07f0*/  ISETP.LT.OR P5, PT, R4.reuse, 0x1, P2 ;  /* 0x000000010400780c */ /* 0x040fe200017a1670 */
[----:B------:R-:W-:Y:S01]  /*0800*/  IMAD.WIDE.U32 R16, R9, c[0x0][0x288], R220 ;  /* 0x0000a20009107a25 */ /* 0x000fe200078e00dc */
[C---:B------:R-:W-:Y:S01]  /*0810*/  ISETP.LT.OR P4, PT, R4.reuse, 0x1, P1 ;  /* 0x000000010400780c */ /* 0x040fe20000f81670 */
[----:B------:R-:W-:Y:S01]  /*0820*/  UIMAD UR6, UR7, UR4, URZ ;  /* 0x00000004070672a4 */ /* 0x000fe2000f8e023f */
[C---:B------:R-:W-:Y:S01]  /*0830*/  ISETP.LT.OR P3, PT, R4.reuse, 0x41, P3 ;  /* 0x000000410400780c */ /* 0x040fe20001f61670 */
[----:B------:R-:W-:Y:S01]  /*0840*/  IMAD.U32 R213, R213, 0x20, R8 ;  /* 0x00000020d5d57824 */ /* 0x000fe200078e0008 */
[C---:B------:R-:W-:Y:S01]  /*0850*/  ISETP.LT.OR P2, PT, R4.reuse, 0x41, P2 ;  /* 0x000000410400780c */ /* 0x040fe20001741670 */
[----:B------:R-:W-:Y:S01]  /*0860*/  IMAD.IADD R223, R225, 0x1, R223 ;  /* 0x00000001e1df7824 */ /* 0x000fe200078e02df */
[----:B------:R-:W-:Y:S01]  /*0870*/  ISETP.LT.OR P1, PT, R4, 0x41, P1 ;  /* 0x000000410400780c */ /* 0x000fe20000f21670 */
[----:B------:R-:W-:Y:S01]  /*0880*/  IMAD.SHL.U32 R213, R213, 0x2, RZ ;  /* 0x00000002d5d57824 */ /* 0x000fe200078e00ff */
[C---:B------:R-:W-:Y:S01]  /*0890*/  LEA R20, P0, R7.reuse, c[0x0][0x258], 0x2 ;  /* 0x0000960007147a11 */ /* 0x040fe200078010ff */
[----:B------:R-:W-:Y:S01]  /*08a0*/  IMAD.MOV.U32 R222, RZ, RZ, R224 ;  /* 0x000000ffffde7224 */ /* 0x000fe200078e00e0 */
[----:B------:R-:W-:Y:S01]  /*08b0*/  UIMAD.WIDE.U32 UR26, UR17, UR4, URZ ;  /* 0x00000004111a72a5 */ /* 0x000fe2000f8e003f */
[----:B------:R-:W-:Y:S01]  /*08c0*/  SHF.R.S32.HI R215, RZ, 0x1f, R215 ;  /* 0x0000001fffd77819 */ /* 0x000fe200000114d7 */
[----:B------:R1:W-:Y:S01]  /*08d0*/  LDGSTS.E.BYPASS.LTC128B.128 [R213+0x6080], [R30.64], !P6 ;  /* 0x060800001ed57fae */ /* 0x0003e2000f101d5c */
[----:B------:R-:W-:Y:S01]  /*08e0*/  LEA.HI.X R21, R7, c[0x0][0x25c], R0, 0x2, P0 ;  /* 0x0000970007157a11 */ /* 0x000fe200000f1400 */
[----:B------:R-:W-:Y:S01]  /*08f0*/  IMAD R0, R2, c[0x0][0x288], RZ ;  /* 0x0000a20002007a24 */ /* 0x000fe200078e02ff */
[----:B------:R-:W-:Y:S01]  /*0900*/  ISETP.GE.AND P6, PT, R232, c[0x0][0x19c], PT ;  /* 0x00006700e8007a0c */ /* 0x000fe20003fc6270 */
[----:B------:R1:W-:Y:S01]  /*0910*/  LDGSTS.E.BYPASS.LTC128B.128 [R213+0x8080], [R30.64+0x40], !P5 ;  /* 0x080800401ed57fae */ /* 0x0003e2000e901d5c */
[----:B------:R-:W-:Y:S01]  /*0920*/  ISETP.GE.AND P0, PT, R14, c[0x0][0x19c], PT ;  /* 0x000067000e007a0c */ /* 0x000fe20003f06270 */
[----:B------:R-:W-:Y:S01]  /*0930*/  IMAD R0, R9, c[0x0][0x28c], R0 ;  /* 0x0000a30009007a24 */ /* 0x000fe200078e0200 */
[----:B------:R-:W-:Y:S01]  /*0940*/  ISETP.GE.AND P5, PT, R10, c[0x0][0x16c], PT ;  /* 0x00005b000a007a0c */ /* 0x000fe20003fa6270 */
[----:B------:R1:W-:Y:S01]  /*0950*/  LDGSTS.E.BYPASS.LTC128B.128 [R213+0xa080], [R30.64+0x80], !P4 ;  /* 0x0a0800801ed57fae */ /* 0x0003e2000e101d5c */
[----:B------:R-:W-:Y:S01]  /*0960*/  ISETP.GE.AND P4, PT, R232, c[0x0][0x16c], PT ;  /* 0x00005b00e8007a0c */ /* 0x000fe20003f86270 */
[----:B------:R-:W-:Y:S01]  /*0970*/  UIMAD UR5, UR17, UR5, UR6 ;  /* 0x00000005110572a4 */ /* 0x000fe2000f8e0206 */
[----:B------:R-:W-:Y:S01]  /*0980*/  SEL R8, RZ, 0x4, P5 ;  /* 0x00000004ff087807 */ /* 0x000fe20002800000 */
[----:B------:R1:W-:Y:S01]  /*0990*/  LDGSTS.E.BYPASS.LTC128B.128 [R213+0x7080], [R28.64], !P3 ;  /* 0x070800001cd57fae */ /* 0x0003e2000d901d5c */
[----:B------:R-:W-:Y:S01]  /*09a0*/  SEL R7, RZ, 0x1, P4 ;  /* 0x00000001ff077807 */ /* 0x000fe20002000000 */
[----:B------:R-:W-:Y:S01]  /*09b0*/  UIADD3 UR13, UR27, UR5, URZ ;  /* 0x000000051b0d7290 */ /* 0x000fe2000fffe03f */
[----:B------:R-:W-:Y:S01]  /*09c0*/  ISETP.GE.AND P4, PT, R10, c[0x0][0x19c], PT ;  /* 0x000067000a007a0c */ /* 0x000fe20003f86270 */
[----:B------:R1:W-:Y:S01]  /*09d0*/  LDGSTS.E.BYPASS.LTC128B.128 [R213+0x9080], [R28.64+0x40], !P2 ;  /* 0x090800401cd57fae */ /* 0x0003e2000d101d5c */
[----:B------:R-:W-:Y:S01]  /*09e0*/  ISETP.GE.AND P2, PT, R14, c[0x0][0x16c], PT ;  /* 0x00005b000e007a0c */ /* 0x000fe20003f46270 */
[----:B------:R-:W-:Y:S01]  /*09f0*/  ULDC UR6, c[0x0][0x168] ;  /* 0x00005a0000067ab9 */ /* 0x000fe20000000800 */
[----:B------:R-:W-:Y:S01]  /*0a00*/  ISETP.LT.OR P3, PT, R4, 0x1, P6 ;  /* 0x000000010400780c */ /* 0x000fe20003761670 */
[----:B------:R1:W-:Y:S01]  /*0a10*/  LDGSTS.E.BYPASS.LTC128B.128 [R213+0xb080], [R28.64+0x80], !P1 ;  /* 0x0b0800801cd57fae */ /* 0x0003e2000c901d5c */
[----:B------:R-:W-:Y:S01]  /*0a20*/  IADD3 R15, P1, R16, UR22, RZ ;  /* 0x00000016100f7c10 */ /* 0x000fe2000ff3e0ff */
[----:B------:R-:W-:Y:S01]  /*0a30*/  UISETP.GE.AND UP0, UPT, UR6, 0x41, UPT ;  /* 0x000000410600788c */ /* 0x000fe2000bf06270 */
[----:B------:R-:W-:-:S02]  /*0a40*/  SEL R16, RZ, 0x2, P2 ;  /* 0x00000002ff107807 */ /* 0x000fc40001000000 */
[C---:B------:R-:W-:Y:S02]  /*0a50*/  ISETP.LT.OR P2, PT, R4.reuse, 0x1, P0 ;  /* 0x000000010400780c */ /* 0x040fe40000741670 */
[----:B------:R-:W-:Y:S02]  /*0a60*/  IADD3.X R0, R17, UR15, R0, P1, !PT ;  /* 0x0000000f11007c10 */ /* 0x000fe40008ffe400 */
[C---:B------:R-:W-:Y:S02]  /*0a70*/  ISETP.LT.OR P5, PT, R4.reuse, 0x1, P4 ;  /* 0x000000010400780c */ /* 0x040fe400027a1670 */
[C---:B------:R-:W-:Y:S01]  /*0a80*/  ISETP.LT.OR P1, PT, R4.reuse, 0x41, P6 ;  /* 0x000000410400780c */ /* 0x040fe20003721670 */
[----:B------:R2:W-:Y:S01]  /*0a90*/  LDGSTS.E.BYPASS.LTC128B.128 [R213+0x80], [R26.64], !P3 ;  /* 0x000800001ad57fae */ /* 0x0005e2000d901d5c */
[----:B------:R-:W-:Y:S02]  /*0aa0*/  ISETP.LT.OR P0, PT, R4, 0x41, P0 ;  /* 0x000000410400780c */ /* 0x000fe40000701670 */
[----:B------:R-:W-:-:S02]  /*0ab0*/  IADD3 R7, R8, R16, R7 ;  /* 0x0000001008077210 */ /* 0x000fc40007ffe007 */
[----:B------:R-:W-:Y:S01]  /*0ac0*/  ISETP.LT.OR P4, PT, R4, 0x41, P4 ;  /* 0x000000410400780c */ /* 0x000fe20002781670 */
[----:B------:R2:W-:Y:S01]  /*0ad0*/  LDGSTS.E.BYPASS.LTC128B.128 [R213+0x2080], [R26.64+0x40], !P2 ;  /* 0x020800401ad57fae */ /* 0x0005e2000d101d5c */
[----:B------:R-:W-:Y:S01]  /*0ae0*/  ISETP.GE.AND P6, PT, R232, c[0x0][0x16c], PT ;  /* 0x00005b00e8007a0c */ /* 0x000fe20003fc6270 */
[----:B------:R-:W-:Y:S01]  /*0af0*/  IMAD R4, R2, c[0x0][0x210], RZ ;  /* 0x0000840002047a24 */ /* 0x000fe200078e02ff */
[C---:B------:R-:W-:Y:S01]  /*0b00*/  LOP3.LUT P3, RZ, R7.reuse, 0x2, RZ, 0xc0, !PT ;  /* 0x0000000207ff7812 */ /* 0x040fe2000786c0ff */
[----:B------:R2:W-:Y:S01]  /*0b10*/  LDGSTS.E.BYPASS.LTC128B.128 [R213+0x4080], [R26.64+0x80], !P5 ;  /* 0x040800801ad57fae */ /* 0x0005e2000e901d5c */
[----:B------:R-:W-:Y:S01]  /*0b20*/  LOP3.LUT P2, RZ, R7, 0x4, RZ, 0xc0, !PT ;  /* 0x0000000407ff7812 */ /* 0x000fe2000784c0ff */
[----:B------:R-:W-:Y:S01]  /*0b30*/  IMAD R4, R9, c[0x0][0x214], R4 ;  /* 0x0000850009047a24 */ /* 0x000fe200078e0204 */
[----:B------:R-:W-:Y:S01]  /*0b40*/  ISETP.GE.AND P5, PT, R232, c[0x0][0x1fc], PT ;  /* 0x00007f00e8007a0c */ /* 0x000fe20003fa6270 */
[----:B------:R3:W-:Y:S01]  /*0b50*/  LDGSTS.E.BYPASS.LTC128B.128 [R213+0x1080], [R18.64], !P1 ;  /* 0x0108000012d57fae */ /* 0x0007e2000c901d5c */
[----:B------:R-:W-:-:S02]  /*0b60*/  ISETP.GE.OR P1, PT, R216, c[0x0][0x168], P6 ;  /* 0x00005a00d8007a0c */ /* 0x000fc40003726670 */
[----:B------:R-:W-:Y:S01]  /*0b70*/  SEL R8, RZ, 0x1, P5 ;  /* 0x00000001ff087807 */ /* 0x000fe20002800000 */
[----:B------:R3:W-:Y:S01]  /*0b80*/  LDGSTS.E.BYPASS.LTC128B.128 [R213+0x3080], [R18.64+0x40], !P0 ;  /* 0x0308004012d57fae */ /* 0x0007e2000c101d5c */
[----:B------:R-:W-:Y:S02]  /*0b90*/  ISETP.GE.OR P0, PT, R216, c[0x0][0x168], !P3 ;  /* 0x00005a00d8007a0c */ /* 0x000fe40005f06670 */
[----:B------:R-:W-:Y:S01]  /*0ba0*/  LEA.HI R16, R6, R3, RZ, 0x1 ;  /* 0x0000000306107211 */ /* 0x000fe200078f08ff */
[----:B------:R3:W-:Y:S01]  /*0bb0*/  LDGSTS.E.BYPASS.LTC128B.128 [R213+0x5080], [R18.64+0x80], !P4 ;  /* 0x0508008012d57fae */ /* 0x0007e2000e101d5c */
[----:B------:R-:W-:Y:S02]  /*0bc0*/  ISETP.GE.AND P4, PT, R14, c[0x0][0x1fc], PT ;  /* 0x00007f000e007a0c */ /* 0x000fe40003f86270 */
[----:B------:R-:W-:Y:S01]  /*0bd0*/  LOP3.LUT R16, R16, 0xfffffffe, RZ, 0xc0, !PT ;  /* 0xfffffffe10107812 */ /* 0x000fe200078ec0ff */
[----:B------:R-:W0:Y:S01]  /*0be0*/  LDGDEPBAR ;  /* 0x00000000000079af */ /* 0x000e220000000000 */
[----:B------:R-:W-:-:S02]  /*0bf0*/  SEL R17, RZ, 0xffffffff, P4 ;  /* 0xffffffffff117807 */ /* 0x000fc40002000000 */
[----:B------:R-:W-:Y:S01]  /*0c00*/  LEA.HI R215, R215, R216, RZ, 0x3 ;  /* 0x000000d8d7d77211 */ /* 0x000fe200078f18ff */
[----:B------:R4:W-:Y:S01]  /*0c10*/  LDGSTS.E.BYPASS.LTC128B.128 [R213+0xc080], [R22.64], !P1 ;  /* 0x0c08000016d57fae */ /* 0x0009e2000c901d5c */
[C---:B------:R-:W-:Y:S01]  /*0c20*/  ISETP.GE.OR P1, PT, R216.reuse, c[0x0][0x168], !P2 ;  /* 0x00005a00d8007a0c */ /* 0x040fe20005726670 */
[----:B------:R-:W-:Y:S01]  /*0c30*/  IMAD.SHL.U32 R17, R17, 0x2, RZ ;  /* 0x0000000211117824 */ /* 0x000fe200078e00ff */
[----:B------:R-:W-:Y:S01]  /*0c40*/  LOP3.LUT R215, R215, 0xfffffff8, RZ, 0xc0, !PT ;  /* 0xfffffff8d7d77812 */ /* 0x000fe200078ec0ff */
[----:B------:R4:W-:Y:S01]  /*0c50*/  LDGSTS.E.BYPASS.LTC128B.128 [R213+0xd080], [R22.64+0x40], !P0 ;  /* 0x0d08004016d57fae */ /* 0x0009e2000c101d5c */
[----:B------:R-:W-:Y:S01]  /*0c60*/  IADD3 R229, R213, 0xc080, RZ ;  /* 0x0000c080d5e57810 */ /* 0x000fe20007ffe0ff */
[----:B--2---:R-:W-:Y:S01]  /*0c70*/  IMAD.WIDE.U32 R26, R9, c[0x0][0x210], R222 ;  /* 0x00008400091a7a25 */ /* 0x004fe200078e00de */
[----:B------:R-:W-:Y:S02]  /*0c80*/  LOP3.LUT R17, R17, 0x2, R8, 0xe2, !PT ;  /* 0x0000000211117812 */ /* 0x000fe400078ee208 */
[----:B------:R-:W-:Y:S01]  /*0c90*/  IADD3 R228, R213, 0x12080, RZ ;  /* 0x00012080d5e47810 */ /* 0x000fe20007ffe0ff */
[----:B------:R-:W-:Y:S01]  /*0ca0*/  IMAD.IADD R215, R216, 0x1, -R215 ;  /* 0x00000001d8d77824 */ /* 0x000fe200078e0ad7 */
[----:B------:R-:W-:-:S03]  /*0cb0*/  IADD3 R7, P0, R26, UR26, RZ ;  /* 0x0000001a1a077c10 */ /* 0x000fc6000ff1e0ff */
[----:B------:R4:W-:Y:S01]  /*0cc0*/  LDGSTS.E.BYPASS.LTC128B.128 [R213+0xe080], [R22.64+0x80], !P1 ;  /* 0x0e08008016d57fae */ /* 0x0009e2000c901d5c */
[----:B------:R-:W-:Y:S02]  /*0cd0*/  ISETP.GT.AND P1, PT, R12, 0xf, PT ;  /* 0x0000000f0c00780c */ /* 0x000fe40003f24270 */
[----:B------:R-:W-:Y:S02]  /*0ce0*/  IADD3.X R4, R27, UR13, R4, P0, !PT ;  /* 0x0000000d1b047c10 */ /* 0x000fe400087fe404 */
[----:B------:R-:W-:Y:S02]  /*0cf0*/  ISETP.GE.AND P0, PT, R10, c[0x0][0x1fc], PT ;  /* 0x00007f000a007a0c */ /* 0x000fe40003f06270 */
[----:B------:R-:W-:Y:S02]  /*0d00*/  LEA.HI R27, R5, R12, RZ, 0x4 ;  /* 0x0000000c051b7211 */ /* 0x000fe400078f20ff */
[----:B------:R-:W-:Y:S02]  /*0d10*/  SEL R214, RZ, 0x4, P0 ;  /* 0x00000004ffd67807 */ /* 0x000fe40000000000 */
[----:B---3--:R-:W-:-:S02]  /*0d20*/  LEA R18, P0, R7, c[0x0][0x1f0], 0x1 ;  /* 0x00007c0007127a11 */ /* 0x008fc400078008ff */
[----:B------:R-:W-:Y:S02]  /*0d30*/  LOP3.LUT R8, R17, R214, RZ, 0xfc, !PT ;  /* 0x000000d611087212 */ /* 0x000fe400078efcff */
[----:B------:R-:W-:Y:S01]  /*0d40*/  LEA.HI.X R19, R7, c[0x0][0x1f4], R4, 0x1, P0 ;  /* 0x00007d0007137a11 */ /* 0x000fe200000f0c04 */
[----:B------:R-:W-:Y:S01]  /*0d50*/  IMAD.IADD R7, R3, 0x1, -R16 ;  /* 0x0000000103077824 */ /* 0x000fe200078e0a10 */
[----:B------:R-:W-:Y:S02]  /*0d60*/  ISETP.GE.AND P0, PT, R216, c[0x0][0x168], PT ;  /* 0x00005a00d8007a0c */ /* 0x000fe40003f06270 */
[----:B------:R-:W-:Y:S01]  /*0d70*/  LOP3.LUT R4, R8, 0x1, RZ, 0xc0, !PT ;  /* 0x0000000108047812 */ /* 0x000fe200078ec0ff */
[----:B------:R-:W-:-:S03]  /*0d80*/  IMAD.SHL.U32 R205, R7, 0x400, RZ ;  /* 0x0000040007cd7824 */ /* 0x000fc600078e00ff */
[----:B------:R-:W-:Y:S01]  /*0d90*/  ISETP.NE.U32.OR P0, PT, R4, 0x1, P0 ;  /* 0x000000010400780c */ /* 0x000fe20000705470 */
[----:B------:R-:W-:Y:S02]  /*0da0*/  @!P1 IMAD.SHL.U32 R4, R12, 0x10, RZ ;  /* 0x000000100c049824 */ /* 0x000fe400078e00ff */
[----:B------:R-:W-:-:S03]  /*0db0*/  IMAD R230, R230, 0x2, R205 ;  /* 0x00000002e6e67824 */ /* 0x000fc600078e02cd */
[----:B------:R2:W-:Y:S04]  /*0dc0*/  @!P1 LDGSTS.E.BYPASS.LTC128B.128 [R4+0x18080], [R20.64] ;  /* 0x1808000014049fae */ /* 0x0005e8000b901d5c */
[----:B------:R-:W0:Y:S04]  /*0dd0*/  LDGDEPBAR ;  /* 0x00000000000079af */ /* 0x000e280000000000 */
[----:B------:R1:W-:Y:S01]  /*0de0*/  LDGSTS.E.BYPASS.LTC128B.128 [R213+0x12080], [R18.64], !P0 ;  /* 0x1208000012d57fae */ /* 0x0003e2000c101d5c */
[----:B------:R-:W-:-:S04]  /*0df0*/  LOP3.LUT P0, RZ, R8, 0x2, RZ, 0xc0, !PT ;  /* 0x0000000208ff7812 */ /* 0x000fc8000780c0ff */
[----:B------:R-:W-:-:S13]  /*0e00*/  ISETP.GE.OR P0, PT, R216, c[0x0][0x168], !P0 ;  /* 0x00005a00d8007a0c */ /* 0x000fda0004706670 */
[----:B------:R1:W-:Y:S01]  /*0e10*/  LDGSTS.E.BYPASS.LTC128B.128 [R213+0x13080], [R18.64+0x40], !P0 ;  /* 0x1308004012d57fae */ /* 0x0003e2000c101d5c */
[----:B------:R-:W-:Y:S02]  /*0e20*/  LOP3.LUT P0, RZ, R8, 0x4, RZ, 0xc0, !PT ;  /* 0x0000000408ff7812 */ /* 0x000fe4000780c0ff */
[----:B--2---:R-:W-:Y:S02]  /*0e30*/  SHF.R.S32.HI R4, RZ, 0x4, R27 ;  /* 0x00000004ff047819 */ /* 0x004fe4000001141b */
[----:B------:R-:W-:Y:S02]  /*0e40*/  ISETP.GE.OR P0, PT, R216, c[0x0][0x168], !P0 ;  /* 0x00005a00d8007a0c */ /* 0x000fe40004706670 */
[C---:B------:R-:W-:Y:S02]  /*0e50*/  LEA.HI R17, R27.reuse, R4, RZ, 0x1 ;  /* 0x000000041b117211 */ /* 0x040fe400078f08ff */
[----:B------:R-:W-:Y:S02]  /*0e60*/  SHF.R.S32.HI R8, RZ, 0x1f, R6 ;  /* 0x0000001fff087819 */ /* 0x000fe40000011406 */
[----:B------:R-:W-:-:S02]  /*0e70*/  LOP3.LUT R27, R27, 0xfffffff0, RZ, 0xc0, !PT ;  /* 0xfffffff01b1b7812 */ /* 0x000fc400078ec0ff */
[----:B------:R-:W-:Y:S02]  /*0e80*/  LEA.HI R8, R8, R3, RZ, 0x2 ;  /* 0x0000000308087211 */ /* 0x000fe400078f10ff */
[----:B------:R-:W-:Y:S01]  /*0e90*/  LOP3.LUT R17, R17, 0xfffffffe, RZ, 0xc0, !PT ;  /* 0xfffffffe11117812 */ /* 0x000fe200078ec0ff */
[----:B------:R-:W-:Y:S01]  /*0ea0*/  IMAD.IADD R27, R12, 0x1, -R27 ;  /* 0x000000010c1b7824 */ /* 0x000fe200078e0a1b */
[----:B------:R-:W-:Y:S01]  /*0eb0*/  LOP3.LUT R8, R8, 0xfffffffc, RZ, 0xc0, !PT ;  /* 0xfffffffc08087812 */ /* 0x000fe200078ec0ff */
[----:B------:R1:W-:Y:S01]  /*0ec0*/  LDGSTS.E.BYPASS.LTC128B.128 [R213+0x14080], [R18.64+0x80], !P0 ;  /* 0x1408008012d57fae */ /* 0x0003e2000c101d5c */
[----:B------:R-:W-:Y:S01]  /*0ed0*/  LEA R20, P0, R15, c[0x0][0x280], 0x2 ;  /* 0x0000a0000f147a11 */ /* 0x000fe200078010ff */
[----:B------:R-:W-:Y:S01]  /*0ee0*/  IMAD.IADD R17, R4, 0x1, -R17 ;  /* 0x0000000104117824 */ /* 0x000fe200078e0a11 */
[----:B------:R-:W-:Y:S01]  /*0ef0*/  LEA.HI R4, R5, R12, RZ, 0x6 ;  /* 0x0000000c05047211 */ /* 0x000fe200078f30ff */
[----:B------:R-:W-:Y:S01]  /*0f00*/  IMAD.IADD R8, R3, 0x1, -R8 ;  /* 0x0000000103087824 */ /* 0x000fe200078e0a08 */
[----:B------:R-:W-:Y:S01]  /*0f10*/  LEA.HI.X R21, R15, c[0x0][0x284], R0, 0x2, P0 ;  /* 0x0000a1000f157a11 */ /* 0x000fe200000f1400 */
[----:B------:R-:W-:Y:S01]  /*0f20*/  IMAD.SHL.U32 R212, R17, 0x8, RZ ;  /* 0x0000000811d47824 */ /* 0x000fe200078e00ff */
[----:B------:R-:W-:Y:S01]  /*0f30*/  LEA.HI R0, R27, R27, RZ, 0x1 ;  /* 0x0000001b1b007211 */ /* 0x000fe200078f08ff */
[----:B------:R-:W-:Y:S01]  /*0f40*/  IMAD.SHL.U32 R8, R8, 0x10, RZ ;  /* 0x0000001008087824 */ /* 0x000fe200078e00ff */
[----:B------:R-:W-:-:S02]  /*0f50*/  LOP3.LUT R3, R24, 0xfffffff8, RZ, 0xc0, !PT ;  /* 0xfffffff818037812 */ /* 0x000fc400078ec0ff */
[--C-:B------:R-:W-:Y:S02]  /*0f60*/  SHF.R.S32.HI R15, RZ, 0x1, R0.reuse ;  /* 0x00000001ff0f7819 */ /* 0x100fe40000011400 */
[----:B------:R-:W-:Y:S01]  /*0f70*/  LOP3.LUT R26, R0, 0x7fffffe, RZ, 0xc0, !PT ;  /* 0x07fffffe001a7812 */ /* 0x000fe200078ec0ff */
[----:B------:R-:W-:Y:S01]  /*0f80*/  IMAD.IADD R3, R12, 0x1, -R3 ;  /* 0x000000010c037824 */ /* 0x000fe200078e0a03 */
[----:B------:R-:W-:Y:S02]  /*0f90*/  SHF.R.S32.HI R0, RZ, 0x1f, R0 ;  /* 0x0000001fff007819 */ /* 0x000fe40000011400 */
[----:B----4-:R-:W-:Y:S02]  /*0fa0*/  SHF.R.S32.HI R22, RZ, 0x1f, R27 ;  /* 0x0000001fff167819 */ /* 0x010fe4000001141b */
[----:B------:R-:W-:Y:S02]  /*0fb0*/  LEA.HI R0, R0, R15, RZ, 0x2 ;  /* 0x0000000f00007211 */ /* 0x000fe400078f10ff */
[----:B------:R-:W-:-:S02]  /*0fc0*/  LEA.HI R23, R3, R3, RZ, 0x1 ;  /* 0x0000000303177211 */ /* 0x000fc400078f08ff */
[----:B------:R-:W-:Y:S02]  /*0fd0*/  LOP3.LUT R0, R0, 0xfffffffc, RZ, 0xc0, !PT ;  /* 0xfffffffc00007812 */ /* 0x000fe400078ec0ff */
[----:B------:R-:W-:Y:S02]  /*0fe0*/  LOP3.LUT R16, R23, 0x7fffffe, RZ, 0xc0, !PT ;  /* 0x07fffffe17107812 */ /* 0x000fe400078ec0ff */
[----:B------:R-:W-:Y:S01]  /*0ff0*/  SHF.R.S32.HI R4, RZ, 0x6, R4 ;  /* 0x00000006ff047819 */ /* 0x000fe20000011404 */
[----:B------:R-:W-:Y:S01]  /*1000*/  IMAD.IADD R0, R15, 0x1, -R0 ;  /* 0x000000010f007824 */ /* 0x000fe200078e0a00 */
[----:B------:R-:W-:Y:S01]  /*1010*/  LEA.HI R22, R22, R27, RZ, 0x3 ;  /* 0x0000001b16167211 */ /* 0x000fe200078f18ff */
[C---:B------:R-:W-:Y:S01]  /*1020*/  IMAD.IADD R25, R3.reuse, 0x1, -R16 ;  /* 0x0000000103197824 */ /* 0x040fe200078e0a10 */
[----:B------:R-:W-:Y:S01]  /*1030*/  SHF.R.S32.HI R23, RZ, 0x1, R23 ;  /* 0x00000001ff177819 */ /* 0x000fe20000011417 */
[----:B------:R-:W-:Y:S01]  /*1040*/  IMAD.SHL.U32 R3, R3, 0x40, RZ ;  /* 0x0000004003037824 */ /* 0x000fe200078e00ff */
[----:B------:R-:W-:Y:S01]  /*1050*/  LOP3.LUT P0, RZ, R0, 0x2, RZ, 0xc0, !PT ;  /* 0x0000000200ff7812 */ /* 0x000fe2000780c0ff */
[----:B------:R-:W-:Y:S01]  /*1060*/  IMAD R208, R17, 0x4, R4 ;  /* 0x0000000411d07824 */ /* 0x000fe200078e0204 */
[----:B------:R-:W-:Y:S01]  /*1070*/  LOP3.LUT R16, R22, 0xfffffff8, RZ, 0xc0, !PT ;  /* 0xfffffff816107812 */ /* 0x000fe200078ec0ff */
[----:B------:R-:W-:Y:S01]  /*1080*/  IMAD.SHL.U32 R0, R0, 0x40, RZ ;  /* 0x0000004000007824 */ /* 0x000fe200078e00ff */
[----:B------:R-:W-:Y:S01]  /*1090*/  SEL R209, R202, 0xfffffff0, !P0 ;  /* 0xfffffff0cad17807 */ /* 0x000fe20004000000 */
[----:B------:R-:W-:Y:S01]  /*10a0*/  IMAD R208, R208, 0x8, R25 ;  /* 0x00000008d0d07824 */ /* 0x000fe200078e0219 */
[C---:B------:R-:W-:Y:S01]  /*10b0*/  LOP3.LUT P0, RZ, R23.reuse, 0x2, RZ, 0xc0, !PT ;  /* 0x0000000217ff7812 */ /* 0x040fe2000780c0ff */
[----:B------:R-:W-:Y:S01]  /*10c0*/  IMAD.SHL.U32 R23, R23, 0x40, RZ ;  /* 0x0000004017177824 */ /* 0x000fe200078e00ff */
[----:B------:R-:W-:Y:S01]  /*10d0*/  SHF.R.S32.HI R22, RZ, 0x3, R22 ;  /* 0x00000003ff167819 */ /* 0x000fe20000011416 */
[----:B------:R-:W-:Y:S01]  /*10e0*/  IMAD.IADD R25, R27, 0x1, -R26 ;  /* 0x000000011b197824 */ /* 0x000fe200078e0a1a */
[----:B------:R-:W-:Y:S01]  /*10f0*/  LOP3.LUT R3, R3, 0x1c0, RZ, 0xc0, !PT ;  /* 0x000001c003037812 */ /* 0x000fe200078ec0ff */
[----:B------:R-:W-:Y:S01]  /*1100*/  IMAD.IADD R16, R27, 0x1, -R16 ;  /* 0x000000011b107824 */ /* 0x000fe200078e0a10 */
[----:B------:R-:W-:Y:S01]  /*1110*/  LOP3.LUT R23, R23, 0xc0, RZ, 0xc0, !PT ;  /* 0x000000c017177812 */ /* 0x000fe200078ec0ff */
[C---:B------:R-:W-:Y:S01]  /*1120*/  IMAD R206, R22.reuse, 0x8, R25 ;  /* 0x0000000816ce7824 */ /* 0x040fe200078e0219 */
[----:B------:R-:W-:Y:S01]  /*1130*/  LOP3.LUT R15, R3, 0x30, R8, 0xf8, !PT ;  /* 0x00000030030f7812 */ /* 0x000fe200078ef808 */
[----:B------:R-:W-:Y:S01]  /*1140*/  IMAD R205, R22, 0x200, R205 ;  /* 0x0000020016cd7824 */ /* 0x000fe200078e02cd */
[----:B------:R-:W-:Y:S01]  /*1150*/  SHF.R.U32.HI R25, RZ, 0x3, R3 ;  /* 0x00000003ff197819 */ /* 0x000fe20000011603 */
[----:B------:R-:W-:Y:S01]  /*1160*/  IMAD.SHL.U32 R22, R215, 0x40, RZ ;  /* 0x00000040d7167824 */ /* 0x000fe200078e00ff */
[--C-:B------:R-:W-:Y:S01]  /*1170*/  LOP3.LUT R8, R15, 0x8, R24.reuse, 0xf8, !PT ;  /* 0x000000080f087812 */ /* 0x100fe200078ef818 */
[----:B------:R-:W-:Y:S01]  /*1180*/  IMAD.SHL.U32 R15, R4, 0x8, RZ ;  /* 0x00000008040f7824 */ /* 0x000fe200078e00ff */
[----:B------:R-:W-:Y:S01]  /*1190*/  LOP3.LUT R24, R23, 0x8, R24, 0xf8, !PT ;  /* 0x0000000817187812 */ /* 0x000fe200078ef818 */
[----:B------:R-:W-:Y:S01]  /*11a0*/  IMAD.SHL.U32 R26, R17, 0x10, RZ ;  /* 0x00000010111a7824 */ /* 0x000fe200078e00ff */
[----:B------:R-:W-:Y:S01]  /*11b0*/  SHF.R.U32.HI R23, RZ, 0x3, R23 ;  /* 0x00000003ff177819 */ /* 0x000fe20000011617 */
[----:B------:R-:W-:Y:S01]  /*11c0*/  IMAD.SHL.U32 R206, R206, 0x20, RZ ;  /* 0x00000020cece7824 */ /* 0x000fe200078e00ff */
[----:B------:R-:W-:-:S02]  /*11d0*/  LOP3.LUT R22, R22, 0x1c0, RZ, 0xc0, !PT ;  /* 0x000001c016167812 */ /* 0x000fc400078ec0ff */
[----:B------:R-:W-:Y:S02]  /*11e0*/  SEL R3, R202, 0xfffffff0, !P0 ;  /* 0xfffffff0ca037807 */ /* 0x000fe40004000000 */
[----:B------:R-:W-:Y:S02]  /*11f0*/  LOP3.LUT R23, R24, R23, RZ, 0x3c, !PT ;  /* 0x0000001718177212 */ /* 0x000fe400078e3cff */
[----:B------:R-:W-:Y:S02]  /*1200*/  LOP3.LUT P0, RZ, R16, 0x2, RZ, 0xc0, !PT ;  /* 0x0000000210ff7812 */ /* 0x000fe4000780c0ff */
[----:B------:R-:W-:Y:S01]  /*1210*/  LOP3.LUT R8, R8, R25, RZ, 0x3c, !PT ;  /* 0x0000001908087212 */ /* 0x000fe200078e3cff */
[----:B------:R-:W-:Y:S01]  /*1220*/  IMAD.U32 R208, R208, 0x20, R23 ;  /* 0x00000020d0d07824 */ /* 0x000fe200078e0017 */
[----:B------:R-:W-:Y:S01]  /*1230*/  LOP3.LUT R15, R15, 0x18, RZ, 0xc0, !PT ;  /* 0x000000180f0f7812 */ /* 0x000fe200078ec0ff */
[----:B------:R-:W-:Y:S01]  /*1240*/  @!P1 IMAD.SHL.U32 R23, R12, 0x10, RZ ;  /* 0x000000100c179824 */ /* 0x000fe200078e00ff */
[----:B------:R-:W-:Y:S01]  /*1250*/  SHF.R.U32.HI R24, RZ, 0x3, R22 ;  /* 0x00000003ff187819 */ /* 0x000fe20000011616 */
[----:B------:R-:W-:Y:S01]  /*1260*/  IMAD R207, R17, 0x200, R8 ;  /* 0x0000020011cf7824 */ /* 0x000fe200078e0208 */
[----:B------:R-:W-:-:S02]  /*1270*/  SEL R202, R202, 0xfffffff0, !P0 ;  /* 0xfffffff0caca7807 */ /* 0x000fc40004000000 */
[----:B------:R-:W-:Y:S01]  /*1280*/  LOP3.LUT R25, R24, R22, R15, 0x1e, !PT ;  /* 0x0000001618197212 */ /* 0x000fe200078e1e0f */
[----:B------:R1:W-:Y:S01]  /*1290*/  @!P1 LDGSTS.E.BYPASS.LTC128B.128 [R23+0x18280], [R20.64] ;  /* 0x1828000014179fae */ /* 0x0003e2000b901d5c */
[C---:B------:R-:W-:Y:S01]  /*12a0*/  LOP3.LUT P0, RZ, R16.reuse, 0x4, RZ, 0xc0, !PT ;  /* 0x0000000410ff7812 */ /* 0x040fe2000780c0ff */
[----:B------:R-:W-:Y:S01]  /*12b0*/  IMAD.SHL.U32 R16, R16, 0x40, RZ ;  /* 0x0000004010107824 */ /* 0x000fe200078e00ff */
[----:B------:R-:W-:Y:S01]  /*12c0*/  LOP3.LUT R17, R6, 0xffffffe0, RZ, 0xc0, !PT ;  /* 0xffffffe006117812 */ /* 0x000fe200078ec0ff */
[----:B------:R-:W-:Y:S01]  /*12d0*/  IMAD.IADD R230, R230, 0x1, R25 ;  /* 0x00000001e6e67824 */ /* 0x000fe200078e0219 */
[----:B------:R-:W-:Y:S01]  /*12e0*/  LEA.HI R5, R5, R12, RZ, 0x7 ;  /* 0x0000000c05057211 */ /* 0x000fe200078f38ff */
[----:B------:R-:W0:Y:S01]  /*12f0*/  LDGDEPBAR ;  /* 0x00000000000079af */ /* 0x000e220000000000 */
[----:B------:R-:W-:Y:S01]  /*1300*/  LOP3.LUT R25, R16, 0x1c0, RZ, 0xc0, !PT ;  /* 0x000001c010197812 */ /* 0x000fe200078ec0ff */
[----:B------:R-:W-:Y:S01]  /*1310*/  IMAD.IADD R8, R12, 0x1, -R17 ;  /* 0x000000010c087824 */ /* 0x000fe200078e0a11 */
[----:B------:R-:W-:Y:S01]  /*1320*/  SHF.R.U32.HI R5, RZ, 0x4, R5 ;  /* 0x00000004ff057819 */ /* 0x000fe20000011605 */
[----:B------:R-:W0:Y:S01]  /*1330*/  LDGDEPBAR ;  /* 0x00000000000079af */ /* 0x000e220000000000 */
[----:B------:R-:W-:Y:S01]  /*1340*/  LOP3.LUT R26, R26, 0x10, RZ, 0xc0, !PT ;  /* 0x000000101a1a7812 */ /* 0x000fe200078ec0ff */
[----:B------:R-:W-:Y:S01]  /*1350*/  IMAD.SHL.U32 R230, R230, 0x2, RZ ;  /* 0x00000002e6e67824 */ /* 0x000fe200078e00ff */
[----:B------:R-:W-:-:S02]  /*1360*/  LOP3.LUT R17, R0, 0xc0, RZ, 0xc0, !PT ;  /* 0x000000c000117812 */ /* 0x000fc400078ec0ff */
[----:B------:R-:W-:Y:S02]  /*1370*/  LOP3.LUT R212, R212, 0x8, RZ, 0xc0, !PT ;  /* 0x00000008d4d47812 */ /* 0x000fe400078ec0ff */
[----:B------:R-:W-:Y:S02]  /*1380*/  SHF.R.U32.HI R16, RZ, 0x3, R25 ;  /* 0x00000003ff107819 */ /* 0x000fe40000011619 */
[----:B------:R-:W-:Y:S02]  /*1390*/  LOP3.LUT R5, R26, 0x8, R5, 0xf8, !PT ;  /* 0x000000081a057812 */ /* 0x000fe400078ef805 */
[--C-:B------:R-:W-:Y:S02]  /*13a0*/  SHF.R.U32.HI R0, RZ, 0x3, R17.reuse ;  /* 0x00000003ff007819 */ /* 0x100fe40000011611 */
[----:B------:R-:W-:Y:S02]  /*13b0*/  LOP3.LUT R16, R16, R25, R212, 0x1e, !PT ;  /* 0x0000001910107212 */ /* 0x000fe400078e1ed4 */
[----:B------:R-:W-:-:S02]  /*13c0*/  LOP3.LUT R5, R0, R5, R17, 0x1e, !PT ;  /* 0x0000000500057212 */ /* 0x000fc400078e1e11 */
[CC--:B------:R-:W-:Y:S01]  /*13d0*/  LOP3.LUT R212, R0.reuse, R17.reuse, R212, 0x1e, !PT ;  /* 0x0000001100d47212 */ /* 0x0c0fe200078e1ed4 */
[----:B------:R-:W-:Y:S01]  /*13e0*/  IMAD.IADD R205, R205, 0x1, R16 ;  /* 0x00000001cdcd7824 */ /* 0x000fe200078e0210 */
[----:B------:R-:W-:Y:S01]  /*13f0*/  LOP3.LUT R15, R0, R17, R15, 0x1e, !PT ;  /* 0x00000011000f7212 */ /* 0x000fe200078e1e0f */
[----:B------:R-:W-:Y:S01]  /*1400*/  IMAD.MOV.U32 R0, RZ, RZ, 0x20 ;  /* 0x00000020ff007424 */ /* 0x000fe200078e00ff */
[----:B------:R-:W-:Y:S01]  /*1410*/  SHF.R.S32.HI R25, RZ, 0x1f, R8 ;  /* 0x0000001fff197819 */ /* 0x000fe20000011408 */
[----:B------:R-:W-:-:S03]  /*1420*/  IMAD.IADD R210, R206, 0x1, R5 ;  /* 0x00000001ced27824 */ /* 0x000fc600078e0205 */
[----:B------:R-:W-:Y:S02]  /*1430*/  SEL R0, R0, 0xffffffe0, !P0 ;  /* 0xffffffe000007807 */ /* 0x000fe40004000000 */
[----:B------:R-:W-:Y:S02]  /*1440*/  PLOP3.LUT P0, PT, PT, PT, UP0, 0x80, 0x0 ;  /* 0x000000000000781c */ /* 0x000fe40003f0f008 */
[----:B------:R-:W-:-:S04]  /*1450*/  LEA.HI R6, R25, R8, RZ, 0x2 ;  /* 0x0000000819067211 */ /* 0x000fc800078f10ff */
[----:B------:R-:W-:-:S05]  /*1460*/  SHF.R.S32.HI R218, RZ, 0x2, R6 ;  /* 0x00000002ffda7819 */ /* 0x000fca0000011406 */
[C---:B------:R-:W-:Y:S02]  /*1470*/  IMAD R218, R7.reuse, 0x10, R218 ;  /* 0x0000001007da7824 */ /* 0x040fe400078e02da */
[----:B------:R-:W-:Y:S02]  /*1480*/  IMAD R7, R7, 0x200, R206 ;  /* 0x0000020007077824 */ /* 0x000fe400078e02ce */
[----:B------:R-:W-:Y:S02]  /*1490*/  IMAD.IADD R206, R206, 0x1, R15 ;  /* 0x00000001cece7824 */ /* 0x000fe400078e020f */
[----:B------:R-:W-:Y:S01]  /*14a0*/  IMAD.IADD R212, R7, 0x1, R212 ;  /* 0x0000000107d47824 */ /* 0x000fe200078e02d4 */
[----:B------:R-:W-:Y:S05]  /*14b0*/  @!P0 BRA `(.L_x_654) ;  /* 0x0000019000008947 */ /* 0x000fea0003800000 */
[----:B-1----:R-:W-:Y:S01]  /*14c0*/  IMAD.MOV.U32 R16, RZ, RZ, c[0x0][0x208] ;  /* 0x00008200ff107624 */ /* 0x002fe200078e00ff */
[----:B------:R-:W-:Y:S01]  /*14d0*/  P2R R15, PR, RZ, 0x4 ;  /* 0x00000004ff0f7803 */ /* 0x000fe20000000000 */
[----:B------:R-:W-:Y:S01]  /*14e0*/  IMAD.MOV.U32 R5, RZ, RZ, 0x6 ;  /* 0x00000006ff057424 */ /* 0x000fe200078e00ff */
[----:B------:R-:W-:Y:S01]  /*14f0*/  UIADD3 UR4, UR6, -0x40, URZ ;  /* 0xffffffc006047890 */ /* 0x000fe2000fffe03f */
[C---:B------:R-:W-:Y:S01]  /*1500*/  IMAD.SHL.U32 R7, R16.reuse, 0x40, RZ ;  /* 0x0000004010077824 */ /* 0x040fe200078e00ff */
[----:B------:R-:W-:Y:S02]  /*1510*/  BSSY B0, `(.L_x_654) ;  /* 0x0000013000007945 */ /* 0x000fe40003800000 */
[----:B------:R-:W-:Y:S01]  /*1520*/  SHF.L.U64.HI R16, R16, R5, c[0x0][0x20c] ;  /* 0x0000830010107619 */ /* 0x000fe20000010205 */
[----:B------:R-:W-:-:S03]  /*1530*/  IMAD.SHL.U32 R5, R7, 0x2, RZ ;  /* 0x0000000207057824 */ /* 0x000fc600078e00ff */
[----:B------:R-:W-:Y:S02]  /*1540*/  SHF.L.U64.HI R7, R7, 0x1, R16 ;  /* 0x0000000107077819 */ /* 0x000fe40000010210 */
[----:B------:R-:W-:-:S04]  /*1550*/  IADD3 R16, P2, P0, R5, 0x80, R18 ;  /* 0x0000008005107810 */ /* 0x000fc8000785e012 */
[----:B------:R-:W-:Y:S02]  /*1560*/  IADD3.X R17, R7, RZ, R19, P2, P0 ;  /* 0x000000ff07117210 */ /* 0x000fe400017e0413 */
[----:B------:R-:W-:-:S05]  /*1570*/  IADD3 R18, P0, R5, R18, RZ ;  /* 0x0000001205127210 */ /* 0x000fca0007f1e0ff */
[----:B------:R-:W-:Y:S01]  /*1580*/  IMAD.X R19, R7, 0x1, R19, P0 ;  /* 0x0000000107137824 */ /* 0x000fe200000e0613 */
[----:B------:R-:W-:-:S04]  /*1590*/  ISETP.LT.AND P0, PT, R216, UR4, PT ;  /* 0x00000004d8007c0c */ /* 0x000fc8000bf01270 */
[----:B------:R-:W-:-:S13]  /*15a0*/  ISETP.GE.OR P2, PT, R232, c[0x0][0x1fc], !P0 ;  /* 0x00007f00e8007a0c */ /* 0x000fda0004746670 */
[----:B------:R1:W-:Y:S01]  /*15b0*/  LDGSTS.E.BYPASS.LTC128B.128 [R213+0x15080], [R18.64], !P2 ;  /* 0x1508000012d57fae */ /* 0x0003e2000d101d5c */
[----:B------:R-:W-:Y:S02]  /*15c0*/  ISETP.GE.OR P2, PT, R14, c[0x0][0x1fc], !P0 ;  /* 0x00007f000e007a0c */ /* 0x000fe40004746670 */
[----:B------:R-:W-:-:S11]  /*15d0*/  ISETP.GE.OR P0, PT, R10, c[0x0][0x1fc], !P0 ;  /* 0x00007f000a007a0c */ /* 0x000fd60004706670 */
[----:B------:R1:W-:Y:S01]  /*15e0*/  LDGSTS.E.BYPASS.LTC128B.128 [R213+0x16080], [R18.64+0x40], !P2 ;  /* 0x1608004012d57fae */ /* 0x0003e2000d101d5c */
[----:B------:R-:W-:-:S03]  /*15f0*/  ISETP.NE.AND P2, PT, R15, RZ, PT ;  /* 0x000000ff0f00720c */ /* 0x000fc60003f45270 */
[----:B------:R1:W-:Y:S01]  /*1600*/  LDGSTS.E.BYPASS.LTC128B.128 [R213+0x17080], [R16.64], !P0 ;  /* 0x1708000010d57fae */ /* 0x0003e2000c101d5c */
[----:B------:R-:W-:Y:S05]  /*1610*/  @P1 BRA `(.L_x_655) ;  /* 0x0000002000001947 */ /* 0x000fea0003800000 */
[----:B------:R-:W-:-:S05]  /*1620*/  SHF.L.U32 R5, R12, 0x4, RZ ;  /* 0x000000040c057819 */ /* 0x000fca00000006ff */
[----:B------:R2:W-:Y:S02]  /*1630*/  LDGSTS.E.BYPASS.LTC128B.128 [R5+0x18380], [R20.64+0x100] ;  /* 0x1838010014057fae */ /* 0x0005e4000b901d5c */
.L_x_655:
[----:B------:R-:W-:Y:S05]  /*1640*/  BSYNC B0 ;  /* 0x0000000000007941 */ /* 0x000fea0003800000 */
.L_x_654:
[----:B-1----:R-:W-:Y:S01]  /*1650*/  UISETP.GE.AND UP0, UPT, UR6, 0x1, UPT ;  /* 0x000000010600788c */ /* 0x002fe2000bf06270 */
[----:B------:R-:W0:Y:S01]  /*1660*/  LDGDEPBAR ;  /* 0x00000000000079af */ /* 0x000e220000000000 */
        /* <DEDUP_REMOVED lines=50> */
[----:B--2---:R-:W-:Y:S01]  /*1990*/  SHF.R.S32.HI R5, RZ, 0x1f, R4 ;  /* 0x0000001fff057819 */ /* 0x004fe20000011404 */
[----:B------:R-:W-:Y:S01]  /*19a0*/  IMAD R2, R2, c[0x0][0x238], RZ ;  /* 0x00008e0002027a24 */ /* 0x000fe200078e02ff */
[----:B------:R-:W-:Y:S01]  /*19b0*/  SHF.R.S32.HI R13, RZ, 0x1f, R12 ;  /* 0x0000001fff0d7819 */ /* 0x000fe2000001140c */
[----:B------:R-:W-:Y:S01]  /*19c0*/  ULDC.64 UR4, c[0x0][0x240] ;  /* 0x0000900000047ab9 */ /* 0x000fe20000000a00 */
[----:B------:R-:W-:Y:S01]  /*19d0*/  LEA.HI R5, R5, R4, RZ, 0x2 ;  /* 0x0000000405057211 */ /* 0x000fe200078f10ff */
[C---:B------:R-:W-:Y:S01]  /*19e0*/  IMAD R2, R9.reuse, c[0x0][0x23c], R2 ;  /* 0x00008f0009027a24 */ /* 0x040fe200078e0202 */
[----:B------:R-:W-:Y:S01]  /*19f0*/  UIMAD UR4, UR7, UR4, URZ ;  /* 0x00000004070472a4 */ /* 0x000fe2000f8e023f */
[----:B------:R-:W-:Y:S01]  /*1a00*/  IMAD.WIDE.U32 R12, R9, c[0x0][0x238], R12 ;  /* 0x00008e00090c7a25 */ /* 0x000fe200078e000c */
[----:B------:R-:W-:Y:S01]  /*1a10*/  LOP3.LUT R5, R5, 0xfffffffc, RZ, 0xc0, !PT ;  /* 0xfffffffc05057812 */ /* 0x000fe200078ec0ff */
[----:B------:R-:W-:Y:S01]  /*1a20*/  UIADD3 UR6, UR6, 0x3f, URZ ;  /* 0x0000003f06067890 */ /* 0x000fe2000fffe03f */
[----:B------:R-:W-:Y:S01]  /*1a30*/  LEA R205, R205, 0x1c480, 0x1 ;  /* 0x0001c480cdcd7811 */ /* 0x000fe200078e08ff */
[----:B------:R-:W-:Y:S01]  /*1a40*/  IMAD.IADD R13, R13, 0x1, R2 ;  /* 0x000000010d0d7824 */ /* 0x000fe200078e0202 */
[----:B------:R-:W-:Y:S01]  /*1a50*/  UIMAD UR4, UR17, UR5, UR4 ;  /* 0x00000005110472a4 */ /* 0x000fe2000f8e0204 */
[----:B------:R-:W-:Y:S01]  /*1a60*/  IMAD.IADD R4, R4, 0x1, -R5 ;  /* 0x0000000104047824 */ /* 0x000fe200078e0a05 */
[----:B------:R-:W-:Y:S01]  /*1a70*/  LOP3.LUT R5, R6, 0xfffffffc, RZ, 0xc0, !PT ;  /* 0xfffffffc06057812 */ /* 0x000fe200078ec0ff */
[----:B------:R-:W-:Y:S01]  /*1a80*/  IMAD.U32 R238, RZ, RZ, UR17 ;  /* 0x00000011ffee7e24 */ /* 0x000fe2000f8e00ff */
[----:B------:R-:W-:Y:S01]  /*1a90*/  USHF.R.S32.HI UR16, URZ, 0x1f, UR6 ;  /* 0x0000001f3f107899 */ /* 0x000fe20008011406 */
[----:B------:R-:W-:Y:S01]  /*1aa0*/  IMAD R4, R4, -0x8, R11 ;  /* 0xfffffff804047824 */ /* 0x000fe200078e020b */
[----:B------:R-:W-:Y:S01]  /*1ab0*/  IADD3 R5, R8, -R5, RZ ;  /* 0x8000000508057210 */ /* 0x000fe20007ffe0ff */
[----:B------:R-:W-:Y:S01]  /*1ac0*/  IMAD.WIDE.U32 R238, R238, c[0x0][0x240], R12 ;  /* 0x00009000eeee7a25 */ /* 0x000fe200078e000c */
[----:B------:R-:W-:Y:S01]  /*1ad0*/  SHF.L.U32 R208, R208, 0x1, RZ ;  /* 0x00000001d0d07819 */ /* 0x000fe200000006ff */
[----:B------:R-:W-:Y:S01]  /*1ae0*/  ULEA.HI UR16, UR16, UR6, URZ, 0x6 ;  /* 0x0000000610107291 */ /* 0x000fe2000f8f303f */
[----:B------:R-:W-:Y:S01]  /*1af0*/  LEA R204, R202, R205, 0x1 ;  /* 0x000000cdcacc7211 */ /* 0x000fe200078e08ff */
[----:B------:R-:W-:Y:S01]  /*1b00*/  IMAD R203, R0, 0x2, R205 ;  /* 0x0000000200cb7824 */ /* 0x000fe200078e02cd */
[----:B------:R-:W-:Y:S01]  /*1b10*/  LEA R206, R206, 0x80, 0x1 ;  /* 0x00000080cece7811 */ /* 0x000fe200078e08ff */
[----:B------:R-:W-:Y:S01]  /*1b20*/  IMAD R219, R5, -0x2, R4 ;  /* 0xfffffffe05db7824 */ /* 0x000fe200078e0204 */
[----:B------:R-:W-:Y:S01]  /*1b30*/  IADD3 R231, R230, 0x18480, RZ ;  /* 0x00018480e6e77810 */ /* 0x000fe20007ffe0ff */
        /* <DEDUP_REMOVED lines=49> */
[----:B------:R-:W-:Y:S01]  /*1e50*/  LEA R200, R3, R208, 0x1 ;  /* 0x000000d003c87211 */ /* 0x000fe200078e08ff */
[----:B------:R-:W-:Y:S01]  /*1e60*/  IMAD R202, R202, 0x2, R203 ;  /* 0x00000002caca7824 */ /* 0x000fe200078e02cb */
[----:B------:R-:W-:Y:S01]  /*1e70*/  LEA R0, R0, R204, 0x1 ;  /* 0x000000cc00007211 */ /* 0x000fe200078e08ff */
[----:B------:R-:W-:Y:S01]  /*1e80*/  IMAD.IADD R201, R212, 0x1, R209 ;  /* 0x00000001d4c97824 */ /* 0x000fe200078e02d1 */
[----:B------:R-:W-:Y:S01]  /*1e90*/  IADD3 R236, R239, UR4, RZ ;  /* 0x00000004efec7c10 */ /* 0x000fe2000fffe0ff */
[----:B------:R-:W-:-:S02]  /*1ea0*/  ULDC UR9, c[0x0][0x188] ;  /* 0x0000620000097ab9 */ /* 0x000fc40000000800 */
[----:B------:R-:W-:Y:S02]  /*1eb0*/  UMOV UR20, 0x1 ;  /* 0x0000000100147882 */ /* 0x000fe40000000000 */
[----:B------:R-:W-:Y:S02]  /*1ec0*/  UMOV UR5, URZ ;  /* 0x0000003f00057c82 */ /* 0x000fe40008000000 */
[----:B------:R-:W-:Y:S02]  /*1ed0*/  UMOV UR11, URZ ;  /* 0x0000003f000b7c82 */ /* 0x000fe40008000000 */
[----:B------:R-:W-:Y:S02]  /*1ee0*/  UMOV UR19, URZ ;  /* 0x0000003f00137c82 */ /* 0x000fe40008000000 */
[----:B------:R-:W-:Y:S02]  /*1ef0*/  ULDC UR10, c[0x0][0x168] ;  /* 0x00005a00000a7ab9 */ /* 0x000fe40000000800 */
[----:B------:R-:W-:-:S02]  /*1f00*/  UIMAD UR9, UR17, UR9, URZ ;  /* 0x00000009110972a4 */ /* 0x000fc4000f8e023f */
[----:B------:R-:W-:Y:S02]  /*1f10*/  USHF.R.S32.HI UR16, URZ, 0x6, UR16 ;  /* 0x000000063f107899 */ /* 0x000fe40008011410 */
[----:B------:R-:W-:Y:S02]  /*1f20*/  ULDC UR8, c[0x0][0x168] ;  /* 0x00005a0000087ab9 */ /* 0x000fe40000000800 */
.L_x_659:
        /* <DEDUP_REMOVED lines=9> */
[----:B------:R-:W-:Y:S01]  /*1fc0*/  UISETP.GE.AND UP0, UPT, UR18, UR16, UPT ;  /* 0x000000101200728c */ /* 0x000fe2000bf06270 */
[----:B------:R-:W-:Y:S01]  /*1fd0*/  IMAD.SHL.U32 R3, R37, 0x2, RZ ;  /* 0x0000000225037824 */ /* 0x000fe200078e00ff */
[----:B------:R-:W-:Y:S01]  /*1fe0*/  SHF.L.U32 R237, R193, 0x2, RZ ;  /* 0x00000002c1ed7819 */ /* 0x000fe200000006ff */
[----:B------:R-:W-:Y:S03]  /*1ff0*/  IMAD.IADD R48, R212, 0x1, R49 ;  /* 0x00000001d4307824 */ /* 0x000fe600078e0231 */
[----:B------:R-:W-:Y:S02]  /*2000*/  PLOP3.LUT P0, PT, PT, PT, UP0, 0x80, 0x0 ;  /* 0x000000000000781c */ /* 0x000fe40003f0f008 */
[----:B------:R-:W-:Y:S01]  /*2010*/  SHF.L.U32 R2, R48, 0x1, RZ ;  /* 0x0000000130027819 */ /* 0x000fe200000006ff */
[----:B------:R-:W-:Y:S04]  /*2020*/  LDSM.16.M88.4 R40, [R208+0x80] ;  /* 0x00008000d028783b */ /* 0x000fe80000000200 */
[----:B------:R-:W1:Y:S04]  /*2030*/  LDSM.16.M88.4 R36, [R3+0xc080] ;  /* 0x00c080000324783b */ /* 0x000e680000000200 */
[----:B------:R-:W2:Y:S04]  /*2040*/  LDSM.16.M88.4 R44, [R3+0xc880] ;  /* 0x00c88000032c783b */ /* 0x000ea80000000200 */
[----:B------:R-:W3:Y:S04]  /*2050*/  LDSM.16.M88.4 R48, [R208+0x1080] ;  /* 0x00108000d030783b */ /* 0x000ee80000000200 */
[----:B------:R-:W-:Y:S04]  /*2060*/  LDSM.16.M88.4 R56, [R200+0x80] ;  /* 0x00008000c838783b */ /* 0x000fe80000000200 */
[----:B------:R-:W4:Y:S04]  /*2070*/  LDSM.16.M88.4 R52, [R2+0xc080] ;  /* 0x00c080000234783b */ /* 0x000f280000000200 */
[----:B------:R-:W5:Y:S04]  /*2080*/  LDSM.16.M88.4 R60, [R2+0xc880] ;  /* 0x00c88000023c783b */ /* 0x000f680000000200 */
[----:B------:R-:W3:Y:S04]  /*2090*/  LDSM.16.M88.4 R64, [R200+0x1080] ;  /* 0x00108000c840783b */ /* 0x000ee80000000200 */
[----:B------:R-:W-:Y:S04]  /*20a0*/  LDSM.16.M88.4 R164, [R200+0x2080] ;  /* 0x00208000c8a4783b */ /* 0x000fe80000000200 */
[----:B------:R-:W-:Y:S04]  /*20b0*/  LDSM.16.M88.4 R172, [R200+0x3080] ;  /* 0x00308000c8ac783b */ /* 0x000fe80000000200 */
[----:B------:R-:W-:Y:S01]  /*20c0*/  LDS R243, [R237+0x18080] ;  /* 0x01808000edf37984 */ /* 0x000fe20000000800 */
[-C--:B-1----:R-:W-:Y:S03]  /*20d0*/  HMMA.16816.F32.BF16 R4, R36, R40.reuse, RZ ;  /* 0x000000282404723c */ /* 0x082fe600000418ff */
[----:B------:R-:W-:Y:S04]  /*20e0*/  LDS R242, [R237+0x180a0] ;  /* 0x0180a000edf27984 */ /* 0x000fe80000000800 */
[----:B------:R-:W-:Y:S01]  /*20f0*/  LDS R241, [R237+0x18100] ;  /* 0x01810000edf17984 */ /* 0x000fe20000000800 */
[C---:B--2---:R-:W-:Y:S03]  /*2100*/  HMMA.16816.F32.BF16 R8, R44.reuse, R40, RZ ;  /* 0x000000282c08723c */ /* 0x044fe600000418ff */
[----:B------:R-:W-:Y:S05]  /*2110*/  LDS R240, [R237+0x18120] ;  /* 0x01812000edf07984 */ /* 0x000fea0000000800 */
        /* <DEDUP_REMOVED lines=8> */
[----:B------:R-:W1:Y:S04]  /*21a0*/  LDSM.16.M88.4 R36, [R3+0xd080] ;  /* 0x00d080000324783b */ /* 0x000e680000000200 */
[----:B------:R-:W2:Y:S03]  /*21b0*/  LDSM.16.M88.4 R48, [R208+0x3080] ;  /* 0x00308000d030783b */ /* 0x000ea60000000200 */
[-C--:B----4-:R-:W-:Y:S08]  /*21c0*/  HMMA.16816.F32.BF16 R4, R52, R56.reuse, R4 ;  /* 0x000000383404723c */ /* 0x090ff00000041804 */
[C---:B-----5:R-:W-:Y:S07]  /*21d0*/  HMMA.16816.F32.BF16 R8, R60.reuse, R56, R8 ;  /* 0x000000383c08723c */ /* 0x060fee0000041808 */
[----:B------:R-:W-:Y:S01]  /*21e0*/  IMAD.U32 R56, RZ, RZ, UR5 ;  /* 0x00000005ff387e24 */ /* 0x000fe2000f8e00ff */
[-C--:B------:R-:W-:Y:S04]  /*21f0*/  HMMA.16816.F32.BF16 R12, R60, R58.reuse, R12 ;  /* 0x0000003a3c0c723c */ /* 0x080fe8000004180c */
[----:B------:R-:W-:Y:S04]  /*2200*/  IMAD R56, R56, 0x1800, R201 ;  /* 0x0000180038387824 */ /* 0x000fe800078e02c9 */
[C---:B------:R-:W-:Y:S04]  /*2210*/  HMMA.16816.F32.BF16 R16, R52.reuse, R58, R16 ;  /* 0x0000003a3410723c */ /* 0x040fe80000041810 */
[----:B------:R-:W-:Y:S04]  /*2220*/  SHF.L.U32 R176, R56, 0x1, RZ ;  /* 0x0000000138b07819 */ /* 0x000fe800000006ff */
[-C--:B------:R-:W-:Y:S01]  /*2230*/  HMMA.16816.F32.BF16 R20, R52, R64.reuse, R20 ;  /* 0x000000403414723c */ /* 0x080fe20000041814 */
[----:B------:R-:W3:Y:S04]  /*2240*/  LDSM.16.M88.4 R56, [R176+0xd080] ;  /* 0x00d08000b038783b */ /* 0x000ee80000000200 */
[----:B------:R-:W4:Y:S03]  /*2250*/  LDSM.16.M88.4 R168, [R176+0xd880] ;  /* 0x00d88000b0a8783b */ /* 0x000f260000000200 */
[C---:B------:R-:W-:Y:S08]  /*2260*/  HMMA.16816.F32.BF16 R24, R60.reuse, R64, R24 ;  /* 0x000000403c18723c */ /* 0x040ff00000041818 */
[-C--:B------:R-:W-:Y:S01]  /*2270*/  HMMA.16816.F32.BF16 R28, R60, R66.reuse, R28 ;  /* 0x000000423c1c723c */ /* 0x080fe2000004181c */
[----:B------:R-:W-:Y:S07]  /*2280*/  LDSM.16.M88.4 R60, [R3+0xe880] ;  /* 0x00e88000033c783b */ /* 0x000fee0000000200 */
[----:B------:R-:W-:Y:S01]  /*2290*/  HMMA.16816.F32.BF16 R32, R52, R66, R32 ;  /* 0x000000423420723c */ /* 0x000fe20000041820 */
[----:B------:R-:W-:Y:S04]  /*22a0*/  LDSM.16.M88.4 R52, [R208+0x4080] ;  /* 0x00408000d034783b */ /* 0x000fe80000000200 */
[----:B------:R-:W-:Y:S03]  /*22b0*/  LDSM.16.M88.4 R64, [R208+0x5080] ;  /* 0x00508000d040783b */ /* 0x000fe60000000200 */
        /* <DEDUP_REMOVED lines=10> */
[----:B------:R-:W2:Y:S04]  /*2360*/  LDSM.16.M88.4 R36, [R176+0xe080] ;  /* 0x00e08000b024783b */ /* 0x000ea80000000200 */
[----:B------:R-:W5:Y:S03]  /*2370*/  LDSM.16.M88.4 R48, [R176+0xe880] ;  /* 0x00e88000b030783b */ /* 0x000f660000000200 */
[-C--:B---3--:R-:W-:Y:S08]  /*2380*/  HMMA.16816.F32.BF16 R4, R56, R164.reuse, R4 ;  /* 0x000000a43804723c */ /* 0x088ff00000041804 */
[C---:B----4-:R-:W-:Y:S08]  /*2390*/  HMMA.16816.F32.BF16 R8, R168.reuse, R164, R8 ;  /* 0x000000a4a808723c */ /* 0x050ff00000041808 */
[-C--:B------:R-:W-:Y:S08]  /*23a0*/  HMMA.16816.F32.BF16 R12, R168, R166.reuse, R12 ;  /* 0x000000a6a80c723c */ /* 0x080ff0000004180c */
[C---:B------:R-:W-:Y:S08]  /*23b0*/  HMMA.16816.F32.BF16 R16, R56.reuse, R166, R16 ;  /* 0x000000a63810723c */ /* 0x040ff00000041810 */
[-C--:B------:R-:W-:Y:S08]  /*23c0*/  HMMA.16816.F32.BF16 R20, R56, R172.reuse, R20 ;  /* 0x000000ac3814723c */ /* 0x080ff00000041814 */
[C---:B------:R-:W-:Y:S08]  /*23d0*/  HMMA.16816.F32.BF16 R24, R168.reuse, R172, R24 ;  /* 0x000000aca818723c */ /* 0x040ff00000041818 */
[-C--:B------:R-:W-:Y:S08]  /*23e0*/  HMMA.16816.F32.BF16 R28, R168, R174.reuse, R28 ;  /* 0x000000aea81c723c */ /* 0x080ff0000004181c */
[----:B------:R-:W-:Y:S08]  /*23f0*/  HMMA.16816.F32.BF16 R32, R56, R174, R32 ;  /* 0x000000ae3820723c */ /* 0x000ff00000041820 */
[-C--:B-1----:R-:W-:Y:S08]  /*2400*/  HMMA.16816.F32.BF16 R4, R40, R52.reuse, R4 ;  /* 0x000000342804723c */ /* 0x082ff00000041804 */
[C---:B------:R-:W-:Y:S08]  /*2410*/  HMMA.16816.F32.BF16 R8, R60.reuse, R52, R8 ;  /* 0x000000343c08723c */ /* 0x040ff00000041808 */
[-C--:B------:R-:W-:Y:S08]  /*2420*/  HMMA.16816.F32.BF16 R12, R60, R54.reuse, R12 ;  /* 0x000000363c0c723c */ /* 0x080ff0000004180c */
[C---:B------:R-:W-:Y:S01]  /*2430*/  HMMA.16816.F32.BF16 R16, R40.reuse, R54, R16 ;  /* 0x000000362810723c */ /* 0x040fe20000041810 */
[----:B------:R-:W1:Y:S01]  /*2440*/  LDSM.16.M88.4 R52, [R200+0x5080] ;  /* 0x00508000c834783b */ /* 0x000e620000000200 */
[----:B------:R-:W-:Y:S04]  /*2450*/  DEPBAR.LE SB0, 0x1 ;  /* 0x000080400000791a */ /* 0x000fe80000000000 */
[----:B------:R-:W-:Y:S02]  /*2460*/  BAR.SYNC.DEFER_BLOCKING 0x0 ;  /* 0x0000000000007b1d */ /* 0x000fe40000010000 */
[-C--:B------:R-:W-:Y:S08]  /*2470*/  HMMA.16816.F32.BF16 R20, R40, R64.reuse, R20 ;  /* 0x000000402814723c */ /* 0x080ff00000041814 */
[C---:B------:R-:W-:Y:S08]  /*2480*/  HMMA.16816.F32.BF16 R24, R60.reuse, R64, R24 ;  /* 0x000000403c18723c */ /* 0x040ff00000041818 */
[-C--:B------:R-:W-:Y:S01]  /*2490*/  HMMA.16816.F32.BF16 R28, R60, R66.reuse, R28 ;  /* 0x000000423c1c723c */ /* 0x080fe2000004181c */
[----:B------:R3:W4:Y:S07]  /*24a0*/  LDSM.16.M88.4 R164, [R3+0x12080] ;  /* 0x0120800003a4783b */ /* 0x00072e0000000200 */
[----:B------:R-:W-:Y:S01]  /*24b0*/  HMMA.16816.F32.BF16 R32, R40, R66, R32 ;  /* 0x000000422820723c */ /* 0x000fe20000041820 */
[----:B------:R3:W3:Y:S04]  /*24c0*/  LDSM.16.M88.4 R172, [R3+0x12880] ;  /* 0x0128800003ac783b */ /* 0x0006e80000000200 */
[----:B------:R1:W3:Y:S03]  /*24d0*/  LDSM.16.M88.4 R176, [R2+0x12080] ;  /* 0x0120800002b0783b */ /* 0x0002e60000000200 */
[-C--:B--2---:R-:W-:Y:S01]  /*24e0*/  HMMA.16816.F32.BF16 R4, R36, R44.reuse, R4 ;  /* 0x0000002c2404723c */ /* 0x084fe20000041804 */
[----:B------:R2:W2:Y:S04]  /*24f0*/  LDSM.16.M88.4 R184, [R2+0x12880] ;  /* 0x0128800002b8783b */ /* 0x0004a80000000200 */
[----:B------:R1:W2:Y:S03]  /*2500*/  LDSM.16.M88.4 R168, [R208+0x6080] ;  /* 0x00608000d0a8783b */ /* 0x0002a60000000200 */
[C---:B-----5:R-:W-:Y:S01]  /*2510*/  HMMA.16816.F32.BF16 R8, R48.reuse, R44, R8 ;  /* 0x0000002c3008723c */ /* 0x060fe20000041808 */
[----:B------:R5:W2:Y:S04]  /*2520*/  LDSM.16.M88.4 R64, [R208+0x7080] ;  /* 0x00708000d040783b */ /* 0x000aa80000000200 */
[----:B------:R5:W2:Y:S03]  /*2530*/  LDSM.16.M88.4 R180, [R200+0x6080] ;  /* 0x00608000c8b4783b */ /* 0x000aa60000000200 */
[-C--:B------:R-:W-:Y:S01]  /*2540*/  HMMA.16816.F32.BF16 R12, R48, R46.reuse, R12 ;  /* 0x0000002e300c723c */ /* 0x080fe2000004180c */
[----:B------:R5:W2:Y:S07]  /*2550*/  LDSM.16.M88.4 R188, [R200+0x7080] ;  /* 0x00708000c8bc783b */ /* 0x000aae0000000200 */
[C---:B------:R-:W-:Y:S08]  /*2560*/  HMMA.16816.F32.BF16 R16, R36.reuse, R46, R16 ;  /* 0x0000002e2410723c */ /* 0x040ff00000041810 */
[-C--:B-1----:R-:W-:Y:S08]  /*2570*/  HMMA.16816.F32.BF16 R20, R36, R52.reuse, R20 ;  /* 0x000000342414723c */ /* 0x082ff00000041814 */
[C---:B------:R-:W-:Y:S08]  /*2580*/  HMMA.16816.F32.BF16 R24, R48.reuse, R52, R24 ;  /* 0x000000343018723c */ /* 0x040ff00000041818 */
[-C--:B------:R-:W-:Y:S08]  /*2590*/  HMMA.16816.F32.BF16 R28, R48, R54.reuse, R28 ;  /* 0x00000036301c723c */ /* 0x080ff0000004181c */
[----:B------:R-:W-:Y:S01]  /*25a0*/  HMMA.16816.F32.BF16 R32, R36, R54, R32 ;  /* 0x000000362420723c */ /* 0x000fe20000041820 */
[----:B------:R-:W-:-:S07]  /*25b0*/  @P0 BRA `(.L_x_657) ;  /* 0x0000032000000947 */ /* 0x000fce0003800000 */
[----:B---345:R-:W-:Y:S01]  /*25c0*/  IMAD.MOV.U32 R40, RZ, RZ, R234 ;  /* 0x000000ffff287224 */ /* 0x038fe200078e00ea */
[----:B------:R-:W1:Y:S01]  /*25d0*/  S2R R36, SR_CTAID.Y ;  /* 0x0000000000247919 */ /* 0x000e620000002600 */
[----:B------:R-:W-:Y:S01]  /*25e0*/  ULDC.64 UR6, c[0x0][0x178] ;  /* 0x00005e0000067ab9 */ /* 0x000fe20000000a00 */
[----:B------:R-:W-:Y:S01]  /*25f0*/  IMAD.MOV.U32 R41, RZ, RZ, R227 ;  /* 0x000000ffff297224 */ /* 0x000fe200078e00e3 */
[----:B------:R-:W-:Y:S02]  /*2600*/  UIMAD.WIDE.U32 UR30, UR18, UR6, URZ ;  /* 0x00000006121e72a5 */ /* 0x000fe4000f8e003f */
[----:B------:R-:W-:Y:S04]  /*2610*/  USHF.R.S32.HI UR4, URZ, 0x1f, UR18 ;  /* 0x0000001f3f047899 */ /* 0x000fe80008011412 */
[----:B------:R-:W-:Y:S02]  /*2620*/  UIMAD UR4, UR4, UR6, URZ ;  /* 0x00000006040472a4 */ /* 0x000fe4000f8e023f */
[----:B------:R-:W-:Y:S02]  /*2630*/  UIMAD UR6, UR18, -0x40, UR10 ;  /* 0xffffffc0120678a4 */ /* 0x000fe4000f8e020a */
[----:B------:R-:W-:Y:S04]  /*2640*/  UIMAD UR4, UR18, UR7, UR4 ;  /* 0x00000007120472a4 */ /* 0x000fe8000f8e0204 */
[----:B------:R-:W-:Y:S01]  /*2650*/  UIADD3 UR4, UR31, UR4, URZ ;  /* 0x000000041f047290 */ /* 0x000fe2000fffe03f */
[----:B-1----:R-:W-:Y:S01]  /*2660*/  SHF.R.S32.HI R3, RZ, 0x1f, R36 ;  /* 0x0000001fff037819 */ /* 0x002fe20000011424 */
[----:B------:R-:W-:Y:S04]  /*2670*/  IMAD.WIDE.U32 R40, R36, c[0x0][0x180], R40 ;  /* 0x0000600024287a25 */ /* 0x000fe800078e0028 */
[C---:B------:R-:W-:Y:S01]  /*2680*/  IMAD R37, R3.reuse, c[0x0][0x180], RZ ;  /* 0x0000600003257a24 */ /* 0x040fe200078e02ff */
[----:B--2---:R-:W-:Y:S01]  /*2690*/  IADD3 R2, P0, R40, UR9, RZ ;  /* 0x0000000928027c10 */ /* 0x004fe2000ff1e0ff */
[C---:B------:R-:W-:Y:S04]  /*26a0*/  @!P1 IMAD.WIDE.U32 R38, R36.reuse, c[0x0][0x270], R220 ;  /* 0x00009c0024269a25 */ /* 0x040fe800078e00dc */
[C---:B------:R-:W-:Y:S02]  /*26b0*/  IMAD R37, R36.reuse, c[0x0][0x184], R37 ;  /* 0x0000610024257a24 */ /* 0x040fe400078e0225 */
[----:B------:R-:W-:Y:S03]  /*26c0*/  @!P1 IMAD R3, R3, c[0x0][0x270], RZ ;  /* 0x00009c0003039a24 */ /* 0x000fe600078e02ff */
[----:B------:R-:W-:Y:S01]  /*26d0*/  IADD3.X R37, R41, UR12, R37, P0, !PT ;  /* 0x0000000c29257c10 */ /* 0x000fe200087fe425 */
[----:B------:R-:W-:Y:S01]  /*26e0*/  @!P1 IMAD R3, R36, c[0x0][0x274], R3 ;  /* 0x00009d0024039a24 */ /* 0x000fe200078e0203 */
[----:B------:R-:W-:Y:S04]  /*26f0*/  @!P1 IADD3 R36, P0, R38, UR24, RZ ;  /* 0x0000001826249c10 */ /* 0x000fe8000ff1e0ff */
[----:B------:R-:W-:Y:S02]  /*2700*/  @!P1 IADD3.X R3, R39, UR14, R3, P0, !PT ;  /* 0x0000000e27039c10 */ /* 0x000fe400087fe403 */
[C---:B------:R-:W-:Y:S04]  /*2710*/  LEA R39, P0, R2.reuse, c[0x0][0x160], 0x1 ;  /* 0x0000580002277a11 */ /* 0x040fe800078008ff */
[----:B------:R-:W-:Y:S01]  /*2720*/  LEA.HI.X R37, R2, c[0x0][0x164], R37, 0x1, P0 ;  /* 0x0000590002257a11 */ /* 0x000fe200000f0c25 */
[----:B------:R-:W-:Y:S01]  /*2730*/  IMAD.U32 R2, RZ, RZ, UR30 ;  /* 0x0000001eff027e24 */ /* 0x000fe2000f8e00ff */
[C---:B------:R-:W-:Y:S04]  /*2740*/  @!P1 LEA R40, P0, R36.reuse, c[0x0][0x258], 0x2 ;  /* 0x0000960024289a11 */ /* 0x040fe800078010ff */
[----:B------:R-:W-:Y:S02]  /*2750*/  @!P1 LEA.HI.X R41, R36, c[0x0][0x25c], R3, 0x2, P0 ;  /* 0x0000970024299a11 */ /* 0x000fe400000f1403 */
[----:B------:R-:W-:Y:S01]  /*2760*/  LEA R38, P0, R2, R39, 0x7 ;  /* 0x0000002702267211 */ /* 0x000fe200078038ff */
[----:B------:R-:W-:Y:S01]  /*2770*/  IMAD.U32 R2, RZ, RZ, UR4 ;  /* 0x00000004ff027e24 */ /* 0x000fe2000f8e00ff */
[----:B------:R-:W-:Y:S04]  /*2780*/  MOV R3, UR30 ;  /* 0x0000001e00037c02 */ /* 0x000fe80008000f00 */
[----:B------:R-:W-:Y:S01]  /*2790*/  LEA.HI.X R39, R3, R37, R2, 0x7, P0 ;  /* 0x0000002503277211 */ /* 0x000fe200000f3c02 */
[----:B------:R-:W-:Y:S01]  /*27a0*/  IMAD.U32 R2, RZ, RZ, UR20 ;  /* 0x00000014ff027e24 */ /* 0x000fe2000f8e00ff */
[----:B------:R-:W-:Y:S01]  /*27b0*/  ISETP.GE.OR P0, PT, R216, UR6, P6 ;  /* 0x00000006d8007c0c */ /* 0x000fe2000b706670 */
[----:B------:R-:W-:Y:S02]  /*27c0*/  IMAD.U32 R3, RZ, RZ, UR20 ;  /* 0x00000014ff037e24 */ /* 0x000fe4000f8e00ff */
[----:B------:R-:W-:Y:S01]  /*27d0*/  IMAD R36, R2, 0x3000, R229 ;  /* 0x0000300002247824 */ /* 0x000fe200078e02e5 */
[----:B------:R-:W-:Y:S01]  /*27e0*/  MOV R2, UR11 ;  /* 0x0000000b00027c02 */ /* 0x000fe20008000f00 */
[----:B------:R-:W-:Y:S03]  /*27f0*/  @!P1 IMAD R3, R3, 0x40, R220 ;  /* 0x0000004003039824 */ /* 0x000fe600078e02dc */
[----:B------:R-:W-:Y:S02]  /*2800*/  @!P1 LEA R2, R2, 0x40, 0x6 ;  /* 0x0000004002029811 */ /* 0x000fe400078e30ff */
[----:B------:R-:W-:Y:S03]  /*2810*/  @!P1 SHF.L.U32 R37, R3, 0x2, RZ ;  /* 0x0000000203259819 */ /* 0x000fe600000006ff */
[----:B------:R-:W-:Y:S01]  /*2820*/  @!PT LDS RZ, [RZ] ;  /* 0x00000000fffff984 */ /* 0x000fe20000000800 */
[----:B------:R-:W-:Y:S01]  /*2830*/  @!PT LDS RZ, [RZ] ;  /* 0x00000000fffff984 */ /* 0x000fe20000000800 */
[----:B------:R-:W-:Y:S01]  /*2840*/  @!PT LDS RZ, [RZ] ;  /* 0x00000000fffff984 */ /* 0x000fe20000000800 */
[----:B------:R1:W-:Y:S01]  /*2850*/  LDGSTS.E.BYPASS.LTC128B.128 [R36], [R38.64], !P0 ;  /* 0x0000000026247fae */ /* 0x0003e2000c101d5c */
[----:B------:R-:W-:Y:S01]  /*2860*/  ISETP.GE.OR P0, PT, R216, UR6, !P3 ;  /* 0x00000006d8007c0c */ /* 0x000fe2000df06670 */
[----:B------:R-:W-:Y:S11]  /*2870*/  @!P1 IMAD.WIDE R40, R2, 0x4, R40 ;  /* 0x0000000402289825 */ /* 0x000ff600078e0228 */
[----:B------:R-:W-:Y:S01]  /*2880*/  @!UPT UIADD3 URZ, URZ, URZ, URZ ;  /* 0x0000003f3f3ff290 */ /* 0x000fe2000fffe03f */
[----:B------:R1:W-:Y:S01]  /*2890*/  LDGSTS.E.BYPASS.LTC128B.128 [R36+0x1000], [R38.64+0x40], !P0 ;  /* 0x0100004026247fae */ /* 0x0003e2000c101d5c */
[----:B------:R-:W-:Y:S11]  /*28a0*/  ISETP.GE.OR P0, PT, R216, UR6, !P2 ;  /* 0x00000006d8007c0c */ /* 0x000ff6000d706670 */
[----:B------:R-:W-:Y:S02]  /*28b0*/  @!UPT UIADD3 URZ, URZ, URZ, URZ ;  /* 0x0000003f3f3ff290 */ /* 0x000fe4000fffe03f */
[----:B------:R1:W-:Y:S07]  /*28c0*/  LDGSTS.E.BYPASS.LTC128B.128 [R36+0x2000], [R38.64+0x80], !P0 ;  /* 0x0200008026247fae */ /* 0x0003ee000c101d5c */
[----:B------:R1:W-:Y:S02]  /*28d0*/  @!P1 LDGSTS.E.BYPASS.LTC128B.128 [R37+0x18080], [R40.64] ;  /* 0x1808000028259fae */ /* 0x0003e4000b901d5c */
.L_x_657:
[-C--:B-12345:R-:W-:Y:S01]  /*28e0*/  HMMA.16816.F32.BF16 R36, R164, R168.reuse, RZ ;  /* 0x000000a8a424723c */ /* 0x0befe200000418ff */
[----:B------:R-:W-:Y:S01]  /*28f0*/  LDSM.16.M88.4 R192, [R208+0x8080] ;  /* 0x00808000d0c0783b */ /* 0x000fe20000000200 */
[----:B------:R-:W-:Y:S01]  /*2900*/  UMOV UR4, 0x1800 ;  /* 0x0000180000047882 */ /* 0x000fe20000000000 */
[----:B------:R-:W-:Y:S01]  /*2910*/  ISETP.GT.AND P0, PT, R219, RZ, PT ;  /* 0x000000ffdb00720c */ /* 0x000fe20003f04270 */
[----:B------:R-:W-:Y:S02]  /*2920*/  UIMAD UR4, UR5, UR4, 0x800 ;  /* 0x00000800050474a4 */ /* 0x000fe4000f8e0204 */
[----:B------:R-:W-:Y:S01]  /*2930*/  UIADD3 UR21, UR11, 0x2, URZ ;  /* 0x000000020b157890 */ /* 0x000fe2000fffe03f */
[----:B------:R-:W-:Y:S01]  /*2940*/  FSEL R249, R6, -INF , P0 ;  /* 0xff80000006f97808 */ /* 0x000fe20000000000 */
[C---:B------:R-:W-:Y:S01]  /*2950*/  HMMA.16816.F32.BF16 R40, R172.reuse, R168, RZ ;  /* 0x000000a8ac28723c */ /* 0x040fe200000418ff */
[----:B------:R-:W0:Y:S01]  /*2960*/  LDGDEPBAR ;  /* 0x00000000000079af */ /* 0x000e220000000000 */
[----:B------:R-:W-:Y:S02]  /*2970*/  UISETP.GE.AND UP0, UPT, UR21, UR16, UPT ;  /* 0x000000101500728c */ /* 0x000fe4000bf06270 */
[----:B------:R-:W-:Y:S02]  /*2980*/  IADD3 R3, R212, UR4, RZ ;  /* 0x00000004d4037c10 */ /* 0x000fe4000fffe0ff */
[----:B------:R-:W-:Y:S02]  /*2990*/  FSEL R4, R4, -INF , P0 ;  /* 0xff80000004047808 */ /* 0x000fe40000000000 */
[-C--:B------:R-:W-:Y:S01]  /*29a0*/  HMMA.16816.F32.BF16 R44, R172, R170.reuse, RZ ;  /* 0x000000aaac2c723c */ /* 0x080fe200000418ff */
[----:B------:R-:W-:Y:S05]  /*29b0*/  SHF.L.U32 R2, R3, 0x1, RZ ;  /* 0x0000000103027819 */ /* 0x000fea00000006ff */
[----:B------:R-:W-:Y:S02]  /*29c0*/  LDSM.16.M88.4 R196, [R2+0x12880] ;  /* 0x0128800002c4783b */ /* 0x000fe40000000200 */
[C---:B------:R-:W-:Y:S06]  /*29d0*/  HMMA.16816.F32.BF16 R48, R164.reuse, R170, RZ ;  /* 0x000000aaa430723c */ /* 0x040fec00000418ff */
[----:B------:R-:W1:Y:S02]  /*29e0*/  LDSM.16.M88.4 R168, [R2+0x12080] ;  /* 0x0120800002a8783b */ /* 0x000e640000000200 */
[-C--:B------:R-:W-:Y:S08]  /*29f0*/  HMMA.16816.F32.BF16 R52, R164, R64.reuse, RZ ;  /* 0x00000040a434723c */ /* 0x080ff000000418ff */
[C---:B------:R-:W-:Y:S08]  /*2a00*/  HMMA.16816.F32.BF16 R56, R172.reuse, R64, RZ ;  /* 0x00000040ac38723c */ /* 0x040ff000000418ff */
[-C--:B------:R-:W-:Y:S07]  /*2a10*/  HMMA.16816.F32.BF16 R60, R172, R66.reuse, RZ ;  /* 0x00000042ac3c723c */ /* 0x080fee00000418ff */
[----:B------:R-:W-:Y:S01]  /*2a20*/  IADD3 R172, R212, UR4, R209 ;  /* 0x00000004d4ac7c10 */ /* 0x000fe2000fffe0d1 */
[----:B------:R-:W-:Y:S01]  /*2a30*/  HMMA.16816.F32.BF16 R64, R164, R66, RZ ;  /* 0x00000042a440723c */ /* 0x000fe200000418ff */
[----:B------:R-:W2:Y:S03]  /*2a40*/  LDSM.16.M88.4 R164, [R208+0x9080] ;  /* 0x00908000d0a4783b */ /* 0x000ea60000000200 */
[----:B------:R-:W-:Y:S04]  /*2a50*/  SHF.L.U32 R3, R172, 0x1, RZ ;  /* 0x00000001ac037819 */ /* 0x000fe800000006ff */
[-C--:B------:R-:W-:Y:S01]  /*2a60*/  HMMA.16816.F32.BF16 R36, R176, R180.reuse, R36 ;  /* 0x000000b4b024723c */ /* 0x080fe20000041824 */
[----:B------:R-:W-:Y:S07]  /*2a70*/  LDSM.16.M88.4 R172, [R3+0x12080] ;  /* 0x0120800003ac783b */ /* 0x000fee0000000200 */
[C---:B------:R-:W-:Y:S08]  /*2a80*/  HMMA.16816.F32.BF16 R40, R184.reuse, R180, R40 ;  /* 0x000000b4b828723c */ /* 0x040ff00000041828 */
[-C--:B------:R-:W-:Y:S08]  /*2a90*/  HMMA.16816.F32.BF16 R44, R184, R182.reuse, R44 ;  /* 0x000000b6b82c723c */ /* 0x080ff0000004182c */
[C---:B------:R-:W-:Y:S01]  /*2aa0*/  HMMA.16816.F32.BF16 R48, R176.reuse, R182, R48 ;  /* 0x000000b6b030723c */ /* 0x040fe20000041830 */
[----:B------:R-:W-:Y:S07]  /*2ab0*/  LDSM.16.M88.4 R180, [R3+0x12880] ;  /* 0x0128800003b4783b */ /* 0x000fee0000000200 */
[-C--:B------:R-:W-:Y:S08]  /*2ac0*/  HMMA.16816.F32.BF16 R52, R176, R188.reuse, R52 ;  /* 0x000000bcb034723c */ /* 0x080ff00000041834 */
[C---:B------:R-:W-:Y:S08]  /*2ad0*/  HMMA.16816.F32.BF16 R56, R184.reuse, R188, R56 ;  /* 0x000000bcb838723c */ /* 0x040ff00000041838 */
[-C--:B------:R-:W-:Y:S07]  /*2ae0*/  HMMA.16816.F32.BF16 R60, R184, R190.reuse, R60 ;  /* 0x000000beb83c723c */ /* 0x080fee000004183c */
[----:B------:R-:W-:Y:S01]  /*2af0*/  FSEL R185, R10, -INF , P0 ;  /* 0xff8000000ab97808 */ /* 0x000fe20000000000 */
[----:B------:R-:W-:Y:S01]  /*2b00*/  HMMA.16816.F32.BF16 R64, R176, R190, R64 ;  /* 0x000000beb040723c */ /* 0x000fe20000041840 */
[----:B------:R-:W3:Y:S03]  /*2b10*/  LDSM.16.M88.4 R176, [R200+0x8080] ;  /* 0x00808000c8b0783b */ /* 0x000ee60000000200 */
[----:B------:R-:W-:Y:S01]  /*2b20*/  FSEL R186, R8, -INF , P0 ;  /* 0xff80000008ba7808 */ /* 0x000fe20000000000 */
[--C-:B------:R-:W-:Y:S01]  /*2b30*/  FFMA.FTZ R184, R4, c[0x0][0x29c], -R243.reuse ;  /* 0x0000a70004b87a23 */ /* 0x100fe200000108f3 */
[----:B------:R-:W-:Y:S01]  /*2b40*/  ISETP.GT.AND P0, PT, R219, 0x1, PT ;  /* 0x00000001db00780c */ /* 0x000fe20003f04270 */
[--C-:B------:R-:W-:Y:S01]  /*2b50*/  FFMA.FTZ R185, R185, c[0x0][0x29c], -R240.reuse ;  /* 0x0000a700b9b97a23 */ /* 0x100fe200000108f0 */
[-C--:B-1----:R-:W-:Y:S03]  /*2b60*/  HMMA.16816.F32.BF16 R36, R168, R192.reuse, R36 ;  /* 0x000000c0a824723c */ /* 0x082fe60000041824 */
[----:B------:R-:W-:Y:S02]  /*2b70*/  MUFU.EX2 R184, R184 ;  /* 0x000000b800b87308 */ /* 0x000fe40000000800 */
[----:B------:R-:W-:Y:S02]  /*2b80*/  FSEL R4, R5, -INF , P0 ;  /* 0xff80000005047808 */ /* 0x000fe40000000000 */
[----:B------:R-:W-:Y:S01]  /*2b90*/  FSEL R251, R7, -INF , P0 ;  /* 0xff80000007fb7808 */ /* 0x000fe20000000000 */
[C---:B------:R-:W-:Y:S04]  /*2ba0*/  HMMA.16816.F32.BF16 R40, R196.reuse, R192, R40 ;  /* 0x000000c0c428723c */ /* 0x040fe80000041828 */
[----:B------:R-:W-:Y:S01]  /*2bb0*/  FSEL R187, R11, -INF , P0 ;  /* 0xff8000000bbb7808 */ /* 0x000fe20000000000 */
[--C-:B------:R-:W-:Y:S01]  /*2bc0*/  FFMA.FTZ R189, R4, c[0x0][0x29c], -R243.reuse ;  /* 0x0000a70004bd7a23 */ /* 0x100fe200000108f3 */
[----:B------:R-:W-:Y:S01]  /*2bd0*/  FSEL R190, R9, -INF , P0 ;  /* 0xff80000009be7808 */ /* 0x000fe20000000000 */
[----:B------:R-:W1:Y:S01]  /*2be0*/  LDSM.16.M88.4 R4, [R200+0x9080] ;  /* 0x00908000c804783b */ /* 0x000e620000000200 */
[-C--:B------:R-:W-:Y:S01]  /*2bf0*/  HMMA.16816.F32.BF16 R44, R196, R194.reuse, R44 ;  /* 0x000000c2c42c723c */ /* 0x080fe2000004182c */
[----:B------:R-:W-:Y:S02]  /*2c00*/  MUFU.EX2 R185, R185 ;  /* 0x000000b900b97308 */ /* 0x000fe40000000800 */
[----:B------:R-:W-:Y:S01]  /*2c10*/  ISETP.GT.AND P0, PT, R219, 0x20, PT ;  /* 0x00000020db00780c */ /* 0x000fe20003f04270 */
[--C-:B------:R-:W-:Y:S03]  /*2c20*/  FFMA.FTZ R187, R187, c[0x0][0x29c], -R240.reuse ;  /* 0x0000a700bbbb7a23 */ /* 0x100fe600000108f0 */
[----:B------:R-:W-:Y:S01]  /*2c30*/  FSEL R16, R16, -INF , P0 ;  /* 0xff80000010107808 */ /* 0x000fe20000000000 */
[C---:B------:R-:W-:Y:S03]  /*2c40*/  HMMA.16816.F32.BF16 R48, R168.reuse, R194, R48 ;  /* 0x000000c2a830723c */ /* 0x040fe60000041830 */
[----:B------:R-:W-:Y:S01]  /*2c50*/  MUFU.EX2 R189, R189 ;  /* 0x000000bd00bd7308 */ /* 0x000fe20000000800 */
[----:B------:R-:W-:Y:S01]  /*2c60*/  FSEL R191, R14, -INF , P0 ;  /* 0xff8000000ebf7808 */ /* 0x000fe20000000000 */
[--C-:B------:R-:W-:Y:S03]  /*2c70*/  FFMA.FTZ R188, R16, c[0x0][0x29c], -R243.reuse ;  /* 0x0000a70010bc7a23 */ /* 0x100fe600000108f3 */
[-C--:B--2---:R-:W-:Y:S04]  /*2c80*/  HMMA.16816.F32.BF16 R52, R168, R164.reuse, R52 ;  /* 0x000000a4a834723c */ /* 0x084fe80000041834 */
[--C-:B------:R-:W-:Y:S01]  /*2c90*/  FFMA.FTZ R191, R191, c[0x0][0x29c], -R240.reuse ;  /* 0x0000a700bfbf7a23 */ /* 0x100fe200000108f0 */
[----:B------:R-:W-:Y:S03]  /*2ca0*/  MUFU.EX2 R188, R188 ;  /* 0x000000bc00bc7308 */ /* 0x000fe60000000800 */
[C---:B------:R-:W-:Y:S07]  /*2cb0*/  HMMA.16816.F32.BF16 R56, R196.reuse, R164, R56 ;  /* 0x000000a4c438723c */ /* 0x040fee0000041838 */
[----:B------:R-:W-:Y:S01]  /*2cc0*/  FSEL R165, R18, -INF , P0 ;  /* 0xff80000012a57808 */ /* 0x000fe20000000000 */
[-C--:B------:R-:W-:Y:S01]  /*2cd0*/  HMMA.16816.F32.BF16 R60, R196, R166.reuse, R60 ;  /* 0x000000a6c43c723c */ /* 0x080fe2000004183c */
[----:B------:R-:W-:Y:S06]  /*2ce0*/  MUFU.EX2 R191, R191 ;  /* 0x000000bf00bf7308 */ /* 0x000fec0000000800 */
[----:B------:R-:W-:Y:S01]  /*2cf0*/  FSEL R196, R12, -INF , P0 ;  /* 0xff8000000cc47808 */ /* 0x000fe20000000000 */
[----:B------:R-:W-:Y:S04]  /*2d00*/  HMMA.16816.F32.BF16 R64, R168, R166, R64 ;  /* 0x000000a6a840723c */ /* 0x000fe80000041840 */
[----:B------:R-:W-:Y:S04]  /*2d10*/  ISETP.GT.AND P0, PT, R219, 0x21, PT ;  /* 0x00000021db00780c */ /* 0x000fe80003f04270 */
[-C--:B---3--:R-:W-:Y:S05]  /*2d20*/  HMMA.16816.F32.BF16 R36, R172, R176.reuse, R36 ;  /* 0x000000b0ac24723c */ /* 0x088fea0000041824 */
[----:B------:R-:W-:Y:S02]  /*2d30*/  FSEL R8, R17, -INF , P0 ;  /* 0xff80000011087808 */ /* 0x000fe40000000000 */
[----:B------:R-:W-:Y:S01]  /*2d40*/  FSEL R252, R19, -INF , P0 ;  /* 0xff80000013fc7808 */ /* 0x000fe20000000000 */
[C---:B------:R-:W-:Y:S01]  /*2d50*/  HMMA.16816.F32.BF16 R40, R180.reuse, R176, R40 ;  /* 0x000000b0b428723c */ /* 0x040fe20000041828 */
[----:B------:R-:W-:Y:S03]  /*2d60*/  LDSM.16.M88.4 R16, [R2+0x13880] ;  /* 0x013880000210783b */ /* 0x000fe60000000200 */
[--C-:B------:R-:W-:Y:S01]  /*2d70*/  FFMA.FTZ R9, R8, c[0x0][0x29c], -R243.reuse ;  /* 0x0000a70008097a23 */ /* 0x100fe200000108f3 */
[----:B------:R-:W-:Y:S02]  /*2d80*/  FSEL R198, R13, -INF , P0 ;  /* 0xff8000000dc67808 */ /* 0x000fe40000000000 */
[----:B------:R-:W-:Y:S01]  /*2d90*/  FSEL R197, R15, -INF , P0 ;  /* 0xff8000000fc57808 */ /* 0x000fe20000000000 */
[-C--:B------:R-:W-:Y:S01]  /*2da0*/  HMMA.16816.F32.BF16 R44, R180, R178.reuse, R44 ;  /* 0x000000b2b42c723c */ /* 0x080fe2000004182c */
[----:B------:R2:W-:Y:S01]  /*2db0*/  MUFU.EX2 R177, R9 ;  /* 0x0000000900b17308 */ /* 0x0005e20000000800 */
[----:B------:R-:W-:Y:S01]  /*2dc0*/  LDSM.16.M88.4 R12, [R208+0xa080] ;  /* 0x00a08000d00c783b */ /* 0x000fe20000000200 */
[----:B------:R-:W-:Y:S01]  /*2dd0*/  ISETP.GT.AND P0, PT, R219, 0x40, PT ;  /* 0x00000040db00780c */ /* 0x000fe20003f04270 */
[--C-:B------:R-:W-:Y:S03]  /*2de0*/  FFMA.FTZ R197, R197, c[0x0][0x29c], -R240.reuse ;  /* 0x0000a700c5c57a23 */ /* 0x100fe600000108f0 */
[----:B------:R-:W-:Y:S01]  /*2df0*/  FSEL R250, R22, -INF , P0 ;  /* 0xff80000016fa7808 */ /* 0x000fe20000000000 */
[C---:B------:R-:W-:Y:S04]  /*2e00*/  HMMA.16816.F32.BF16 R48, R172.reuse, R178, R48 ;  /* 0x000000b2ac30723c */ /* 0x040fe80000041830 */
[----:B------:R-:W-:Y:S02]  /*2e10*/  FSEL R244, R24, -INF , P0 ;  /* 0xff80000018f47808 */ /* 0x000fe40000000000 */
[----:B------:R-:W-:Y:S02]  /*2e20*/  FSEL R199, R26, -INF , P0 ;  /* 0xff8000001ac77808 */ /* 0x000fe40000000000 */
[-C--:B-1----:R-:W-:Y:S04]  /*2e30*/  HMMA.16816.F32.BF16 R52, R172, R4.reuse, R52 ;  /* 0x00000004ac34723c */ /* 0x082fe80000041834 */
[----:B------:R-:W-:Y:S01]  /*2e40*/  FSEL R20, R20, -INF , P0 ;  /* 0xff80000014147808 */ /* 0x000fe20000000000 */
[----:B------:R-:W-:Y:S01]  /*2e50*/  FFMA.FTZ R199, R199, c[0x0][0x29c], -R240 ;  /* 0x0000a700c7c77a23 */ /* 0x000fe200000108f0 */
[----:B------:R-:W-:Y:S02]  /*2e60*/  ISETP.GT.AND P0, PT, R219, 0x41, PT ;  /* 0x00000041db00780c */ /* 0x000fe40003f04270 */
[C---:B------:R-:W-:Y:S03]  /*2e70*/  HMMA.16816.F32.BF16 R56, R180.reuse, R4, R56 ;  /* 0x00000004b438723c */ /* 0x040fe60000041838 */
[----:B------:R-:W-:Y:S01]  /*2e80*/  MUFU.EX2 R199, R199 ;  /* 0x000000c700c77308 */ /* 0x000fe20000000800 */
[----:B------:R-:W-:Y:S01]  /*2e90*/  FSEL R8, R21, -INF , P0 ;  /* 0xff80000015087808 */ /* 0x000fe20000000000 */
[--C-:B------:R-:W-:Y:S01]  /*2ea0*/  FFMA.FTZ R176, R20, c[0x0][0x29c], -R243.reuse ;  /* 0x0000a70014b07a23 */ /* 0x100fe200000108f3 */
[----:B------:R-:W-:Y:S02]  /*2eb0*/  FSEL R248, R23, -INF , P0 ;  /* 0xff80000017f87808 */ /* 0x000fe40000000000 */
[-C--:B------:R-:W-:Y:S04]  /*2ec0*/  HMMA.16816.F32.BF16 R60, R180, R6.reuse, R60 ;  /* 0x00000006b43c723c */ /* 0x080fe8000004183c */
[--C-:B------:R-:W-:Y:S01]  /*2ed0*/  FFMA.FTZ R21, R8, c[0x0][0x29c], -R243.reuse ;  /* 0x0000a70008157a23 */ /* 0x100fe200000108f3 */
[----:B------:R-:W-:Y:S01]  /*2ee0*/  FSEL R246, R25, -INF , P0 ;  /* 0xff80000019f67808 */ /* 0x000fe20000000000 */
[----:B--2---:R-:W1:Y:S01]  /*2ef0*/  LDSM.16.M88.4 R8, [R2+0x13080] ;  /* 0x013080000208783b */ /* 0x004e620000000200 */
[----:B------:R-:W-:Y:S01]  /*2f00*/  FSEL R245, R27, -INF , P0 ;  /* 0xff8000001bf57808 */ /* 0x000fe20000000000 */
[----:B------:R-:W-:Y:S01]  /*2f10*/  HMMA.16816.F32.BF16 R64, R172, R6, R64 ;  /* 0x00000006ac40723c */ /* 0x000fe20000041840 */
[----:B------:R2:W-:Y:S03]  /*2f20*/  MUFU.EX2 R179, R21 ;  /* 0x0000001500b37308 */ /* 0x0005e60000000800 */
[----:B------:R-:W-:Y:S01]  /*2f30*/  ISETP.GT.AND P0, PT, R219, 0x60, PT ;  /* 0x00000060db00780c */ /* 0x000fe20003f04270 */
[--C-:B------:R-:W-:Y:S01]  /*2f40*/  FFMA.FTZ R181, R252, c[0x0][0x29c], -R242.reuse ;  /* 0x0000a700fcb57a23 */ /* 0x100fe200000108f2 */
[----:B------:R-:W-:Y:S01]  /*2f50*/  LDSM.16.M88.4 R24, [R200+0xa080] ;  /* 0x00a08000c818783b */ /* 0x000fe20000000200 */
[--C-:B------:R-:W-:Y:S01]  /*2f60*/  FFMA.FTZ R180, R250, c[0x0][0x29c], -R242.reuse ;  /* 0x0000a700fab47a23 */ /* 0x100fe200000108f2 */
[----:B------:R-:W-:Y:S01]  /*2f70*/  FSEL R20, R32, -INF , P0 ;  /* 0xff80000020147808 */ /* 0x000fe20000000000 */
[--C-:B------:R-:W-:Y:S02]  /*2f80*/  FFMA.FTZ R183, R248, c[0x0][0x29c], -R242.reuse ;  /* 0x0000a700f8b77a23 */ /* 0x100fe400000108f2 */
[----:B------:R-:W3:Y:S01]  /*2f90*/  MUFU.EX2 R176, R176 ;  /* 0x000000b000b07308 */ /* 0x000ee20000000800 */
[----:B------:R-:W-:Y:S01]  /*2fa0*/  FSEL R178, R34, -INF , P0 ;  /* 0xff80000022b27808 */ /* 0x000fe20000000000 */
[--C-:B------:R-:W-:Y:S01]  /*2fb0*/  FFMA.FTZ R34, R165, c[0x0][0x29c], -R242.reuse ;  /* 0x0000a700a5227a23 */ /* 0x100fe200000108f2 */
[----:B------:R-:W-:Y:S01]  /*2fc0*/  FSEL R32, R28, -INF , P0 ;  /* 0xff8000001c207808 */ /* 0x000fe20000000000 */
[--C-:B------:R-:W-:Y:S01]  /*2fd0*/  FFMA.FTZ R28, R20, c[0x0][0x29c], -R243.reuse ;  /* 0x0000a700141c7a23 */ /* 0x100fe200000108f3 */
[----:B------:R-:W-:Y:S01]  /*2fe0*/  FSEL R247, R30, -INF , P0 ;  /* 0xff8000001ef77808 */ /* 0x000fe20000000000 */
[----:B------:R-:W-:Y:S01]  /*2ff0*/  LDSM.16.M88.4 R4, [R3+0x13080] ;  /* 0x013080000304783b */ /* 0x000fe20000000200 */
[----:B------:R-:W-:Y:S01]  /*3000*/  ISETP.GT.AND P0, PT, R219, 0x61, PT ;  /* 0x00000061db00780c */ /* 0x000fe20003f04270 */
[--C-:B------:R-:W-:Y:S02]  /*3010*/  FFMA.FTZ R30, R249, c[0x0][0x29c], -R242.reuse ;  /* 0x0000a700f91e7a23 */ /* 0x100fe400000108f2 */
[----:B------:R-:W-:Y:S01]  /*3020*/  MUFU.EX2 R28, R28 ;  /* 0x0000001c001c7308 */ /* 0x000fe20000000800 */
[----:B------:R-:W-:Y:S01]  /*3030*/  FSEL R20, R33, -INF , P0 ;  /* 0xff80000021147808 */ /* 0x000fe20000000000 */
[--C-:B------:R-:W-:Y:S01]  /*3040*/  FFMA.FTZ R33, R251, c[0x0][0x29c], -R242.reuse ;  /* 0x0000a700fb217a23 */ /* 0x100fe200000108f2 */
[----:B------:R-:W-:Y:S01]  /*3050*/  FSEL R35, R35, -INF , P0 ;  /* 0xff80000023237808 */ /* 0x000fe20000000000 */
[----:B------:R4:W-:Y:S01]  /*3060*/  LDSM.16.M88.4 R164, [R3+0x13880] ;  /* 0x0138800003a4783b */ /* 0x0009e20000000200 */
[--C-:B------:R-:W-:Y:S01]  /*3070*/  FFMA.FTZ R178, R178, c[0x0][0x29c], -R242.reuse ;  /* 0x0000a700b2b27a23 */ /* 0x100fe200000108f2 */
[----:B------:R-:W-:Y:S01]  /*3080*/  FSEL R31, R31, -INF , P0 ;  /* 0xff8000001f1f7808 */ /* 0x000fe20000000000 */
[----:B------:R-:W-:Y:S02]  /*3090*/  FFMA.FTZ R243, R20, c[0x0][0x29c], -R243 ;  /* 0x0000a70014f37a23 */ /* 0x000fe400000108f3 */
[----:B------:R-:W-:Y:S01]  /*30a0*/  FFMA.FTZ R242, R35, c[0x0][0x29c], -R242 ;  /* 0x0000a70023f27a23 */ /* 0x000fe200000108f2 */
[----:B------:R-:W-:Y:S01]  /*30b0*/  MUFU.EX2 R30, R30 ;  /* 0x0000001e001e7308 */ /* 0x000fe20000000800 */
[--C-:B------:R-:W-:Y:S01]  /*30c0*/  FFMA.FTZ R245, R245, c[0x0][0x29c], -R240.reuse ;  /* 0x0000a700f5f57a23 */ /* 0x100fe200000108f0 */
[----:B--2---:R-:W2:Y:S01]  /*30d0*/  LDSM.16.M88.4 R20, [R208+0xb080] ;  /* 0x00b08000d014783b */ /* 0x004ea20000000200 */
[--C-:B------:R-:W-:Y:S02]  /*30e0*/  FFMA.FTZ R32, R32, c[0x0][0x29c], -R241.reuse ;  /* 0x0000a70020207a23 */ /* 0x100fe400000108f1 */
[--C-:B------:R-:W-:Y:S01]  /*30f0*/  FFMA.FTZ R247, R247, c[0x0][0x29c], -R240.reuse ;  /* 0x0000a700f7f77a23 */ /* 0x100fe200000108f0 */
[-C--:B-1----:R-:W-:Y:S04]  /*3100*/  HMMA.16816.F32.BF16 R36, R8, R12.reuse, R36 ;  /* 0x0000000c0824723c */ /* 0x082fe80000041824 */
[----:B------:R-:W-:Y:S01]  /*3110*/  MUFU.EX2 R243, R243 ;  /* 0x000000f300f37308 */ /* 0x000fe20000000800 */
[----:B------:R-:W-:Y:S03]  /*3120*/  FFMA.FTZ R240, R31, c[0x0][0x29c], -R240 ;  /* 0x0000a7001ff07a23 */ /* 0x000fe600000108f0 */
[C---:B------:R-:W-:Y:S01]  /*3130*/  HMMA.16816.F32.BF16 R40, R16.reuse, R12, R40 ;  /* 0x0000000c1028723c */ /* 0x040fe20000041828 */
[----:B----4-:R-:W-:Y:S05]  /*3140*/  MOV R3, UR5 ;  /* 0x0000000500037c02 */ /* 0x010fea0008000f00 */
[----:B------:R-:W-:Y:S02]  /*3150*/  MUFU.EX2 R33, R33 ;  /* 0x0000002100217308 */ /* 0x000fe40000000800 */
[-C--:B------:R-:W-:Y:S04]  /*3160*/  HMMA.16816.F32.BF16 R44, R16, R14.reuse, R44 ;  /* 0x0000000e102c723c */ /* 0x080fe8000004182c */
[----:B------:R-:W-:Y:S04]  /*3170*/  IMAD R3, R3, 0x1800, R210 ;  /* 0x0000180003037824 */ /* 0x000fe800078e02d2 */
[----:B------:R-:W-:Y:S01]  /*3180*/  MUFU.EX2 R34, R34 ;  /* 0x0000002200227308 */ /* 0x000fe20000000800 */
[C---:B------:R-:W-:Y:S01]  /*3190*/  HMMA.16816.F32.BF16 R48, R8.reuse, R14, R48 ;  /* 0x0000000e0830723c */ /* 0x040fe20000041830 */
[----:B------:R-:W1:Y:S08]  /*31a0*/  LDSM.16.M88.4 R12, [R200+0xb080] ;  /* 0x00b08000c80c783b */ /* 0x000e700000000200 */
[----:B------:R-:W-:Y:S01]  /*31b0*/  MUFU.EX2 R181, R181 ;  /* 0x000000b500b57308 */ /* 0x000fe20000000800 */
[-C--:B--2---:R-:W-:Y:S08]  /*31c0*/  HMMA.16816.F32.BF16 R52, R8, R20.reuse, R52 ;  /* 0x000000140834723c */ /* 0x084ff00000041834 */
[C---:B------:R-:W-:Y:S01]  /*31d0*/  HMMA.16816.F32.BF16 R56, R16.reuse, R20, R56 ;  /* 0x000000141038723c */ /* 0x040fe20000041838 */
[----:B------:R-:W-:Y:S06]  /*31e0*/  MUFU.EX2 R180, R180 ;  /* 0x000000b400b47308 */ /* 0x000fec0000000800 */
[----:B------:R-:W-:Y:S01]  /*31f0*/  FSEL R20, R29, -INF , P0 ;  /* 0xff8000001d147808 */ /* 0x000fe20000000000 */
[-C--:B------:R-:W-:Y:S03]  /*3200*/  HMMA.16816.F32.BF16 R60, R16, R22.reuse, R60 ;  /* 0x00000016103c723c */ /* 0x080fe6000004183c */
[----:B------:R-:W2:Y:S01]  /*3210*/  MUFU.EX2 R183, R183 ;  /* 0x000000b700b77308 */ /* 0x000ea20000000800 */
[----:B------:R-:W-:Y:S03]  /*3220*/  LOP3.LUT P0, RZ, R215, 0x4, RZ, 0xc0, !PT ;  /* 0x00000004d7ff7812 */ /* 0x000fe6000780c0ff */
[--C-:B------:R-:W-:Y:S01]  /*3230*/  FFMA.FTZ R18, R198, c[0x0][0x29c], -R241.reuse ;  /* 0x0000a700c6127a23 */ /* 0x100fe200000108f1 */
[----:B------:R-:W-:Y:S01]  /*3240*/  HMMA.16816.F32.BF16 R64, R8, R22, R64 ;  /* 0x000000160840723c */ /* 0x000fe20000041840 */
[----:B------:R-:W4:Y:S03]  /*3250*/  LDS R10, [R237+0x18280] ;  /* 0x01828000ed0a7984 */ /* 0x000f260000000800 */
[--C-:B------:R-:W-:Y:S01]  /*3260*/  FFMA.FTZ R17, R196, c[0x0][0x29c], -R241.reuse ;  /* 0x0000a700c4117a23 */ /* 0x100fe200000108f1 */
[----:B------:R-:W-:Y:S01]  /*3270*/  MUFU.EX2 R18, R18 ;  /* 0x0000001200127308 */ /* 0x000fe20000000800 */
[--C-:B------:R-:W-:Y:S01]  /*3280*/  FFMA.FTZ R19, R244, c[0x0][0x29c], -R241.reuse ;  /* 0x0000a700f4137a23 */ /* 0x100fe200000108f1 */
[----:B---3--:R-:W-:Y:S01]  /*3290*/  F2FP.BF16.PACK_AB R23, R179, R176 ;  /* 0x000000b0b317723e */ /* 0x008fe200000010ff */
[-C--:B------:R-:W-:Y:S05]  /*32a0*/  HMMA.16816.F32.BF16 R36, R4, R24.reuse, R36 ;  /* 0x000000180424723c */ /* 0x080fea0000041824 */
[--C-:B------:R-:W-:Y:S02]  /*32b0*/  FFMA.FTZ R8, R186, c[0x0][0x29c], -R241.reuse ;  /* 0x0000a700ba087a23 */ /* 0x100fe400000108f1 */
[----:B------:R-:W3:Y:S01]  /*32c0*/  MUFU.EX2 R16, R178 ;  /* 0x000000b200107308 */ /* 0x000ee20000000800 */
[C---:B------:R-:W-:Y:S04]  /*32d0*/  HMMA.16816.F32.BF16 R40, R164.reuse, R24, R40 ;  /* 0x00000018a428723c */ /* 0x040fe80000041828 */
[----:B--2---:R-:W-:Y:S01]  /*32e0*/  F2FP.BF16.PACK_AB R31, R183, R180 ;  /* 0x000000b4b71f723e */ /* 0x004fe200000010ff */
[--C-:B------:R-:W-:Y:S03]  /*32f0*/  FFMA.FTZ R11, R190, c[0x0][0x29c], -R241.reuse ;  /* 0x0000a700be0b7a23 */ /* 0x100fe600000108f1 */
[-C--:B------:R-:W-:Y:S01]  /*3300*/  HMMA.16816.F32.BF16 R44, R164, R26.reuse, R44 ;  /* 0x0000001aa42c723c */ /* 0x080fe2000004182c */
[----:B------:R-:W-:Y:S07]  /*3310*/  MUFU.EX2 R24, R197 ;  /* 0x000000c500187308 */ /* 0x000fee0000000800 */
[C---:B------:R-:W-:Y:S03]  /*3320*/  HMMA.16816.F32.BF16 R48, R4.reuse, R26, R48 ;  /* 0x0000001a0430723c */ /* 0x040fe60000041830 */
[----:B------:R-:W2:Y:S04]  /*3330*/  MUFU.EX2 R9, R242 ;  /* 0x000000f200097308 */ /* 0x000ea80000000800 */
[----:B------:R-:W-:Y:S01]  /*3340*/  F2FP.BF16.PACK_AB R27, R33, R30 ;  /* 0x0000001e211b723e */ /* 0x000fe200000010ff */
[-C--:B-1----:R-:W-:Y:S05]  /*3350*/  HMMA.16816.F32.BF16 R52, R4, R12.reuse, R52 ;  /* 0x0000000c0434723c */ /* 0x082fea0000041834 */
[----:B------:R-:W-:Y:S03]  /*3360*/  MUFU.EX2 R8, R8 ;  /* 0x0000000800087308 */ /* 0x000fe60000000800 */
[C---:B------:R-:W-:Y:S01]  /*3370*/  HMMA.16816.F32.BF16 R56, R164.reuse, R12, R56 ;  /* 0x0000000ca438723c */ /* 0x040fe20000041838 */
[----:B------:R-:W1:Y:S06]  /*3380*/  LDS R13, [R237+0x182a0] ;  /* 0x0182a000ed0d7984 */ /* 0x000e6c0000000800 */
[----:B------:R-:W5:Y:S01]  /*3390*/  MUFU.EX2 R11, R11 ;  /* 0x0000000b000b7308 */ /* 0x000f620000000800 */
[-C--:B------:R-:W-:Y:S04]  /*33a0*/  HMMA.16816.F32.BF16 R60, R164, R14.reuse, R60 ;  /* 0x0000000ea43c723c */ /* 0x080fe8000004183c */
[--C-:B------:R-:W-:Y:S02]  /*33b0*/  FFMA.FTZ R12, R246, c[0x0][0x29c], -R241.reuse ;  /* 0x0000a700f60c7a23 */ /* 0x100fe400000108f1 */
[----:B------:R-:W-:Y:S01]  /*33c0*/  FFMA.FTZ R241, R20, c[0x0][0x29c], -R241 ;  /* 0x0000a70014f17a23 */ /* 0x000fe200000108f1 */
[----:B------:R-:W-:Y:S01]  /*33d0*/  SHF.L.U32 R166, R3, 0x1, RZ ;  /* 0x0000000103a67819 */ /* 0x000fe200000006ff */
[----:B------:R-:W-:Y:S01]  /*33e0*/  HMMA.16816.F32.BF16 R64, R4, R14, R64 ;  /* 0x0000000e0440723c */ /* 0x000fe20000041840 */
[----:B------:R-:W2:Y:S01]  /*33f0*/  LDS R14, [R237+0x18300] ;  /* 0x01830000ed0e7984 */ /* 0x000ea20000000800 */
[----:B------:R-:W1:Y:S02]  /*3400*/  MUFU.EX2 R17, R17 ;  /* 0x0000001100117308 */ /* 0x000e640000000800 */
[--C-:B----4-:R-:W-:Y:S01]  /*3410*/  FADD.FTZ R21, R52, -R10.reuse ;  /* 0x8000000a34157221 */ /* 0x110fe20000010000 */
[----:B------:R-:W4:Y:S01]  /*3420*/  LDS R237, [R237+0x18320] ;  /* 0x01832000eded7984 */ /* 0x000f220000000800 */
[--C-:B------:R-:W-:Y:S01]  /*3430*/  FADD.FTZ R20, R53, -R10.reuse ;  /* 0x8000000a35147221 */ /* 0x100fe20000010000 */
[----:B------:R-:W-:Y:S01]  /*3440*/  F2FP.BF16.PACK_AB R15, R189, R184 ;  /* 0x000000b8bd0f723e */ /* 0x000fe200000010ff */
[--C-:B------:R-:W-:Y:S01]  /*3450*/  FADD.FTZ R7, R48, -R10.reuse ;  /* 0x8000000a30077221 */ /* 0x100fe20000010000 */
[----:B------:R-:W-:Y:S01]  /*3460*/  IADD3 R53, R230, 0x184c0, RZ ;  /* 0x000184c0e6357810 */ /* 0x000fe20007ffe0ff */
[----:B------:R-:W-:Y:S02]  /*3470*/  STS [R230+0x18880], R27 ;  /* 0x0188801be6007388 */ /* 0x000fe40000000800 */
[--C-:B------:R-:W-:Y:S01]  /*3480*/  FADD.FTZ R6, R49, -R10.reuse ;  /* 0x8000000a31067221 */ /* 0x100fe20000010000 */
[----:B------:R-:W2:Y:S01]  /*3490*/  MUFU.EX2 R19, R19 ;  /* 0x0000001300137308 */ /* 0x000ea20000000800 */
[----:B------:R-:W-:Y:S01]  /*34a0*/  FMUL.FTZ R7, R188, R7 ;  /* 0x00000007bc077220 */ /* 0x000fe20000410000 */
[----:B------:R-:W-:Y:S01]  /*34b0*/  @P0 IADD3 R53, R231, -0x40, RZ ;  /* 0xffffffc0e7350810 */ /* 0x000fe20007ffe0ff */
[C---:B------:R-:W-:Y:S01]  /*34c0*/  FMUL.FTZ R6, R177.reuse, R6 ;  /* 0x00000006b1067220 */ /* 0x040fe20000410000 */
[----:B------:R-:W-:Y:S01]  /*34d0*/  F2FP.BF16.PACK_AB R188, R177, R188 ;  /* 0x000000bcb1bc723e */ /* 0x000fe200000010ff */
[--C-:B------:R-:W-:Y:S01]  /*34e0*/  FADD.FTZ R5, R36, -R10.reuse ;  /* 0x8000000a24057221 */ /* 0x100fe20000010000 */
[----:B------:R-:W-:Y:S01]  /*34f0*/  STS [R230+0x18480], R15 ;  /* 0x0184800fe6007388 */ /* 0x000fe20000000800 */
[--C-:B------:R-:W-:Y:S01]  /*3500*/  FADD.FTZ R4, R37, -R10.reuse ;  /* 0x8000000a25047221 */ /* 0x100fe20000010000 */
[----:B------:R-:W-:Y:S01]  /*3510*/  F2FP.BF16.PACK_AB R6, R6, R7 ;  /* 0x000000070606723e */ /* 0x000fe200000010ff */
[----:B------:R-:W-:Y:S01]  /*3520*/  FMUL.FTZ R5, R184, R5 ;  /* 0x00000005b8057220 */ /* 0x000fe20000410000 */
[----:B------:R-:W-:Y:S01]  /*3530*/  MUFU.EX2 R12, R12 ;  /* 0x0000000c000c7308 */ /* 0x000fe20000000800 */
[--C-:B------:R-:W-:Y:S01]  /*3540*/  FADD.FTZ R7, R64, -R10.reuse ;  /* 0x8000000a40077221 */ /* 0x100fe20000010000 */
[----:B------:R-:W-:Y:S01]  /*3550*/  STS [R53], R188 ;  /* 0x000000bc35007388 */ /* 0x000fe20000000800 */
[----:B------:R-:W-:Y:S01]  /*3560*/  FADD.FTZ R10, R65, -R10 ;  /* 0x8000000a410a7221 */ /* 0x000fe20000010000 */
[----:B------:R-:W-:Y:S01]  /*3570*/  PLOP3.LUT P0, PT, PT, PT, UP0, 0x80, 0x0 ;  /* 0x000000000000781c */ /* 0x000fe20003f0f008 */
[----:B------:R-:W-:Y:S02]  /*3580*/  FMUL.FTZ R4, R189, R4 ;  /* 0x00000004bd047220 */ /* 0x000fe40000410000 */
[--C-:B-1----:R-:W-:Y:S02]  /*3590*/  FADD.FTZ R25, R38, -R13.reuse ;  /* 0x8000000d26197221 */ /* 0x102fe40000010000 */
[--C-:B------:R-:W-:Y:S01]  /*35a0*/  FADD.FTZ R22, R39, -R13.reuse ;  /* 0x8000000d27167221 */ /* 0x100fe20000010000 */
[----:B------:R-:W-:Y:S01]  /*35b0*/  F2FP.BF16.PACK_AB R5, R4, R5 ;  /* 0x000000050405723e */ /* 0x000fe200000010ff */
[----:B------:R-:W-:Y:S01]  /*35c0*/  FMUL.FTZ R21, R176, R21 ;  /* 0x00000015b0157220 */ /* 0x000fe20000410000 */
[----:B------:R-:W1:Y:S01]  /*35d0*/  MUFU.EX2 R4, R187 ;  /* 0x000000bb00047308 */ /* 0x000e620000000800 */
[----:B------:R-:W-:Y:S02]  /*35e0*/  FMUL.FTZ R20, R179, R20 ;  /* 0x00000014b3147220 */ /* 0x000fe40000410000 */
[----:B------:R-:W-:Y:S01]  /*35f0*/  FMUL.FTZ R7, R28, R7 ;  /* 0x000000071c077220 */ /* 0x000fe20000410000 */
[C---:B------:R-:W-:Y:S01]  /*3600*/  F2FP.BF16.PACK_AB R28, R243.reuse, R28 ;  /* 0x0000001cf31c723e */ /* 0x040fe200000010ff */
[----:B------:R-:W-:Y:S01]  /*3610*/  FMUL.FTZ R10, R243, R10 ;  /* 0x0000000af30a7220 */ /* 0x000fe20000410000 */
[----:B------:R-:W-:Y:S01]  /*3620*/  F2FP.BF16.PACK_AB R21, R20, R21 ;  /* 0x000000151415723e */ /* 0x000fe200000010ff */
[----:B------:R-:W-:Y:S02]  /*3630*/  FMUL.FTZ R25, R30, R25 ;  /* 0x000000191e197220 */ /* 0x000fe40000410000 */
[----:B------:R-:W-:Y:S01]  /*3640*/  FMUL.FTZ R22, R33, R22 ;  /* 0x0000001621167220 */ /* 0x000fe20000410000 */
[----:B------:R-:W-:Y:S01]  /*3650*/  F2FP.BF16.PACK_AB R20, R10, R7 ;  /* 0x000000070a14723e */ /* 0x000fe200000010ff */
[--C-:B------:R-:W-:Y:S01]  /*3660*/  FADD.FTZ R29, R50, -R13.reuse ;  /* 0x8000000d321d7221 */ /* 0x100fe20000010000 */
[----:B------:R-:W1:Y:S01]  /*3670*/  MUFU.EX2 R32, R32 ;  /* 0x0000002000207308 */ /* 0x000e620000000800 */
[--C-:B------:R-:W-:Y:S01]  /*3680*/  FADD.FTZ R10, R51, -R13.reuse ;  /* 0x8000000d330a7221 */ /* 0x100fe20000010000 */
[----:B------:R-:W-:Y:S01]  /*3690*/  F2FP.BF16.PACK_AB R25, R22, R25 ;  /* 0x000000191619723e */ /* 0x000fe200000010ff */
[--C-:B------:R-:W-:Y:S02]  /*36a0*/  FADD.FTZ R7, R54, -R13.reuse ;  /* 0x8000000d36077221 */ /* 0x100fe40000010000 */
[--C-:B------:R-:W-:Y:S02]  /*36b0*/  FADD.FTZ R22, R55, -R13.reuse ;  /* 0x8000000d37167221 */ /* 0x100fe40000010000 */
[----:B------:R-:W-:Y:S01]  /*36c0*/  FMUL.FTZ R29, R34, R29 ;  /* 0x0000001d221d7220 */ /* 0x000fe20000410000 */
[C---:B------:R-:W-:Y:S01]  /*36d0*/  F2FP.BF16.PACK_AB R34, R181.reuse, R34 ;  /* 0x00000022b522723e */ /* 0x040fe200000010ff */
[----:B------:R-:W-:Y:S01]  /*36e0*/  FMUL.FTZ R10, R181, R10 ;  /* 0x0000000ab50a7220 */ /* 0x000fe20000410000 */
[----:B------:R-:W1:Y:S01]  /*36f0*/  MUFU.EX2 R241, R241 ;  /* 0x000000f100f17308 */ /* 0x000e620000000800 */
[----:B------:R-:W-:Y:S02]  /*3700*/  FMUL.FTZ R7, R180, R7 ;  /* 0x00000007b4077220 */ /* 0x000fe40000410000 */
[----:B------:R-:W-:Y:S01]  /*3710*/  FMUL.FTZ R22, R183, R22 ;  /* 0x00000016b7167220 */ /* 0x000fe20000410000 */
[----:B------:R-:W-:Y:S01]  /*3720*/  F2FP.BF16.PACK_AB R10, R10, R29 ;  /* 0x0000001d0a0a723e */ /* 0x000fe200000010ff */
[--C-:B------:R-:W-:Y:S01]  /*3730*/  FADD.FTZ R33, R66, -R13.reuse ;  /* 0x8000000d42217221 */ /* 0x100fe20000010000 */
[----:B------:R-:W-:Y:S01]  /*3740*/  STS [R53+0x400], R34 ;  /* 0x0004002235007388 */ /* 0x000fe20000000800 */
[----:B------:R-:W-:Y:S01]  /*3750*/  FADD.FTZ R26, R67, -R13 ;  /* 0x8000000d431a7221 */ /* 0x000fe20000010000 */
[----:B------:R-:W-:Y:S01]  /*3760*/  F2FP.BF16.PACK_AB R29, R22, R7 ;  /* 0x00000007161d723e */ /* 0x000fe200000010ff */
[----:B---3--:R-:W-:Y:S01]  /*3770*/  FMUL.FTZ R33, R16, R33 ;  /* 0x0000002110217220 */ /* 0x008fe20000410000 */
[C---:B--2---:R-:W-:Y:S01]  /*3780*/  F2FP.BF16.PACK_AB R16, R9.reuse, R16 ;  /* 0x000000100910723e */ /* 0x044fe200000010ff */
[----:B------:R-:W-:Y:S01]  /*3790*/  FMUL.FTZ R26, R9, R26 ;  /* 0x0000001a091a7220 */ /* 0x000fe20000410000 */
[----:B-----5:R-:W-:Y:S01]  /*37a0*/  F2FP.BF16.PACK_AB R7, R11, R8 ;  /* 0x000000080b07723e */ /* 0x020fe200000010ff */
[--C-:B------:R-:W-:Y:S01]  /*37b0*/  FADD.FTZ R9, R40, -R14.reuse ;  /* 0x8000000e28097221 */ /* 0x100fe20000010000 */
[----:B------:R-:W2:Y:S01]  /*37c0*/  MUFU.EX2 R30, R245 ;  /* 0x000000f5001e7308 */ /* 0x000ea20000000800 */
[--C-:B------:R-:W-:Y:S01]  /*37d0*/  FADD.FTZ R22, R41, -R14.reuse ;  /* 0x8000000e29167221 */ /* 0x100fe20000010000 */
[----:B------:R-:W-:Y:S01]  /*37e0*/  F2FP.BF16.PACK_AB R26, R26, R33 ;  /* 0x000000211a1a723e */ /* 0x000fe200000010ff */
[----:B------:R-:W-:Y:S01]  /*37f0*/  FMUL.FTZ R9, R8, R9 ;  /* 0x0000000908097220 */ /* 0x000fe20000410000 */
[----:B------:R4:W-:Y:S01]  /*3800*/  STS [R230+0x19480], R7 ;  /* 0x01948007e6007388 */ /* 0x0009e20000000800 */
[----:B------:R-:W-:Y:S02]  /*3810*/  FMUL.FTZ R22, R11, R22 ;  /* 0x000000160b167220 */ /* 0x000fe40000410000 */
[--C-:B------:R-:W-:Y:S02]  /*3820*/  FADD.FTZ R8, R44, -R14.reuse ;  /* 0x8000000e2c087221 */ /* 0x100fe40000010000 */
[--C-:B------:R-:W-:Y:S01]  /*3830*/  FADD.FTZ R11, R45, -R14.reuse ;  /* 0x8000000e2d0b7221 */ /* 0x100fe20000010000 */
[----:B------:R-:W-:Y:S01]  /*3840*/  MUFU.EX2 R247, R247 ;  /* 0x000000f700f77308 */ /* 0x000fe20000000800 */
[----:B------:R-:W-:Y:S01]  /*3850*/  FMUL.FTZ R8, R17, R8 ;  /* 0x0000000811087220 */ /* 0x000fe20000410000 */
[C---:B------:R-:W-:Y:S01]  /*3860*/  F2FP.BF16.PACK_AB R17, R18.reuse, R17 ;  /* 0x000000111211723e */ /* 0x040fe200000010ff */
[----:B------:R-:W-:Y:S01]  /*3870*/  FMUL.FTZ R11, R18, R11 ;  /* 0x0000000b120b7220 */ /* 0x000fe20000410000 */
[----:B------:R-:W-:Y:S01]  /*3880*/  F2FP.BF16.PACK_AB R9, R22, R9 ;  /* 0x000000091609723e */ /* 0x000fe200000010ff */
[--C-:B------:R-:W-:Y:S02]  /*3890*/  FADD.FTZ R56, R56, -R14.reuse ;  /* 0x8000000e38387221 */ /* 0x100fe40000010000 */
[--C-:B------:R-:W-:Y:S01]  /*38a0*/  FADD.FTZ R57, R57, -R14.reuse ;  /* 0x8000000e39397221 */ /* 0x100fe20000010000 */
[----:B------:R-:W-:Y:S01]  /*38b0*/  F2FP.BF16.PACK_AB R8, R11, R8 ;  /* 0x000000080b08723e */ /* 0x000fe200000010ff */
[----:B------:R-:W-:Y:S01]  /*38c0*/  FMUL.FTZ R56, R19, R56 ;  /* 0x0000003813387220 */ /* 0x000fe20000410000 */
[----:B-1----:R-:W-:Y:S01]  /*38d0*/  F2FP.BF16.PACK_AB R11, R4, R185 ;  /* 0x000000b9040b723e */ /* 0x002fe200000010ff */
[C---:B------:R-:W-:Y:S01]  /*38e0*/  FMUL.FTZ R57, R12.reuse, R57 ;  /* 0x000000390c397220 */ /* 0x040fe20000410000 */
[----:B------:R-:W-:Y:S01]  /*38f0*/  F2FP.BF16.PACK_AB R19, R12, R19 ;  /* 0x000000130c13723e */ /* 0x000fe200000010ff */
[----:B------:R-:W1:Y:S01]  /*3900*/  MUFU.EX2 R240, R240 ;  /* 0x000000f000f07308 */ /* 0x000e620000000800 */
[----:B------:R-:W-:Y:S01]  /*3910*/  F2FP.BF16.PACK_AB R12, R24, R191 ;  /* 0x000000bf180c723e */ /* 0x000fe200000010ff */
[----:B------:R3:W-:Y:S01]  /*3920*/  STS [R230+0x19880], R11 ;  /* 0x0198800be6007388 */ /* 0x0007e20000000800 */
[--C-:B------:R-:W-:Y:S01]  /*3930*/  FADD.FTZ R13, R60, -R14.reuse ;  /* 0x8000000e3c0d7221 */ /* 0x100fe20000010000 */
[----:B------:R-:W-:Y:S01]  /*3940*/  F2FP.BF16.PACK_AB R57, R57, R56 ;  /* 0x000000383939723e */ /* 0x000fe200000010ff */
[----:B------:R-:W-:Y:S01]  /*3950*/  FADD.FTZ R14, R61, -R14 ;  /* 0x8000000e3d0e7221 */ /* 0x000fe20000010000 */
[----:B------:R1:W-:Y:S01]  /*3960*/  STS [R53+0x1400], R12 ;  /* 0x0014000c35007388 */ /* 0x0003e20000000800 */
[----:B------:R-:W-:Y:S01]  /*3970*/  FMUL.FTZ R13, R32, R13 ;  /* 0x0000000d200d7220 */ /* 0x000fe20000410000 */
[C---:B------:R-:W-:Y:S01]  /*3980*/  F2FP.BF16.PACK_AB R32, R241.reuse, R32 ;  /* 0x00000020f120723e */ /* 0x040fe200000010ff */
[----:B------:R-:W-:Y:S01]  /*3990*/  FMUL.FTZ R14, R241, R14 ;  /* 0x0000000ef10e7220 */ /* 0x000fe20000410000 */
[----:B------:R-:W-:Y:S01]  /*39a0*/  STS [R53+0x1000], R17 ;  /* 0x0010001135007388 */ /* 0x000fe20000000800 */
[--C-:B----4-:R-:W-:Y:S02]  /*39b0*/  FADD.FTZ R7, R43, -R237.reuse ;  /* 0x800000ed2b077221 */ /* 0x110fe40000010000 */
[--C-:B------:R-:W-:Y:S01]  /*39c0*/  FADD.FTZ R58, R58, -R237.reuse ;  /* 0x800000ed3a3a7221 */ /* 0x100fe20000010000 */
[----:B------:R-:W-:Y:S01]  /*39d0*/  STS [R230+0x1a480], R23 ;  /* 0x01a48017e6007388 */ /* 0x000fe20000000800 */
[----:B------:R-:W-:Y:S01]  /*39e0*/  F2FP.BF16.PACK_AB R52, R14, R13 ;  /* 0x0000000d0e34723e */ /* 0x000fe200000010ff */
[--C-:B------:R-:W-:Y:S01]  /*39f0*/  FADD.FTZ R14, R42, -R237.reuse ;  /* 0x800000ed2a0e7221 */ /* 0x100fe20000010000 */
[----:B--2---:R-:W-:Y:S01]  /*3a00*/  F2FP.BF16.PACK_AB R13, R30, R199 ;  /* 0x000000c71e0d723e */ /* 0x004fe200000010ff */
[----:B------:R-:W-:Y:S01]  /*3a10*/  STS [R230+0x1a880], R31 ;  /* 0x01a8801fe6007388 */ /* 0x000fe20000000800 */
[----:B------:R-:W-:Y:S02]  /*3a20*/  FMUL.FTZ R7, R4, R7 ;  /* 0x0000000704077220 */ /* 0x000fe40000410000 */
[----:B------:R-:W-:Y:S01]  /*3a30*/  FMUL.FTZ R14, R185, R14 ;  /* 0x0000000eb90e7220 */ /* 0x000fe20000410000 */
[----:B------:R-:W-:Y:S01]  /*3a40*/  STS [R53+0x2000], R28 ;  /* 0x0020001c35007388 */ /* 0x000fe20000000800 */
[--C-:B------:R-:W-:Y:S02]  /*3a50*/  FADD.FTZ R4, R46, -R237.reuse ;  /* 0x800000ed2e047221 */ /* 0x100fe40000010000 */
[--C-:B------:R-:W-:Y:S01]  /*3a60*/  FADD.FTZ R59, R59, -R237.reuse ;  /* 0x800000ed3b3b7221 */ /* 0x100fe20000010000 */
[----:B------:R-:W-:Y:S01]  /*3a70*/  STS [R53+0x2400], R16 ;  /* 0x0024001035007388 */ /* 0x000fe20000000800 */
[--C-:B---3--:R-:W-:Y:S01]  /*3a80*/  FADD.FTZ R11, R47, -R237.reuse ;  /* 0x800000ed2f0b7221 */ /* 0x108fe20000010000 */
[----:B------:R-:W-:Y:S01]  /*3a90*/  F2FP.BF16.PACK_AB R7, R7, R14 ;  /* 0x0000000e0707723e */ /* 0x000fe200000010ff */
[----:B------:R-:W-:Y:S01]  /*3aa0*/  FMUL.FTZ R4, R191, R4 ;  /* 0x00000004bf047220 */ /* 0x000fe20000410000 */
[----:B------:R-:W-:Y:S01]  /*3ab0*/  STS [R230+0x1b480], R19 ;  /* 0x01b48013e6007388 */ /* 0x000fe20000000800 */
[----:B-1----:R-:W-:Y:S01]  /*3ac0*/  F2FP.BF16.PACK_AB R12, R240, R247 ;  /* 0x000000f7f00c723e */ /* 0x002fe200000010ff */
[----:B------:R-:W-:Y:S02]  /*3ad0*/  FMUL.FTZ R11, R24, R11 ;  /* 0x0000000b180b7220 */ /* 0x000fe40000410000 */
[----:B------:R-:W-:Y:S01]  /*3ae0*/  STS [R230+0x1b880], R13 ;  /* 0x01b8800de6007388 */ /* 0x000fe20000000800 */
[----:B------:R-:W-:Y:S02]  /*3af0*/  FMUL.FTZ R58, R199, R58 ;  /* 0x0000003ac73a7220 */ /* 0x000fe40000410000 */
[----:B------:R-:W-:Y:S01]  /*3b00*/  F2FP.BF16.PACK_AB R4, R11, R4 ;  /* 0x000000040b04723e */ /* 0x000fe200000010ff */
[----:B------:R-:W-:Y:S01]  /*3b10*/  STS [R53+0x3000], R32 ;  /* 0x0030002035007388 */ /* 0x000fe20000000800 */
[----:B------:R-:W-:Y:S02]  /*3b20*/  FMUL.FTZ R59, R30, R59 ;  /* 0x0000003b1e3b7220 */ /* 0x000fe40000410000 */
[--C-:B------:R-:W-:Y:S01]  /*3b30*/  FADD.FTZ R63, R63, -R237.reuse ;  /* 0x800000ed3f3f7221 */ /* 0x100fe20000010000 */
[----:B------:R-:W-:Y:S01]  /*3b40*/  STS [R53+0x3400], R12 ;  /* 0x0034000c35007388 */ /* 0x000fe20000000800 */
[----:B------:R-:W-:Y:S01]  /*3b50*/  FADD.FTZ R62, R62, -R237 ;  /* 0x800000ed3e3e7221 */ /* 0x000fe20000010000 */
[----:B------:R-:W-:Y:S01]  /*3b60*/  F2FP.BF16.PACK_AB R59, R59, R58 ;  /* 0x0000003a3b3b723e */ /* 0x000fe200000010ff */
[----:B------:R-:W-:Y:S01]  /*3b70*/  FMUL.FTZ R63, R240, R63 ;  /* 0x0000003ff03f7220 */ /* 0x000fe20000410000 */
[----:B------:R-:W-:Y:S01]  /*3b80*/  BAR.SYNC.DEFER_BLOCKING 0x0 ;  /* 0x0000000000007b1d */ /* 0x000fe20000010000 */
[----:B------:R-:W-:Y:S05]  /*3b90*/  FMUL.FTZ R62, R247, R62 ;  /* 0x0000003ef73e7220 */ /* 0x000fea0000410000 */
[----:B------:R-:W-:Y:S02]  /*3ba0*/  F2FP.BF16.PACK_AB R62, R63, R62 ;  /* 0x0000003e3f3e723e */ /* 0x000fe400000010ff */
        /* <DEDUP_REMOVED lines=76> */
[----:B------:R2:W1:Y:S06]  /*4070*/  LDSM.16.MT88.2 R164, [R206+0x4400] ;  /* 0x00440000cea4783b */ /* 0x00046c0000004100 */
[----:B------:R2:W1:Y:S01]  /*4080*/  LDSM.16.M88.4 R24, [R205+0x1000] ;  /* 0x00100000cd18783b */ /* 0x0004620000000200 */
[----:B------:R-:W-:Y:S07]  /*4090*/  HMMA.16816.F32.BF16 R112, R12, R30, R112 ;  /* 0x0000001e0c70723c */ /* 0x000fee0000041870 */
[----:B------:R2:W1:Y:S01]  /*40a0*/  LDSM.16.M88.4 R28, [R205] ;  /* 0x00000000cd1c783b */ /* 0x0004620000000200 */
[-C--:B------:R-:W-:Y:S07]  /*40b0*/  HMMA.16816.F32.BF16 R68, R52, R56.reuse, R68 ;  /* 0x000000383444723c */ /* 0x080fee0000041844 */
[----:B------:R2:W1:Y:S01]  /*40c0*/  LDSM.16.M88.4 R60, [R204] ;  /* 0x00000000cc3c783b */ /* 0x0004620000000200 */
[C---:B-----5:R-:W-:Y:S07]  /*40d0*/  HMMA.16816.F32.BF16 R72, R48.reuse, R56, R72 ;  /* 0x000000383048723c */ /* 0x060fee0000041848 */
[----:B------:R2:W5:Y:S01]  /*40e0*/  LDSM.16.MT88.2 R56, [R206+0x2400] ;  /* 0x00240000ce38783b */ /* 0x0005620000004100 */
        /* <DEDUP_REMOVED lines=12> */
[----:B-12-45:R-:W1:Y:S01]  /*41b0*/  S2R R6, SR_CTAID.Y ;  /* 0x0000000000067919 */ /* 0x036e620000002600 */
[----:B------:R-:W-:Y:S01]  /*41c0*/  ULDC.64 UR6, c[0x0][0x208] ;  /* 0x0000820000067ab9 */ /* 0x000fe20000000a00 */
[----:B------:R-:W-:Y:S02]  /*41d0*/  IMAD.MOV.U32 R10, RZ, RZ, R224 ;  /* 0x000000ffff0a7224 */ /* 0x000fe400078e00e0 */
[----:B------:R-:W-:Y:S03]  /*41e0*/  IMAD.MOV.U32 R11, RZ, RZ, R223 ;  /* 0x000000ffff0b7224 */ /* 0x000fe600078e00df */
[----:B------:R-:W-:Y:S02]  /*41f0*/  UIMAD.WIDE.U32 UR30, UR21, UR6, URZ ;  /* 0x00000006151e72a5 */ /* 0x000fe4000f8e003f */
[----:B------:R-:W-:Y:S04]  /*4200*/  USHF.R.S32.HI UR4, URZ, 0x1f, UR21 ;  /* 0x0000001f3f047899 */ /* 0x000fe80008011415 */
[----:B------:R-:W-:Y:S04]  /*4210*/  UIMAD UR4, UR4, UR6, URZ ;  /* 0x00000006040472a4 */ /* 0x000fe8000f8e023f */
[----:B------:R-:W-:Y:S02]  /*4220*/  UIMAD UR4, UR21, UR7, UR4 ;  /* 0x00000007150472a4 */ /* 0x000fe4000f8e0204 */
[----:B------:R-:W-:Y:S02]  /*4230*/  USHF.L.U32 UR21, UR21, 0x6, URZ ;  /* 0x0000000615157899 */ /* 0x000fe4000800063f */
[----:B------:R-:W-:Y:S01]  /*4240*/  UIADD3 UR4, UR31, UR4, URZ ;  /* 0x000000041f047290 */ /* 0x000fe2000fffe03f */
[----:B-1----:R-:W-:Y:S01]  /*4250*/  SHF.R.S32.HI R5, RZ, 0x1f, R6 ;  /* 0x0000001fff057819 */ /* 0x002fe20000011406 */
[----:B------:R-:W-:Y:S04]  /*4260*/  IMAD.WIDE.U32 R10, R6, c[0x0][0x210], R10 ;  /* 0x00008400060a7a25 */ /* 0x000fe800078e000a */
[C---:B------:R-:W-:Y:S01]  /*4270*/  IMAD R7, R5.reuse, c[0x0][0x210], RZ ;  /* 0x0000840005077a24 */ /* 0x040fe200078e02ff */
[----:B------:R-:W-:Y:S01]  /*4280*/  IADD3 R4, P0, R10, UR26, RZ ;  /* 0x0000001a0a047c10 */ /* 0x000fe2000ff1e0ff */
[C---:B------:R-:W-:Y:S04]  /*4290*/  IMAD.WIDE.U32 R8, R6.reuse, c[0x0][0x288], R220 ;  /* 0x0000a20006087a25 */ /* 0x040fe800078e00dc */
[C---:B------:R-:W-:Y:S02]  /*42a0*/  IMAD R7, R6.reuse, c[0x0][0x214], R7 ;  /* 0x0000850006077a24 */ /* 0x040fe400078e0207 */
[----:B------:R-:W-:Y:S03]  /*42b0*/  IMAD R5, R5, c[0x0][0x288], RZ ;  /* 0x0000a20005057a24 */ /* 0x000fe600078e02ff */
[----:B------:R-:W-:Y:S01]  /*42c0*/  IADD3.X R7, R11, UR13, R7, P0, !PT ;  /* 0x0000000d0b077c10 */ /* 0x000fe200087fe407 */
[----:B------:R-:W-:Y:S01]  /*42d0*/  IMAD R5, R6, c[0x0][0x28c], R5 ;  /* 0x0000a30006057a24 */ /* 0x000fe200078e0205 */
[----:B------:R-:W-:Y:S04]  /*42e0*/  IADD3 R6, P0, R8, UR22, RZ ;  /* 0x0000001608067c10 */ /* 0x000fe8000ff1e0ff */
[----:B------:R-:W-:Y:S02]  /*42f0*/  IADD3.X R5, R9, UR15, R5, P0, !PT ;  /* 0x0000000f09057c10 */ /* 0x000fe400087fe405 */
[C---:B------:R-:W-:Y:S04]  /*4300*/  LEA R9, P0, R4.reuse, c[0x0][0x1f0], 0x1 ;  /* 0x00007c0004097a11 */ /* 0x040fe800078008ff */
[----:B------:R-:W-:Y:S01]  /*4310*/  LEA.HI.X R7, R4, c[0x0][0x1f4], R7, 0x1, P0 ;  /* 0x00007d0004077a11 */ /* 0x000fe200000f0c07 */
[----:B------:R-:W-:Y:S01]  /*4320*/  IMAD.U32 R4, RZ, RZ, UR30 ;  /* 0x0000001eff047e24 */ /* 0x000fe2000f8e00ff */
[C---:B------:R-:W-:Y:S04]  /*4330*/  LEA R10, P0, R6.reuse, c[0x0][0x280], 0x2 ;  /* 0x0000a000060a7a11 */ /* 0x040fe800078010ff */
[----:B------:R-:W-:Y:S01]  /*4340*/  LEA.HI.X R11, R6, c[0x0][0x284], R5, 0x2, P0 ;  /* 0x0000a100060b7a11 */ /* 0x000fe200000f1405 */
[----:B------:R-:W-:Y:S01]  /*4350*/  IMAD.U32 R5, RZ, RZ, UR30 ;  /* 0x0000001eff057e24 */ /* 0x000fe2000f8e00ff */
[----:B------:R-:W-:Y:S01]  /*4360*/  LEA R8, P0, R4, R9, 0x7 ;  /* 0x0000000904087211 */ /* 0x000fe200078038ff */
[----:B------:R-:W-:Y:S01]  /*4370*/  IMAD.U32 R6, RZ, RZ, UR4 ;  /* 0x00000004ff067e24 */ /* 0x000fe2000f8e00ff */
[----:B------:R-:W-:Y:S01]  /*4380*/  UIADD3 UR4, -UR21, UR8, URZ ;  /* 0x0000000815047290 */ /* 0x000fe2000fffe13f */
[----:B------:R-:W-:Y:S03]  /*4390*/  IMAD.U32 R4, RZ, RZ, UR21 ;  /* 0x00000015ff047e24 */ /* 0x000fe6000f8e00ff */
[----:B------:R-:W-:Y:S01]  /*43a0*/  LEA.HI.X R9, R5, R7, R6, 0x7, P0 ;  /* 0x0000000705097211 */ /* 0x000fe200000f3c06 */
[----:B------:R-:W-:Y:S01]  /*43b0*/  IMAD.U32 R5, RZ, RZ, UR21 ;  /* 0x00000015ff057e24 */ /* 0x000fe2000f8e00ff */
[----:B------:R-:W-:Y:S02]  /*43c0*/  LEA R10, P0, R4, R10, 0x2 ;  /* 0x0000000a040a7211 */ /* 0x000fe400078010ff */
[----:B------:R-:W-:Y:S02]  /*43d0*/  SEL R4, RZ, 0x2, P4 ;  /* 0x00000002ff047807 */ /* 0x000fe40002000000 */
[----:B------:R-:W-:Y:S01]  /*43e0*/  LEA.HI.X.SX32 R11, R5, R11, 0x2, P0 ;  /* 0x0000000b050b7211 */ /* 0x000fe200000f16ff */
[----:B------:R-:W-:Y:S01]  /*43f0*/  IMAD.U32 R5, RZ, RZ, UR19 ;  /* 0x00000013ff057e24 */ /* 0x000fe2000f8e00ff */
[----:B------:R-:W-:Y:S02]  /*4400*/  ISETP.LT.AND P0, PT, R216, UR4, PT ;  /* 0x00000004d8007c0c */ /* 0x000fe4000bf01270 */
[----:B------:R-:W-:Y:S01]  /*4410*/  SEL R7, RZ, 0x1, P5 ;  /* 0x00000001ff077807 */ /* 0x000fe20002800000 */
[C---:B------:R-:W-:Y:S01]  /*4420*/  IMAD R6, R5.reuse, 0x3000, R228 ;  /* 0x0000300005067824 */ /* 0x040fe200078e02e4 */
[----:B------:R-:W-:Y:S01]  /*4430*/  ISETP.GE.OR P0, PT, R232, c[0x0][0x1fc], !P0 ;  /* 0x00007f00e8007a0c */ /* 0x000fe20004706670 */
[----:B------:R-:W-:Y:S01]  /*4440*/  @!P1 IMAD R5, R5, 0x40, R220 ;  /* 0x0000004005059824 */ /* 0x000fe200078e02dc */
[----:B------:R-:W-:Y:S11]  /*4450*/  IADD3 R4, R214, R4, R7 ;  /* 0x00000004d6047210 */ /* 0x000ff60007ffe007 */
[----:B------:R-:W-:Y:S01]  /*4460*/  @!PT LDS RZ, [RZ] ;  /* 0x00000000fffff984 */ /* 0x000fe20000000800 */
[----:B------:R-:W-:Y:S01]  /*4470*/  @!PT LDS RZ, [RZ] ;  /* 0x00000000fffff984 */ /* 0x000fe20000000800 */
[----:B------:R-:W-:Y:S01]  /*4480*/  @!PT LDS RZ, [RZ] ;  /* 0x00000000fffff984 */ /* 0x000fe20000000800 */
[----:B------:R1:W-:Y:S01]  /*4490*/  LDGSTS.E.BYPASS.LTC128B.128 [R6], [R8.64], !P0 ;  /* 0x0000000008067fae */ /* 0x0003e2000c101d5c */
[----:B------:R-:W-:Y:S04]  /*44a0*/  LOP3.LUT P0, RZ, R4, 0x2, RZ, 0xc0, !PT ;  /* 0x0000000204ff7812 */ /* 0x000fe8000780c0ff */
[----:B------:R-:W-:Y:S11]  /*44b0*/  ISETP.GE.OR P0, PT, R216, UR4, !P0 ;  /* 0x00000004d8007c0c */ /* 0x000ff6000c706670 */
[----:B------:R-:W-:Y:S02]  /*44c0*/  @!UPT UIADD3 URZ, URZ, URZ, URZ ;  /* 0x0000003f3f3ff290 */ /* 0x000fe4000fffe03f */
[----:B------:R1:W-:Y:S01]  /*44d0*/  LDGSTS.E.BYPASS.LTC128B.128 [R6+0x1000], [R8.64+0x40], !P0 ;  /* 0x0100004008067fae */ /* 0x0003e2000c101d5c */
[----:B------:R-:W-:Y:S01]  /*44e0*/  LOP3.LUT P0, RZ, R4, 0x4, RZ, 0xc0, !PT ;  /* 0x0000000404ff7812 */ /* 0x000fe2000780c0ff */
[----:B------:R-:W-:Y:S03]  /*44f0*/  @!P1 IMAD.SHL.U32 R4, R5, 0x4, RZ ;  /* 0x0000000405049824 */ /* 0x000fe600078e00ff */
[----:B------:R-:W-:Y:S11]  /*4500*/  ISETP.GE.OR P0, PT, R216, UR4, !P0 ;  /* 0x00000004d8007c0c */ /* 0x000ff6000c706670 */
[----:B------:R-:W-:Y:S02]  /*4510*/  @!UPT UIADD3 URZ, URZ, URZ, URZ ;  /* 0x0000003f3f3ff290 */ /* 0x000fe4000fffe03f */
[----:B------:R1:W-:Y:S08]  /*4520*/  LDGSTS.E.BYPASS.LTC128B.128 [R6+0x2000], [R8.64+0x80], !P0 ;  /* 0x0200008008067fae */ /* 0x0003f0000c101d5c */
[----:B------:R1:W-:Y:S02]  /*4530*/  @!P1 LDGSTS.E.BYPASS.LTC128B.128 [R4+0x18280], [R10.64] ;  /* 0x182800000a049fae */ /* 0x0003e4000b901d5c */
.L_x_658:
[-C--:B-12-45:R-:W-:Y:S01]  /*4540*/  HMMA.16816.F32.BF16 R4, R28, R2.reuse, RZ ;  /* 0x000000021c04723c */ /* 0x0b6fe200000418ff */
        /* <DEDUP_REMOVED lines=8> */
[----:B------:R-:W-:Y:S01]  /*45d0*/  UIADD3 UR6, UR20, 0x1, URZ ;  /* 0x0000000114067890 */ /* 0x000fe2000fffe03f */
[----:B------:R-:W2:Y:S01]  /*45e0*/  LDSM.16.MT88.2 R44, [R206+0x2800] ;  /* 0x00280000ce2c783b */ /* 0x000ea20000004100 */
[----:B------:R-:W-:Y:S02]  /*45f0*/  UISETP.GE.AND UP2, UPT, UR20, 0x1, UPT ;  /* 0x000000011400788c */ /* 0x000fe4000bf46270 */
[-C--:B------:R-:W-:Y:S01]  /*4600*/  HMMA.16816.F32.BF16 R12, R24, R20.reuse, RZ ;  /* 0x00000014180c723c */ /* 0x080fe200000418ff */
[----:B------:R-:W-:Y:S01]  /*4610*/  LDSM.16.M88.4 R48, [R202+0x1000] ;  /* 0x00100000ca30783b */ /* 0x000fe20000000200 */
[----:B------:R-:W-:Y:S02]  /*4620*/  UIADD3 UR4, UR19, 0x1, URZ ;  /* 0x0000000113047890 */ /* 0x000fe4000fffe03f */
[----:B------:R-:W-:Y:S01]  /*4630*/  UISETP.GE.AND UP1, UPT, UR19, 0x1, UPT ;  /* 0x000000011300788c */ /* 0x000fe2000bf26270 */
[----:B------:R-:W-:Y:S01]  /*4640*/  LDSM.16.MT88.2 R46, [R206+0x2c00] ;  /* 0x002c0000ce2e783b */ /* 0x000fe20000004100 */
[----:B------:R-:W-:Y:S02]  /*4650*/  USEL UR5, UR7, URZ, !UP3 ;  /* 0x0000003f07057287 */ /* 0x000fe4000d800000 */
[C---:B------:R-:W-:Y:S01]  /*4660*/  HMMA.16816.F32.BF16 R16, R28.reuse, R20, RZ ;  /* 0x000000141c10723c */ /* 0x040fe200000418ff */
[----:B------:R-:W-:Y:S01]  /*4670*/  LDSM.16.M88.4 R52, [R205+0x2000] ;  /* 0x00200000cd34783b */ /* 0x000fe20000000200 */
[----:B------:R-:W-:Y:S02]  /*4680*/  USEL UR20, UR6, URZ, !UP2 ;  /* 0x0000003f06147287 */ /* 0x000fe4000d000000 */
[----:B------:R-:W-:Y:S01]  /*4690*/  USEL UR19, UR4, URZ, !UP1 ;  /* 0x0000003f04137287 */ /* 0x000fe2000c800000 */
[----:B------:R-:W0:Y:S03]  /*46a0*/  LDGDEPBAR ;  /* 0x00000000000079af */ /* 0x000e260000000000 */
[-C--:B------:R-:W-:Y:S01]  /*46b0*/  HMMA.16816.F32.BF16 R20, R28, R32.reuse, RZ ;  /* 0x000000201c14723c */ /* 0x080fe200000418ff */
[----:B------:R-:W3:Y:S04]  /*46c0*/  LDSM.16.MT88.2 R28, [R206+0x4800] ;  /* 0x00480000ce1c783b */ /* 0x000ee80000004100 */
[----:B------:R-:W-:Y:S03]  /*46d0*/  LDSM.16.MT88.2 R30, [R206+0xc00] ;  /* 0x000c0000ce1e783b */ /* 0x000fe60000004100 */
[----:B------:R-:W-:Y:S08]  /*46e0*/  HMMA.16816.F32.BF16 R24, R24, R32, RZ ;  /* 0x000000201818723c */ /* 0x000ff000000418ff */
[-C--:B------:R-:W-:Y:S08]  /*46f0*/  HMMA.16816.F32.BF16 R4, R60, R34.reuse, R4 ;  /* 0x000000223c04723c */ /* 0x080ff00000041804 */
[C---:B------:R-:W-:Y:S01]  /*4700*/  HMMA.16816.F32.BF16 R8, R64.reuse, R34, R8 ;  /* 0x000000224008723c */ /* 0x040fe20000041808 */
[----:B------:R-:W4:Y:S07]  /*4710*/  LDSM.16.M88.4 R32, [R202] ;  /* 0x00000000ca20783b */ /* 0x000f2e0000000200 */
[-C--:B------:R-:W-:Y:S08]  /*4720*/  HMMA.16816.F32.BF16 R12, R64, R56.reuse, R12 ;  /* 0x00000038400c723c */ /* 0x080ff0000004180c */
[C---:B------:R-:W-:Y:S01]  /*4730*/  HMMA.16816.F32.BF16 R16, R60.reuse, R56, R16 ;  /* 0x000000383c10723c */ /* 0x040fe20000041810 */
[----:B------:R-:W-:Y:S07]  /*4740*/  LDSM.16.M88.4 R56, [R205+0x3000] ;  /* 0x00300000cd38783b */ /* 0x000fee0000000200 */
[-C--:B------:R-:W-:Y:S01]  /*4750*/  HMMA.16816.F32.BF16 R20, R60, R164.reuse, R20 ;  /* 0x000000a43c14723c */ /* 0x080fe20000041814 */
[----:B------:R-:W-:Y:S07]  /*4760*/  LDSM.16.MT88.2 R60, [R206+0x3000] ;  /* 0x00300000ce3c783b */ /* 0x000fee0000004100 */
[----:B------:R-:W-:Y:S08]  /*4770*/  HMMA.16816.F32.BF16 R24, R64, R164, R24 ;  /* 0x000000a44018723c */ /* 0x000ff00000041818 */
[-C--:B-1----:R-:W-:Y:S08]  /*4780*/  HMMA.16816.F32.BF16 R4, R36, R2.reuse, R4 ;  /* 0x000000022404723c */ /* 0x082ff00000041804 */
[C---:B------:R-:W-:Y:S01]  /*4790*/  HMMA.16816.F32.BF16 R8, R40.reuse, R2, R8 ;  /* 0x000000022808723c */ /* 0x040fe20000041808 */
[----:B------:R-:W1:Y:S07]  /*47a0*/  LDSM.16.MT88.2 R2, [R206+0x4c00] ;  /* 0x004c0000ce02783b */ /* 0x000e6e0000004100 */
[-C--:B--2---:R-:W-:Y:S08]  /*47b0*/  HMMA.16816.F32.BF16 R12, R40, R44.reuse, R12 ;  /* 0x0000002c280c723c */ /* 0x084ff0000004180c */
[C---:B------:R-:W-:Y:S01]  /*47c0*/  HMMA.16816.F32.BF16 R16, R36.reuse, R44, R16 ;  /* 0x0000002c2410723c */ /* 0x040fe20000041810 */
[----:B------:R-:W2:Y:S07]  /*47d0*/  LDSM.16.MT88.2 R44, [R206+0x1000] ;  /* 0x00100000ce2c783b */ /* 0x000eae0000004100 */
[-C--:B---3--:R-:W-:Y:S01]  /*47e0*/  HMMA.16816.F32.BF16 R20, R36, R28.reuse, R20 ;  /* 0x0000001c2414723c */ /* 0x088fe20000041814 */
[----:B------:R-:W-:Y:S07]  /*47f0*/  LDSM.16.M88.4 R36, [R204+0x2000] ;  /* 0x00200000cc24783b */ /* 0x000fee0000000200 */
[----:B------:R-:W-:Y:S01]  /*4800*/  HMMA.16816.F32.BF16 R24, R40, R28, R24 ;  /* 0x0000001c2818723c */ /* 0x000fe20000041818 */
[----:B------:R-:W3:Y:S04]  /*4810*/  LDSM.16.MT88.2 R28, [R206+0x5000] ;  /* 0x00500000ce1c783b */ /* 0x000ee80000004100 */
[----:B------:R-:W-:Y:S03]  /*4820*/  LDSM.16.M88.4 R40, [R204+0x3000] ;  /* 0x00300000cc28783b */ /* 0x000fe60000000200 */
[-C--:B----4-:R-:W-:Y:S08]  /*4830*/  HMMA.16816.F32.BF16 R4, R32, R30.reuse, R4 ;  /* 0x0000001e2004723c */ /* 0x090ff00000041804 */
[C---:B------:R-:W-:Y:S01]  /*4840*/  HMMA.16816.F32.BF16 R8, R48.reuse, R30, R8 ;  /* 0x0000001e3008723c */ /* 0x040fe20000041808 */
[----:B------:R-:W4:Y:S07]  /*4850*/  LDSM.16.MT88.2 R30, [R206+0x1400] ;  /* 0x00140000ce1e783b */ /* 0x000f2e0000004100 */
[-C--:B------:R-:W-:Y:S08]  /*4860*/  HMMA.16816.F32.BF16 R12, R48, R46.reuse, R12 ;  /* 0x0000002e300c723c */ /* 0x080ff0000004180c */
[C---:B------:R-:W-:Y:S01]  /*4870*/  HMMA.16816.F32.BF16 R16, R32.reuse, R46, R16 ;  /* 0x0000002e2010723c */ /* 0x040fe20000041810 */
[----:B------:R-:W5:Y:S07]  /*4880*/  LDSM.16.MT88.2 R46, [R206+0x3400] ;  /* 0x00340000ce2e783b */ /* 0x000f6e0000004100 */
        /* <DEDUP_REMOVED lines=19> */
[-C--:B-----5:R-:W-:Y:S08]  /*49c0*/  HMMA.16816.F32.BF16 R12, R40, R46.reuse, R12 ;  /* 0x0000002e280c723c */ /* 0x0a0ff0000004180c */
[C---:B------:R-:W-:Y:S01]  /*49d0*/  HMMA.16816.F32.BF16 R16, R36.reuse, R46, R16 ;  /* 0x0000002e2410723c */ /* 0x040fe20000041810 */
[----:B------:R-:W5:Y:S07]  /*49e0*/  LDSM.16.MT88.2 R46, [R206+0x3c00] ;  /* 0x003c0000ce2e783b */ /* 0x000f6e0000004100 */
[-C--:B-1----:R-:W-:Y:S01]  /*49f0*/  HMMA.16816.F32.BF16 R20, R36, R2.reuse, R20 ;  /* 0x000000022414723c */ /* 0x082fe20000041814 */
[----:B------:R-:W-:Y:S07]  /*4a00*/  LDSM.16.MT88.4 R36, [R207+0x1cc80] ;  /* 0x01cc8000cf24783b */ /* 0x000fee0000004200 */
[----:B------:R-:W-:Y:S01]  /*4a10*/  HMMA.16816.F32.BF16 R24, R40, R2, R24 ;  /* 0x000000022818723c */ /* 0x000fe20000041818 */
[----:B------:R-:W1:Y:S04]  /*4a20*/  LDSM.16.MT88.2 R2, [R206+0x5c00] ;  /* 0x005c0000ce02783b */ /* 0x000e680000004100 */
[----:B------:R-:W-:Y:S03]  /*4a30*/  LDSM.16.MT88.4 R40, [R207+0x1ec80] ;  /* 0x01ec8000cf28783b */ /* 0x000fe60000004200 */
[-C--:B--2---:R-:W-:Y:S08]  /*4a40*/  HMMA.16816.F32.BF16 R4, R32, R44.reuse, R4 ;  /* 0x0000002c2004723c */ /* 0x084ff00000041804 */
[C---:B------:R-:W-:Y:S08]  /*4a50*/  HMMA.16816.F32.BF16 R8, R48.reuse, R44, R8 ;  /* 0x0000002c3008723c */ /* 0x040ff00000041808 */
[-C--:B------:R-:W-:Y:S08]  /*4a60*/  HMMA.16816.F32.BF16 R12, R48, R60.reuse, R12 ;  /* 0x0000003c300c723c */ /* 0x080ff0000004180c */
[C---:B------:R-:W-:Y:S08]  /*4a70*/  HMMA.16816.F32.BF16 R16, R32.reuse, R60, R16 ;  /* 0x0000003c2010723c */ /* 0x040ff00000041810 */
[-C--:B---3--:R-:W-:Y:S07]  /*4a80*/  HMMA.16816.F32.BF16 R20, R32, R28.reuse, R20 ;  /* 0x0000001c2014723c */ /* 0x088fee0000041814 */
[----:B------:R-:W-:Y:S01]  /*4a90*/  IMAD.U32 R35, RZ, RZ, UR11 ;  /* 0x0000000bff237e24 */ /* 0x000fe2000f8e00ff */
[----:B------:R-:W-:Y:S04]  /*4aa0*/  HMMA.16816.F32.BF16 R24, R48, R28, R24 ;  /* 0x0000001c3018723c */ /* 0x000fe80000041818 */
[----:B------:R-:W-:Y:S01]  /*4ab0*/  IADD3 R33, P0, R238, UR11, RZ ;  /* 0x0000000bee217c10 */ /* 0x000fe2000ff1e0ff */
[----:B------:R-:W-:Y:S03]  /*4ac0*/  UMOV UR11, UR18 ;  /* 0x00000012000b7c82 */ /* 0x000fe60008000000 */
[-C--:B----4-:R-:W-:Y:S05]  /*4ad0*/  HMMA.16816.F32.BF16 R4, R52, R30.reuse, R4 ;  /* 0x0000001e3404723c */ /* 0x090fea0000041804 */
[----:B------:R-:W-:Y:S02]  /*4ae0*/  LEA.HI.X.SX32 R32, R35, R236, 0x1, P0 ;  /* 0x000000ec23207211 */ /* 0x000fe400000f0eff */
[C---:B------:R-:W-:Y:S01]  /*4af0*/  LEA R44, P0, R33.reuse, c[0x0][0x220], 0x2 ;  /* 0x00008800212c7a11 */ /* 0x040fe200078010ff */
[C---:B------:R-:W-:Y:S01]  /*4b00*/  HMMA.16816.F32.BF16 R8, R56.reuse, R30, R8 ;  /* 0x0000001e3808723c */ /* 0x040fe20000041808 */
[----:B------:R-:W-:Y:S03]  /*4b10*/  LDSM.16.MT88.4 R28, [R166+0xd080] ;  /* 0x00d08000a61c783b */ /* 0x000fe60000004200 */
[----:B------:R-:W-:Y:S02]  /*4b20*/  LEA.HI.X R45, R33, c[0x0][0x224], R32, 0x2, P0 ;  /* 0x00008900212d7a11 */ /* 0x000fe400000f1420 */
[----:B------:R-:W-:Y:S01]  /*4b30*/  LDSM.16.MT88.4 R32, [R166+0xe080] ;  /* 0x00e08000a620783b */ /* 0x000fe20000004200 */
[----:B------:R-:W-:Y:S01]  /*4b40*/  PLOP3.LUT P0, PT, PT, PT, UP0, 0x40, 0x0 ;  /* 0x000000000000781c */ /* 0x000fe20003f0e808 */
[-C--:B-----5:R-:W-:Y:S07]  /*4b50*/  HMMA.16816.F32.BF16 R12, R56, R46.reuse, R12 ;  /* 0x0000002e380c723c */ /* 0x0a0fee000004180c */
        /* <DEDUP_REMOVED lines=22> */
[----:B------:R-:W-:Y:S04]  /*4cc0*/  RED.E.ADD.F32.FTZ.RN.STRONG.GPU [R44.64+0x4000], R20 ;  /* 0x004000142c00798e */ /* 0x000fe8000c10e79c */
[----:B------:R-:W-:Y:S04]  /*4cd0*/  RED.E.ADD.F32.FTZ.RN.STRONG.GPU [R44.64+0x4400], R21 ;  /* 0x004400152c00798e */ /* 0x000fe8000c10e79c */
[----:B------:R-:W-:Y:S04]  /*4ce0*/  RED.E.ADD.F32.FTZ.RN.STRONG.GPU [R44.64+0x4800], R22 ;  /* 0x004800162c00798e */ /* 0x000fe8000c10e79c */
[----:B------:R-:W-:Y:S04]  /*4cf0*/  RED.E.ADD.F32.FTZ.RN.STRONG.GPU [R44.64+0x4c00], R23 ;  /* 0x004c00172c00798e */ /* 0x000fe8000c10e79c */
[----:B------:R-:W3:Y:S01]  /*4d00*/  LDSM.16.MT88.4 R20, [R166+0xc480] ;  /* 0x00c48000a614783b */ /* 0x000ee20000004200 */
[-C--:B-1----:R-:W-:Y:S03]  /*4d10*/  HMMA.16816.F32.BF16 R116, R8, R16.reuse, R116 ;  /* 0x000000100874723c */ /* 0x082fe60000041874 */
[----:B------:R-:W-:Y:S04]  /*4d20*/  RED.E.ADD.F32.FTZ.RN.STRONG.GPU [R44.64+0x5000], R24 ;  /* 0x005000182c00798e */ /* 0x000fe8000c10e79c */
[----:B------:R-:W-:Y:S04]  /*4d30*/  RED.E.ADD.F32.FTZ.RN.STRONG.GPU [R44.64+0x5400], R25 ;  /* 0x005400192c00798e */ /* 0x000fe8000c10e79c */
[----:B------:R-:W-:Y:S04]  /*4d40*/  RED.E.ADD.F32.FTZ.RN.STRONG.GPU [R44.64+0x5800], R26 ;  /* 0x0058001a2c00798e */ /* 0x000fe8000c10e79c */
[----:B------:R-:W-:Y:S01]  /*4d50*/  RED.E.ADD.F32.FTZ.RN.STRONG.GPU [R44.64+0x5c00], R27 ;  /* 0x005c001b2c00798e */ /* 0x000fe2000c10e79c */
[C---:B--2---:R-:W-:Y:S03]  /*4d60*/  HMMA.16816.F32.BF16 R120, R12.reuse, R16, R120 ;  /* 0x000000100c78723c */ /* 0x044fe60000041878 */
[----:B------:R-:W1:Y:S04]  /*4d70*/  LDSM.16.MT88.4 R24, [R166+0xd480] ;  /* 0x00d48000a618783b */ /* 0x000e680000004200 */
[----:B------:R-:W-:Y:S01]  /*4d80*/  LDSM.16.MT88.4 R44, [R207+0x1fc80] ;  /* 0x01fc8000cf2c783b */ /* 0x000fe20000004200 */
        /* <DEDUP_REMOVED lines=11> */
[----:B------:R-:W-:Y:S07]  /*4e40*/  LDSM.16.MT88.4 R12, [R166+0xc880] ;  /* 0x00c88000a60c783b */ /* 0x000fee0000004200 */
[----:B------:R-:W-:Y:S01]  /*4e50*/  HMMA.16816.F32.BF16 R160, R8, R34, R160 ;  /* 0x0000002208a0723c */ /* 0x000fe200000418a0 */
[----:B------:R-:W4:Y:S04]  /*4e60*/  LDSM.16.MT88.4 R8, [R207+0x1d480] ;  /* 0x01d48000cf08783b */ /* 0x000f280000004200 */
[----:B------:R-:W5:Y:S03]  /*4e70*/  LDSM.16.MT88.4 R32, [R166+0xd880] ;  /* 0x00d88000a620783b */ /* 0x000f660000004200 */
[-C--:B---3--:R-:W-:Y:S08]  /*4e80*/  HMMA.16816.F32.BF16 R116, R36, R20.reuse, R116 ;  /* 0x000000142474723c */ /* 0x088ff00000041874 */
[C---:B------:R-:W-:Y:S08]  /*4e90*/  HMMA.16816.F32.BF16 R120, R40.reuse, R20, R120 ;  /* 0x000000142878723c */ /* 0x040ff00000041878 */
[-C--:B------:R-:W-:Y:S08]  /*4ea0*/  HMMA.16816.F32.BF16 R124, R40, R22.reuse, R124 ;  /* 0x00000016287c723c */ /* 0x080ff0000004187c */
[C---:B------:R-:W-:Y:S01]  /*4eb0*/  HMMA.16816.F32.BF16 R128, R36.reuse, R22, R128 ;  /* 0x000000162480723c */ /* 0x040fe20000041880 */
[----:B------:R-:W3:Y:S07]  /*4ec0*/  LDSM.16.MT88.4 R20, [R166+0xe880] ;  /* 0x00e88000a614783b */ /* 0x000eee0000004200 */
[-C--:B-1----:R-:W-:Y:S08]  /*4ed0*/  HMMA.16816.F32.BF16 R132, R36, R24.reuse, R132 ;  /* 0x000000182484723c */ /* 0x082ff00000041884 */
[C---:B------:R-:W-:Y:S08]  /*4ee0*/  HMMA.16816.F32.BF16 R136, R40.reuse, R24, R136 ;  /* 0x000000182888723c */ /* 0x040ff00000041888 */
[-C--:B------:R-:W-:Y:S08]  /*4ef0*/  HMMA.16816.F32.BF16 R140, R40, R26.reuse, R140 ;  /* 0x0000001a288c723c */ /* 0x080ff0000004188c */
[C---:B------:R-:W-:Y:S01]  /*4f00*/  HMMA.16816.F32.BF16 R144, R36.reuse, R26, R144 ;  /* 0x0000001a2490723c */ /* 0x040fe20000041890 */
[----:B------:R-:W-:Y:S07]  /*4f10*/  LDSM.16.MT88.4 R24, [R207+0x1dc80] ;  /* 0x01dc8000cf18783b */ /* 0x000fee0000004200 */
[-C--:B--2---:R-:W-:Y:S08]  /*4f20*/  HMMA.16816.F32.BF16 R148, R36, R16.reuse, R148 ;  /* 0x000000102494723c */ /* 0x084ff00000041894 */
[C---:B------:R-:W-:Y:S08]  /*4f30*/  HMMA.16816.F32.BF16 R152, R40.reuse, R16, R152 ;  /* 0x000000102898723c */ /* 0x040ff00000041898 */
[-C--:B------:R-:W-:Y:S01]  /*4f40*/  HMMA.16816.F32.BF16 R156, R40, R18.reuse, R156 ;  /* 0x00000012289c723c */ /* 0x080fe2000004189c */
[----:B------:R-:W1:Y:S07]  /*4f50*/  LDSM.16.MT88.4 R40, [R166+0xcc80] ;  /* 0x00cc8000a628783b */ /* 0x000e6e0000004200 */
[----:B------:R-:W-:Y:S01]  /*4f60*/  HMMA.16816.F32.BF16 R160, R36, R18, R160 ;  /* 0x0000001224a0723c */ /* 0x000fe200000418a0 */
[----:B------:R-:W2:Y:S04]  /*4f70*/  LDSM.16.MT88.4 R16, [R166+0xdc80] ;  /* 0x00dc8000a610783b */ /* 0x000ea80000004200 */
[----:B------:R-:W1:Y:S03]  /*4f80*/  LDSM.16.MT88.4 R36, [R166+0xec80] ;  /* 0x00ec8000a624783b */ /* 0x000e660000004200 */
        /* <DEDUP_REMOVED lines=8> */
[-C--:B---3--:R-:W-:Y:S08]  /*5010*/  HMMA.16816.F32.BF16 R148, R8, R20.reuse, R148 ;  /* 0x000000140894723c */ /* 0x088ff00000041894 */
[C---:B------:R-:W-:Y:S08]  /*5020*/  HMMA.16816.F32.BF16 R152, R28.reuse, R20, R152 ;  /* 0x000000141c98723c */ /* 0x040ff00000041898 */
[-C--:B------:R-:W-:Y:S08]  /*5030*/  HMMA.16816.F32.BF16 R156, R28, R22.reuse, R156 ;  /* 0x000000161c9c723c */ /* 0x080ff0000004189c */
[----:B------:R-:W-:Y:S08]  /*5040*/  HMMA.16816.F32.BF16 R160, R8, R22, R160 ;  /* 0x0000001608a0723c */ /* 0x000ff000000418a0 */
[-C--:B-1----:R-:W-:Y:S08]  /*5050*/  HMMA.16816.F32.BF16 R116, R24, R40.reuse, R116 ;  /* 0x000000281874723c */ /* 0x082ff00000041874 */
[C---:B------:R-:W-:Y:S08]  /*5060*/  HMMA.16816.F32.BF16 R120, R44.reuse, R40, R120 ;  /* 0x000000282c78723c */ /* 0x040ff00000041878 */
[-C--:B------:R-:W-:Y:S08]  /*5070*/  HMMA.16816.F32.BF16 R124, R44, R42.reuse, R124 ;  /* 0x0000002a2c7c723c */ /* 0x080ff0000004187c */
[C---:B------:R-:W-:Y:S08]  /*5080*/  HMMA.16816.F32.BF16 R128, R24.reuse, R42, R128 ;  /* 0x0000002a1880723c */ /* 0x040ff00000041880 */
[-C--:B--2---:R-:W-:Y:S08]  /*5090*/  HMMA.16816.F32.BF16 R132, R24, R16.reuse, R132 ;  /* 0x000000101884723c */ /* 0x084ff00000041884 */
[C---:B------:R-:W-:Y:S08]  /*50a0*/  HMMA.16816.F32.BF16 R136, R44.reuse, R16, R136 ;  /* 0x000000102c88723c */ /* 0x040ff00000041888 */
[-C--:B------:R-:W-:Y:S08]  /*50b0*/  HMMA.16816.F32.BF16 R140, R44, R18.reuse, R140 ;  /* 0x000000122c8c723c */ /* 0x080ff0000004188c */
[C---:B------:R-:W-:Y:S08]  /*50c0*/  HMMA.16816.F32.BF16 R144, R24.reuse, R18, R144 ;  /* 0x000000121890723c */ /* 0x040ff00000041890 */
[-C--:B------:R-:W-:Y:S08]  /*50d0*/  HMMA.16816.F32.BF16 R148, R24, R36.reuse, R148 ;  /* 0x000000241894723c */ /* 0x080ff00000041894 */
[C---:B------:R-:W-:Y:S08]  /*50e0*/  HMMA.16816.F32.BF16 R152, R44.reuse, R36, R152 ;  /* 0x000000242c98723c */ /* 0x040ff00000041898 */
[-C--:B------:R-:W-:Y:S08]  /*50f0*/  HMMA.16816.F32.BF16 R156, R44, R38.reuse, R156 ;  /* 0x000000262c9c723c */ /* 0x080ff0000004189c */
[----:B------:R-:W-:Y:S01]  /*5100*/  HMMA.16816.F32.BF16 R160, R24, R38, R160 ;  /* 0x0000002618a0723c */ /* 0x000fe200000418a0 */
[----:B------:R-:W-:-:S07]  /*5110*/  @P0 BRA `(.L_x_659) ;  /* 0xffffce1000000947 */ /* 0x000fce000383ffff */
.L_x_656:
[----:B------:R-:W1:Y:S01]  /*5120*/  S2R R0, SR_TID.X ;  /* 0x0000000000007919 */ /* 0x000e620000002100 */
[----:B------:R-:W-:Y:S01]  /*5130*/  LEA.HI R8, R215, R215, RZ, 0x1 ;  /* 0x000000d7d7087211 */ /* 0x000fe200078f08ff */
[----:B------:R-:W-:Y:S01]  /*5140*/  FMUL.FTZ R116, R116, c[0x0][0x298] ;  /* 0x0000a60074747a20 */ /* 0x000fe20000410000 */
[----:B------:R-:W-:Y:S01]  /*5150*/  F2FP.BF16.PACK_AB R68, R69, R68 ;  /* 0x000000444544723e */ /* 0x000fe200000010ff */
[----:B------:R-:W-:Y:S01]  /*5160*/  BAR.SYNC.DEFER_BLOCKING 0x1, 0x100 ;  /* 0x0044000000007b1d */ /* 0x000fe20000010000 */
[----:B------:R-:W-:Y:S01]  /*5170*/  SHF.R.S32.HI R9, RZ, 0x1, R8 ;  /* 0x00000001ff097819 */ /* 0x000fe20000011408 */
[----:B------:R-:W-:Y:S01]  /*5180*/  FMUL.FTZ R117, R117, c[0x0][0x298] ;  /* 0x0000a60075757a20 */ /* 0x000fe20000410000 */
[----:B------:R-:W-:Y:S01]  /*5190*/  LOP3.LUT R8, R8, 0x3fffffe, RZ, 0xc0, !PT ;  /* 0x03fffffe08087812 */ /* 0x000fe200078ec0ff */
[----:B------:R-:W-:Y:S01]  /*51a0*/  FMUL.FTZ R118, R118, c[0x0][0x298] ;  /* 0x0000a60076767a20 */ /* 0x000fe20000410000 */
[C---:B------:R-:W-:Y:S01]  /*51b0*/  LOP3.LUT P0, RZ, R9.reuse, 0x2, RZ, 0xc0, !PT ;  /* 0x0000000209ff7812 */ /* 0x040fe2000780c0ff */
[----:B------:R-:W-:Y:S01]  /*51c0*/  IMAD.SHL.U32 R7, R9, 0x40, RZ ;  /* 0x0000004009077824 */ /* 0x000fe200078e00ff */
[----:B------:R-:W-:Y:S01]  /*51d0*/  F2FP.BF16.PACK_AB R70, R71, R70 ;  /* 0x000000464746723e */ /* 0x000fe200000010ff */
[----:B------:R-:W-:Y:S01]  /*51e0*/  IMAD.IADD R8, R215, 0x1, -R8 ;  /* 0x00000001d7087824 */ /* 0x000fe200078e0a08 */
[----:B------:R-:W-:Y:S01]  /*51f0*/  F2FP.BF16.PACK_AB R80, R81, R80 ;  /* 0x000000505150723e */ /* 0x000fe200000010ff */
[----:B------:R-:W-:Y:S01]  /*5200*/  FMUL.FTZ R119, R119, c[0x0][0x298] ;  /* 0x0000a60077777a20 */ /* 0x000fe20000410000 */
[----:B------:R-:W-:Y:S01]  /*5210*/  LOP3.LUT R7, R7, 0xc0, RZ, 0xc0, !PT ;  /* 0x000000c007077812 */ /* 0x000fe200078ec0ff */
        /* <DEDUP_REMOVED lines=9> */
[--C-:B-1----:R-:W-:Y:S01]  /*52b0*/  SHF.R.S32.HI R3, RZ, 0x1f, R0.reuse ;  /* 0x0000001fff037819 */ /* 0x102fe20000011400 */
[----:B------:R-:W-:Y:S01]  /*52c0*/  FMUL.FTZ R121, R121, c[0x0][0x298] ;  /* 0x0000a60079797a20 */ /* 0x000fe20000410000 */
[----:B------:R-:W-:Y:S01]  /*52d0*/  SHF.R.S32.HI R11, RZ, 0x1f, R0 ;  /* 0x0000001fff0b7819 */ /* 0x000fe20000011400 */
[----:B------:R-:W-:Y:S01]  /*52e0*/  FMUL.FTZ R122, R122, c[0x0][0x298] ;  /* 0x0000a6007a7a7a20 */ /* 0x000fe20000410000 */
[-C--:B------:R-:W-:Y:S01]  /*52f0*/  LEA.HI R2, R3, R0.reuse, RZ, 0x5 ;  /* 0x0000000003027211 */ /* 0x080fe200078f28ff */
[----:B------:R-:W-:Y:S01]  /*5300*/  FMUL.FTZ R123, R123, c[0x0][0x298] ;  /* 0x0000a6007b7b7a20 */ /* 0x000fe20000410000 */
[-C--:B------:R-:W-:Y:S01]  /*5310*/  LEA.HI R6, R11, R0.reuse, RZ, 0x2 ;  /* 0x000000000b067211 */ /* 0x080fe200078f10ff */
[----:B------:R-:W-:Y:S01]  /*5320*/  FMUL.FTZ R124, R124, c[0x0][0x298] ;  /* 0x0000a6007c7c7a20 */ /* 0x000fe20000410000 */
[--C-:B--2---:R-:W-:Y:S01]  /*5330*/  SHF.R.S32.HI R5, RZ, 0x5, R2.reuse ;  /* 0x00000005ff057819 */ /* 0x104fe20000011402 */
[----:B------:R-:W-:Y:S01]  /*5340*/  FMUL.FTZ R125, R125, c[0x0][0x298] ;  /* 0x0000a6007d7d7a20 */ /* 0x000fe20000410000 */
[----:B------:R-:W-:Y:S01]  /*5350*/  SHF.R.S32.HI R2, RZ, 0x1f, R2 ;  /* 0x0000001fff027819 */ /* 0x000fe20000011402 */
[----:B------:R-:W-:Y:S01]  /*5360*/  FMUL.FTZ R126, R126, c[0x0][0x298] ;  /* 0x0000a6007e7e7a20 */ /* 0x000fe20000410000 */
[----:B------:R-:W-:Y:S01]  /*5370*/  LEA.HI R4, R11, R0, RZ, 0x7 ;  /* 0x000000000b047211 */ /* 0x000fe200078f38ff */
[----:B------:R-:W-:Y:S01]  /*5380*/  FMUL.FTZ R127, R127, c[0x0][0x298] ;  /* 0x0000a6007f7f7a20 */ /* 0x000fe20000410000 */
[----:B------:R-:W-:Y:S01]  /*5390*/  LEA.HI R2, R2, R5, RZ, 0x2 ;  /* 0x0000000502027211 */ /* 0x000fe200078f10ff */
[----:B------:R-:W-:Y:S01]  /*53a0*/  FMUL.FTZ R132, R132, c[0x0][0x298] ;  /* 0x0000a60084847a20 */ /* 0x000fe20000410000 */
[----:B------:R-:W-:Y:S01]  /*53b0*/  LOP3.LUT R11, R6, 0xfffffffc, RZ, 0xc0, !PT ;  /* 0xfffffffc060b7812 */ /* 0x000fe200078ec0ff */
[----:B------:R-:W-:Y:S01]  /*53c0*/  FMUL.FTZ R133, R133, c[0x0][0x298] ;  /* 0x0000a60085857a20 */ /* 0x000fe20000410000 */
[----:B------:R-:W-:Y:S01]  /*53d0*/  LOP3.LUT R2, R2, 0xfffffffc, RZ, 0xc0, !PT ;  /* 0xfffffffc02027812 */ /* 0x000fe200078ec0ff */
[----:B------:R-:W-:Y:S01]  /*53e0*/  FMUL.FTZ R134, R134, c[0x0][0x298] ;  /* 0x0000a60086867a20 */ /* 0x000fe20000410000 */
[----:B------:R-:W-:Y:S01]  /*53f0*/  SHF.R.U32.HI R4, RZ, 0x4, R4 ;  /* 0x00000004ff047819 */ /* 0x000fe20000011604 */
[----:B------:R-:W-:Y:S01]  /*5400*/  IMAD.IADD R11, R0, 0x1, -R11 ;  /* 0x00000001000b7824 */ /* 0x000fe200078e0a0b */
[----:B------:R-:W-:Y:S01]  /*5410*/  F2FP.BF16.PACK_AB R78, R79, R78 ;  /* 0x0000004e4f4e723e */ /* 0x000fe200000010ff */
[----:B------:R-:W-:Y:S01]  /*5420*/  IMAD.IADD R2, R5, 0x1, -R2 ;  /* 0x0000000105027824 */ /* 0x000fe200078e0a02 */
[----:B------:R-:W-:Y:S01]  /*5430*/  LOP3.LUT R4, R7, 0x8, R4, 0xf8, !PT ;  /* 0x0000000807047812 */ /* 0x000fe200078ef804 */
[----:B------:R-:W-:Y:S01]  /*5440*/  FMUL.FTZ R135, R135, c[0x0][0x298] ;  /* 0x0000a60087877a20 */ /* 0x000fe20000410000 */
[----:B------:R-:W-:Y:S01]  /*5450*/  SHF.R.U32.HI R7, RZ, 0x3, R7 ;  /* 0x00000003ff077819 */ /* 0x000fe20000011607 */
[----:B------:R-:W-:Y:S01]  /*5460*/  IMAD R11, R2, 0x100, R11 ;  /* 0x00000100020b7824 */ /* 0x000fe200078e020b */
[----:B------:R-:W-:Y:S01]  /*5470*/  F2FP.BF16.PACK_AB R84, R85, R84 ;  /* 0x000000545554723e */ /* 0x000fe200000010ff */
[----:B------:R-:W-:Y:S01]  /*5480*/  FMUL.FTZ R144, R144, c[0x0][0x298] ;  /* 0x0000a60090907a20 */ /* 0x000fe20000410000 */
[----:B------:R-:W-:Y:S01]  /*5490*/  LOP3.LUT R4, R4, R7, RZ, 0x3c, !PT ;  /* 0x0000000704047212 */ /* 0x000fe200078e3cff */
[----:B------:R-:W-:Y:S01]  /*54a0*/  IMAD R11, R8, 0x10, R11 ;  /* 0x00000010080b7824 */ /* 0x000fe200078e020b */
[----:B------:R-:W-:Y:S01]  /*54b0*/  F2FP.BF16.PACK_AB R86, R87, R86 ;  /* 0x000000565756723e */ /* 0x000fe200000010ff */
[----:B------:R-:W-:Y:S01]  /*54c0*/  FMUL.FTZ R145, R145, c[0x0][0x298] ;  /* 0x0000a60091917a20 */ /* 0x000fe20000410000 */
[----:B------:R-:W-:Y:S01]  /*54d0*/  F2FP.BF16.PACK_AB R96, R97, R96 ;  /* 0x000000606160723e */ /* 0x000fe200000010ff */
[----:B------:R-:W-:Y:S01]  /*54e0*/  IMAD.U32 R4, R11, 0x2, R4 ;  /* 0x000000020b047824 */ /* 0x000fe200078e0004 */
[----:B------:R-:W-:Y:S01]  /*54f0*/  F2FP.BF16.PACK_AB R98, R99, R98 ;  /* 0x000000626362723e */ /* 0x000fe200000010ff */
[----:B------:R-:W-:Y:S01]  /*5500*/  FMUL.FTZ R146, R146, c[0x0][0x298] ;  /* 0x0000a60092927a20 */ /* 0x000fe20000410000 */
[----:B------:R-:W-:Y:S01]  /*5510*/  F2FP.BF16.PACK_AB R88, R89, R88 ;  /* 0x000000585958723e */ /* 0x000fe200000010ff */
[----:B------:R-:W-:Y:S01]  /*5520*/  IMAD.SHL.U32 R5, R4, 0x2, RZ ;  /* 0x0000000204057824 */ /* 0x000fe200078e00ff */
[----:B------:R-:W-:Y:S01]  /*5530*/  F2FP.BF16.PACK_AB R90, R91, R90 ;  /* 0x0000005a5b5a723e */ /* 0x000fe200000010ff */
[----:B------:R-:W-:Y:S01]  /*5540*/  FMUL.FTZ R147, R147, c[0x0][0x298] ;  /* 0x0000a60093937a20 */ /* 0x000fe20000410000 */
[----:B------:R-:W-:Y:S01]  /*5550*/  F2FP.BF16.PACK_AB R92, R93, R92 ;  /* 0x0000005c5d5c723e */ /* 0x000fe200000010ff */
[----:B------:R-:W-:Y:S01]  /*5560*/  FMUL.FTZ R136, R136, c[0x0][0x298] ;  /* 0x0000a60088887a20 */ /* 0x000fe20000410000 */
[C---:B------:R-:W-:Y:S01]  /*5570*/  IADD3 R7, R5.reuse, 0x20, RZ ;  /* 0x0000002005077810 */ /* 0x040fe20007ffe0ff */
[----:B------:R-:W-:Y:S01]  /*5580*/  STS [R5+0x6080], R68 ;  /* 0x0060804405007388 */ /* 0x000fe20000000800 */
[----:B------:R-:W-:Y:S01]  /*5590*/  @P0 IADD3 R7, R5, -0x20, RZ ;  /* 0xffffffe005070810 */ /* 0x000fe20007ffe0ff */
[----:B------:R-:W-:Y:S01]  /*55a0*/  FMUL.FTZ R137, R137, c[0x0][0x298] ;  /* 0x0000a60089897a20 */ /* 0x000fe20000410000 */
[----:B------:R-:W-:Y:S01]  /*55b0*/  F2FP.BF16.PACK_AB R94, R95, R94 ;  /* 0x0000005e5f5e723e */ /* 0x000fe200000010ff */
[----:B------:R-:W-:Y:S01]  /*55c0*/  STS [R5+0x6280], R70 ;  /* 0x0062804605007388 */ /* 0x000fe20000000800 */
[----:B------:R-:W-:Y:S01]  /*55d0*/  F2FP.BF16.PACK_AB R100, R101, R100 ;  /* 0x000000646564723e */ /* 0x000fe200000010ff */
        /* <DEDUP_REMOVED lines=27> */
[----:B------:R-:W-:Y:S01]  /*5790*/  FMUL.FTZ R149, R149, c[0x0][0x298] ;  /* 0x0000a60095957a20 */ /* 0x000fe20000410000 */
[----:B------:R-:W-:Y:S01]  /*57a0*/  F2FP.BF16.PACK_AB R124, R125, R124 ;  /* 0x0000007c7d7c723e */ /* 0x000fe200000010ff */
[----:B------:R-:W-:Y:S01]  /*57b0*/  FMUL.FTZ R150, R150, c[0x0][0x298] ;  /* 0x0000a60096967a20 */ /* 0x000fe20000410000 */
        /* <DEDUP_REMOVED lines=27> */
[----:B------:R-:W1:Y:S01]  /*5970*/  S2UR UR7, SR_CTAID.X ;  /* 0x00000000000779c3 */ /* 0x000e620000002500 */
[----:B------:R-:W-:Y:S01]  /*5980*/  STS [R5+0xa080], R100 ;  /* 0x00a0806405007388 */ /* 0x000fe20000000800 */
[----:B------:R-:W-:Y:S01]  /*5990*/  F2FP.BF16.PACK_AB R140, R141, R140 ;  /* 0x0000008c8d8c723e */ /* 0x000fe200000010ff */
[----:B------:R-:W-:Y:S01]  /*59a0*/  UMOV UR5, 0xffffff80 ;  /* 0xffffff8000057882 */ /* 0x000fe20000000000 */
[----:B------:R-:W-:Y:S01]  /*59b0*/  F2FP.BF16.PACK_AB R142, R143, R142 ;  /* 0x0000008e8f8e723e */ /* 0x000fe200000010ff */
[----:B------:R-:W-:Y:S01]  /*59c0*/  STS [R5+0xa280], R102 ;  /* 0x00a2806605007388 */ /* 0x000fe20000000800 */
[----:B------:R-:W-:Y:S01]  /*59d0*/  F2FP.BF16.PACK_AB R148, R149, R148 ;  /* 0x000000949594723e */ /* 0x000fe200000010ff */
[----:B------:R-:W-:Y:S01]  /*59e0*/  ULDC UR4, c[0x0][0x2f0] ;  /* 0x0000bc0000047ab9 */ /* 0x000fe20000000800 */
[----:B------:R-:W-:Y:S01]  /*59f0*/  F2FP.BF16.PACK_AB R150, R151, R150 ;  /* 0x000000969796723e */ /* 0x000fe200000010ff */
[----:B------:R-:W-:Y:S01]  /*5a00*/  STS [R7+0xa080], R112 ;  /* 0x00a0807007007388 */ /* 0x000fe20000000800 */
[----:B------:R-:W-:Y:S01]  /*5a10*/  F2FP.BF16.PACK_AB R160, R161, R160 ;  /* 0x000000a0a1a0723e */ /* 0x000fe200000010ff */
[--C-:B------:R-:W-:Y:S01]  /*5a20*/  IMAD.MOV.U32 R56, RZ, RZ, R232.reuse ;  /* 0x000000ffff387224 */ /* 0x100fe200078e00e8 */
[----:B------:R-:W-:Y:S01]  /*5a30*/  F2FP.BF16.PACK_AB R162, R163, R162 ;  /* 0x000000a2a3a2723e */ /* 0x000fe200000010ff */
[----:B------:R-:W-:Y:S01]  /*5a40*/  STS [R7+0xa280], R114 ;  /* 0x00a2807207007388 */ /* 0x000fe20000000800 */
[----:B------:R-:W-:Y:S01]  /*5a50*/  F2FP.BF16.PACK_AB R152, R153, R152 ;  /* 0x000000989998723e */ /* 0x000fe200000010ff */
[----:B------:R-:W-:Y:S01]  /*5a60*/  USHF.R.S32.HI UR6, URZ, 0x1f, UR17 ;  /* 0x0000001f3f067899 */ /* 0x000fe20008011411 */
[----:B------:R-:W-:Y:S01]  /*5a70*/  F2FP.BF16.PACK_AB R154, R155, R154 ;  /* 0x0000009a9b9a723e */ /* 0x000fe200000010ff */
[----:B------:R-:W-:Y:S01]  /*5a80*/  STS [R5+0xb080], R104 ;  /* 0x00b0806805007388 */ /* 0x000fe20000000800 */
[----:B------:R-:W-:Y:S01]  /*5a90*/  F2FP.BF16.PACK_AB R156, R157, R156 ;  /* 0x0000009c9d9c723e */ /* 0x000fe200000010ff */
[----:B------:R-:W-:Y:S01]  /*5aa0*/  BSSY B0, `(.L_x_660) ;  /* 0x000004f000007945 */ /* 0x000fe20003800000 */
[----:B------:R-:W-:Y:S01]  /*5ab0*/  F2FP.BF16.PACK_AB R158, R159, R158 ;  /* 0x0000009e9f9e723e */ /* 0x000fe200000010ff */
[----:B------:R-:W-:Y:S01]  /*5ac0*/  STS [R5+0xb280], R106 ;  /* 0x00b2806a05007388 */ /* 0x000fe20000000800 */
[----:B------:R-:W-:Y:S01]  /*5ad0*/  SHF.R.S32.HI R57, RZ, 0x1f, R232 ;  /* 0x0000001fff397819 */ /* 0x000fe200000114e8 */
[----:B-1----:R-:W-:-:S02]  /*5ae0*/  UIMAD UR7, UR7, UR5, UR4 ;  /* 0x00000005070772a4 */ /* 0x002fc4000f8e0204 */
[----:B------:R-:W-:Y:S01]  /*5af0*/  STS [R7+0xb080], R108 ;  /* 0x00b0806c07007388 */ /* 0x000fe20000000800 */
[----:B------:R-:W-:Y:S01]  /*5b00*/  LEA.HI R0, R3, R0, RZ, 0x2 ;  /* 0x0000000003007211 */ /* 0x000fe200078f10ff */
[----:B------:R-:W-:Y:S02]  /*5b10*/  ULDC.64 UR4, c[0x0][0x340] ;  /* 0x0000d00000047ab9 */ /* 0x000fe40000000a00 */
[----:B------:R-:W-:Y:S01]  /*5b20*/  STS [R7+0xb280], R110 ;  /* 0x00b2806e07007388 */ /* 0x000fe20000000800 */
[----:B------:R-:W-:Y:S01]  /*5b30*/  UISETP.LT.AND UP0, UPT, UR7, 0x80, UPT ;  /* 0x000000800700788c */ /* 0x000fe2000bf01270 */
[----:B------:R-:W-:Y:S01]  /*5b40*/  SHF.R.S32.HI R58, RZ, 0x2, R0 ;  /* 0x00000002ff3a7819 */ /* 0x000fe20000011400 */
[----:B------:R-:W-:Y:S01]  /*5b50*/  UIMAD UR4, UR6, UR4, URZ ;  /* 0x00000004060472a4 */ /* 0x000fe2000f8e023f */
[----:B------:R-:W-:Y:S01]  /*5b60*/  STS [R5+0x80], R116 ;  /* 0x0000807405007388 */ /* 0x000fe20000000800 */
[----:B------:R-:W-:Y:S01]  /*5b70*/  USEL UR7, UR7, 0x80, UP0 ;  /* 0x0000008007077887 */ /* 0x000fe20008000000 */
[----:B------:R-:W-:Y:S01]  /*5b80*/  IMAD.U32 R0, RZ, RZ, UR17 ;  /* 0x00000011ff007e24 */ /* 0x000fe2000f8e00ff */
[----:B------:R-:W-:Y:S01]  /*5b90*/  UIMAD UR4, UR17, UR5, UR4 ;  /* 0x00000005110472a4 */ /* 0x000fe2000f8e0204 */
[----:B------:R-:W-:Y:S01]  /*5ba0*/  STS [R5+0x280], R118 ;  /* 0x0002807605007388 */ /* 0x000fe20000000800 */
[----:B------:R-:W-:-:S02]  /*5bb0*/  SHF.R.S32.HI R59, RZ, 0x1f, R58 ;  /* 0x0000001fff3b7819 */ /* 0x000fc4000001143a */
[----:B------:R-:W-:Y:S01]  /*5bc0*/  ISETP.GE.AND P5, PT, R216, UR7, PT ;  /* 0x00000007d8007c0c */ /* 0x000fe2000bfa6270 */
[----:B------:R-:W-:Y:S02]  /*5bd0*/  STS [R7+0x80], R128 ;  /* 0x0000808007007388 */ /* 0x000fe40000000800 */
[----:B------:R-:W-:Y:S02]  /*5be0*/  IMAD.WIDE R58, R211, 0x80, R58 ;  /* 0x00000080d33a7825 */ /* 0x000fe400078e023a */
        /* <DEDUP_REMOVED lines=21> */
[----:B------:R-:W-:Y:S06]  /*5d40*/  BAR.SYNC.DEFER_BLOCKING 0x1, 0x100 ;  /* 0x0044000000007b1d */ /* 0x000fec0000010000 */
[----:B------:R-:W2:Y:S04]  /*5d50*/  S2R R2, SR_CTAID.Y ;  /* 0x0000000000027919 */ /* 0x000ea80000002600 */
[----:B------:R3:W4:Y:S04]  /*5d60*/  LDS.128 R40, [R213+0x7080] ;  /* 0x00708000d5287984 */ /* 0x0007280000000c00 */
[----:B------:R3:W5:Y:S01]  /*5d70*/  LDS.128 R36, [R213+0x9080] ;  /* 0x00908000d5247984 */ /* 0x0007620000000c00 */
[----:B--2---:R-:W-:Y:S01]  /*5d80*/  SHF.R.S32.HI R4, RZ, 0x1f, R2 ;  /* 0x0000001fff047819 */ /* 0x004fe20000011402 */
[----:B-1----:R-:W-:-:S02]  /*5d90*/  IMAD.WIDE.U32 R6, R2, c[0x0][0x338], R56 ;  /* 0x0000ce0002067a25 */ /* 0x002fc400078e0038 */
[----:B------:R3:W1:Y:S02]  /*5da0*/  LDS.128 R32, [R213+0xb080] ;  /* 0x00b08000d5207984 */ /* 0x0006640000000c00 */
[----:B------:R-:W-:Y:S02]  /*5db0*/  IMAD R5, R4, c[0x0][0x338], RZ ;  /* 0x0000ce0004057a24 */ /* 0x000fe400078e02ff */
[----:B------:R3:W2:Y:S02]  /*5dc0*/  LDS.128 R28, [R213+0x80] ;  /* 0x00008000d51c7984 */ /* 0x0006a40000000c00 */
[----:B------:R-:W-:Y:S02]  /*5dd0*/  IMAD R5, R2, c[0x0][0x33c], R5 ;  /* 0x0000cf0002057a24 */ /* 0x000fe400078e0205 */
[----:B------:R3:W1:Y:S02]  /*5de0*/  LDS.128 R24, [R213+0x2080] ;  /* 0x00208000d5187984 */ /* 0x0006640000000c00 */
[----:B------:R-:W-:-:S02]  /*5df0*/  IMAD.IADD R7, R7, 0x1, R5 ;  /* 0x0000000107077824 */ /* 0x000fc400078e0205 */
[----:B------:R3:W1:Y:S02]  /*5e00*/  LDS.128 R20, [R213+0x4080] ;  /* 0x00408000d5147984 */ /* 0x0006640000000c00 */
[----:B------:R-:W-:Y:S02]  /*5e10*/  IMAD.WIDE.U32 R60, R0, c[0x0][0x340], R6 ;  /* 0x0000d000003c7a25 */ /* 0x000fe400078e0006 */
[----:B------:R3:W1:Y:S01]  /*5e20*/  LDS.128 R16, [R213+0x1080] ;  /* 0x00108000d5107984 */ /* 0x0006620000000c00 */
[----:B------:R-:W-:-:S03]  /*5e30*/  IADD3 R0, R232, 0x20, RZ ;  /* 0x00000020e8007810 */ /* 0x000fc60007ffe0ff */
[----:B------:R3:W1:Y:S01]  /*5e40*/  LDS.128 R12, [R213+0x3080] ;  /* 0x00308000d50c7984 */ /* 0x0006620000000c00 */
[----:B------:R-:W-:-:S03]  /*5e50*/  IADD3 R7, R61, UR4, RZ ;  /* 0x000000043d077c10 */ /* 0x000fc6000fffe0ff */
[----:B------:R3:W1:Y:S01]  /*5e60*/  LDS.128 R8, [R213+0x5080] ;  /* 0x00508000d5087984 */ /* 0x0006620000000c00 */
[----:B------:R-:W-:Y:S05]  /*5e70*/  @P5 BRA `(.L_x_661) ;  /* 0x0000011000005947 */ /* 0x000fea0003800000 */
[C---:B------:R-:W-:Y:S01]  /*5e80*/  ISETP.GE.AND P3, PT, R232.reuse, c[0x0][0x324], PT ;  /* 0x0000c900e8007a0c */ /* 0x040fe20003f66270 */
[----:B------:R-:W3:Y:S01]  /*5e90*/  LDS.128 R48, [R213+0x8080] ;  /* 0x00808000d5307984 */ /* 0x000ee20000000c00 */
[----:B------:R-:W-:Y:S01]  /*5ea0*/  IMAD R5, R59, c[0x0][0x330], RZ ;  /* 0x0000cc003b057a24 */ /* 0x000fe200078e02ff */
[----:B------:R-:W-:Y:S01]  /*5eb0*/  IADD3 R3, R232, 0x40, RZ ;  /* 0x00000040e8037810 */ /* 0x000fe20007ffe0ff */
[----:B------:R-:W-:Y:S01]  /*5ec0*/  IMAD.MOV.U32 R6, RZ, RZ, R60 ;  /* 0x000000ffff067224 */ /* 0x000fe200078e003c */
[----:B------:R-:W5:Y:S01]  /*5ed0*/  LDS.128 R52, [R213+0xa080] ;  /* 0x00a08000d5347984 */ /* 0x000f620000000c00 */
[----:B------:R-:W-:Y:S01]  /*5ee0*/  IMAD R5, R58, c[0x0][0x334], R5 ;  /* 0x0000cd003a057a24 */ /* 0x000fe200078e0205 */
[----:B------:R-:W-:Y:S01]  /*5ef0*/  ISETP.GE.AND P2, PT, R0, c[0x0][0x324], PT ;  /* 0x0000c90000007a0c */ /* 0x000fe20003f46270 */
[----:B------:R-:W-:Y:S01]  /*5f00*/  IMAD.WIDE.U32 R62, R58, c[0x0][0x330], R6 ;  /* 0x0000cc003a3e7a25 */ /* 0x000fe200078e0006 */
[----:B------:R-:W-:-:S03]  /*5f10*/  ISETP.GE.AND P1, PT, R3, c[0x0][0x324], PT ;  /* 0x0000c90003007a0c */ /* 0x000fc60003f26270 */
[----:B------:R-:W-:Y:S01]  /*5f20*/  IMAD.IADD R5, R63, 0x1, R5 ;  /* 0x000000013f057824 */ /* 0x000fe200078e0205 */
[----:B------:R-:W4:Y:S01]  /*5f30*/  @!P3 LDS.128 R44, [R213+0x6080] ;  /* 0x00608000d52cb984 */ /* 0x000f220000000c00 */
[----:B------:R-:W-:-:S04]  /*5f40*/  LEA R64, P0, R62, c[0x0][0x318], 0x1 ;  /* 0x0000c6003e407a11 */ /* 0x000fc800078008ff */
[----:B------:R-:W-:-:S05]  /*5f50*/  LEA.HI.X R65, R62, c[0x0][0x31c], R5, 0x1, P0 ;  /* 0x0000c7003e417a11 */ /* 0x000fca00000f0c05 */
[----:B---3--:R3:W-:Y:S04]  /*5f60*/  @!P2 STG.E.128 [R64.64+0x40], R48 ;  /* 0x000040304000a986 */ /* 0x0087e8000c101d1c */
[----:B-----5:R3:W-:Y:S04]  /*5f70*/  @!P1 STG.E.128 [R64.64+0x80], R52 ;  /* 0x0000803440009986 */ /* 0x0207e8000c101d1c */
[----:B----4-:R3:W-:Y:S02]  /*5f80*/  @!P3 STG.E.128 [R64.64], R44 ;  /* 0x0000002c4000b986 */ /* 0x0107e4000c101d1c */
.L_x_661:
[----:B------:R-:W-:Y:S05]  /*5f90*/  BSYNC B0 ;  /* 0x0000000000007941 */ /* 0x000fea0003800000 */
.L_x_660:
[----:B------:R-:W-:Y:S01]  /*5fa0*/  IADD3 R216, R216, 0x40, RZ ;  /* 0x00000040d8d87810 */ /* 0x000fe20007ffe0ff */
[----:B------:R-:W-:Y:S03]  /*5fb0*/  BSSY B0, `(.L_x_662) ;  /* 0x0000014000007945 */ /* 0x000fe60003800000 */
[----:B------:R-:W-:-:S13]  /*5fc0*/  ISETP.GE.AND P4, PT, R216, UR7, PT ;  /* 0x00000007d8007c0c */ /* 0x000fda000bf86270 */
[----:B------:R-:W-:Y:S05]  /*5fd0*/  @P4 BRA `(.L_x_663) ;  /* 0x0000011000004947 */ /* 0x000fea0003800000 */
[----:B------:R-:W-:Y:S01]  /*5fe0*/  IADD3 R6, P0, R58, 0x40, RZ ;  /* 0x000000403a067810 */ /* 0x000fe20007f1e0ff */
[----:B---3--:R-:W-:Y:S01]  /*5ff0*/  IMAD.MOV.U32 R44, RZ, RZ, R60 ;  /* 0x000000ffff2c7224 */ /* 0x008fe200078e003c */
[C---:B------:R-:W-:Y:S01]  /*6000*/  IADD3 R3, R232.reuse, 0x40, RZ ;  /* 0x00000040e8037810 */ /* 0x040fe20007ffe0ff */
[----:B------:R-:W-:Y:S01]  /*6010*/  IMAD.MOV.U32 R45, RZ, RZ, R7 ;  /* 0x000000ffff2d7224 */ /* 0x000fe200078e0007 */
        /* <DEDUP_REMOVED lines=10> */
[----:B----4-:R3:W-:Y:S04]  /*60c0*/  @!P2 STG.E.128 [R6.64], R40 ;  /* 0x000000280600a986 */ /* 0x0107e8000c101d1c */
[----:B-----5:R3:W-:Y:S04]  /*60d0*/  @!P1 STG.E.128 [R6.64+0x40], R36 ;  /* 0x0000402406009986 */ /* 0x0207e8000c101d1c */
[----:B-1----:R3:W-:Y:S02]  /*60e0*/  @!P0 STG.E.128 [R6.64+0x80], R32 ;  /* 0x0000802006008986 */ /* 0x0027e4000c101d1c */
.L_x_663:
[----:B------:R-:W-:Y:S05]  /*60f0*/  BSYNC B0 ;  /* 0x0000000000007941 */ /* 0x000fea0003800000 */
.L_x_662:
[----:B------:R-:W-:Y:S01]  /*6100*/  IMAD R3, R4, c[0x0][0x308], RZ ;  /* 0x0000c20004037a24 */ /* 0x000fe200078e02ff */
[----:B------:R-:W-:Y:S01]  /*6110*/  ULDC.64 UR4, c[0x0][0x310] ;  /* 0x0000c40000047ab9 */ /* 0x000fe20000000a00 */
[C---:B------:R-:W-:Y:S01]  /*6120*/  IMAD.WIDE.U32 R56, R2.reuse, c[0x0][0x308], R56 ;  /* 0x0000c20002387a25 */ /* 0x040fe200078e0038 */
[----:B------:R-:W-:Y:S01]  /*6130*/  UIMAD UR4, UR6, UR4, URZ ;  /* 0x00000004060472a4 */ /* 0x000fe2000f8e023f */
[----:B------:R-:W-:Y:S02]  /*6140*/  BSSY B0, `(.L_x_664) ;  /* 0x0000016000007945 */ /* 0x000fe40003800000 */
[----:B------:R-:W-:Y:S01]  /*6150*/  IMAD R3, R2, c[0x0][0x30c], R3 ;  /* 0x0000c30002037a24 */ /* 0x000fe200078e0203 */
[----:B------:R-:W-:Y:S01]  /*6160*/  MOV R2, UR17 ;  /* 0x0000001100027c02 */ /* 0x000fe20008000f00 */
[----:B------:R-:W-:-:S03]  /*6170*/  UIMAD UR4, UR17, UR5, UR4 ;  /* 0x00000005110472a4 */ /* 0x000fc6000f8e0204 */
[----:B------:R-:W-:-:S05]  /*6180*/  IADD3 R57, R57, R3, RZ ;  /* 0x0000000339397210 */ /* 0x000fca0007ffe0ff */
[----:B---3--:R-:W-:-:S05]  /*6190*/  IMAD.WIDE.U32 R6, R2, c[0x0][0x310], R56 ;  /* 0x0000c40002067a25 */ /* 0x008fca00078e0038 */
        /* <DEDUP_REMOVED lines=8> */
[----:B-1----:R-:W-:Y:S01]  /*6220*/  IMAD.WIDE.U32 R32, R58, c[0x0][0x300], R4 ;  /* 0x0000c0003a207a25 */ /* 0x002fe200078e0004 */
[----:B------:R-:W-:-:S03]  /*6230*/  ISETP.GE.AND P2, PT, R0, c[0x0][0x2f4], PT ;  /* 0x0000bd0000007a0c */ /* 0x000fc60003f46270 */
[----:B------:R-:W-:Y:S01]  /*6240*/  IMAD.IADD R3, R33, 0x1, R3 ;  /* 0x0000000121037824 */ /* 0x000fe200078e0203 */
[----:B------:R-:W-:-:S04]  /*6250*/  LEA R2, P0, R32, c[0x0][0x2e8], 0x1 ;  /* 0x0000ba0020027a11 */ /* 0x000fc800078008ff */
[----:B------:R-:W-:-:S05]  /*6260*/  LEA.HI.X R3, R32, c[0x0][0x2ec], R3, 0x1, P0 ;  /* 0x0000bb0020037a11 */ /* 0x000fca00000f0c03 */
[----:B--2---:R1:W-:Y:S04]  /*6270*/  @!P3 STG.E.128 [R2.64], R28 ;  /* 0x0000001c0200b986 */ /* 0x0043e8000c101d1c */
[----:B------:R1:W-:Y:S04]  /*6280*/  @!P2 STG.E.128 [R2.64+0x40], R24 ;  /* 0x000040180200a986 */ /* 0x0003e8000c101d1c */
[----:B------:R1:W-:Y:S02]  /*6290*/  @!P1 STG.E.128 [R2.64+0x80], R20 ;  /* 0x0000801402009986 */ /* 0x0003e4000c101d1c */
.L_x_665:
[----:B------:R-:W-:Y:S05]  /*62a0*/  BSYNC B0 ;  /* 0x0000000000007941 */ /* 0x000fea0003800000 */
.L_x_664:
[----:B------:R-:W-:Y:S05]  /*62b0*/  @P4 EXIT ;  /* 0x000000000000494d */ /* 0x000fea0003800000 */
[----:B-1----:R-:W-:Y:S01]  /*62c0*/  IADD3 R2, P0, R58, 0x40, RZ ;  /* 0x000000403a027810 */ /* 0x002fe20007f1e0ff */
[----:B------:R-:W-:Y:S01]  /*62d0*/  IMAD.MOV.U32 R4, RZ, RZ, R6 ;  /* 0x000000ffff047224 */ /* 0x000fe200078e0006 */
[----:B------:R-:W-:-:S02]  /*62e0*/  ISETP.GE.AND P1, PT, R232, c[0x0][0x2f4], PT ;  /* 0x0000bd00e8007a0c */ /* 0x000fc40003f26270 */
[----:B------:R-:W-:Y:S01]  /*62f0*/  IADD3 R232, R232, 0x40, RZ ;  /* 0x00000040e8e87810 */ /* 0x000fe20007ffe0ff */
[----:B------:R-:W-:Y:S01]  /*6300*/  IMAD.X R58, RZ, RZ, R59, P0 ;  /* 0x000000ffff3a7224 */ /* 0x000fe200000e063b */
[----:B------:R-:W-:Y:S01]  /*6310*/  ISETP.GE.AND P0, PT, R0, c[0x0][0x2f4], PT ;  /* 0x0000bd0000007a0c */ /* 0x000fe20003f06270 */
[----:B------:R-:W-:-:S04]  /*6320*/  IMAD.WIDE.U32 R4, R2, c[0x0][0x300], R4 ;  /* 0x0000c00002047a25 */ /* 0x000fc800078e0004 */
[----:B------:R-:W-:-:S04]  /*6330*/  IMAD R3, R58, c[0x0][0x300], RZ ;  /* 0x0000c0003a037a24 */ /* 0x000fc800078e02ff */
[----:B------:R-:W-:Y:S01]  /*6340*/  IMAD R3, R2, c[0x0][0x304], R3 ;  /* 0x0000c10002037a24 */ /* 0x000fe200078e0203 */
[----:B------:R-:W-:-:S03]  /*6350*/  LEA R2, P2, R4, c[0x0][0x2e8], 0x1 ;  /* 0x0000ba0004027a11 */ /* 0x000fc600078408ff */
        /* <DEDUP_REMOVED lines=8> */
.L_x_666:
        /* <DEDUP_REMOVED lines=10> */
.L_x_1411:


//--------------------- .text._ZN7cutlass13device_kernelIN5flash19enable_sm80_to_sm89INS1_16FlashAttnBwdSm80INS1_25CollectiveMainloopBwdSm80ILi2ELi2EN4cute5tupleIJNS5_1CILi64EEENS7_ILi128EEENS7_ILi96EEEEEENS_10bfloat16_tEfNS_4arch4Sm80ELb0ELb0ELb0ELb0ELb1ELb0ELb0ELb0ELi2ELi2ELi4ELi2ELb0EEENS1_21CollectiveEpilogueBwdISB_SC_SE_Li256ELb0ELb0ELi2EEENS1_19SingleTileSchedulerILb0ELb0ELb0ELi128EEEEEEEEEvNT_6ParamsE --------------------------
	.section	.text._ZN7cutlass13device_kernelIN5flash19enable_sm80_to_sm89INS1_16FlashAttnBwdSm80INS1_25CollectiveMainloopBwdSm80ILi2ELi2EN4cute5tupleIJNS5_1CILi64EEENS7_ILi128EEENS7_ILi96EEEEEENS_10bfloat16_tEfNS_4arch4Sm80ELb0ELb0ELb0ELb0ELb1ELb0ELb0ELb0ELi2ELi2ELi4ELi2ELb0EEENS1_21CollectiveEpilogueBwdISB_SC_SE_Li256ELb0ELb0ELi2EEENS1_19SingleTileSchedulerILb0ELb0ELb0ELi128EEEEEEEEEvNT_6ParamsE,"ax",@progbits
	.sectioninfo	@"SHI_REGISTERS=255"
	.align	128
.text._ZN7cutlass13device_kernelIN5flash19enable_sm80_to_sm89INS1_16FlashAttnBwdSm80INS1_25CollectiveMainloopBwdSm80ILi2ELi2EN4cute5tupleIJNS5_1CILi64EEENS7_ILi128EEENS7_ILi96EEEEEENS_10bfloat16_tEfNS_4arch4Sm80ELb0ELb0ELb0ELb0ELb1ELb0ELb0ELb0ELi2ELi2ELi4ELi2ELb0EEENS1_21CollectiveEpilogueBwdISB_SC_SE_Li256ELb0ELb0ELi2EEENS1_19SingleTileSchedulerILb0ELb0ELb0ELi128EEEEEEEEEvNT_6ParamsE:
        .type           _ZN7cutlass13device_kernelIN5flash19enable_sm80_to_sm89INS1_16FlashAttnBwdSm80INS1_25CollectiveMainloopBwdSm80ILi2ELi2EN4cute5tupleIJNS5_1CILi64EEENS7_ILi128EEENS7_ILi96EEEEEENS_10bfloat16_tEfNS_4arch4Sm80ELb0ELb0ELb0ELb0ELb1ELb0ELb0ELb0ELi2ELi2ELi4ELi2ELb0EEENS1_21CollectiveEpilogueBwdISB_SC_SE_Li256ELb0ELb0ELi2EEENS1_19SingleTileSchedulerILb0ELb0ELb0ELi128EEEEEEEEEvNT_6ParamsE,@function
        .size           _ZN7cutlass13device_kernelIN5flash19enable_sm80_to_sm89INS1_16FlashAttnBwdSm80INS1_25CollectiveMainloopBwdSm80ILi2ELi2EN4cute5tupleIJNS5_1CILi64EEENS7_ILi128EEENS7_ILi96EEEEEENS_10bfloat16_tEfNS_4arch4Sm80ELb0ELb0ELb0ELb0ELb1ELb0ELb0ELb0ELi2ELi2ELi4ELi2ELb0EEENS1_21CollectiveEpilogueBwdISB_SC_SE_Li256ELb0ELb0ELi2EEENS1_19SingleTileSchedulerILb0ELb0ELb0ELi128EEEEEEEEEvNT_6ParamsE,(.L_x_1412 - _ZN7cutlass13device_kernelIN5flash19enable_sm80_to_sm89INS1_16FlashAttnBwdSm80INS1_25CollectiveMainloopBwdSm80ILi2ELi2EN4cute5tupleIJNS5_1CILi64EEENS7_ILi128EEENS7_ILi96EEEEEENS_10bfloat16_tEfNS_4arch4Sm80ELb0ELb0ELb0ELb0ELb1ELb0ELb0ELb0ELi2ELi2ELi4ELi2ELb0EEENS1_21CollectiveEpilogueBwdISB_SC_SE_Li256ELb0ELb0ELi2EEENS1_19SingleTileSchedulerILb0ELb0ELb0ELi128EEEEEEEEEvNT_6ParamsE)
        .other          _ZN7cutlass13device_kernelIN5flash19enable_sm80_to_sm89INS1_16FlashAttnBwdSm80INS1_25CollectiveMainloopBwdSm80ILi2ELi2EN4cute5tupleIJNS5_1CILi64EEENS7_ILi128EEENS7_ILi96EEEEEENS_10bfloat16_tEfNS_4arch4Sm80ELb0ELb0ELb0ELb0ELb1ELb0ELb0ELb0ELi2ELi2ELi4ELi2ELb0EEENS1_21CollectiveEpilogueBwdISB_SC_SE_Li256ELb0ELb0ELi2EEENS1_19SingleTileSchedulerILb0ELb0ELb0ELi128EEEEEEEEEvNT_6ParamsE,@"STO_CUDA_ENTRY STV_DEFAULT"
_ZN7cutlass13device_kernelIN5flash19enable_sm80_to_sm89INS1_16FlashAttnBwdSm80INS1_25CollectiveMainloopBwdSm80ILi2ELi2EN4cute5tupleIJNS5_1CILi64EEENS7_ILi128EEENS7_ILi96EEEEEENS_10bfloat16_tEfNS_4arch4Sm80ELb0ELb0ELb0ELb0ELb1ELb0ELb0ELb0ELi2ELi2ELi4ELi2ELb0EEENS1_21CollectiveEpilogueBwdISB_SC_SE_Li256ELb0ELb0ELi2EEENS1_19SingleTileSchedulerILb0ELb0ELb0ELi128EEEEEEEEEvNT_6ParamsE:
        /* <DEDUP_REMOVED lines=356> */
.L_x_668:
[----:B------:R-:W-:Y:S05]  /*1640*/  BSYNC B0 ;  /* 0x0000000000007941 */ /* 0x000fea0003800000 */
.L_x_667:
        /* <DEDUP_REMOVED lines=142> */
.L_x_672:
        /* <DEDUP_REMOVED lines=155> */
.L_x_670:
        /* <DEDUP_REMOVED lines=454> */
.L_x_671:
        /* <DEDUP_REMOVED lines=190> */
.L_x_669:
        /* <DEDUP_REMOVED lines=231> */
.L_x_674:
[----:B------:R-:W-:Y:S05]  /*5f90*/  BSYNC B0 ;  /* 0x0000000000007941 */ /* 0x000fea0003800000 */
.L_x_673:
        /* <DEDUP_REMOVED lines=21> */
.L_x_676:
[----:B------:R-:W-:Y:S05]  /*60f0*/  BSYNC B0 ;  /* 0x0000000000007941 */ /* 0x000fea0003800000 */
.L_x_675:
        /* <DEDUP_REMOVED lines=26> */
.L_x_678:
[----:B------:R-:W-:Y:S05]  /*62a0*/  BSYNC B0 ;  /* 0x0000000000007941 */ /* 0x000fea0003800000 */
.L_x_677:
        /* <DEDUP_REMOVED lines=19> */
.L_x_679:
        /* <DEDUP_REMOVED lines=10> */
.L_x_1412:


//--------------------- .text._ZN7cutlass13device_kernelIN5flash19enable_sm80_to_sm89INS1_16FlashAttnBwdSm80INS1_25CollectiveMainloopBwdSm80ILi2ELi2EN4cute5tupleIJNS5_1CILi64EEENS7_ILi128EEENS7_ILi96EEEEEENS_10bfloat16_tEfNS_4arch4Sm80ELb0ELb0ELb0ELb0ELb0ELb0ELb0ELb0ELi2ELi2ELi4ELi2ELb0EEENS1_24CollectiveEpilogueBwdGQAISB_fSE_Li256ELb0ELb0EEENS1_19SingleTileSchedulerILb0ELb0ELb0ELi128EEEEEEEEEvNT_6ParamsE --------------------------
	.section	.text._ZN7cutlass13device_kernelIN5flash19enable_sm80_to_sm89INS1_16FlashAttnBwdSm80INS1_25CollectiveMainloopBwdSm80ILi2ELi2EN4cute5tupleIJNS5_1CILi64EEENS7_ILi128EEENS7_ILi96EEEEEENS_10bfloat16_tEfNS_4arch4Sm80ELb0ELb0ELb0ELb0ELb0ELb0ELb0ELb0ELi2ELi2ELi4ELi2ELb0EEENS1_24CollectiveEpilogueBwdGQAISB_fSE_Li256ELb0ELb0EEENS1_19SingleTileSchedulerILb0ELb0ELb0ELi128EEEEEEEEEvNT_6ParamsE,"ax",@progbits
	.sectioninfo	@"SHI_REGISTERS=248"
	.align	128
.text._ZN7cutlass13device_kernelIN5flash19enable_sm80_to_sm89INS1_16FlashAttnBwdSm80INS1_25CollectiveMainloopBwdSm80ILi2ELi2EN4cute5tupleIJNS5_1CILi64EEENS7_ILi128EEENS7_ILi96EEEEEENS_10bfloat16_tEfNS_4arch4Sm80ELb0ELb0ELb0ELb0ELb0ELb0ELb0ELb0ELi2ELi2ELi4ELi2ELb0EEENS1_24CollectiveEpilogueBwdGQAISB_fSE_Li256ELb0ELb0EEENS1_19SingleTileSchedulerILb0ELb0ELb0ELi128EEEEEEEEEvNT_6ParamsE:
        .type           _ZN7cutlass13device_kernelIN5flash19enable_sm80_to_sm89INS1_16FlashAttnBwdSm80INS1_25CollectiveMainloopBwdSm80ILi2ELi2EN4cute5tupleIJNS5_1CILi64EEENS7_ILi128EEENS7_ILi96EEEEEENS_10bfloat16_tEfNS_4arch4Sm80ELb0ELb0ELb0ELb0ELb0ELb0ELb0ELb0ELi2ELi2ELi4ELi2ELb0EEENS1_24CollectiveEpilogueBwdGQAISB_fSE_Li256ELb0ELb0EEENS1_19SingleTileSchedulerILb0ELb0ELb0ELi128EEEEEEEEEvNT_6ParamsE,@function
        .size           _ZN7cutlass13device_kernelIN5flash19enable_sm80_to_sm89INS1_16FlashAttnBwdSm80INS1_25CollectiveMainloopBwdSm80ILi2ELi2EN4cute5tupleIJNS5_1CILi64EEENS7_ILi128EEENS7_ILi96EEEEEENS_10bfloat16_tEfNS_4arch4Sm80ELb0ELb0ELb0ELb0ELb0ELb0ELb0ELb0ELi2ELi2ELi4ELi2ELb0EEENS1_24CollectiveEpilogueBwdGQAISB_fSE_Li256ELb0ELb0EEENS1_19SingleTileSchedulerILb0ELb0ELb0ELi128EEEEEEEEEvNT_6ParamsE,(.L_x_1413 - _ZN7cutlass13device_kernelIN5flash19enable_sm80_to_sm89INS1_16FlashAttnBwdSm80INS1_25CollectiveMainloopBwdSm80ILi2ELi2EN4cute5tupleIJNS5_1CILi64EEENS7_ILi128EEENS7_ILi96EEEEEENS_10bfloat16_tEfNS_4arch4Sm80ELb0ELb0ELb0ELb0ELb0ELb0ELb0ELb0ELi2ELi2ELi4ELi2ELb0EEENS1_24CollectiveEpilogueBwdGQAISB_fSE_Li256ELb0ELb0EEENS1_19SingleTileSchedulerILb0ELb0ELb0ELi128EEEEEEEEEvNT_6ParamsE)
        .other          _ZN7cutlass13device_kernelIN5flash19enable_sm80_to_sm89INS1_16FlashAttnBwdSm80INS1_25CollectiveMainloopBwdSm80ILi2ELi2EN4cute5tupleIJNS5_1CILi64EEENS7_ILi128EEENS7_ILi96EEEEEENS_10bfloat16_tEfNS_4arch4Sm80ELb0ELb0ELb0ELb0ELb0ELb0ELb0ELb0ELi2ELi2ELi4ELi2ELb0EEENS1_24CollectiveEpilogueBwdGQAISB_fSE_Li256ELb0ELb0EEENS1_19SingleTileSchedulerILb0ELb0ELb0ELi128EEEEEEEEEvNT_6ParamsE,@"STO_CUDA_ENTRY STV_DEFAULT"
_ZN7cutlass13device_kernelIN5flash19enable_sm80_to_sm89INS1_16FlashAttnBwdSm80INS1_25CollectiveMainloopBwdSm80ILi2ELi2EN4cute5tupleIJNS5_1CILi64EEENS7_ILi128EEENS7_ILi96EEEEEENS_10bfloat16_tEfNS_4arch4Sm80ELb0ELb0ELb0ELb0ELb0ELb0ELb0ELb0ELi2ELi2ELi4ELi2ELb0EEENS1_24CollectiveEpilogueBwdGQAISB_fSE_Li256ELb0ELb0EEENS1_19SingleTileSchedulerILb0ELb0ELb0ELi128EEEEEEEEEvNT_6ParamsE:
[----:B------:R-:W-:Y:S02]  /*0000*/  MOV R1, c[0x0][0x28] ;  /* 0x00000a0000017a02 */ /* 0x000fe40000000f00 */
[----:B------:R-:W1:Y:S02]  /*0010*/  S2UR UR14, SR_CTAID.Z ;  /* 0x00000000000e79c3 */ /* 0x000e640000002700 */
[----:B-1----:R-:W-:-:S13]  /*0020*/  ISETP.LE.AND P0, PT, RZ, UR14, PT ;  /* 0x0000000eff007c0c */ /* 0x002fda000bf03270 */
[----:B------:R-:W-:Y:S05]  /*0030*/  @!P0 EXIT ;  /* 0x000000000000894d */ /* 0x000fea0003800000 */
[----:B------:R-:W1:Y:S01]  /*0040*/  S2R R220, SR_TID.X ;  /* 0x0000000000dc7919 */ /* 0x000e620000002100 */
[----:B------:R-:W-:Y:S01]  /*0050*/  IMAD.MOV.U32 R0, RZ, RZ, c[0x0][0x248] ;  /* 0x00009200ff007624 */ /* 0x000fe200078e00ff */
[----:B------:R-:W-:Y:S01]  /*0060*/  USHF.R.S32.HI UR13, URZ, 0x1f, UR14 ;  /* 0x0000001f3f0d7899 */ /* 0x000fe2000801140e */
[----:B------:R-:W-:Y:S01]  /*0070*/  IMAD.MOV.U32 R213, RZ, RZ, 0x10 ;  /* 0x00000010ffd57424 */ /* 0x000fe200078e00ff */
[----:B------:R-:W2:Y:S01]  /*0080*/  S2R R11, SR_CTAID.Y ;  /* 0x00000000000b7919 */ /* 0x000ea20000002600 */
[----:B------:R-:W-:Y:S01]  /*0090*/  ULDC.64 UR10, c[0x0][0x278] ;  /* 0x00009e00000a7ab9 */ /* 0x000fe20000000a00 */
[----:B------:R-:W-:Y:S01]  /*00a0*/  ISETP.NE.AND P0, PT, R0, 0x1, PT ;  /* 0x000000010000780c */ /* 0x000fe20003f05270 */
[----:B------:R-:W-:Y:S01]  /*00b0*/  UIMAD UR4, UR13, UR10, URZ ;  /* 0x0000000a0d0472a4 */ /* 0x000fe2000f8e023f */
[----:B------:R-:W3:Y:S01]  /*00c0*/  S2R R13, SR_CTAID.X ;  /* 0x00000000000d7919 */ /* 0x000ee20000002500 */
[----:B------:R-:W-:Y:S02]  /*00d0*/  UIMAD.WIDE.U32 UR18, UR14, UR10, URZ ;  /* 0x0000000a0e1272a5 */ /* 0x000fe4000f8e003f */
[----:B------:R-:W-:-:S02]  /*00e0*/  UIMAD UR11, UR14, UR11, UR4 ;  /* 0x0000000b0e0b72a4 */ /* 0x000fc4000f8e0204 */
[----:B------:R-:W-:Y:S02]  /*00f0*/  ULDC.64 UR20, c[0x0][0x118] ;  /* 0x0000460000147ab9 */ /* 0x000fe40000000a00 */
[----:B------:R-:W-:Y:S02]  /*0100*/  ULDC.64 UR4, c[0x0][0x290] ;  /* 0x0000a40000047ab9 */ /* 0x000fe40000000a00 */
[----:B------:R-:W-:Y:S02]  /*0110*/  UIMAD UR6, UR13, UR4, URZ ;  /* 0x000000040d0672a4 */ /* 0x000fe4000f8e023f */
[----:B------:R-:W-:Y:S02]  /*0120*/  UIMAD.WIDE.U32 UR16, UR14, UR4, URZ ;  /* 0x000000040e1072a5 */ /* 0x000fe4000f8e003f */
[----:B------:R-:W-:Y:S02]  /*0130*/  UIMAD UR5, UR14, UR5, UR6 ;  /* 0x000000050e0572a4 */ /* 0x000fe4000f8e0206 */
[----:B------:R-:W-:Y:S01]  /*0140*/  UIADD3 UR11, UR19, UR11, URZ ;  /* 0x0000000b130b7290 */ /* 0x000fe2000fffe03f */
[----:B-1----:R-:W-:Y:S01]  /*0150*/  IMAD.SHL.U32 R226, R220, 0x4, RZ ;  /* 0x00000004dce27824 */ /* 0x002fe200078e00ff */
[----:B------:R-:W-:Y:S01]  /*0160*/  UIADD3 UR12, UR17, UR5, URZ ;  /* 0x00000005110c7290 */ /* 0x000fe2000fffe03f */
[----:B------:R-:W-:Y:S01]  /*0170*/  SHF.R.S32.HI R21, RZ, 0x1f, R220 ;  /* 0x0000001fff157819 */ /* 0x000fe200000114dc */
[----:B------:R-:W-:Y:S01]  /*0180*/  ULDC UR10, c[0x0][0x168] ;  /* 0x00005a00000a7ab9 */ /* 0x000fe20000000800 */
[----:B--2---:R-:W-:Y:S01]  /*0190*/  @P0 IMAD.HI.U32 R0, R11, c[0x0][0x24c], RZ ;  /* 0x000093000b000a27 */ /* 0x004fe200078e00ff */
[--C-:B------:R-:W-:Y:S01]  /*01a0*/  SHF.R.S32.HI R4, RZ, 0x1f, R11.reuse ;  /* 0x0000001fff047819 */ /* 0x100fe2000001140b */
[----:B------:R-:W-:Y:S01]  /*01b0*/  ULDC.64 UR4, c[0x0][0x1e8] ;  /* 0x00007a0000047ab9 */ /* 0x000fe20000000a00 */
[----:B------:R-:W-:Y:S01]  /*01c0*/  SHF.R.S32.HI R227, RZ, 0x1f, R226 ;  /* 0x0000001fffe37819 */ /* 0x000fe200000114e2 */
[----:B------:R-:W-:Y:S01]  /*01d0*/  IMAD.MOV.U32 R23, RZ, RZ, R11 ;  /* 0x000000ffff177224 */ /* 0x000fe200078e000b */
[----:B------:R-:W-:Y:S01]  /*01e0*/  @P0 SHF.R.U32.HI R23, RZ, c[0x0][0x250], R0 ;  /* 0x00009400ff170a19 */ /* 0x000fe20000011600 */
[C---:B------:R-:W-:Y:S01]  /*01f0*/  IMAD R2, R4.reuse, c[0x0][0x288], RZ ;  /* 0x0000a20004027a24 */ /* 0x040fe200078e02ff */
[----:B------:R-:W-:Y:S01]  /*0200*/  LEA.HI R19, R21, R220, RZ, 0x2 ;  /* 0x000000dc15137211 */ /* 0x000fe200078f10ff */
[C---:B------:R-:W-:Y:S01]  /*0210*/  IMAD.WIDE.U32 R8, R11.reuse, c[0x0][0x288], R226 ;  /* 0x0000a2000b087a25 */ /* 0x040fe200078e00e2 */
[----:B------:R-:W-:Y:S01]  /*0220*/  SHF.R.S32.HI R16, RZ, 0x1f, R23 ;  /* 0x0000001fff107819 */ /* 0x000fe20000011417 */
[----:B------:R-:W-:Y:S01]  /*0230*/  UIMAD UR4, UR13, UR4, URZ ;  /* 0x000000040d0472a4 */ /* 0x000fe2000f8e023f */
[----:B------:R-:W-:Y:S01]  /*0240*/  SHF.R.S32.HI R224, RZ, 0x2, R19 ;  /* 0x00000002ffe07819 */ /* 0x000fe20000011413 */
[----:B------:R-:W-:Y:S01]  /*0250*/  IMAD R0, R4, c[0x0][0x270], RZ ;  /* 0x00009c0004007a24 */ /* 0x000fe200078e02ff */
[----:B------:R-:W-:Y:S01]  /*0260*/  IADD3 R5, P0, R8, UR16, RZ ;  /* 0x0000001008057c10 */ /* 0x000fe2000ff1e0ff */
[----:B------:R-:W-:Y:S01]  /*0270*/  IMAD.WIDE.U32 R6, R11, c[0x0][0x270], R226 ;  /* 0x00009c000b067a25 */ /* 0x000fe200078e00e2 */
[----:B------:R-:W-:Y:S01]  /*0280*/  SHF.R.S32.HI R225, RZ, 0x1f, R224 ;  /* 0x0000001fffe17819 */ /* 0x000fe200000114e0 */
[----:B------:R-:W-:-:S02]  /*0290*/  UIMAD UR6, UR14, UR5, UR4 ;  /* 0x000000050e0672a4 */ /* 0x000fc4000f8e0204 */
[C---:B------:R-:W-:Y:S01]  /*02a0*/  IMAD R2, R11.reuse, c[0x0][0x28c], R2 ;  /* 0x0000a3000b027a24 */ /* 0x040fe200078e0202 */
[----:B------:R-:W-:Y:S01]  /*02b0*/  IADD3 R6, P1, R6, UR18, RZ ;  /* 0x0000001206067c10 */ /* 0x000fe2000ff3e0ff */
[----:B------:R-:W-:Y:S01]  /*02c0*/  IMAD R3, R11, c[0x0][0x274], R0 ;  /* 0x00009d000b037a24 */ /* 0x000fe200078e0200 */
[----:B------:R-:W-:Y:S01]  /*02d0*/  LEA.HI R0, R21, R220, RZ, 0x4 ;  /* 0x000000dc15007211 */ /* 0x000fe200078f20ff */
[----:B------:R-:W-:Y:S01]  /*02e0*/  IMAD.MOV.U32 R8, RZ, RZ, -0x80 ;  /* 0xffffff80ff087424 */ /* 0x000fe200078e00ff */
[----:B------:R-:W-:Y:S01]  /*02f0*/  IADD3.X R2, R9, UR12, R2, P0, !PT ;  /* 0x0000000c09027c10 */ /* 0x000fe200087fe402 */
[----:B------:R-:W-:Y:S01]  /*0300*/  IMAD R18, R16, c[0x0][0x1e0], RZ ;  /* 0x0000780010127a24 */ /* 0x000fe200078e02ff */
[----:B------:R-:W-:Y:S01]  /*0310*/  IADD3.X R3, R7, UR11, R3, P1, !PT ;  /* 0x0000000b07037c10 */ /* 0x000fe20008ffe403 */
[----:B---3--:R-:W-:Y:S01]  /*0320*/  IMAD R9, R13, R8, c[0x0][0x198] ;  /* 0x000066000d097624 */ /* 0x008fe200078e0208 */
[----:B------:R-:W-:Y:S01]  /*0330*/  LEA.HI R8, R21, R220, RZ, 0x3 ;  /* 0x000000dc15087211 */ /* 0x000fe200078f18ff */
[----:B------:R-:W-:Y:S01]  /*0340*/  IMAD R27, R225, c[0x0][0x178], RZ ;  /* 0x00005e00e11b7a24 */ /* 0x000fe200078e02ff */
[----:B------:R-:W-:Y:S01]  /*0350*/  LOP3.LUT R7, R19, 0xfffffffc, RZ, 0xc0, !PT ;  /* 0xfffffffc13077812 */ /* 0x000fe200078ec0ff */
[----:B------:R-:W-:Y:S01]  /*0360*/  IMAD R25, R225, c[0x0][0x208], RZ ;  /* 0x00008200e1197a24 */ /* 0x000fe200078e02ff */
[----:B------:R-:W-:Y:S01]  /*0370*/  SHF.R.S32.HI R15, RZ, 0x4, R0 ;  /* 0x00000004ff0f7819 */ /* 0x000fe20000011400 */
[----:B------:R-:W-:Y:S01]  /*0380*/  IMAD.SHL.U32 R17, R8, 0x8, RZ ;  /* 0x0000000808117824 */ /* 0x000fe200078e00ff */
[----:B------:R-:W-:Y:S01]  /*0390*/  ULDC.64 UR4, c[0x0][0x1b8] ;  /* 0x00006e0000047ab9 */ /* 0x000fe20000000a00 */
[----:B------:R-:W-:Y:S01]  /*03a0*/  IMAD.IADD R10, R220, 0x1, -R7 ;  /* 0x00000001dc0a7824 */ /* 0x000fe200078e0a07 */
[----:B------:R-:W-:Y:S01]  /*03b0*/  LEA.HI R211, R0, R15, RZ, 0x1 ;  /* 0x0000000f00d37211 */ /* 0x000fe200078f08ff */
[----:B------:R-:W-:Y:S01]  /*03c0*/  IMAD R16, R16, c[0x0][0x1b0], RZ ;  /* 0x00006c0010107a24 */ /* 0x000fe200078e02ff */
[----:B------:R-:W-:Y:S01]  /*03d0*/  LOP3.LUT R17, R17, 0xc0, RZ, 0xc0, !PT ;  /* 0x000000c011117812 */ /* 0x000fe200078ec0ff */
[----:B------:R-:W-:Y:S01]  /*03e0*/  IMAD.SHL.U32 R14, R10, 0x8, RZ ;  /* 0x000000080a0e7824 */ /* 0x000fe200078e00ff */
[----:B------:R-:W-:Y:S01]  /*03f0*/  LOP3.LUT R211, R211, 0xfffffffe, RZ, 0xc0, !PT ;  /* 0xfffffffed3d37812 */ /* 0x000fe200078ec0ff */
[----:B------:R-:W-:Y:S01]  /*0400*/  IMAD R16, R23, c[0x0][0x1b4], R16 ;  /* 0x00006d0017107a24 */ /* 0x000fe200078e0210 */
[----:B------:R-:W-:Y:S01]  /*0410*/  SHF.R.U32.HI R7, RZ, 0x3, R17 ;  /* 0x00000003ff077819 */ /* 0x000fe20000011611 */
[----:B------:R-:W-:Y:S01]  /*0420*/  UIMAD UR4, UR13, UR4, URZ ;  /* 0x000000040d0472a4 */ /* 0x000fe2000f8e023f */
[--C-:B------:R-:W-:Y:S01]  /*0430*/  LOP3.LUT R20, R17, 0x18, R14.reuse, 0xf8, !PT ;  /* 0x0000001811147812 */ /* 0x100fe200078ef80e */
[----:B------:R-:W-:Y:S01]  /*0440*/  IMAD.IADD R211, R15, 0x1, -R211 ;  /* 0x000000010fd37824 */ /* 0x000fe200078e0ad3 */
[----:B------:R-:W-:Y:S01]  /*0450*/  SHF.R.S32.HI R15, RZ, 0x1f, R14 ;  /* 0x0000001fff0f7819 */ /* 0x000fe2000001140e */
[C---:B------:R-:W-:Y:S01]  /*0460*/  IMAD R17, R23.reuse, c[0x0][0x1e4], R18 ;  /* 0x0000790017117a24 */ /* 0x040fe200078e0212 */
[----:B------:R-:W-:Y:S01]  /*0470*/  LOP3.LUT R7, R20, R7, RZ, 0x3c, !PT ;  /* 0x0000000714077212 */ /* 0x000fe200078e3cff */
[----:B------:R-:W-:Y:S01]  /*0480*/  IMAD R20, R224, c[0x0][0x17c], R27 ;  /* 0x00005f00e0147a24 */ /* 0x000fe200078e021b */
[----:B------:R-:W-:Y:S01]  /*0490*/  UIMAD UR4, UR14, UR5, UR4 ;  /* 0x000000050e0472a4 */ /* 0x000fe2000f8e0204 */
[----:B------:R-:W-:Y:S01]  /*04a0*/  IMAD.WIDE.U32 R28, R23, c[0x0][0x1e0], R14 ;  /* 0x00007800171c7a25 */ /* 0x000fe200078e000e */
[C---:B------:R-:W-:Y:S01]  /*04b0*/  IADD3 R215, R14.reuse, 0x40, RZ ;  /* 0x000000400ed77810 */ /* 0x040fe20007ffe0ff */
[----:B------:R-:W-:Y:S01]  /*04c0*/  UISETP.GE.AND UP0, UPT, UR10, 0x41, UPT ;  /* 0x000000410a00788c */ /* 0x000fe2000bf06270 */
[----:B------:R-:W-:Y:S01]  /*04d0*/  ISETP.GE.AND P6, PT, R14, c[0x0][0x1cc], PT ;  /* 0x000073000e007a0c */ /* 0x000fe20003fc6270 */
[C---:B------:R-:W-:Y:S01]  /*04e0*/  IMAD R18, R224.reuse, c[0x0][0x20c], R25 ;  /* 0x00008300e0127a24 */ /* 0x040fe200078e0219 */
[----:B------:R-:W-:Y:S01]  /*04f0*/  ISETP.GE.AND P4, PT, R215, c[0x0][0x1cc], PT ;  /* 0x00007300d7007a0c */ /* 0x000fe20003f86270 */
[----:B------:R-:W-:-:S04]  /*0500*/  IMAD.WIDE.U32 R30, R224, c[0x0][0x178], R14 ;  /* 0x00005e00e01e7a25 */ /* 0x000fc800078e000e */
[----:B------:R-:W-:-:S04]  /*0510*/  IMAD.WIDE.U32 R26, R23, c[0x0][0x1b0], R14 ;  /* 0x00006c00171a7a25 */ /* 0x000fc800078e000e */
[----:B------:R-:W-:-:S04]  /*0520*/  IMAD.WIDE.U32 R24, R224, c[0x0][0x208], R14 ;  /* 0x00008200e0187a25 */ /* 0x000fc800078e000e */
[----:B------:R-:W-:Y:S02]  /*0530*/  IMAD.IADD R29, R29, 0x1, R17 ;  /* 0x000000011d1d7824 */ /* 0x000fe400078e0211 */
[----:B------:R-:W-:Y:S02]  /*0540*/  IMAD.IADD R35, R27, 0x1, R16 ;  /* 0x000000011b237824 */ /* 0x000fe400078e0210 */
[----:B------:R-:W-:Y:S02]  /*0550*/  IMAD.MOV.U32 R22, RZ, RZ, R30 ;  /* 0x000000ffff167224 */ /* 0x000fe400078e001e */
[----:B------:R-:W-:Y:S02]  /*0560*/  IMAD.U32 R17, RZ, RZ, UR14 ;  /* 0x0000000eff117e24 */ /* 0x000fe4000f8e00ff */
[----:B------:R-:W-:Y:S02]  /*0570*/  IMAD.IADD R25, R25, 0x1, R18 ;  /* 0x0000000119197824 */ /* 0x000fe400078e0212 */
[----:B------:R-:W-:-:S02]  /*0580*/  IMAD.MOV.U32 R34, RZ, RZ, R26 ;  /* 0x000000ffff227224 */ /* 0x000fc400078e001a */
[----:B------:R-:W-:Y:S02]  /*0590*/  IMAD.U32 R16, RZ, RZ, UR14 ;  /* 0x0000000eff107e24 */ /* 0x000fe4000f8e00ff */
[----:B------:R-:W-:Y:S02]  /*05a0*/  IMAD R30, R4, c[0x0][0x210], RZ ;  /* 0x00008400041e7a24 */ /* 0x000fe400078e02ff */
[----:B------:R-:W-:Y:S01]  /*05b0*/  IMAD.WIDE.U32 R26, R17, c[0x0][0x1e8], R28 ;  /* 0x00007a00111a7a25 */ /* 0x000fe200078e001c */
[----:B------:R-:W-:-:S03]  /*05c0*/  LEA R28, P0, R6, c[0x0][0x258], 0x2 ;  /* 0x00009600061c7a11 */ /* 0x000fc600078010ff */
[----:B------:R-:W-:Y:S01]  /*05d0*/  IMAD.WIDE.U32 R16, R16, c[0x0][0x1b8], R34 ;  /* 0x00006e0010107a25 */ /* 0x000fe200078e0022 */
[----:B------:R-:W-:-:S03]  /*05e0*/  LEA.HI.X R29, R6, c[0x0][0x25c], R3, 0x2, P0 ;  /* 0x00009700061d7a11 */ /* 0x000fc600000f1403 */
[----:B------:R-:W-:Y:S01]  /*05f0*/  IMAD R30, R11, c[0x0][0x214], R30 ;  /* 0x000085000b1e7a24 */ /* 0x000fe200078e021e */
[----:B------:R-:W-:Y:S01]  /*0600*/  IADD3 R17, R17, UR4, RZ ;  /* 0x0000000411117c10 */ /* 0x000fe2000fffe0ff */
[----:B------:R-:W-:Y:S01]  /*0610*/  IMAD.WIDE.U32 R24, R11, c[0x0][0x210], R24 ;  /* 0x000084000b187a25 */ /* 0x000fe200078e0018 */
[----:B------:R-:W-:Y:S02]  /*0620*/  ULDC.64 UR4, c[0x0][0x218] ;  /* 0x0000860000047ab9 */ /* 0x000fe40000000a00 */
[----:B------:R-:W-:Y:S01]  /*0630*/  UIMAD UR4, UR13, UR4, URZ ;  /* 0x000000040d0472a4 */ /* 0x000fe2000f8e023f */
[----:B------:R-:W-:-:S03]  /*0640*/  IMAD.WIDE R12, R13, 0x80, R224 ;  /* 0x000000800d0c7825 */ /* 0x000fc600078e02e0 */
[----:B------:R-:W-:Y:S01]  /*0650*/  UIMAD UR4, UR14, UR5, UR4 ;  /* 0x000000050e0472a4 */ /* 0x000fe2000f8e0204 */
[----:B------:R-:W-:Y:S02]  /*0660*/  IMAD.IADD R23, R31, 0x1, R20 ;  /* 0x000000011f177824 */ /* 0x000fe400078e0214 */
[----:B------:R-:W-:Y:S02]  /*0670*/  IMAD R32, R4, c[0x0][0x180], RZ ;  /* 0x0000600004207a24 */ /* 0x000fe400078e02ff */
[----:B------:R-:W-:Y:S02]  /*0680*/  IMAD.IADD R31, R25, 0x1, R30 ;  /* 0x00000001191f7824 */ /* 0x000fe400078e021e */
[C---:B------:R-:W-:Y:S02]  /*0690*/  IMAD R32, R11.reuse, c[0x0][0x184], R32 ;  /* 0x000061000b207a24 */ /* 0x040fe400078e0220 */
[----:B------:R-:W-:Y:S01]  /*06a0*/  IMAD.WIDE.U32 R34, R11, c[0x0][0x180], R22 ;  /* 0x000060000b227a25 */ /* 0x000fe200078e0016 */
[----:B------:R-:W-:Y:S01]  /*06b0*/  IADD3 R23, R27, UR6, RZ ;  /* 0x000000061b177c10 */ /* 0x000fe2000fffe0ff */
[----:B------:R-:W-:-:S02]  /*06c0*/  ULDC.64 UR6, c[0x0][0x188] ;  /* 0x0000620000067ab9 */ /* 0x000fc40000000a00 */
[C---:B------:R-:W-:Y:S01]  /*06d0*/  IMAD R25, R13.reuse, c[0x0][0x1d8], RZ ;  /* 0x000076000d197a24 */ /* 0x040fe200078e02ff */
[----:B------:R-:W-:Y:S01]  /*06e0*/  UIMAD UR6, UR13, UR6, URZ ;  /* 0x000000060d0672a4 */ /* 0x000fe2000f8e023f */
[----:B------:R-:W-:Y:S02]  /*06f0*/  IMAD R13, R13, c[0x0][0x1a8], RZ ;  /* 0x00006a000d0d7a24 */ /* 0x000fe400078e02ff */
[----:B------:R-:W-:Y:S01]  /*0700*/  IMAD.IADD R33, R35, 0x1, R32 ;  /* 0x0000000123217824 */ /* 0x000fe200078e0220 */
[----:B------:R-:W-:Y:S01]  /*0710*/  UIMAD UR6, UR14, UR7, UR6 ;  /* 0x000000070e0672a4 */ /* 0x000fe2000f8e0206 */
[----:B------:R-:W-:Y:S02]  /*0720*/  IMAD.MOV.U32 R22, RZ, RZ, R26 ;  /* 0x000000ffff167224 */ /* 0x000fe400078e001a */
[----:B------:R-:W-:Y:S02]  /*0730*/  IMAD.MOV.U32 R32, RZ, RZ, R34 ;  /* 0x000000ffff207224 */ /* 0x000fe400078e0022 */
[----:B------:R-:W-:-:S02]  /*0740*/  IMAD.MOV.U32 R30, RZ, RZ, R24 ;  /* 0x000000ffff1e7224 */ /* 0x000fc400078e0018 */
[----:B------:R-:W-:Y:S02]  /*0750*/  IMAD.U32 R26, RZ, RZ, UR14 ;  /* 0x0000000eff1a7e24 */ /* 0x000fe4000f8e00ff */
[----:B------:R-:W-:Y:S02]  /*0760*/  IMAD.U32 R3, RZ, RZ, UR14 ;  /* 0x0000000eff037e24 */ /* 0x000fe4000f8e00ff */
[C---:B------:R-:W-:Y:S02]  /*0770*/  IMAD R13, R12.reuse, c[0x0][0x1ac], R13 ;  /* 0x00006b000c0d7a24 */ /* 0x040fe400078e020d */
[----:B------:R-:W-:-:S04]  /*0780*/  IMAD.WIDE.U32 R16, R12, c[0x0][0x1a8], R16 ;  /* 0x00006a000c107a25 */ /* 0x000fc800078e0010 */
[----:B------:R-:W-:Y:S01]  /*0790*/  IMAD.WIDE.U32 R26, R26, c[0x0][0x188], R32 ;  /* 0x000062001a1a7a25 */ /* 0x000fe200078e0020 */
[----:B------:R-:W-:-:S03]  /*07a0*/  LEA R32, P0, R16, c[0x0][0x190], 0x1 ;  /* 0x0000640010207a11 */ /* 0x000fc600078008ff */
[----:B------:R-:W-:Y:S01]  /*07b0*/  IMAD.WIDE.U32 R30, R3, c[0x0][0x218], R30 ;  /* 0x00008600031e7a25 */ /* 0x000fe200078e001e */
[----:B------:R-:W-:Y:S02]  /*07c0*/  IADD3 R3, R27, UR6, RZ ;  /* 0x000000061b037c10 */ /* 0x000fe4000fffe0ff */
[----:B------:R-:W-:Y:S01]  /*07d0*/  LEA R232, P3, R26, c[0x0][0x160], 0x1 ;  /* 0x000058001ae87a11 */ /* 0x000fe200078608ff */
[----:B------:R-:W-:Y:S01]  /*07e0*/  IMAD.IADD R13, R17, 0x1, R13 ;  /* 0x00000001110d7824 */ /* 0x000fe200078e020d */
[----:B------:R-:W-:Y:S01]  /*07f0*/  IADD3 R6, R31, UR4, RZ ;  /* 0x000000041f067c10 */ /* 0x000fe2000fffe0ff */
[----:B------:R-:W-:Y:S01]  /*0800*/  IMAD R25, R12, c[0x0][0x1dc], R25 ;  /* 0x000077000c197a24 */ /* 0x000fe200078e0219 */
[----:B------:R-:W-:Y:S01]  /*0810*/  LEA R222, P2, R30, c[0x0][0x1f0], 0x1 ;  /* 0x00007c001ede7a11 */ /* 0x000fe200078408ff */
[----:B------:R-:W-:Y:S01]  /*0820*/  IMAD.WIDE.U32 R22, R12, c[0x0][0x1d8], R22 ;  /* 0x000076000c167a25 */ /* 0x000fe200078e0016 */
[----:B------:R-:W-:Y:S02]  /*0830*/  LEA.HI.X R33, R16, c[0x0][0x194], R13, 0x1, P0 ;  /* 0x0000650010217a11 */ /* 0x000fe400000f0c0d */
[----:B------:R-:W-:Y:S01]  /*0840*/  LEA.HI.X R223, R30, c[0x0][0x1f4], R6, 0x1, P2 ;  /* 0x00007d001edf7a11 */ /* 0x000fe200010f0c06 */
[----:B------:R-:W-:Y:S01]  /*0850*/  IMAD.IADD R12, R23, 0x1, R25 ;  /* 0x00000001170c7824 */ /* 0x000fe200078e0219 */
[----:B------:R-:W-:Y:S01]  /*0860*/  LEA R34, P1, R22, c[0x0][0x1c0], 0x1 ;  /* 0x0000700016227a11 */ /* 0x000fe200078208ff */
[----:B------:R-:W-:Y:S01]  /*0870*/  IMAD.MOV.U32 R13, RZ, RZ, c[0x0][0x1d8] ;  /* 0x00007600ff0d7624 */ /* 0x000fe200078e00ff */
[----:B------:R-:W-:Y:S01]  /*0880*/  LEA.HI.X R233, R26, c[0x0][0x164], R3, 0x1, P3 ;  /* 0x000059001ae97a11 */ /* 0x000fe200018f0c03 */
[----:B------:R-:W-:Y:S01]  /*0890*/  IMAD.MOV.U32 R6, RZ, RZ, c[0x0][0x1dc] ;  /* 0x00007700ff067624 */ /* 0x000fe200078e00ff */
[----:B------:R-:W-:Y:S01]  /*08a0*/  LEA.HI.X R35, R22, c[0x0][0x1c4], R12, 0x1, P1 ;  /* 0x0000710016237a11 */ /* 0x000fe200008f0c0c */
[----:B------:R-:W-:Y:S01]  /*08b0*/  IMAD.IADD R18, R9, 0x1, -R224 ;  /* 0x0000000109127824 */ /* 0x000fe200078e0ae0 */
[----:B------:R-:W-:Y:S01]  /*08c0*/  LEA R26, P1, R13, R34, 0x7 ;  /* 0x000000220d1a7211 */ /* 0x000fe200078238ff */
[----:B------:R-:W-:Y:S01]  /*08d0*/  IMAD.MOV.U32 R23, RZ, RZ, c[0x0][0x1a8] ;  /* 0x00006a00ff177624 */ /* 0x000fe200078e00ff */
[----:B------:R-:W-:Y:S01]  /*08e0*/  LEA.HI R12, R19, R224, RZ, 0x1 ;  /* 0x000000e0130c7211 */ /* 0x000fe200078f08ff */
[----:B------:R-:W-:Y:S01]  /*08f0*/  IMAD.MOV.U32 R17, RZ, RZ, c[0x0][0x1ac] ;  /* 0x00006b00ff117624 */ /* 0x000fe200078e00ff */
[----:B------:R-:W-:Y:S01]  /*0900*/  LEA.HI.X R27, R13, R35, R6, 0x7, P1 ;  /* 0x000000230d1b7211 */ /* 0x000fe200008f3c06 */
[----:B------:R-:W-:Y:S01]  /*0910*/  IMAD.SHL.U32 R216, R211, 0x8, RZ ;  /* 0x00000008d3d87824 */ /* 0x000fe200078e00ff */
[----:B------:R-:W-:-:S02]  /*0920*/  LEA.HI R3, R21, R220, RZ, 0x5 ;  /* 0x000000dc15037211 */ /* 0x000fc400078f28ff */
[----:B------:R-:W-:Y:S02]  /*0930*/  LOP3.LUT R13, R12, 0x7fffffe, RZ, 0xc0, !PT ;  /* 0x07fffffe0c0d7812 */ /* 0x000fe400078ec0ff */
[----:B------:R-:W-:Y:S02]  /*0940*/  IADD3 R12, R14, 0x20, RZ ;  /* 0x000000200e0c7810 */ /* 0x000fe40007ffe0ff */
[----:B------:R-:W-:Y:S01]  /*0950*/  SHF.R.S32.HI R22, RZ, 0x5, R3 ;  /* 0x00000005ff167819 */ /* 0x000fe20000011403 */
[----:B------:R-:W-:Y:S01]  /*0960*/  IMAD.IADD R13, R224, 0x1, -R13 ;  /* 0x00000001e00d7824 */ /* 0x000fe200078e0a0d */
[----:B------:R-:W-:Y:S02]  /*0970*/  ISETP.GE.AND P5, PT, R12, c[0x0][0x1cc], PT ;  /* 0x000073000c007a0c */ /* 0x000fe40003fa6270 */
[----:B------:R-:W-:Y:S01]  /*0980*/  ISETP.LT.OR P3, PT, R18, 0x1, P6 ;  /* 0x000000011200780c */ /* 0x000fe20003761670 */
[----:B------:R-:W-:Y:S01]  /*0990*/  IMAD R6, R22, 0x8, R13 ;  /* 0x0000000816067824 */ /* 0x000fe200078e020d */
[----:B------:R-:W-:-:S02]  /*09a0*/  ISETP.LT.OR P2, PT, R18, 0x1, P5 ;  /* 0x000000011200780c */ /* 0x000fc40002f41670 */
[----:B------:R-:W-:Y:S01]  /*09b0*/  ISETP.LT.OR P1, PT, R18, 0x1, P4 ;  /* 0x000000011200780c */ /* 0x000fe20002721670 */
[----:B------:R-:W-:Y:S01]  /*09c0*/  IMAD.U32 R6, R6, 0x20, R7 ;  /* 0x0000002006067824 */ /* 0x000fe200078e0007 */
[C---:B------:R-:W-:Y:S02]  /*09d0*/  ISETP.LT.OR P6, PT, R18.reuse, 0x41, P6 ;  /* 0x000000411200780c */ /* 0x040fe400037c1670 */
[----:B------:R-:W-:Y:S01]  /*09e0*/  ISETP.LT.OR P5, PT, R18, 0x41, P5 ;  /* 0x000000411200780c */ /* 0x000fe20002fa1670 */
[----:B------:R-:W-:Y:S01]  /*09f0*/  IMAD.SHL.U32 R13, R6, 0x2, RZ ;  /* 0x00000002060d7824 */ /* 0x000fe200078e00ff */
[----:B------:R-:W-:Y:S02]  /*0a00*/  ISETP.LT.OR P4, PT, R18, 0x41, P4 ;  /* 0x000000411200780c */ /* 0x000fe40002781670 */
[----:B------:R-:W-:Y:S02]  /*0a10*/  LEA R30, P0, R23, R32, 0x7 ;  /* 0x00000020171e7211 */ /* 0x000fe400078038ff */
[----:B------:R1:W-:Y:S01]  /*0a20*/  LDGSTS.E.BYPASS.LTC128B.128 [R13+0x6080], [R34.64], !P3 ;  /* 0x06080000220d7fae */ /* 0x0003e2000d901d54 */
[----:B------:R-:W-:-:S02]  /*0a30*/  LOP3.LUT R25, R8, 0xfffffff8, RZ, 0xc0, !PT ;  /* 0xfffffff808197812 */ /* 0x000fc400078ec0ff */
[----:B------:R-:W-:Y:S01]  /*0a40*/  LEA.HI.X R31, R23, R33, R17, 0x7, P0 ;  /* 0x00000021171f7211 */ /* 0x000fe200000f3c11 */
[----:B------:R1:W-:Y:S01]  /*0a50*/  LDGSTS.E.BYPASS.LTC128B.128 [R13+0x8080], [R34.64+0x40], !P2 ;  /* 0x08080040220d7fae */ /* 0x0003e2000d101d54 */
[C---:B------:R-:W-:Y:S01]  /*0a60*/  LEA R16, P0, R5.reuse, c[0x0][0x280], 0x2 ;  /* 0x0000a00005107a11 */ /* 0x040fe200078010ff */
[----:B------:R-:W-:Y:S01]  /*0a70*/  IMAD.IADD R25, R220, 0x1, -R25 ;  /* 0x00000001dc197824 */ /* 0x000fe200078e0a19 */
[----:B------:R-:W-:Y:S01]  /*0a80*/  LOP3.LUT R7, R0, 0xfffffff0, RZ, 0xc0, !PT ;  /* 0xfffffff000077812 */ /* 0x000fe200078ec0ff */
[----:B------:R1:W-:Y:S01]  /*0a90*/  LDGSTS.E.BYPASS.LTC128B.128 [R13+0xa080], [R34.64+0x80], !P1 ;  /* 0x0a080080220d7fae */ /* 0x0003e2000c901d54 */
[----:B------:R-:W-:Y:S02]  /*0aa0*/  ISETP.GE.AND P1, PT, R12, c[0x0][0x19c], PT ;  /* 0x000067000c007a0c */ /* 0x000fe40003f26270 */
[----:B------:R-:W-:Y:S01]  /*0ab0*/  LEA.HI.X R17, R5, c[0x0][0x284], R2, 0x2, P0 ;  /* 0x0000a10005117a11 */ /* 0x000fe200000f1402 */
[----:B------:R2:W-:Y:S01]  /*0ac0*/  LDGSTS.E.BYPASS.LTC128B.128 [R13+0x7080], [R26.64], !P6 ;  /* 0x070800001a0d7fae */ /* 0x0005e2000f101d54 */
[----:B------:R-:W-:Y:S01]  /*0ad0*/  ISETP.LT.OR P2, PT, R18, 0x1, P1 ;  /* 0x000000011200780c */ /* 0x000fe20000f41670 */
[----:B------:R-:W-:Y:S01]  /*0ae0*/  IMAD.IADD R7, R220, 0x1, -R7 ;  /* 0x00000001dc077824 */ /* 0x000fe200078e0a07 */
[----:B------:R-:W-:Y:S01]  /*0af0*/  LEA.HI R2, R21, R220, RZ, 0x6 ;  /* 0x000000dc15027211 */ /* 0x000fe200078f30ff */
[----:B------:R2:W-:Y:S01]  /*0b00*/  LDGSTS.E.BYPASS.LTC128B.128 [R13+0x9080], [R26.64+0x40], !P5 ;  /* 0x090800401a0d7fae */ /* 0x0005e2000e901d54 */
[----:B------:R-:W-:-:S02]  /*0b10*/  ISETP.GE.AND P5, PT, R14, c[0x0][0x19c], PT ;  /* 0x000067000e007a0c */ /* 0x000fc40003fa6270 */
[----:B------:R-:W-:Y:S01]  /*0b20*/  LEA.HI R0, R25, R25, RZ, 0x1 ;  /* 0x0000001919007211 */ /* 0x000fe200078f08ff */
[----:B------:R2:W-:Y:S01]  /*0b30*/  LDGSTS.E.BYPASS.LTC128B.128 [R13+0xb080], [R26.64+0x80], !P4 ;  /* 0x0b0800801a0d7fae */ /* 0x0005e2000e101d54 */
[----:B------:R-:W-:Y:S02]  /*0b40*/  ISETP.GE.AND P4, PT, R215, c[0x0][0x19c], PT ;  /* 0x00006700d7007a0c */ /* 0x000fe40003f86270 */
[C---:B------:R-:W-:Y:S02]  /*0b50*/  ISETP.LT.OR P3, PT, R18.reuse, 0x1, P5 ;  /* 0x000000011200780c */ /* 0x040fe40002f61670 */
[----:B------:R-:W-:Y:S02]  /*0b60*/  ISETP.LT.OR P0, PT, R18, 0x1, P4 ;  /* 0x000000011200780c */ /* 0x000fe40002701670 */
[----:B------:R-:W-:Y:S02]  /*0b70*/  SHF.R.S32.HI R20, RZ, 0x1f, R7 ;  /* 0x0000001fff147819 */ /* 0x000fe40000011407 */
[----:B------:R-:W-:-:S02]  /*0b80*/  SHF.R.S32.HI R2, RZ, 0x6, R2 ;  /* 0x00000006ff027819 */ /* 0x000fc40000011402 */
[----:B------:R-:W-:Y:S02]  /*0b90*/  LOP3.LUT R6, R0, 0x7fffffe, RZ, 0xc0, !PT ;  /* 0x07fffffe00067812 */ /* 0x000fe400078ec0ff */
[-C--:B------:R-:W-:Y:S01]  /*0ba0*/  LEA.HI R5, R7, R7.reuse, RZ, 0x1 ;  /* 0x0000000707057211 */ /* 0x080fe200078f08ff */
[----:B------:R-:W-:Y:S01]  /*0bb0*/  IMAD R212, R211, 0x4, R2 ;  /* 0x00000004d3d47824 */ /* 0x000fe200078e0202 */
[----:B------:R-:W-:Y:S01]  /*0bc0*/  LEA.HI R20, R20, R7, RZ, 0x3 ;  /* 0x0000000714147211 */ /* 0x000fe200078f18ff */
[----:B------:R1:W-:Y:S01]  /*0bd0*/  LDGSTS.E.BYPASS.LTC128B.128 [R13+0x80], [R32.64], !P3 ;  /* 0x00080000200d7fae */ /* 0x0003e2000d901d54 */
[C---:B------:R-:W-:Y:S01]  /*0be0*/  IMAD.IADD R23, R25.reuse, 0x1, -R6 ;  /* 0x0000000119177824 */ /* 0x040fe200078e0a06 */
[----:B------:R-:W-:Y:S01]  /*0bf0*/  ISETP.LT.OR P5, PT, R18, 0x41, P5 ;  /* 0x000000411200780c */ /* 0x000fe20002fa1670 */
[----:B------:R-:W-:Y:S01]  /*0c00*/  IMAD.SHL.U32 R25, R25, 0x40, RZ ;  /* 0x0000004019197824 */ /* 0x000fe200078e00ff */
[----:B------:R1:W-:Y:S01]  /*0c10*/  LDGSTS.E.BYPASS.LTC128B.128 [R13+0x2080], [R32.64+0x40], !P2 ;  /* 0x02080040200d7fae */ /* 0x0003e2000d101d54 */
[----:B------:R-:W-:Y:S01]  /*0c20*/  ISETP.GE.AND P2, PT, R14, c[0x0][0x16c], PT ;  /* 0x00005b000e007a0c */ /* 0x000fe20003f46270 */
[----:B------:R-:W-:Y:S01]  /*0c30*/  IMAD R212, R212, 0x8, R23 ;  /* 0x00000008d4d47824 */ /* 0x000fe200078e0217 */
[----:B------:R-:W-:Y:S01]  /*0c40*/  ISETP.GE.AND P3, PT, R215, c[0x0][0x16c], PT ;  /* 0x00005b00d7007a0c */ /* 0x000fe20003f66270 */
[----:B------:R1:W-:Y:S01]  /*0c50*/  LDGSTS.E.BYPASS.LTC128B.128 [R13+0x4080], [R32.64+0x80], !P0 ;  /* 0x04080080200d7fae */ /* 0x0003e2000c101d54 */
[----:B------:R-:W-:-:S02]  /*0c60*/  ISETP.GE.AND P0, PT, R12, c[0x0][0x16c], PT ;  /* 0x00005b000c007a0c */ /* 0x000fc40003f06270 */
[----:B------:R-:W-:Y:S02]  /*0c70*/  LOP3.LUT R210, R5, 0x7fffffe, RZ, 0xc0, !PT ;  /* 0x07fffffe05d27812 */ /* 0x000fe400078ec0ff */
[----:B------:R-:W-:Y:S02]  /*0c80*/  LOP3.LUT R6, R20, 0xfffffff8, RZ, 0xc0, !PT ;  /* 0xfffffff814067812 */ /* 0x000fe400078ec0ff */
[----:B------:R-:W-:Y:S01]  /*0c90*/  SEL R217, RZ, 0x1, P2 ;  /* 0x00000001ffd97807 */ /* 0x000fe20001000000 */
[C---:B------:R-:W-:Y:S01]  /*0ca0*/  IMAD.IADD R210, R7.reuse, 0x1, -R210 ;  /* 0x0000000107d27824 */ /* 0x040fe200078e0ad2 */
[C---:B------:R-:W-:Y:S01]  /*0cb0*/  ISETP.LT.OR P1, PT, R18.reuse, 0x41, P1 ;  /* 0x000000411200780c */ /* 0x040fe20000f21670 */
[----:B------:R-:W-:Y:S01]  /*0cc0*/  IMAD.IADD R6, R7, 0x1, -R6 ;  /* 0x0000000107067824 */ /* 0x000fe200078e0a06 */
[----:B------:R-:W-:Y:S01]  /*0cd0*/  ISETP.LT.OR P4, PT, R18, 0x41, P4 ;  /* 0x000000411200780c */ /* 0x000fe20002781670 */
[----:B------:R1:W-:Y:S01]  /*0ce0*/  LDGSTS.E.BYPASS.LTC128B.128 [R13+0x1080], [R30.64], !P5 ;  /* 0x010800001e0d7fae */ /* 0x0003e2000e901d54 */
[----:B------:R-:W-:-:S02]  /*0cf0*/  ISETP.GE.AND P2, PT, R12, c[0x0][0x1fc], PT ;  /* 0x00007f000c007a0c */ /* 0x000fc40003f46270 */
[----:B------:R-:W-:Y:S02]  /*0d00*/  SEL R18, RZ, 0x4, P3 ;  /* 0x00000004ff127807 */ /* 0x000fe40001800000 */
[----:B------:R-:W-:Y:S02]  /*0d10*/  SEL R23, RZ, 0x2, P0 ;  /* 0x00000002ff177807 */ /* 0x000fe40000000000 */
[----:B------:R-:W-:Y:S02]  /*0d20*/  ISETP.GE.AND P3, PT, R14, c[0x0][0x1fc], PT ;  /* 0x00007f000e007a0c */ /* 0x000fe40003f66270 */
[----:B------:R-:W-:Y:S01]  /*0d30*/  SEL R7, RZ, 0xffffffff, P2 ;  /* 0xffffffffff077807 */ /* 0x000fe20001000000 */
[----:B------:R1:W-:Y:S01]  /*0d40*/  LDGSTS.E.BYPASS.LTC128B.128 [R13+0x3080], [R30.64+0x40], !P1 ;  /* 0x030800401e0d7fae */ /* 0x0003e2000c901d54 */
[----:B------:R-:W-:Y:S02]  /*0d50*/  ISETP.GE.AND P2, PT, R215, c[0x0][0x1fc], PT ;  /* 0x00007f00d7007a0c */ /* 0x000fe40003f46270 */
[----:B------:R-:W-:Y:S01]  /*0d60*/  IADD3 R23, R18, R23, R217 ;  /* 0x0000001712177210 */ /* 0x000fe20007ffe0d9 */
[----:B------:R-:W-:Y:S01]  /*0d70*/  IMAD.SHL.U32 R7, R7, 0x2, RZ ;  /* 0x0000000207077824 */ /* 0x000fe200078e00ff */
[----:B--2---:R-:W-:Y:S01]  /*0d80*/  LEA.HI R27, R3, R22, RZ, 0x1 ;  /* 0x00000016031b7211 */ /* 0x004fe200078f08ff */
[----:B------:R1:W-:Y:S01]  /*0d90*/  LDGSTS.E.BYPASS.LTC128B.128 [R13+0x5080], [R30.64+0x80], !P4 ;  /* 0x050800801e0d7fae */ /* 0x0003e2000e101d54 */
[----:B------:R-:W-:-:S02]  /*0da0*/  SEL R24, RZ, 0x1, P3 ;  /* 0x00000001ff187807 */ /* 0x000fc40001800000 */
[----:B------:R-:W-:Y:S01]  /*0db0*/  SEL R18, RZ, 0x4, P2 ;  /* 0x00000004ff127807 */ /* 0x000fe20001000000 */
[----:B------:R-:W0:Y:S01]  /*0dc0*/  LDGDEPBAR ;  /* 0x00000000000079af */ /* 0x000e220000000000 */
[----:B------:R-:W-:Y:S02]  /*0dd0*/  LOP3.LUT P3, RZ, R23, 0x1, RZ, 0xc0, !PT ;  /* 0x0000000117ff7812 */ /* 0x000fe4000786c0ff */
[----:B------:R-:W-:Y:S02]  /*0de0*/  LOP3.LUT R27, R27, 0xfffffffe, RZ, 0xc0, !PT ;  /* 0xfffffffe1b1b7812 */ /* 0x000fe400078ec0ff */
[C---:B------:R-:W-:Y:S02]  /*0df0*/  LOP3.LUT P2, RZ, R23.reuse, 0x2, RZ, 0xc0, !PT ;  /* 0x0000000217ff7812 */ /* 0x040fe4000784c0ff */
[----:B------:R-:W-:Y:S02]  /*0e00*/  LOP3.LUT P5, RZ, R23, 0x4, RZ, 0xc0, !PT ;  /* 0x0000000417ff7812 */ /* 0x000fe400078ac0ff */
[----:B------:R-:W-:-:S02]  /*0e10*/  ISETP.GE.OR P3, PT, R224, c[0x0][0x168], !P3 ;  /* 0x00005a00e0007a0c */ /* 0x000fc40005f66670 */
[----:B------:R-:W-:Y:S01]  /*0e20*/  LOP3.LUT R23, R7, 0x2, R24, 0xe2, !PT ;  /* 0x0000000207177812 */ /* 0x000fe200078ee218 */
[----:B------:R-:W-:Y:S01]  /*0e30*/  IMAD.IADD R7, R22, 0x1, -R27 ;  /* 0x0000000116077824 */ /* 0x000fe200078e0a1b */
[----:B------:R-:W-:Y:S01]  /*0e40*/  ISETP.GE.OR P2, PT, R224, c[0x0][0x168], !P2 ;  /* 0x00005a00e0007a0c */ /* 0x000fe20005746670 */
[----:B------:R-:W-:Y:S01]  /*0e50*/  IMAD.SHL.U32 R24, R22, 0x10, RZ ;  /* 0x0000001016187824 */ /* 0x000fe200078e00ff */
[----:B------:R-:W-:Y:S01]  /*0e60*/  ISETP.GE.OR P5, PT, R224, c[0x0][0x168], !P5 ;  /* 0x00005a00e0007a0c */ /* 0x000fe20006fa6670 */
[----:B------:R-:W-:Y:S01]  /*0e70*/  IMAD.SHL.U32 R209, R7, 0x400, RZ ;  /* 0x0000040007d17824 */ /* 0x000fe200078e00ff */
[----:B------:R-:W-:Y:S02]  /*0e80*/  SHF.R.S32.HI R20, RZ, 0x3, R20 ;  /* 0x00000003ff147819 */ /* 0x000fe40000011414 */
[----:B------:R-:W-:Y:S01]  /*0e90*/  LOP3.LUT R22, R23, R18, RZ, 0xfc, !PT ;  /* 0x0000001217167212 */ /* 0x000fe200078efcff */
[--C-:B------:R-:W-:Y:S01]  /*0ea0*/  IMAD R231, R10, 0x2, R209.reuse ;  /* 0x000000020ae77824 */ /* 0x100fe200078e02d1 */
[----:B------:R-:W-:Y:S01]  /*0eb0*/  ISETP.GT.AND P1, PT, R220, 0xf, PT ;  /* 0x0000000fdc00780c */ /* 0x000fe20003f24270 */
[C---:B------:R-:W-:Y:S01]  /*0ec0*/  IMAD R210, R20.reuse, 0x8, R210 ;  /* 0x0000000814d27824 */ /* 0x040fe200078e02d2 */
[----:B------:R-:W-:Y:S01]  /*0ed0*/  LOP3.LUT R25, R25, 0x1c0, RZ, 0xc0, !PT ;  /* 0x000001c019197812 */ /* 0x000fe200078ec0ff */
[----:B------:R-:W-:Y:S01]  /*0ee0*/  IMAD R209, R20, 0x200, R209 ;  /* 0x0000020014d17824 */ /* 0x000fe200078e02d1 */
[----:B------:R-:W-:Y:S01]  /*0ef0*/  LOP3.LUT P4, RZ, R22, 0x1, RZ, 0xc0, !PT ;  /* 0x0000000116ff7812 */ /* 0x000fe2000788c0ff */
[----:B------:R1:W-:Y:S01]  /*0f00*/  LDGSTS.E.BYPASS.LTC128B.128 [R13+0xc080], [R232.64], !P3 ;  /* 0x0c080000e80d7fae */ /* 0x0003e2000d901d54 */
[--C-:B------:R-:W-:Y:S01]  /*0f10*/  SHF.R.S32.HI R20, RZ, 0x1, R5.reuse ;  /* 0x00000001ff147819 */ /* 0x100fe20000011405 */
[----:B------:R-:W-:Y:S01]  /*0f20*/  IMAD.SHL.U32 R210, R210, 0x20, RZ ;  /* 0x00000020d2d27824 */ /* 0x000fe200078e00ff */
[----:B------:R-:W-:Y:S01]  /*0f30*/  SHF.R.S32.HI R5, RZ, 0x1f, R5 ;  /* 0x0000001fff057819 */ /* 0x000fe20000011405 */
[----:B------:R1:W-:Y:S01]  /*0f40*/  LDGSTS.E.BYPASS.LTC128B.128 [R13+0xd080], [R232.64+0x40], !P2 ;  /* 0x0d080040e80d7fae */ /* 0x0003e2000d101d54 */
[----:B------:R-:W-:-:S02]  /*0f50*/  LOP3.LUT R23, R25, 0x30, R24, 0xf8, !PT ;  /* 0x0000003019177812 */ /* 0x000fc400078ef818 */
[----:B------:R-:W-:Y:S01]  /*0f60*/  SHF.R.S32.HI R19, RZ, 0x1f, R19 ;  /* 0x0000001fff137819 */ /* 0x000fe20000011413 */
[----:B------:R1:W-:Y:S01]  /*0f70*/  LDGSTS.E.BYPASS.LTC128B.128 [R13+0xe080], [R232.64+0x80], !P5 ;  /* 0x0e080080e80d7fae */ /* 0x0003e2000e901d54 */
[----:B------:R-:W-:Y:S02]  /*0f80*/  ISETP.GE.OR P5, PT, R224, c[0x0][0x168], !P4 ;  /* 0x00005a00e0007a0c */ /* 0x000fe400067a6670 */
[----:B------:R-:W-:Y:S02]  /*0f90*/  LOP3.LUT P3, RZ, R22, 0x2, RZ, 0xc0, !PT ;  /* 0x0000000216ff7812 */ /* 0x000fe4000786c0ff */
[----:B------:R-:W-:Y:S01]  /*0fa0*/  LEA.HI R24, R5, R20, RZ, 0x2 ;  /* 0x0000001405187211 */ /* 0x000fe200078f10ff */
[----:B------:R-:W-:Y:S01]  /*0fb0*/  IMAD.SHL.U32 R5, R211, 0x10, RZ ;  /* 0x00000010d3057824 */ /* 0x000fe200078e00ff */
[----:B------:R-:W-:Y:S02]  /*0fc0*/  SHF.R.U32.HI R18, RZ, 0x3, R25 ;  /* 0x00000003ff127819 */ /* 0x000fe40000011619 */
[----:B------:R-:W-:-:S02]  /*0fd0*/  LOP3.LUT R23, R23, 0x8, R8, 0xf8, !PT ;  /* 0x0000000817177812 */ /* 0x000fc400078ef808 */
[----:B------:R-:W-:Y:S02]  /*0fe0*/  LOP3.LUT P2, RZ, R22, 0x4, RZ, 0xc0, !PT ;  /* 0x0000000416ff7812 */ /* 0x000fe4000784c0ff */
[----:B------:R-:W-:Y:S01]  /*0ff0*/  LEA.HI R10, R21, R220, RZ, 0x7 ;  /* 0x000000dc150a7211 */ /* 0x000fe200078f38ff */
[----:B------:R-:W-:Y:S01]  /*1000*/  @!P1 IMAD.SHL.U32 R21, R220, 0x10, RZ ;  /* 0x00000010dc159824 */ /* 0x000fe200078e00ff */
[----:B------:R-:W-:Y:S02]  /*1010*/  LEA.HI R19, R19, R224, RZ, 0x3 ;  /* 0x000000e013137211 */ /* 0x000fe400078f18ff */
[----:B------:R-:W-:Y:S02]  /*1020*/  SEL R22, RZ, 0xffffffff, P0 ;  /* 0xffffffffff167807 */ /* 0x000fe40000000000 */
[----:B------:R-:W-:Y:S01]  /*1030*/  ISETP.GE.OR P0, PT, R224, c[0x0][0x168], !P3 ;  /* 0x00005a00e0007a0c */ /* 0x000fe20005f06670 */
[----:B------:R2:W-:Y:S01]  /*1040*/  @!P1 LDGSTS.E.BYPASS.LTC128B.128 [R21+0x18080], [R28.64] ;  /* 0x180800001c159fae */ /* 0x0005e2000b901d54 */
[----:B------:R-:W-:Y:S01]  /*1050*/  LOP3.LUT R18, R23, R18, RZ, 0x3c, !PT ;  /* 0x0000001217127212 */ /* 0x000fe200078e3cff */
[----:B------:R-:W-:Y:S01]  /*1060*/  IMAD.SHL.U32 R22, R22, 0x2, RZ ;  /* 0x0000000216167824 */ /* 0x000fe200078e00ff */
[----:B------:R-:W-:Y:S01]  /*1070*/  SHF.R.U32.HI R10, RZ, 0x4, R10 ;  /* 0x00000004ff0a7819 */ /* 0x000fe2000001160a */
[----:B------:R-:W0:Y:S01]  /*1080*/  LDGDEPBAR ;  /* 0x00000000000079af */ /* 0x000e220000000000 */
[----:B------:R-:W-:Y:S01]  /*1090*/  LOP3.LUT R23, R19, 0xfffffff8, RZ, 0xc0, !PT ;  /* 0xfffffff813177812 */ /* 0x000fe200078ec0ff */
[----:B------:R-:W-:Y:S01]  /*10a0*/  IMAD R211, R211, 0x200, R18 ;  /* 0x00000200d3d37824 */ /* 0x000fe200078e0212 */
[----:B------:R-:W-:Y:S01]  /*10b0*/  LOP3.LUT R5, R5, 0x10, RZ, 0xc0, !PT ;  /* 0x0000001005057812 */ /* 0x000fe200078ec0ff */
[----:B------:R1:W-:Y:S01]  /*10c0*/  LDGSTS.E.BYPASS.LTC128B.128 [R13+0x12080], [R222.64], !P5 ;  /* 0x12080000de0d7fae */ /* 0x0003e2000e901d54 */
[----:B------:R-:W-:-:S02]  /*10d0*/  SHF.R.S32.HI R0, RZ, 0x1, R0 ;  /* 0x00000001ff007819 */ /* 0x000fc40000011400 */
[----:B------:R-:W-:Y:S01]  /*10e0*/  LOP3.LUT R5, R5, 0x8, R10, 0xf8, !PT ;  /* 0x0000000805057812 */ /* 0x000fe200078ef80a */
[C---:B------:R-:W-:Y:S01]  /*10f0*/  IMAD.IADD R10, R224.reuse, 0x1, -R23 ;  /* 0x00000001e00a7824 */ /* 0x040fe200078e0a17 */
[----:B------:R-:W-:Y:S01]  /*1100*/  ISETP.GE.OR P5, PT, R224, c[0x0][0x168], !P2 ;  /* 0x00005a00e0007a0c */ /* 0x000fe200057a6670 */
[----:B------:R-:W-:Y:S01]  /*1110*/  IMAD.SHL.U32 R23, R0, 0x40, RZ ;  /* 0x0000004000177824 */ /* 0x000fe200078e00ff */
[----:B------:R-:W-:Y:S01]  /*1120*/  LOP3.LUT R19, R24, 0xfffffffc, RZ, 0xc0, !PT ;  /* 0xfffffffc18137812 */ /* 0x000fe200078ec0ff */
[----:B------:R-:W-:Y:S01]  /*1130*/  IMAD.SHL.U32 R25, R10, 0x40, RZ ;  /* 0x000000400a197824 */ /* 0x000fe200078e00ff */
[----:B------:R1:W-:Y:S01]  /*1140*/  LDGSTS.E.BYPASS.LTC128B.128 [R13+0x13080], [R222.64+0x40], !P0 ;  /* 0x13080040de0d7fae */ /* 0x0003e2000c101d54 */
[----:B------:R-:W-:Y:S01]  /*1150*/  LOP3.LUT P0, RZ, R0, 0x2, RZ, 0xc0, !PT ;  /* 0x0000000200ff7812 */ /* 0x000fe2000780c0ff */
[----:B------:R-:W-:Y:S01]  /*1160*/  IMAD.SHL.U32 R0, R2, 0x8, RZ ;  /* 0x0000000802007824 */ /* 0x000fe200078e00ff */
[----:B------:R-:W-:Y:S01]  /*1170*/  LOP3.LUT R23, R23, 0xc0, RZ, 0xc0, !PT ;  /* 0x000000c017177812 */ /* 0x000fe200078ec0ff */
[----:B------:R-:W-:Y:S01]  /*1180*/  IMAD.IADD R19, R20, 0x1, -R19 ;  /* 0x0000000114137824 */ /* 0x000fe200078e0a13 */
[----:B------:R-:W-:-:S02]  /*1190*/  LOP3.LUT R25, R25, 0x1c0, RZ, 0xc0, !PT ;  /* 0x000001c019197812 */ /* 0x000fc400078ec0ff */
[----:B------:R-:W-:Y:S02]  /*11a0*/  LOP3.LUT R20, R23, 0x8, R8, 0xf8, !PT ;  /* 0x0000000817147812 */ /* 0x000fe400078ef808 */
[----:B------:R-:W-:Y:S01]  /*11b0*/  LOP3.LUT R0, R0, 0x18, RZ, 0xc0, !PT ;  /* 0x0000001800007812 */ /* 0x000fe200078ec0ff */
[----:B------:R1:W-:Y:S01]  /*11c0*/  LDGSTS.E.BYPASS.LTC128B.128 [R13+0x14080], [R222.64+0x80], !P5 ;  /* 0x14080080de0d7fae */ /* 0x0003e2000e901d54 */
[----:B------:R-:W-:Y:S01]  /*11d0*/  SHF.R.U32.HI R23, RZ, 0x3, R23 ;  /* 0x00000003ff177819 */ /* 0x000fe20000011617 */
[C---:B--2---:R-:W-:Y:S01]  /*11e0*/  IMAD.SHL.U32 R21, R6.reuse, 0x40, RZ ;  /* 0x0000004006157824 */ /* 0x044fe200078e00ff */
[----:B------:R-:W-:Y:S02]  /*11f0*/  SHF.R.U32.HI R8, RZ, 0x3, R25 ;  /* 0x00000003ff087819 */ /* 0x000fe40000011619 */
[----:B------:R-:W-:Y:S02]  /*1200*/  LOP3.LUT R3, R3, 0xffffffe0, RZ, 0xc0, !PT ;  /* 0xffffffe003037812 */ /* 0x000fe400078ec0ff */
[----:B------:R-:W-:-:S02]  /*1210*/  LOP3.LUT P6, RZ, R6, 0x4, RZ, 0xc0, !PT ;  /* 0x0000000406ff7812 */ /* 0x000fc400078cc0ff */
[----:B------:R-:W-:Y:S02]  /*1220*/  LOP3.LUT P5, RZ, R6, 0x2, RZ, 0xc0, !PT ;  /* 0x0000000206ff7812 */ /* 0x000fe400078ac0ff */
[----:B------:R-:W-:Y:S02]  /*1230*/  LOP3.LUT R23, R20, R23, RZ, 0x3c, !PT ;  /* 0x0000001714177212 */ /* 0x000fe400078e3cff */
[----:B------:R-:W-:Y:S01]  /*1240*/  LOP3.LUT R6, R8, R25, R0, 0x1e, !PT ;  /* 0x0000001908067212 */ /* 0x000fe200078e1e00 */
[----:B------:R-:W-:Y:S01]  /*1250*/  IMAD.IADD R8, R220, 0x1, -R3 ;  /* 0x00000001dc087824 */ /* 0x000fe200078e0a03 */
[----:B------:R-:W-:Y:S01]  /*1260*/  SEL R3, R213, 0xfffffff0, !P0 ;  /* 0xfffffff0d5037807 */ /* 0x000fe20004000000 */
[----:B------:R-:W-:Y:S01]  /*1270*/  IMAD.U32 R212, R212, 0x20, R23 ;  /* 0x00000020d4d47824 */ /* 0x000fe200078e0017 */
[C---:B------:R-:W-:Y:S01]  /*1280*/  LOP3.LUT P0, RZ, R19.reuse, 0x2, RZ, 0xc0, !PT ;  /* 0x0000000213ff7812 */ /* 0x040fe2000780c0ff */
[----:B------:R-:W-:Y:S01]  /*1290*/  IMAD.SHL.U32 R19, R19, 0x40, RZ ;  /* 0x0000004013137824 */ /* 0x000fe200078e00ff */
[----:B------:R-:W-:Y:S01]  /*12a0*/  LOP3.LUT R21, R21, 0x1c0, RZ, 0xc0, !PT ;  /* 0x000001c015157812 */ /* 0x000fe200078ec0ff */
[----:B------:R-:W-:Y:S01]  /*12b0*/  IMAD.IADD R231, R231, 0x1, R6 ;  /* 0x00000001e7e77824 */ /* 0x000fe200078e0206 */
[----:B------:R-:W-:-:S02]  /*12c0*/  SHF.R.S32.HI R23, RZ, 0x1f, R8 ;  /* 0x0000001fff177819 */ /* 0x000fc40000011408 */
[----:B------:R-:W-:Y:S01]  /*12d0*/  SEL R206, R213, 0xfffffff0, !P5 ;  /* 0xfffffff0d5ce7807 */ /* 0x000fe20006800000 */
[----:B------:R-:W-:Y:S01]  /*12e0*/  IMAD.SHL.U32 R231, R231, 0x2, RZ ;  /* 0x00000002e7e77824 */ /* 0x000fe200078e00ff */
[----:B------:R-:W-:Y:S02]  /*12f0*/  LOP3.LUT R216, R216, 0x8, RZ, 0xc0, !PT ;  /* 0x00000008d8d87812 */ /* 0x000fe400078ec0ff */
[----:B------:R-:W-:Y:S02]  /*1300*/  SHF.R.U32.HI R18, RZ, 0x3, R21 ;  /* 0x00000003ff127819 */ /* 0x000fe40000011615 */
[----:B------:R-:W-:Y:S02]  /*1310*/  LOP3.LUT R19, R19, 0xc0, RZ, 0xc0, !PT ;  /* 0x000000c013137812 */ /* 0x000fe400078ec0ff */
[----:B------:R-:W-:Y:S02]  /*1320*/  PLOP3.LUT P5, PT, PT, PT, UP0, 0x80, 0x0 ;  /* 0x000000000000781c */ /* 0x000fe40003faf008 */
[----:B------:R-:W-:-:S02]  /*1330*/  LEA.HI R6, R23, R8, RZ, 0x2 ;  /* 0x0000000817067211 */ /* 0x000fc400078f10ff */
[----:B------:R-:W-:Y:S01]  /*1340*/  LOP3.LUT R18, R18, R21, R216, 0x1e, !PT ;  /* 0x0000001512127212 */ /* 0x000fe200078e1ed8 */
[----:B------:R-:W-:Y:S01]  /*1350*/  @!P1 IMAD.SHL.U32 R21, R220, 0x10, RZ ;  /* 0x00000010dc159824 */ /* 0x000fe200078e00ff */
[--C-:B------:R-:W-:Y:S02]  /*1360*/  SHF.R.U32.HI R20, RZ, 0x3, R19.reuse ;  /* 0x00000003ff147819 */ /* 0x100fe40000011613 */
[----:B------:R-:W-:Y:S01]  /*1370*/  SHF.R.S32.HI R218, RZ, 0x2, R6 ;  /* 0x00000002ffda7819 */ /* 0x000fe20000011406 */
[----:B------:R-:W-:Y:S01]  /*1380*/  IMAD.IADD R209, R209, 0x1, R18 ;  /* 0x00000001d1d17824 */ /* 0x000fe200078e0212 */
[C---:B------:R-:W-:Y:S01]  /*1390*/  LOP3.LUT R216, R20.reuse, R19, R216, 0x1e, !PT ;  /* 0x0000001314d87212 */ /* 0x040fe200078e1ed8 */
[----:B------:R1:W-:Y:S01]  /*13a0*/  @!P1 LDGSTS.E.BYPASS.LTC128B.128 [R21+0x18280], [R16.64] ;  /* 0x1828000010159fae */ /* 0x0003e2000b901d54 */
[C---:B------:R-:W-:Y:S01]  /*13b0*/  LOP3.LUT R5, R20.reuse, R5, R19, 0x1e, !PT ;  /* 0x0000000514057212 */ /* 0x040fe200078e1e13 */
[C---:B------:R-:W-:Y:S01]  /*13c0*/  IMAD R218, R7.reuse, 0x10, R218 ;  /* 0x0000001007da7824 */ /* 0x040fe200078e02da */
[----:B------:R-:W-:Y:S01]  /*13d0*/  LOP3.LUT R19, R20, R19, R0, 0x1e, !PT ;  /* 0x0000001314137212 */ /* 0x000fe200078e1e00 */
[----:B------:R-:W-:Y:S01]  /*13e0*/  IMAD.MOV.U32 R0, RZ, RZ, 0x20 ;  /* 0x00000020ff007424 */ /* 0x000fe200078e00ff */
[----:B------:R-:W0:Y:S01]  /*13f0*/  LDGDEPBAR ;  /* 0x00000000000079af */ /* 0x000e220000000000 */
[----:B------:R-:W-:Y:S01]  /*1400*/  IMAD R7, R7, 0x200, R210 ;  /* 0x0000020007077824 */ /* 0x000fe200078e02d2 */
[----:B------:R-:W-:Y:S01]  /*1410*/  LOP3.LUT R217, R22, 0x2, R217, 0xe2, !PT ;  /* 0x0000000216d97812 */ /* 0x000fe200078ee2d9 */
[----:B------:R-:W-:Y:S01]  /*1420*/  IMAD.IADD R214, R210, 0x1, R5 ;  /* 0x00000001d2d67824 */ /* 0x000fe200078e0205 */
[----:B------:R-:W0:Y:S01]  /*1430*/  LDGDEPBAR ;  /* 0x00000000000079af */ /* 0x000e220000000000 */
[----:B------:R-:W-:Y:S01]  /*1440*/  IMAD.IADD R216, R7, 0x1, R216 ;  /* 0x0000000107d87824 */ /* 0x000fe200078e02d8 */
[----:B------:R-:W-:Y:S01]  /*1450*/  SEL R0, R0, 0xffffffe0, !P6 ;  /* 0xffffffe000007807 */ /* 0x000fe20007000000 */
[----:B------:R-:W-:Y:S01]  /*1460*/  IMAD.IADD R210, R210, 0x1, R19 ;  /* 0x00000001d2d27824 */ /* 0x000fe200078e0213 */
[----:B------:R-:W-:-:S02]  /*1470*/  IADD3 R228, R13, 0xc080, RZ ;  /* 0x0000c0800de47810 */ /* 0x000fc40007ffe0ff */
[----:B------:R-:W-:Y:S02]  /*1480*/  IADD3 R219, R13, 0x12080, RZ ;  /* 0x000120800ddb7810 */ /* 0x000fe40007ffe0ff */
[----:B------:R-:W-:Y:S01]  /*1490*/  SEL R213, R213, 0xfffffff0, !P0 ;  /* 0xfffffff0d5d57807 */ /* 0x000fe20004000000 */
[----:B------:R-:W-:Y:S05]  /*14a0*/  @!P5 BRA `(.L_x_680) ;  /* 0x000001700000d947 */ /* 0x000fea0003800000 */
[----:B------:R-:W-:Y:S01]  /*14b0*/  IMAD.MOV.U32 R18, RZ, RZ, c[0x0][0x208] ;  /* 0x00008200ff127624 */ /* 0x000fe200078e00ff */
[----:B------:R-:W-:Y:S01]  /*14c0*/  UIADD3 UR4, UR10, -0x40, URZ ;  /* 0xffffffc00a047890 */ /* 0x000fe2000fffe03f */
[----:B------:R-:W-:Y:S01]  /*14d0*/  IMAD.MOV.U32 R5, RZ, RZ, 0x6 ;  /* 0x00000006ff057424 */ /* 0x000fe200078e00ff */
[----:B------:R-:W-:Y:S01]  /*14e0*/  BSSY B0, `(.L_x_680) ;  /* 0x0000013000007945 */ /* 0x000fe20003800000 */
[----:B------:R-:W-:-:S03]  /*14f0*/  IMAD.SHL.U32 R7, R18, 0x40, RZ ;  /* 0x0000004012077824 */ /* 0x000fc600078e00ff */
[----:B------:R-:W-:Y:S01]  /*1500*/  SHF.L.U64.HI R18, R18, R5, c[0x0][0x20c] ;  /* 0x0000830012127619 */ /* 0x000fe20000010205 */
[C---:B------:R-:W-:Y:S01]  /*1510*/  IMAD.SHL.U32 R5, R7.reuse, 0x2, RZ ;  /* 0x0000000207057824 */ /* 0x040fe200078e00ff */
[----:B------:R-:W-:Y:S02]  /*1520*/  ISETP.LT.AND P6, PT, R224, UR4, PT ;  /* 0x00000004e0007c0c */ /* 0x000fe4000bfc1270 */
[----:B------:R-:W-:Y:S02]  /*1530*/  SHF.L.U64.HI R7, R7, 0x1, R18 ;  /* 0x0000000107077819 */ /* 0x000fe40000010212 */
[----:B------:R-:W-:-:S04]  /*1540*/  IADD3 R18, P5, P0, R5, 0x80, R222 ;  /* 0x0000008005127810 */ /* 0x000fc800078be0de */
[----:B------:R-:W-:Y:S02]  /*1550*/  IADD3.X R19, R7, RZ, R223, P5, P0 ;  /* 0x000000ff07137210 */ /* 0x000fe40002fe04df */
[----:B------:R-:W-:Y:S02]  /*1560*/  IADD3 R20, P0, R5, R222, RZ ;  /* 0x000000de05147210 */ /* 0x000fe40007f1e0ff */
[----:B------:R-:W-:-:S03]  /*1570*/  ISETP.GE.OR P5, PT, R14, c[0x0][0x1fc], !P6 ;  /* 0x00007f000e007a0c */ /* 0x000fc600077a6670 */
[----:B-1----:R-:W-:Y:S01]  /*1580*/  IMAD.X R21, R7, 0x1, R223, P0 ;  /* 0x0000000107157824 */ /* 0x002fe200000e06df */
[----:B------:R-:W-:Y:S02]  /*1590*/  ISETP.GE.OR P0, PT, R12, c[0x0][0x1fc], !P6 ;  /* 0x00007f000c007a0c */ /* 0x000fe40007706670 */
[----:B------:R-:W-:-:S07]  /*15a0*/  ISETP.GE.OR P6, PT, R215, c[0x0][0x1fc], !P6 ;  /* 0x00007f00d7007a0c */ /* 0x000fce00077c6670 */
[----:B------:R1:W-:Y:S04]  /*15b0*/  LDGSTS.E.BYPASS.LTC128B.128 [R13+0x15080], [R20.64], !P5 ;  /* 0x15080000140d7fae */ /* 0x0003e8000e901d54 */
[----:B------:R1:W-:Y:S04]  /*15c0*/  LDGSTS.E.BYPASS.LTC128B.128 [R13+0x16080], [R20.64+0x40], !P0 ;  /* 0x16080040140d7fae */ /* 0x0003e8000c101d54 */
[----:B------:R1:W-:Y:S01]  /*15d0*/  LDGSTS.E.BYPASS.LTC128B.128 [R13+0x17080], [R18.64], !P6 ;  /* 0x17080000120d7fae */ /* 0x0003e2000f101d54 */
[----:B------:R-:W-:Y:S05]  /*15e0*/  @P1 BRA `(.L_x_681) ;  /* 0x0000002000001947 */ /* 0x000fea0003800000 */
[----:B------:R-:W-:-:S05]  /*15f0*/  SHF.L.U32 R5, R220, 0x4, RZ ;  /* 0x00000004dc057819 */ /* 0x000fca00000006ff */
[----:B------:R2:W-:Y:S02]  /*1600*/  LDGSTS.E.BYPASS.LTC128B.128 [R5+0x18380], [R16.64+0x100] ;  /* 0x1838010010057fae */ /* 0x0005e4000b901d54 */
.L_x_681:
[----:B------:R-:W-:Y:S05]  /*1610*/  BSYNC B0 ;  /* 0x0000000000007941 */ /* 0x000fea0003800000 */
.L_x_680:
[----:B------:R-:W-:Y:S01]  /*1620*/  UISETP.GE.AND UP0, UPT, UR10, 0x1, UPT ;  /* 0x000000010a00788c */ /* 0x000fe2000bf06270 */
        /* <DEDUP_REMOVED lines=60> */
[----:B------:R-:W-:Y:S01]  /*19f0*/  UIMAD UR4, UR13, UR4, URZ ;  /* 0x000000040d0472a4 */ /* 0x000fe2000f8e023f */
[----:B------:R-:W-:Y:S01]  /*1a00*/  MOV R234, UR14 ;  /* 0x0000000e00ea7c02 */ /* 0x000fe20008000f00 */
[----:B------:R-:W-:Y:S01]  /*1a10*/  IMAD.IADD R11, R11, 0x1, R4 ;  /* 0x000000010b0b7824 */ /* 0x000fe200078e0204 */
[----:B------:R-:W-:Y:S01]  /*1a20*/  LEA R209, R209, 0x1c480, 0x1 ;  /* 0x0001c480d1d17811 */ /* 0x000fe200078e08ff */
[----:B------:R-:W-:Y:S01]  /*1a30*/  UIADD3 UR7, UR10, 0x3f, URZ ;  /* 0x0000003f0a077890 */ /* 0x000fe2000fffe03f */
[----:B------:R-:W-:Y:S01]  /*1a40*/  LOP3.LUT R7, R6, 0xfffffffc, RZ, 0xc0, !PT ;  /* 0xfffffffc06077812 */ /* 0x000fe200078ec0ff */
[----:B------:R-:W-:Y:S01]  /*1a50*/  IMAD.IADD R2, R2, 0x1, -R5 ;  /* 0x0000000102027824 */ /* 0x000fe200078e0a05 */
[----:B------:R-:W-:Y:S01]  /*1a60*/  UIMAD UR4, UR14, UR5, UR4 ;  /* 0x000000050e0472a4 */ /* 0x000fe2000f8e0204 */
[----:B------:R-:W-:Y:S01]  /*1a70*/  IMAD.WIDE.U32 R234, R234, c[0x0][0x240], R10 ;  /* 0x00009000eaea7a25 */ /* 0x000fe200078e000a */
[----:B------:R-:W-:Y:S01]  /*1a80*/  USHF.R.S32.HI UR6, URZ, 0x1f, UR7 ;  /* 0x0000001f3f067899 */ /* 0x000fe20008011407 */
[----:B------:R-:W-:Y:S01]  /*1a90*/  LEA R208, R206, R209, 0x1 ;  /* 0x000000d1ced07211 */ /* 0x000fe200078e08ff */
[----:B------:R-:W-:Y:S01]  /*1aa0*/  CS2R R162, SRZ ;  /* 0x0000000000a27805 */ /* 0x000fe2000001ff00 */
[----:B------:R-:W-:Y:S01]  /*1ab0*/  IMAD R207, R0, 0x2, R209 ;  /* 0x0000000200cf7824 */ /* 0x000fe200078e02d1 */
[C---:B------:R-:W-:Y:S01]  /*1ac0*/  IADD3 R6, R231.reuse, 0x18480, RZ ;  /* 0x00018480e7067810 */ /* 0x040fe20007ffe0ff */
[----:B------:R-:W-:Y:S01]  /*1ad0*/  IMAD.IADD R7, R8, 0x1, -R7 ;  /* 0x0000000108077824 */ /* 0x000fe200078e0a07 */
[----:B------:R-:W-:Y:S01]  /*1ae0*/  IADD3 R229, R231, 0x184c0, RZ ;  /* 0x000184c0e7e57810 */ /* 0x000fe20007ffe0ff */
[----:B------:R-:W-:Y:S01]  /*1af0*/  IMAD R2, R2, -0x8, R9 ;  /* 0xfffffff802027824 */ /* 0x000fe200078e0209 */
[----:B------:R-:W-:Y:S01]  /*1b00*/  ULEA.HI UR6, UR6, UR7, URZ, 0x6 ;  /* 0x0000000706067291 */ /* 0x000fe2000f8f303f */
[----:B------:R-:W-:Y:S01]  /*1b10*/  IMAD.SHL.U32 R212, R212, 0x2, RZ ;  /* 0x00000002d4d47824 */ /* 0x000fe200078e00ff */
        /* <DEDUP_REMOVED lines=54> */
[----:B------:R-:W-:Y:S01]  /*1e80*/  IADD3 R236, R235, UR4, RZ ;  /* 0x00000004ebec7c10 */ /* 0x000fe2000fffe0ff */
[----:B------:R-:W-:Y:S01]  /*1e90*/  UMOV UR5, URZ ;  /* 0x0000003f00057c82 */ /* 0x000fe20008000000 */
[----:B------:R-:W-:Y:S01]  /*1ea0*/  IADD3 R205, R216, R213, RZ ;  /* 0x000000d5d8cd7210 */ /* 0x000fe20007ffe0ff */
[----:B------:R-:W-:-:S02]  /*1eb0*/  UMOV UR25, 0x1 ;  /* 0x0000000100197882 */ /* 0x000fc40000000000 */
[----:B------:R-:W-:Y:S02]  /*1ec0*/  UMOV UR15, URZ ;  /* 0x0000003f000f7c82 */ /* 0x000fe40008000000 */
[----:B------:R-:W-:Y:S02]  /*1ed0*/  UMOV UR24, URZ ;  /* 0x0000003f00187c82 */ /* 0x000fe40008000000 */
[----:B------:R-:W-:Y:S02]  /*1ee0*/  ULDC UR9, c[0x0][0x168] ;  /* 0x00005a0000097ab9 */ /* 0x000fe40000000800 */
[----:B------:R-:W-:Y:S02]  /*1ef0*/  USHF.R.S32.HI UR22, URZ, 0x6, UR6 ;  /* 0x000000063f167899 */ /* 0x000fe40008011406 */
[----:B------:R-:W-:Y:S02]  /*1f00*/  ULDC UR8, c[0x0][0x168] ;  /* 0x00005a0000087ab9 */ /* 0x000fe40000000800 */
.L_x_685:
        /* <DEDUP_REMOVED lines=16> */
[----:B------:R-:W2:Y:S04]  /*2010*/  LDSM.16.M88.4 R36, [R3+0xc080] ;  /* 0x00c080000324783b */ /* 0x000ea80000000200 */
[----:B------:R-:W3:Y:S04]  /*2020*/  LDSM.16.M88.4 R44, [R3+0xc880] ;  /* 0x00c88000032c783b */ /* 0x000ee80000000200 */
[----:B------:R-:W4:Y:S04]  /*2030*/  LDSM.16.M88.4 R48, [R212+0x1080] ;  /* 0x00108000d430783b */ /* 0x000f280000000200 */
[----:B------:R-:W-:Y:S04]  /*2040*/  LDSM.16.M88.4 R56, [R204+0x80] ;  /* 0x00008000cc38783b */ /* 0x000fe80000000200 */
[----:B------:R-:W5:Y:S04]  /*2050*/  LDSM.16.M88.4 R52, [R2+0xc080] ;  /* 0x00c080000234783b */ /* 0x000f680000000200 */
[----:B------:R-:W1:Y:S04]  /*2060*/  LDSM.16.M88.4 R60, [R2+0xc880] ;  /* 0x00c88000023c783b */ /* 0x000e680000000200 */
[----:B------:R-:W1:Y:S04]  /*2070*/  LDSM.16.M88.4 R64, [R204+0x1080] ;  /* 0x00108000cc40783b */ /* 0x000e680000000200 */
[----:B------:R-:W-:Y:S04]  /*2080*/  LDSM.16.M88.4 R164, [R204+0x2080] ;  /* 0x00208000cca4783b */ /* 0x000fe80000000200 */
[----:B------:R-:W-:Y:S04]  /*2090*/  LDSM.16.M88.4 R172, [R204+0x3080] ;  /* 0x00308000ccac783b */ /* 0x000fe80000000200 */
[----:B------:R-:W-:Y:S01]  /*20a0*/  LDS R241, [R237+0x18080] ;  /* 0x01808000edf17984 */ /* 0x000fe20000000800 */
[-C--:B--2---:R-:W-:Y:S03]  /*20b0*/  HMMA.16816.F32.BF16 R4, R36, R40.reuse, RZ ;  /* 0x000000282404723c */ /* 0x084fe600000418ff */
[----:B------:R-:W-:Y:S04]  /*20c0*/  LDS R240, [R237+0x180a0] ;  /* 0x0180a000edf07984 */ /* 0x000fe80000000800 */
[----:B------:R-:W-:Y:S01]  /*20d0*/  LDS R239, [R237+0x18100] ;  /* 0x01810000edef7984 */ /* 0x000fe20000000800 */
[C---:B---3--:R-:W-:Y:S03]  /*20e0*/  HMMA.16816.F32.BF16 R8, R44.reuse, R40, RZ ;  /* 0x000000282c08723c */ /* 0x048fe600000418ff */
[----:B------:R-:W-:Y:S05]  /*20f0*/  LDS R238, [R237+0x18120] ;  /* 0x01812000edee7984 */ /* 0x000fea0000000800 */
[-C--:B-1----:R-:W-:Y:S08]  /*2100*/  HMMA.16816.F32.BF16 R12, R44, R42.reuse, RZ ;  /* 0x0000002a2c0c723c */ /* 0x082ff000000418ff */
[C---:B------:R-:W-:Y:S01]  /*2110*/  HMMA.16816.F32.BF16 R16, R36.reuse, R42, RZ ;  /* 0x0000002a2410723c */ /* 0x040fe200000418ff */
[----:B------:R-:W-:Y:S07]  /*2120*/  LDSM.16.M88.4 R40, [R212+0x2080] ;  /* 0x00208000d428783b */ /* 0x000fee0000000200 */
[-C--:B----4-:R-:W-:Y:S08]  /*2130*/  HMMA.16816.F32.BF16 R20, R36, R48.reuse, RZ ;  /* 0x000000302414723c */ /* 0x090ff000000418ff */
[C---:B------:R-:W-:Y:S08]  /*2140*/  HMMA.16816.F32.BF16 R24, R44.reuse, R48, RZ ;  /* 0x000000302c18723c */ /* 0x040ff000000418ff */
[-C--:B------:R-:W-:Y:S01]  /*2150*/  HMMA.16816.F32.BF16 R28, R44, R50.reuse, RZ ;  /* 0x000000322c1c723c */ /* 0x080fe200000418ff */
[----:B------:R-:W-:Y:S07]  /*2160*/  LDSM.16.M88.4 R44, [R3+0xd880] ;  /* 0x00d88000032c783b */ /* 0x000fee0000000200 */
[----:B------:R-:W-:Y:S01]  /*2170*/  HMMA.16816.F32.BF16 R32, R36, R50, RZ ;  /* 0x000000322420723c */ /* 0x000fe200000418ff */
[----:B------:R-:W1:Y:S04]  /*2180*/  LDSM.16.M88.4 R36, [R3+0xd080] ;  /* 0x00d080000324783b */ /* 0x000e680000000200 */
[----:B------:R-:W2:Y:S03]  /*2190*/  LDSM.16.M88.4 R48, [R212+0x3080] ;  /* 0x00308000d430783b */ /* 0x000ea60000000200 */
[-C--:B-----5:R-:W-:Y:S08]  /*21a0*/  HMMA.16816.F32.BF16 R4, R52, R56.reuse, R4 ;  /* 0x000000383404723c */ /* 0x0a0ff00000041804 */
[C---:B------:R-:W-:Y:S07]  /*21b0*/  HMMA.16816.F32.BF16 R8, R60.reuse, R56, R8 ;  /* 0x000000383c08723c */ /* 0x040fee0000041808 */
        /* <DEDUP_REMOVED lines=62> */
[----:B---345:R-:W1:Y:S01]  /*25a0*/  @!P1 S2R R3, SR_CTAID.Y ;  /* 0x0000000000039919 */ /* 0x038e620000002600 */
[----:B------:R-:W-:Y:S02]  /*25b0*/  USHF.R.S32.HI UR4, URZ, 0x1f, UR23 ;  /* 0x0000001f3f047899 */ /* 0x000fe40008011417 */
[----:B------:R-:W-:Y:S02]  /*25c0*/  ULDC.64 UR6, c[0x0][0x178] ;  /* 0x00005e0000067ab9 */ /* 0x000fe40000000a00 */
[----:B------:R-:W-:Y:S02]  /*25d0*/  UIMAD UR4, UR4, UR6, URZ ;  /* 0x00000006040472a4 */ /* 0x000fe4000f8e023f */
[----:B------:R-:W-:Y:S02]  /*25e0*/  UIMAD.WIDE.U32 UR26, UR23, UR6, URZ ;  /* 0x00000006171a72a5 */ /* 0x000fe4000f8e003f */
[----:B------:R-:W-:Y:S04]  /*25f0*/  UIMAD UR4, UR23, UR7, UR4 ;  /* 0x00000007170472a4 */ /* 0x000fe8000f8e0204 */
[----:B------:R-:W-:Y:S01]  /*2600*/  IMAD.U32 R41, RZ, RZ, UR26 ;  /* 0x0000001aff297e24 */ /* 0x000fe2000f8e00ff */
[----:B------:R-:W-:Y:S01]  /*2610*/  UIADD3 UR4, UR27, UR4, URZ ;  /* 0x000000041b047290 */ /* 0x000fe2000fffe03f */
[----:B--2---:R-:W-:Y:S03]  /*2620*/  IMAD.U32 R2, RZ, RZ, UR26 ;  /* 0x0000001aff027e24 */ /* 0x004fe6000f8e00ff */
[----:B------:R-:W-:Y:S02]  /*2630*/  LEA R40, P5, R41, R232, 0x7 ;  /* 0x000000e829287211 */ /* 0x000fe400078a38ff */
[----:B-1----:R-:W-:Y:S01]  /*2640*/  @!P1 SHF.R.S32.HI R36, RZ, 0x1f, R3 ;  /* 0x0000001fff249819 */ /* 0x002fe20000011403 */
[C---:B------:R-:W-:Y:S04]  /*2650*/  @!P1 IMAD.WIDE.U32 R38, R3.reuse, c[0x0][0x270], R226 ;  /* 0x00009c0003269a25 */ /* 0x040fe800078e00e2 */
[----:B------:R-:W-:Y:S01]  /*2660*/  @!P1 IMAD R36, R36, c[0x0][0x270], RZ ;  /* 0x00009c0024249a24 */ /* 0x000fe200078e02ff */
[----:B------:R-:W-:Y:S03]  /*2670*/  @!P1 IADD3 R37, P0, R38, UR18, RZ ;  /* 0x0000001226259c10 */ /* 0x000fe6000ff1e0ff */
[----:B------:R-:W-:Y:S02]  /*2680*/  @!P1 IMAD R36, R3, c[0x0][0x274], R36 ;  /* 0x00009d0003249a24 */ /* 0x000fe400078e0224 */
[----:B------:R-:W-:Y:S01]  /*2690*/  IMAD.U32 R3, RZ, RZ, UR4 ;  /* 0x00000004ff037e24 */ /* 0x000fe2000f8e00ff */
[----:B------:R-:W-:Y:S02]  /*26a0*/  UIMAD UR4, UR23, -0x40, UR9 ;  /* 0xffffffc0170478a4 */ /* 0x000fe4000f8e0209 */
[----:B------:R-:W-:Y:S02]  /*26b0*/  @!P1 IADD3.X R36, R39, UR11, R36, P0, !PT ;  /* 0x0000000b27249c10 */ /* 0x000fe400087fe424 */
[----:B------:R-:W-:Y:S01]  /*26c0*/  LEA.HI.X R41, R2, R233, R3, 0x7, P5 ;  /* 0x000000e902297211 */ /* 0x000fe200028f3c03 */
[----:B------:R-:W-:Y:S01]  /*26d0*/  IMAD.U32 R2, RZ, RZ, UR15 ;  /* 0x0000000fff027e24 */ /* 0x000fe2000f8e00ff */
[----:B------:R-:W-:Y:S01]  /*26e0*/  LOP3.LUT P5, RZ, R217, 0x1, RZ, 0xc0, !PT ;  /* 0x00000001d9ff7812 */ /* 0x000fe200078ac0ff */
[----:B------:R-:W-:Y:S01]  /*26f0*/  IMAD.U32 R3, RZ, RZ, UR25 ;  /* 0x00000019ff037e24 */ /* 0x000fe2000f8e00ff */
[----:B------:R-:W-:Y:S02]  /*2700*/  @!P1 LEA R38, P0, R37, c[0x0][0x258], 0x2 ;  /* 0x0000960025269a11 */ /* 0x000fe400078010ff */
[C---:B------:R-:W-:Y:S01]  /*2710*/  ISETP.GE.OR P5, PT, R224.reuse, UR4, !P5 ;  /* 0x00000004e0007c0c */ /* 0x040fe2000efa6670 */
[----:B------:R-:W-:Y:S01]  /*2720*/  @!P1 IMAD R3, R3, 0x40, R226 ;  /* 0x0000004003039824 */ /* 0x000fe200078e02e2 */
[----:B------:R-:W-:Y:S01]  /*2730*/  @!P1 LEA.HI.X R39, R37, c[0x0][0x25c], R36, 0x2, P0 ;  /* 0x0000970025279a11 */ /* 0x000fe200000f1424 */
[----:B------:R-:W-:Y:S01]  /*2740*/  IMAD.U32 R37, RZ, RZ, UR25 ;  /* 0x00000019ff257e24 */ /* 0x000fe2000f8e00ff */
[----:B------:R-:W-:Y:S01]  /*2750*/  LOP3.LUT P0, RZ, R217, 0x2, RZ, 0xc0, !PT ;  /* 0x00000002d9ff7812 */ /* 0x000fe2000780c0ff */
[----:B------:R-:W-:Y:S01]  /*2760*/  @!P1 IMAD.SHL.U32 R43, R3, 0x4, RZ ;  /* 0x00000004032b9824 */ /* 0x000fe200078e00ff */
[C---:B------:R-:W-:Y:S01]  /*2770*/  ISETP.LT.AND P6, PT, R224.reuse, UR4, PT ;  /* 0x00000004e0007c0c */ /* 0x040fe2000bfc1270 */
[----:B------:R-:W-:Y:S01]  /*2780*/  IMAD R36, R37, 0x3000, R228 ;  /* 0x0000300025247824 */ /* 0x000fe200078e02e4 */
[----:B------:R-:W-:Y:S02]  /*2790*/  ISETP.GE.OR P0, PT, R224, UR4, !P0 ;  /* 0x00000004e0007c0c */ /* 0x000fe4000c706670 */
[----:B------:R-:W-:Y:S02]  /*27a0*/  ISETP.GE.OR P6, PT, R215, c[0x0][0x16c], !P6 ;  /* 0x00005b00d7007a0c */ /* 0x000fe400077c6670 */
[----:B------:R-:W-:Y:S01]  /*27b0*/  @!P1 LEA R2, R2, 0x40, 0x6 ;  /* 0x0000004002029811 */ /* 0x000fe200078e30ff */
[----:B------:R-:W-:Y:S01]  /*27c0*/  @!PT LDS RZ, [RZ] ;  /* 0x00000000fffff984 */ /* 0x000fe20000000800 */
[----:B------:R-:W-:Y:S01]  /*27d0*/  @!PT LDS RZ, [RZ] ;  /* 0x00000000fffff984 */ /* 0x000fe20000000800 */
[----:B------:R-:W-:Y:S01]  /*27e0*/  @!PT LDS RZ, [RZ] ;  /* 0x00000000fffff984 */ /* 0x000fe20000000800 */
[----:B------:R1:W-:Y:S04]  /*27f0*/  LDGSTS.E.BYPASS.LTC128B.128 [R36], [R40.64], !P5 ;  /* 0x0000000028247fae */ /* 0x0003e8000e901d54 */
[----:B------:R-:W-:Y:S04]  /*2800*/  @!P1 IMAD.WIDE R38, R2, 0x4, R38 ;  /* 0x0000000402269825 */ /* 0x000fe800078e0226 */
[----:B------:R1:W-:Y:S06]  /*2810*/  LDGSTS.E.BYPASS.LTC128B.128 [R36+0x1000], [R40.64+0x40], !P0 ;  /* 0x0100004028247fae */ /* 0x0003ec000c101d54 */
[----:B------:R1:W-:Y:S06]  /*2820*/  LDGSTS.E.BYPASS.LTC128B.128 [R36+0x2000], [R40.64+0x80], !P6 ;  /* 0x0200008028247fae */ /* 0x0003ec000f101d54 */
[----:B------:R1:W-:Y:S02]  /*2830*/  @!P1 LDGSTS.E.BYPASS.LTC128B.128 [R43+0x18080], [R38.64] ;  /* 0x18080000262b9fae */ /* 0x0003e4000b901d54 */
.L_x_683:
[-C--:B-12345:R-:W-:Y:S01]  /*2840*/  HMMA.16816.F32.BF16 R36, R164, R168.reuse, RZ ;  /* 0x000000a8a424723c */ /* 0x0befe200000418ff */
[----:B------:R-:W-:Y:S01]  /*2850*/  LDSM.16.M88.4 R196, [R212+0x8080] ;  /* 0x00808000d4c4783b */ /* 0x000fe20000000200 */
[----:B------:R-:W-:Y:S01]  /*2860*/  UIMAD UR4, UR5, 0x1800, URZ ;  /* 0x00001800050478a4 */ /* 0x000fe2000f8e023f */
[C---:B------:R-:W-:Y:S01]  /*2870*/  ISETP.GT.AND P5, PT, R230.reuse, RZ, PT ;  /* 0x000000ffe600720c */ /* 0x040fe20003fa4270 */
[----:B------:R-:W-:Y:S01]  /*2880*/  UIADD3 UR26, UR15, 0x2, URZ ;  /* 0x000000020f1a7890 */ /* 0x000fe2000fffe03f */
[----:B------:R-:W-:Y:S02]  /*2890*/  ISETP.GT.AND P0, PT, R230, 0x1, PT ;  /* 0x00000001e600780c */ /* 0x000fe40003f04270 */
[----:B------:R-:W-:Y:S01]  /*28a0*/  FSEL R4, R4, -INF , P5 ;  /* 0xff80000004047808 */ /* 0x000fe20002800000 */
[C---:B------:R-:W-:Y:S01]  /*28b0*/  HMMA.16816.F32.BF16 R40, R172.reuse, R168, RZ ;  /* 0x000000a8ac28723c */ /* 0x040fe200000418ff */
[----:B------:R-:W0:Y:S01]  /*28c0*/  LDGDEPBAR ;  /* 0x00000000000079af */ /* 0x000e220000000000 */
[----:B------:R-:W-:Y:S01]  /*28d0*/  ISETP.GT.AND P6, PT, R230, 0x20, PT ;  /* 0x00000020e600780c */ /* 0x000fe20003fc4270 */
[----:B------:R-:W-:Y:S01]  /*28e0*/  UISETP.GE.AND UP0, UPT, UR26, UR22, UPT ;  /* 0x000000161a00728c */ /* 0x000fe2000bf06270 */
[----:B------:R-:W-:Y:S02]  /*28f0*/  MOV R3, UR4 ;  /* 0x0000000400037c02 */ /* 0x000fe40008000f00 */
[----:B------:R-:W-:Y:S02]  /*2900*/  FSEL R245, R18, -INF , P6 ;  /* 0xff80000012f57808 */ /* 0x000fe40003000000 */
[-C--:B------:R-:W-:Y:S01]  /*2910*/  HMMA.16816.F32.BF16 R44, R172, R170.reuse, RZ ;  /* 0x000000aaac2c723c */ /* 0x080fe200000418ff */
[----:B------:R-:W-:Y:S03]  /*2920*/  MOV R168, UR4 ;  /* 0x0000000400a87c02 */ /* 0x000fe60008000f00 */
[C---:B------:R-:W-:Y:S02]  /*2930*/  IADD3 R3, R216.reuse, 0x800, R3 ;  /* 0x00000800d8037810 */ /* 0x040fe40007ffe003 */
[----:B------:R-:W-:Y:S02]  /*2940*/  IADD3 R169, R213, 0x800, R168 ;  /* 0x00000800d5a97810 */ /* 0x000fe40007ffe0a8 */
[C---:B------:R-:W-:Y:S04]  /*2950*/  HMMA.16816.F32.BF16 R48, R164.reuse, R170, RZ ;  /* 0x000000aaa430723c */ /* 0x040fe800000418ff */
[----:B------:R-:W-:Y:S02]  /*2960*/  SHF.L.U32 R2, R3, 0x1, RZ ;  /* 0x0000000103027819 */ /* 0x000fe400000006ff */
[----:B------:R-:W-:Y:S02]  /*2970*/  IADD3 R169, R216, R169, RZ ;  /* 0x000000a9d8a97210 */ /* 0x000fe40007ffe0ff */
[-C--:B------:R-:W-:Y:S01]  /*2980*/  HMMA.16816.F32.BF16 R52, R164, R64.reuse, RZ ;  /* 0x00000040a434723c */ /* 0x080fe200000418ff */
[----:B------:R-:W1:Y:S03]  /*2990*/  LDSM.16.M88.4 R192, [R2+0x12080] ;  /* 0x0120800002c0783b */ /* 0x000e660000000200 */
[----:B------:R-:W-:Y:S02]  /*29a0*/  SHF.L.U32 R3, R169, 0x1, RZ ;  /* 0x00000001a9037819 */ /* 0x000fe400000006ff */
[----:B------:R-:W-:Y:S02]  /*29b0*/  FSEL R16, R16, -INF , P6 ;  /* 0xff80000010107808 */ /* 0x000fe40003000000 */
[C---:B------:R-:W-:Y:S01]  /*29c0*/  HMMA.16816.F32.BF16 R56, R172.reuse, R64, RZ ;  /* 0x00000040ac38723c */ /* 0x040fe200000418ff */
[----:B------:R-:W2:Y:S07]  /*29d0*/  LDSM.16.M88.4 R200, [R2+0x12880] ;  /* 0x0128800002c8783b */ /* 0x000eae0000000200 */
[-C--:B------:R-:W-:Y:S01]  /*29e0*/  HMMA.16816.F32.BF16 R60, R172, R66.reuse, RZ ;  /* 0x00000042ac3c723c */ /* 0x080fe200000418ff */
[----:B------:R-:W-:Y:S07]  /*29f0*/  LDSM.16.M88.4 R172, [R204+0x8080] ;  /* 0x00808000ccac783b */ /* 0x000fee0000000200 */
[----:B------:R-:W-:Y:S01]  /*2a00*/  HMMA.16816.F32.BF16 R64, R164, R66, RZ ;  /* 0x00000042a440723c */ /* 0x000fe200000418ff */
[----:B------:R-:W3:Y:S07]  /*2a10*/  LDSM.16.M88.4 R164, [R212+0x9080] ;  /* 0x00908000d4a4783b */ /* 0x000eee0000000200 */
[-C--:B------:R-:W-:Y:S01]  /*2a20*/  HMMA.16816.F32.BF16 R36, R176, R180.reuse, R36 ;  /* 0x000000b4b024723c */ /* 0x080fe20000041824 */
[----:B------:R-:W4:Y:S07]  /*2a30*/  LDSM.16.M88.4 R168, [R3+0x12080] ;  /* 0x0120800003a8783b */ /* 0x000f2e0000000200 */
[C---:B------:R-:W-:Y:S07]  /*2a40*/  HMMA.16816.F32.BF16 R40, R184.reuse, R180, R40 ;  /* 0x000000b4b828723c */ /* 0x040fee0000041828 */
[--C-:B------:R-:W-:Y:S01]  /*2a50*/  FFMA.FTZ R180, R4, c[0x0][0x29c], -R241.reuse ;  /* 0x0000a70004b47a23 */ /* 0x100fe200000108f1 */
[-C--:B------:R-:W-:Y:S04]  /*2a60*/  HMMA.16816.F32.BF16 R44, R184, R182.reuse, R44 ;  /* 0x000000b6b82c723c */ /* 0x080fe8000004182c */
[----:B------:R-:W-:Y:S01]  /*2a70*/  FSEL R4, R5, -INF , P0 ;  /* 0xff80000005047808 */ /* 0x000fe20000000000 */
[----:B------:R-:W-:Y:S03]  /*2a80*/  MUFU.EX2 R180, R180 ;  /* 0x000000b400b47308 */ /* 0x000fe60000000800 */
[C---:B------:R-:W-:Y:S04]  /*2a90*/  HMMA.16816.F32.BF16 R48, R176.reuse, R182, R48 ;  /* 0x000000b6b030723c */ /* 0x040fe80000041830 */
[--C-:B------:R-:W-:Y:S03]  /*2aa0*/  FFMA.FTZ R181, R4, c[0x0][0x29c], -R241.reuse ;  /* 0x0000a70004b57a23 */ /* 0x100fe600000108f1 */
[----:B------:R-:W-:Y:S01]  /*2ab0*/  FSEL R183, R10, -INF , P5 ;  /* 0xff8000000ab77808 */ /* 0x000fe20002800000 */
[-C--:B------:R-:W-:Y:S02]  /*2ac0*/  HMMA.16816.F32.BF16 R52, R176, R188.reuse, R52 ;  /* 0x000000bcb034723c */ /* 0x080fe40000041834 */
[----:B------:R-:W5:Y:S02]  /*2ad0*/  MUFU.EX2 R181, R181 ;  /* 0x000000b500b57308 */ /* 0x000f640000000800 */
[--C-:B------:R-:W-:Y:S02]  /*2ae0*/  FFMA.FTZ R182, R16, c[0x0][0x29c], -R241.reuse ;  /* 0x0000a70010b67a23 */ /* 0x100fe400000108f1 */
[--C-:B------:R-:W-:Y:S02]  /*2af0*/  FFMA.FTZ R183, R183, c[0x0][0x29c], -R238.reuse ;  /* 0x0000a700b7b77a23 */ /* 0x100fe400000108ee */
[C---:B------:R-:W-:Y:S04]  /*2b00*/  HMMA.16816.F32.BF16 R56, R184.reuse, R188, R56 ;  /* 0x000000bcb838723c */ /* 0x040fe80000041838 */
[----:B------:R-:W2:Y:S03]  /*2b10*/  MUFU.EX2 R182, R182 ;  /* 0x000000b600b67308 */ /* 0x000ea60000000800 */
[----:B------:R-:W-:Y:S01]  /*2b20*/  FSEL R189, R14, -INF , P6 ;  /* 0xff8000000ebd7808 */ /* 0x000fe20003000000 */
[-C--:B------:R-:W-:Y:S04]  /*2b30*/  HMMA.16816.F32.BF16 R60, R184, R190.reuse, R60 ;  /* 0x000000beb83c723c */ /* 0x080fe8000004183c */
[----:B------:R-:W-:Y:S01]  /*2b40*/  FSEL R188, R8, -INF , P5 ;  /* 0xff80000008bc7808 */ /* 0x000fe20002800000 */
[--C-:B------:R-:W-:Y:S01]  /*2b50*/  FFMA.FTZ R189, R189, c[0x0][0x29c], -R238.reuse ;  /* 0x0000a700bdbd7a23 */ /* 0x100fe200000108ee */
[----:B------:R-:W-:Y:S01]  /*2b60*/  MUFU.EX2 R183, R183 ;  /* 0x000000b700b77308 */ /* 0x000fe20000000800 */
[----:B------:R-:W-:Y:S01]  /*2b70*/  FSEL R186, R9, -INF , P0 ;  /* 0xff80000009ba7808 */ /* 0x000fe20000000000 */
[----:B------:R-:W-:Y:S01]  /*2b80*/  HMMA.16816.F32.BF16 R64, R176, R190, R64 ;  /* 0x000000beb040723c */ /* 0x000fe20000041840 */
[----:B------:R-:W4:Y:S03]  /*2b90*/  LDSM.16.M88.4 R176, [R3+0x12880] ;  /* 0x0128800003b0783b */ /* 0x000f260000000200 */
[----:B------:R-:W-:Y:S04]  /*2ba0*/  FSEL R185, R11, -INF , P0 ;  /* 0xff8000000bb97808 */ /* 0x000fe80000000000 */
[-C--:B-1----:R-:W-:Y:S01]  /*2bb0*/  HMMA.16816.F32.BF16 R36, R192, R196.reuse, R36 ;  /* 0x000000c4c024723c */ /* 0x082fe20000041824 */
[----:B------:R-:W-:Y:S04]  /*2bc0*/  MUFU.EX2 R189, R189 ;  /* 0x000000bd00bd7308 */ /* 0x000fe80000000800 */
[--C-:B------:R-:W-:Y:S03]  /*2bd0*/  FFMA.FTZ R185, R185, c[0x0][0x29c], -R238.reuse ;  /* 0x0000a700b9b97a23 */ /* 0x100fe600000108ee */
[C---:B--2---:R-:W-:Y:S08]  /*2be0*/  HMMA.16816.F32.BF16 R40, R200.reuse, R196, R40 ;  /* 0x000000c4c828723c */ /* 0x044ff00000041828 */
[-C--:B------:R-:W-:Y:S08]  /*2bf0*/  HMMA.16816.F32.BF16 R44, R200, R198.reuse, R44 ;  /* 0x000000c6c82c723c */ /* 0x080ff0000004182c */
[C---:B------:R-:W-:Y:S08]  /*2c00*/  HMMA.16816.F32.BF16 R48, R192.reuse, R198, R48 ;  /* 0x000000c6c030723c */ /* 0x040ff00000041830 */
[-C--:B---3--:R-:W-:Y:S08]  /*2c10*/  HMMA.16816.F32.BF16 R52, R192, R164.reuse, R52 ;  /* 0x000000a4c034723c */ /* 0x088ff00000041834 */
[C---:B------:R-:W-:Y:S08]  /*2c20*/  HMMA.16816.F32.BF16 R56, R200.reuse, R164, R56 ;  /* 0x000000a4c838723c */ /* 0x040ff00000041838 */
[-C--:B------:R-:W-:Y:S07]  /*2c30*/  HMMA.16816.F32.BF16 R60, R200, R166.reuse, R60 ;  /* 0x000000a6c83c723c */ /* 0x080fee000004183c */
[----:B------:R-:W-:Y:S01]  /*2c40*/  FSEL R203, R6, -INF , P5 ;  /* 0xff80000006cb7808 */ /* 0x000fe20002800000 */
[----:B------:R-:W-:Y:S01]  /*2c50*/  HMMA.16816.F32.BF16 R64, R192, R166, R64 ;  /* 0x000000a6c040723c */ /* 0x000fe20000041840 */
[----:B------:R-:W-:Y:S03]  /*2c60*/  LDSM.16.M88.4 R164, [R212+0xb080] ;  /* 0x00b08000d4a4783b */ /* 0x000fe60000000200 */
[----:B------:R-:W-:Y:S02]  /*2c70*/  FSEL R201, R7, -INF , P0 ;  /* 0xff80000007c97808 */ /* 0x000fe40000000000 */
[----:B------:R-:W-:Y:S02]  /*2c80*/  ISETP.GT.AND P5, PT, R230, 0x21, PT ;  /* 0x00000021e600780c */ /* 0x000fe40003fa4270 */
[-C--:B----4-:R-:W-:Y:S01]  /*2c90*/  HMMA.16816.F32.BF16 R36, R168, R172.reuse, R36 ;  /* 0x000000aca824723c */ /* 0x090fe20000041824 */
[----:B------:R-:W1:Y:S04]  /*2ca0*/  LDSM.16.M88.4 R4, [R204+0x9080] ;  /* 0x00908000cc04783b */ /* 0x000e680000000200 */
[----:B------:R-:W-:Y:S02]  /*2cb0*/  FSEL R8, R17, -INF , P5 ;  /* 0xff80000011087808 */ /* 0x000fe40002800000 */
[----:B------:R-:W-:Y:S01]  /*2cc0*/  FSEL R192, R12, -INF , P6 ;  /* 0xff8000000cc07808 */ /* 0x000fe20003000000 */
[C---:B------:R-:W-:Y:S04]  /*2cd0*/  HMMA.16816.F32.BF16 R40, R176.reuse, R172, R40 ;  /* 0x000000acb028723c */ /* 0x040fe80000041828 */
[----:B------:R-:W-:Y:S01]  /*2ce0*/  ISETP.GT.AND P6, PT, R230, 0x41, PT ;  /* 0x00000041e600780c */ /* 0x000fe20003fc4270 */
[--C-:B------:R-:W-:Y:S01]  /*2cf0*/  FFMA.FTZ R187, R8, c[0x0][0x29c], -R241.reuse ;  /* 0x0000a70008bb7a23 */ /* 0x100fe200000108f1 */
[----:B------:R-:W-:Y:S02]  /*2d00*/  FSEL R243, R19, -INF , P5 ;  /* 0xff80000013f37808 */ /* 0x000fe40002800000 */
[-C--:B------:R-:W-:Y:S03]  /*2d10*/  HMMA.16816.F32.BF16 R44, R176, R174.reuse, R44 ;  /* 0x000000aeb02c723c */ /* 0x080fe6000004182c */
[----:B------:R-:W-:Y:S01]  /*2d20*/  ISETP.GT.AND P0, PT, R230, 0x40, PT ;  /* 0x00000040e600780c */ /* 0x000fe20003f04270 */
[----:B------:R-:W2:Y:S01]  /*2d30*/  MUFU.EX2 R187, R187 ;  /* 0x000000bb00bb7308 */ /* 0x000ea20000000800 */
[----:B------:R-:W-:Y:S02]  /*2d40*/  FSEL R8, R21, -INF , P6 ;  /* 0xff80000015087808 */ /* 0x000fe40003000000 */
[----:B------:R-:W-:Y:S01]  /*2d50*/  FSEL R190, R13, -INF , P5 ;  /* 0xff8000000dbe7808 */ /* 0x000fe20002800000 */
[C---:B------:R-:W-:Y:S04]  /*2d60*/  HMMA.16816.F32.BF16 R48, R168.reuse, R174, R48 ;  /* 0x000000aea830723c */ /* 0x040fe80000041830 */
[----:B------:R-:W-:Y:S01]  /*2d70*/  FSEL R191, R15, -INF , P5 ;  /* 0xff8000000fbf7808 */ /* 0x000fe20002800000 */
[--C-:B------:R-:W-:Y:S01]  /*2d80*/  FFMA.FTZ R193, R8, c[0x0][0x29c], -R241.reuse ;  /* 0x0000a70008c17a23 */ /* 0x100fe200000108f1 */
[----:B------:R-:W-:Y:S01]  /*2d90*/  ISETP.GT.AND P5, PT, R230, 0x60, PT ;  /* 0x00000060e600780c */ /* 0x000fe20003fa4270 */
[----:B------:R-:W-:Y:S01]  /*2da0*/  LDSM.16.M88.4 R12, [R212+0xa080] ;  /* 0x00a08000d40c783b */ /* 0x000fe20000000200 */
[----:B------:R-:W-:Y:S01]  /*2db0*/  FSEL R21, R22, -INF , P0 ;  /* 0xff80000016157808 */ /* 0x000fe20000000000 */
[--C-:B------:R-:W-:Y:S02]  /*2dc0*/  FFMA.FTZ R191, R191, c[0x0][0x29c], -R238.reuse ;  /* 0x0000a700bfbf7a23 */ /* 0x100fe400000108ee */
[----:B------:R-:W-:Y:S01]  /*2dd0*/  MUFU.EX2 R193, R193 ;  /* 0x000000c100c17308 */ /* 0x000fe20000000800 */
[----:B------:R-:W-:Y:S02]  /*2de0*/  FSEL R16, R32, -INF , P5 ;  /* 0xff80000020107808 */ /* 0x000fe40002800000 */
[----:B------:R-:W-:Y:S01]  /*2df0*/  FSEL R32, R24, -INF , P0 ;  /* 0xff80000018207808 */ /* 0x000fe20000000000 */
[----:B------:R-:W3:Y:S01]  /*2e00*/  LDSM.16.M88.4 R8, [R2+0x13080] ;  /* 0x013080000208783b */ /* 0x000ee20000000200 */
[----:B------:R-:W-:Y:S01]  /*2e10*/  FSEL R20, R20, -INF , P0 ;  /* 0xff80000014147808 */ /* 0x000fe20000000000 */
[-C--:B-1----:R-:W-:Y:S03]  /*2e20*/  HMMA.16816.F32.BF16 R52, R168, R4.reuse, R52 ;  /* 0x00000004a834723c */ /* 0x082fe60000041834 */
[--C-:B------:R-:W-:Y:S01]  /*2e30*/  FFMA.FTZ R24, R16, c[0x0][0x29c], -R241.reuse ;  /* 0x0000a70010187a23 */ /* 0x100fe200000108f1 */
[----:B------:R-:W-:Y:S01]  /*2e40*/  FSEL R27, R27, -INF , P6 ;  /* 0xff8000001b1b7808 */ /* 0x000fe20003000000 */
[--C-:B------:R-:W-:Y:S01]  /*2e50*/  FFMA.FTZ R184, R20, c[0x0][0x29c], -R241.reuse ;  /* 0x0000a70014b87a23 */ /* 0x100fe200000108f1 */
[----:B------:R-:W1:Y:S01]  /*2e60*/  LDSM.16.M88.4 R16, [R2+0x13880] ;  /* 0x013880000210783b */ /* 0x000e620000000200 */
[----:B------:R-:W-:Y:S01]  /*2e70*/  FSEL R195, R26, -INF , P0 ;  /* 0xff8000001ac37808 */ /* 0x000fe20000000000 */
[C---:B------:R-:W-:Y:S01]  /*2e80*/  HMMA.16816.F32.BF16 R56, R176.reuse, R4, R56 ;  /* 0x00000004b038723c */ /* 0x040fe20000041838 */
[----:B------:R-:W-:Y:S03]  /*2e90*/  MUFU.EX2 R24, R24 ;  /* 0x0000001800187308 */ /* 0x000fe60000000800 */
[--C-:B------:R-:W-:Y:S01]  /*2ea0*/  FFMA.FTZ R27, R27, c[0x0][0x29c], -R238.reuse ;  /* 0x0000a7001b1b7a23 */ /* 0x100fe200000108ee */
[----:B------:R-:W-:Y:S01]  /*2eb0*/  ISETP.GT.AND P0, PT, R230, 0x61, PT ;  /* 0x00000061e600780c */ /* 0x000fe20003f04270 */
[----:B------:R-:W-:Y:S01]  /*2ec0*/  FFMA.FTZ R195, R195, c[0x0][0x29c], -R238 ;  /* 0x0000a700c3c37a23 */ /* 0x000fe200000108ee */
[----:B------:R-:W-:Y:S01]  /*2ed0*/  FSEL R5, R23, -INF , P6 ;  /* 0xff80000017057808 */ /* 0x000fe20003000000 */
[-C--:B------:R-:W-:Y:S03]  /*2ee0*/  HMMA.16816.F32.BF16 R60, R176, R6.reuse, R60 ;  /* 0x00000006b03c723c */ /* 0x080fe6000004183c */
[----:B------:R-:W4:Y:S01]  /*2ef0*/  MUFU.EX2 R184, R184 ;  /* 0x000000b800b87308 */ /* 0x000f220000000800 */
[----:B------:R-:W-:Y:S01]  /*2f00*/  FSEL R20, R33, -INF , P0 ;  /* 0xff80000021147808 */ /* 0x000fe20000000000 */
[--C-:B------:R-:W-:Y:S01]  /*2f10*/  FFMA.FTZ R33, R201, c[0x0][0x29c], -R240.reuse ;  /* 0x0000a700c9217a23 */ /* 0x100fe200000108f0 */
[----:B------:R-:W-:Y:S01]  /*2f20*/  FSEL R31, R31, -INF , P0 ;  /* 0xff8000001f1f7808 */ /* 0x000fe20000000000 */
[--C-:B------:R-:W-:Y:S01]  /*2f30*/  FFMA.FTZ R176, R21, c[0x0][0x29c], -R240.reuse ;  /* 0x0000a70015b07a23 */ /* 0x100fe200000108f0 */
[----:B------:R-:W-:Y:S04]  /*2f40*/  HMMA.16816.F32.BF16 R64, R168, R6, R64 ;  /* 0x00000006a840723c */ /* 0x000fe80000041840 */
[----:B------:R-:W-:Y:S01]  /*2f50*/  FFMA.FTZ R241, R20, c[0x0][0x29c], -R241 ;  /* 0x0000a70014f17a23 */ /* 0x000fe200000108f1 */
[----:B------:R-:W2:Y:S01]  /*2f60*/  MUFU.EX2 R33, R33 ;  /* 0x0000002100217308 */ /* 0x000ea20000000800 */
[----:B------:R-:W-:Y:S01]  /*2f70*/  LDSM.16.M88.4 R20, [R204+0xa080] ;  /* 0x00a08000cc14783b */ /* 0x000fe20000000200 */
[--C-:B------:R-:W-:Y:S01]  /*2f80*/  FFMA.FTZ R177, R5, c[0x0][0x29c], -R240.reuse ;  /* 0x0000a70005b17a23 */ /* 0x100fe200000108f0 */
[----:B------:R-:W-:Y:S01]  /*2f90*/  FSEL R35, R35, -INF , P0 ;  /* 0xff80000023237808 */ /* 0x000fe20000000000 */
[--C-:B------:R-:W-:Y:S03]  /*2fa0*/  FFMA.FTZ R26, R203, c[0x0][0x29c], -R240.reuse ;  /* 0x0000a700cb1a7a23 */ /* 0x100fe600000108f0 */
[--C-:B------:R-:W-:Y:S01]  /*2fb0*/  FFMA.FTZ R170, R245, c[0x0][0x29c], -R240.reuse ;  /* 0x0000a700f5aa7a23 */ /* 0x100fe200000108f0 */
[----:B------:R-:W-:Y:S01]  /*2fc0*/  FSEL R28, R28, -INF , P5 ;  /* 0xff8000001c1c7808 */ /* 0x000fe20002800000 */
[-C--:B---3--:R-:W-:Y:S01]  /*2fd0*/  HMMA.16816.F32.BF16 R36, R8, R12.reuse, R36 ;  /* 0x0000000c0824723c */ /* 0x088fe20000041824 */
[----:B------:R-:W3:Y:S01]  /*2fe0*/  LDSM.16.M88.4 R4, [R3+0x13080] ;  /* 0x013080000304783b */ /* 0x000ee20000000200 */
[----:B------:R-:W-:Y:S03]  /*2ff0*/  MUFU.EX2 R241, R241 ;  /* 0x000000f100f17308 */ /* 0x000fe60000000800 */
[--C-:B------:R-:W-:Y:S01]  /*3000*/  FFMA.FTZ R171, R243, c[0x0][0x29c], -R240.reuse ;  /* 0x0000a700f3ab7a23 */ /* 0x100fe200000108f0 */
[----:B------:R-:W-:Y:S01]  /*3010*/  FSEL R179, R34, -INF , P5 ;  /* 0xff80000022b37808 */ /* 0x000fe20002800000 */
[--C-:B------:R-:W-:Y:S01]  /*3020*/  FFMA.FTZ R178, R188, c[0x0][0x29c], -R239.reuse ;  /* 0x0000a700bcb27a23 */ /* 0x100fe200000108ef */
[C---:B-1----:R-:W-:Y:S04]  /*3030*/  HMMA.16816.F32.BF16 R40, R16.reuse, R12, R40 ;  /* 0x0000000c1028723c */ /* 0x042fe80000041828 */
[----:B------:R-:W-:Y:S01]  /*3040*/  MUFU.EX2 R26, R26 ;  /* 0x0000001a001a7308 */ /* 0x000fe20000000800 */
[--C-:B------:R-:W-:Y:S02]  /*3050*/  FFMA.FTZ R34, R179, c[0x0][0x29c], -R240.reuse ;  /* 0x0000a700b3227a23 */ /* 0x100fe400000108f0 */
[----:B------:R-:W-:Y:S01]  /*3060*/  FFMA.FTZ R240, R35, c[0x0][0x29c], -R240 ;  /* 0x0000a70023f07a23 */ /* 0x000fe200000108f0 */
[-C--:B------:R-:W-:Y:S06]  /*3070*/  HMMA.16816.F32.BF16 R44, R16, R14.reuse, R44 ;  /* 0x0000000e102c723c */ /* 0x080fec000004182c */
[----:B------:R-:W-:Y:S02]  /*3080*/  MUFU.EX2 R35, R240 ;  /* 0x000000f000237308 */ /* 0x000fe40000000800 */
[C---:B------:R-:W-:Y:S01]  /*3090*/  HMMA.16816.F32.BF16 R48, R8.reuse, R14, R48 ;  /* 0x0000000e0830723c */ /* 0x040fe20000041830 */
[----:B------:R1:W2:Y:S07]  /*30a0*/  LDSM.16.M88.4 R12, [R3+0x13880] ;  /* 0x01388000030c783b */ /* 0x0002ae0000000200 */
[-C--:B------:R-:W-:Y:S01]  /*30b0*/  HMMA.16816.F32.BF16 R52, R8, R164.reuse, R52 ;  /* 0x000000a40834723c */ /* 0x080fe20000041834 */
[----:B------:R-:W2:Y:S07]  /*30c0*/  MUFU.EX2 R34, R34 ;  /* 0x0000002200227308 */ /* 0x000eae0000000800 */
[C---:B------:R-:W-:Y:S03]  /*30d0*/  HMMA.16816.F32.BF16 R56, R16.reuse, R164, R56 ;  /* 0x000000a41038723c */ /* 0x040fe60000041838 */
[----:B------:R-:W-:Y:S05]  /*30e0*/  MUFU.EX2 R178, R178 ;  /* 0x000000b200b27308 */ /* 0x000fea0000000800 */
[-C--:B------:R-:W-:Y:S01]  /*30f0*/  HMMA.16816.F32.BF16 R60, R16, R166.reuse, R60 ;  /* 0x000000a6103c723c */ /* 0x080fe2000004183c */
[----:B------:R-:W4:Y:S03]  /*3100*/  LDSM.16.M88.4 R16, [R204+0xb080] ;  /* 0x00b08000cc10783b */ /* 0x000f260000000200 */
[----:B-1----:R-:W-:Y:S01]  /*3110*/  MOV R3, UR5 ;  /* 0x0000000500037c02 */ /* 0x002fe20008000f00 */
[----:B------:R-:W-:Y:S03]  /*3120*/  MUFU.EX2 R170, R170 ;  /* 0x000000aa00aa7308 */ /* 0x000fe60000000800 */
[----:B------:R-:W-:Y:S01]  /*3130*/  HMMA.16816.F32.BF16 R64, R8, R166, R64 ;  /* 0x000000a60840723c */ /* 0x000fe20000041840 */
[----:B------:R-:W1:Y:S03]  /*3140*/  LDS R10, [R237+0x18280] ;  /* 0x01828000ed0a7984 */ /* 0x000e660000000800 */
[----:B------:R-:W-:Y:S03]  /*3150*/  IMAD R3, R3, 0x1800, R214 ;  /* 0x0000180003037824 */ /* 0x000fe600078e02d6 */
[----:B------:R-:W-:Y:S01]  /*3160*/  MUFU.EX2 R171, R171 ;  /* 0x000000ab00ab7308 */ /* 0x000fe20000000800 */
[-C--:B---3--:R-:W-:Y:S05]  /*3170*/  HMMA.16816.F32.BF16 R36, R4, R20.reuse, R36 ;  /* 0x000000140424723c */ /* 0x088fea0000041824 */
[--C-:B------:R-:W-:Y:S02]  /*3180*/  FFMA.FTZ R9, R186, c[0x0][0x29c], -R239.reuse ;  /* 0x0000a700ba097a23 */ /* 0x100fe400000108ef */
[--C-:B------:R-:W-:Y:S01]  /*3190*/  FFMA.FTZ R8, R192, c[0x0][0x29c], -R239.reuse ;  /* 0x0000a700c0087a23 */ /* 0x100fe200000108ef */
[C---:B--2---:R-:W-:Y:S01]  /*31a0*/  HMMA.16816.F32.BF16 R40, R12.reuse, R20, R40 ;  /* 0x000000140c28723c */ /* 0x044fe20000041828 */
[----:B------:R-:W-:Y:S03]  /*31b0*/  MUFU.EX2 R176, R176 ;  /* 0x000000b000b07308 */ /* 0x000fe60000000800 */
[--C-:B------:R-:W-:Y:S03]  /*31c0*/  FFMA.FTZ R11, R190, c[0x0][0x29c], -R239.reuse ;  /* 0x0000a700be0b7a23 */ /* 0x100fe600000108ef */
[--C-:B------:R-:W-:Y:S01]  /*31d0*/  FFMA.FTZ R20, R32, c[0x0][0x29c], -R239.reuse ;  /* 0x0000a70020147a23 */ /* 0x100fe200000108ef */
[-C--:B------:R-:W-:Y:S03]  /*31e0*/  HMMA.16816.F32.BF16 R44, R12, R22.reuse, R44 ;  /* 0x000000160c2c723c */ /* 0x080fe6000004182c */
[----:B------:R-:W-:Y:S05]  /*31f0*/  MUFU.EX2 R32, R191 ;  /* 0x000000bf00207308 */ /* 0x000fea0000000800 */
[C---:B------:R-:W-:Y:S05]  /*3200*/  HMMA.16816.F32.BF16 R48, R4.reuse, R22, R48 ;  /* 0x000000160430723c */ /* 0x040fea0000041830 */
[----:B------:R-:W-:Y:S02]  /*3210*/  MUFU.EX2 R9, R9 ;  /* 0x0000000900097308 */ /* 0x000fe40000000800 */
[----:B------:R-:W-:Y:S01]  /*3220*/  FSEL R22, R25, -INF , P6 ;  /* 0xff80000019167808 */ /* 0x000fe20003000000 */
[-C--:B----4-:R-:W-:Y:S04]  /*3230*/  HMMA.16816.F32.BF16 R52, R4, R16.reuse, R52 ;  /* 0x000000100434723c */ /* 0x090fe80000041834 */
[--C-:B------:R-:W-:Y:S01]  /*3240*/  FFMA.FTZ R21, R22, c[0x0][0x29c], -R239.reuse ;  /* 0x0000a70016157a23 */ /* 0x100fe200000108ef */
[----:B------:R-:W-:Y:S02]  /*3250*/  FSEL R22, R29, -INF , P0 ;  /* 0xff8000001d167808 */ /* 0x000fe40000000000 */
[----:B------:R-:W2:Y:S01]  /*3260*/  MUFU.EX2 R8, R8 ;  /* 0x0000000800087308 */ /* 0x000ea20000000800 */
[C---:B------:R-:W-:Y:S01]  /*3270*/  HMMA.16816.F32.BF16 R56, R12.reuse, R16, R56 ;  /* 0x000000100c38723c */ /* 0x040fe20000041838 */
[----:B------:R-:W-:Y:S06]  /*3280*/  PLOP3.LUT P0, PT, PT, PT, UP0, 0x80, 0x0 ;  /* 0x000000000000781c */ /* 0x000fec0003f0f008 */
[--C-:B------:R-:W-:Y:S01]  /*3290*/  FFMA.FTZ R16, R28, c[0x0][0x29c], -R239.reuse ;  /* 0x0000a7001c107a23 */ /* 0x100fe200000108ef */
[-C--:B------:R-:W-:Y:S01]  /*32a0*/  HMMA.16816.F32.BF16 R60, R12, R18.reuse, R60 ;  /* 0x000000120c3c723c */ /* 0x080fe2000004183c */
[----:B------:R-:W3:Y:S01]  /*32b0*/  LDS R12, [R237+0x182a0] ;  /* 0x0182a000ed0c7984 */ /* 0x000ee20000000800 */
[----:B------:R-:W-:Y:S02]  /*32c0*/  MUFU.EX2 R14, R185 ;  /* 0x000000b9000e7308 */ /* 0x000fe40000000800 */
[----:B------:R-:W-:Y:S03]  /*32d0*/  FFMA.FTZ R239, R22, c[0x0][0x29c], -R239 ;  /* 0x0000a70016ef7a23 */ /* 0x000fe600000108ef */
[----:B------:R-:W-:Y:S01]  /*32e0*/  FSEL R13, R30, -INF , P5 ;  /* 0xff8000001e0d7808 */ /* 0x000fe20002800000 */
[----:B------:R-:W-:Y:S04]  /*32f0*/  HMMA.16816.F32.BF16 R64, R4, R18, R64 ;  /* 0x000000120440723c */ /* 0x000fe80000041840 */
[----:B------:R-:W4:Y:S01]  /*3300*/  MUFU.EX2 R11, R11 ;  /* 0x0000000b000b7308 */ /* 0x000f220000000800 */
[--C-:B-1----:R-:W-:Y:S02]  /*3310*/  FADD.FTZ R22, R53, -R10.reuse ;  /* 0x8000000a35167221 */ /* 0x102fe40000010000 */
[--C-:B------:R-:W-:Y:S02]  /*3320*/  FADD.FTZ R4, R37, -R10.reuse ;  /* 0x8000000a25047221 */ /* 0x100fe40000010000 */
[--C-:B------:R-:W-:Y:S03]  /*3330*/  FADD.FTZ R18, R49, -R10.reuse ;  /* 0x8000000a31127221 */ /* 0x100fe60000010000 */
[C---:B-----5:R-:W-:Y:S02]  /*3340*/  FMUL.FTZ R6, R181.reuse, R4 ;  /* 0x00000004b5067220 */ /* 0x060fe40000410000 */
[----:B------:R-:W1:Y:S01]  /*3350*/  LDS R4, [R237+0x18300] ;  /* 0x01830000ed047984 */ /* 0x000e620000000800 */
[--C-:B------:R-:W-:Y:S01]  /*3360*/  FADD.FTZ R5, R36, -R10.reuse ;  /* 0x8000000a24057221 */ /* 0x100fe20000010000 */
[----:B------:R-:W5:Y:S01]  /*3370*/  MUFU.EX2 R16, R16 ;  /* 0x0000001000107308 */ /* 0x000f620000000800 */
[--C-:B------:R-:W-:Y:S01]  /*3380*/  FADD.FTZ R7, R48, -R10.reuse ;  /* 0x8000000a30077221 */ /* 0x100fe20000010000 */
[----:B------:R-:W1:Y:S01]  /*3390*/  LDS R237, [R237+0x18320] ;  /* 0x01832000eded7984 */ /* 0x000e620000000800 */
[--C-:B------:R-:W-:Y:S02]  /*33a0*/  FADD.FTZ R15, R52, -R10.reuse ;  /* 0x8000000a340f7221 */ /* 0x100fe40000010000 */
[----:B------:R-:W-:Y:S01]  /*33b0*/  FMUL.FTZ R5, R180, R5 ;  /* 0x00000005b4057220 */ /* 0x000fe20000410000 */
[----:B------:R-:W-:Y:S01]  /*33c0*/  F2FP.BF16.PACK_AB R180, R181, R180 ;  /* 0x000000b4b5b4723e */ /* 0x000fe200000010ff */
[----:B------:R-:W-:Y:S01]  /*33d0*/  FMUL.FTZ R7, R182, R7 ;  /* 0x00000007b6077220 */ /* 0x000fe20000410000 */
[C---:B------:R-:W-:Y:S01]  /*33e0*/  F2FP.BF16.PACK_AB R182, R187.reuse, R182 ;  /* 0x000000b6bbb6723e */ /* 0x040fe200000010ff */
[----:B------:R-:W-:Y:S01]  /*33f0*/  FMUL.FTZ R18, R187, R18 ;  /* 0x00000012bb127220 */ /* 0x000fe20000410000 */
[----:B------:R-:W1:Y:S01]  /*3400*/  MUFU.EX2 R239, R239 ;  /* 0x000000ef00ef7308 */ /* 0x000e620000000800 */
[----:B------:R-:W-:Y:S01]  /*3410*/  FMUL.FTZ R15, R184, R15 ;  /* 0x0000000fb80f7220 */ /* 0x000fe20000410000 */
[----:B------:R-:W-:Y:S01]  /*3420*/  F2FP.BF16.PACK_AB R6, R6, R5 ;  /* 0x000000050606723e */ /* 0x000fe200000010ff */
[----:B------:R-:W-:Y:S01]  /*3430*/  FMUL.FTZ R22, R193, R22 ;  /* 0x00000016c1167220 */ /* 0x000fe20000410000 */
[----:B------:R-:W-:Y:S01]  /*3440*/  F2FP.BF16.PACK_AB R18, R18, R7 ;  /* 0x000000071212723e */ /* 0x000fe200000010ff */
[--C-:B------:R-:W-:Y:S01]  /*3450*/  FADD.FTZ R5, R64, -R10.reuse ;  /* 0x8000000a40057221 */ /* 0x100fe20000010000 */
[----:B------:R-:W-:Y:S01]  /*3460*/  STS [R231+0x18480], R180 ;  /* 0x018480b4e7007388 */ /* 0x000fe20000000800 */
[----:B------:R-:W-:Y:S01]  /*3470*/  FADD.FTZ R10, R65, -R10 ;  /* 0x8000000a410a7221 */ /* 0x000fe20000010000 */
[----:B------:R-:W-:Y:S01]  /*3480*/  F2FP.BF16.PACK_AB R22, R22, R15 ;  /* 0x0000000f1616723e */ /* 0x000fe200000010ff */
[--C-:B---3--:R-:W-:Y:S01]  /*3490*/  FADD.FTZ R30, R51, -R12.reuse ;  /* 0x8000000c331e7221 */ /* 0x108fe20000010000 */
[----:B------:R-:W3:Y:S01]  /*34a0*/  MUFU.EX2 R177, R177 ;  /* 0x000000b100b17308 */ /* 0x000ee20000000800 */
[--C-:B------:R-:W-:Y:S01]  /*34b0*/  FADD.FTZ R48, R55, -R12.reuse ;  /* 0x8000000c37307221 */ /* 0x100fe20000010000 */
[----:B------:R-:W-:Y:S01]  /*34c0*/  F2FP.BF16.PACK_AB R184, R193, R184 ;  /* 0x000000b8c1b8723e */ /* 0x000fe200000010ff */
[--C-:B------:R-:W-:Y:S02]  /*34d0*/  FADD.FTZ R28, R39, -R12.reuse ;  /* 0x8000000c271c7221 */ /* 0x100fe40000010000 */
[--C-:B------:R-:W-:Y:S02]  /*34e0*/  FADD.FTZ R15, R50, -R12.reuse ;  /* 0x8000000c320f7221 */ /* 0x100fe40000010000 */
[--C-:B------:R-:W-:Y:S02]  /*34f0*/  FADD.FTZ R17, R54, -R12.reuse ;  /* 0x8000000c36117221 */ /* 0x100fe40000010000 */
[--C-:B------:R-:W-:Y:S01]  /*3500*/  FADD.FTZ R19, R66, -R12.reuse ;  /* 0x8000000c42137221 */ /* 0x100fe20000010000 */
[----:B------:R-:W-:Y:S01]  /*3510*/  MUFU.EX2 R21, R21 ;  /* 0x0000001500157308 */ /* 0x000fe20000000800 */
[--C-:B------:R-:W-:Y:S01]  /*3520*/  FADD.FTZ R7, R38, -R12.reuse ;  /* 0x8000000c26077221 */ /* 0x100fe20000010000 */
[----:B------:R-:W-:Y:S01]  /*3530*/  SHF.L.U32 R66, R3, 0x1, RZ ;  /* 0x0000000103427819 */ /* 0x000fe200000006ff */
[----:B------:R-:W-:Y:S02]  /*3540*/  FADD.FTZ R12, R67, -R12 ;  /* 0x8000000c430c7221 */ /* 0x000fe40000010000 */
[----:B------:R-:W-:Y:S02]  /*3550*/  FMUL.FTZ R28, R33, R28 ;  /* 0x0000001c211c7220 */ /* 0x000fe40000410000 */
[----:B------:R-:W-:Y:S01]  /*3560*/  FMUL.FTZ R19, R34, R19 ;  /* 0x0000001322137220 */ /* 0x000fe20000410000 */
[C---:B------:R-:W-:Y:S01]  /*3570*/  F2FP.BF16.PACK_AB R34, R35.reuse, R34 ;  /* 0x000000222322723e */ /* 0x040fe200000010ff */
[----:B------:R-:W-:Y:S01]  /*3580*/  FMUL.FTZ R12, R35, R12 ;  /* 0x0000000c230c7220 */ /* 0x000fe20000410000 */
[----:B------:R-:W3:Y:S01]  /*3590*/  MUFU.EX2 R20, R20 ;  /* 0x0000001400147308 */ /* 0x000ee20000000800 */
[----:B------:R-:W-:Y:S01]  /*35a0*/  FMUL.FTZ R5, R24, R5 ;  /* 0x0000000518057220 */ /* 0x000fe20000410000 */
[C---:B------:R-:W-:Y:S01]  /*35b0*/  F2FP.BF16.PACK_AB R24, R241.reuse, R24 ;  /* 0x00000018f118723e */ /* 0x040fe200000010ff */
[----:B------:R-:W-:Y:S01]  /*35c0*/  FMUL.FTZ R10, R241, R10 ;  /* 0x0000000af10a7220 */ /* 0x000fe20000410000 */
[----:B------:R-:W-:Y:S01]  /*35d0*/  F2FP.BF16.PACK_AB R52, R12, R19 ;  /* 0x000000130c34723e */ /* 0x000fe200000010ff */
[----:B------:R-:W-:Y:S01]  /*35e0*/  FMUL.FTZ R7, R26, R7 ;  /* 0x000000071a077220 */ /* 0x000fe20000410000 */
[----:B------:R-:W-:Y:S01]  /*35f0*/  F2FP.BF16.PACK_AB R26, R33, R26 ;  /* 0x0000001a211a723e */ /* 0x000fe200000010ff */
[--C-:B-1----:R-:W-:Y:S01]  /*3600*/  FADD.FTZ R12, R41, -R4.reuse ;  /* 0x80000004290c7221 */ /* 0x102fe20000010000 */
[----:B------:R-:W-:Y:S01]  /*3610*/  F2FP.BF16.PACK_AB R50, R10, R5 ;  /* 0x000000050a32723e */ /* 0x000fe200000010ff */
[--C-:B------:R-:W-:Y:S01]  /*3620*/  FADD.FTZ R5, R40, -R4.reuse ;  /* 0x8000000428057221 */ /* 0x100fe20000010000 */
[----:B------:R-:W-:Y:S01]  /*3630*/  F2FP.BF16.PACK_AB R28, R28, R7 ;  /* 0x000000071c1c723e */ /* 0x000fe200000010ff */
[--C-:B------:R-:W-:Y:S01]  /*3640*/  FADD.FTZ R7, R44, -R4.reuse ;  /* 0x800000042c077221 */ /* 0x100fe20000010000 */
[----:B------:R1:W-:Y:S01]  /*3650*/  STS [R231+0x18880], R26 ;  /* 0x0188801ae7007388 */ /* 0x0003e20000000800 */
[--C-:B------:R-:W-:Y:S01]  /*3660*/  FADD.FTZ R44, R45, -R4.reuse ;  /* 0x800000042d2c7221 */ /* 0x100fe20000010000 */
[----:B------:R-:W-:Y:S01]  /*3670*/  MUFU.EX2 R10, R27 ;  /* 0x0000001b000a7308 */ /* 0x000fe20000000800 */
[----:B--2---:R-:W-:Y:S01]  /*3680*/  FMUL.FTZ R7, R8, R7 ;  /* 0x0000000708077220 */ /* 0x004fe20000410000 */
[----:B----4-:R-:W-:Y:S01]  /*3690*/  F2FP.BF16.PACK_AB R8, R11, R8 ;  /* 0x000000080b08723e */ /* 0x010fe200000010ff */
[--C-:B------:R-:W-:Y:S01]  /*36a0*/  FADD.FTZ R54, R57, -R4.reuse ;  /* 0x8000000439367221 */ /* 0x100fe20000010000 */
[----:B------:R-:W-:Y:S01]  /*36b0*/  STS [R229], R182 ;  /* 0x000000b6e5007388 */ /* 0x000fe20000000800 */
[----:B------:R-:W-:Y:S01]  /*36c0*/  FMUL.FTZ R5, R178, R5 ;  /* 0x00000005b2057220 */ /* 0x000fe20000410000 */
[C---:B------:R-:W-:Y:S01]  /*36d0*/  F2FP.BF16.PACK_AB R178, R9.reuse, R178 ;  /* 0x000000b209b2723e */ /* 0x040fe200000010ff */
[----:B------:R-:W-:Y:S02]  /*36e0*/  FMUL.FTZ R12, R9, R12 ;  /* 0x0000000c090c7220 */ /* 0x000fe40000410000 */
[----:B------:R-:W-:Y:S01]  /*36f0*/  FMUL.FTZ R44, R11, R44 ;  /* 0x0000002c0b2c7220 */ /* 0x000fe20000410000 */
[----:B------:R-:W1:Y:S01]  /*3700*/  MUFU.EX2 R195, R195 ;  /* 0x000000c300c37308 */ /* 0x000e620000000800 */
[--C-:B------:R-:W-:Y:S01]  /*3710*/  FADD.FTZ R9, R56, -R4.reuse ;  /* 0x8000000438097221 */ /* 0x100fe20000010000 */
[----:B------:R-:W-:Y:S01]  /*3720*/  F2FP.BF16.PACK_AB R12, R12, R5 ;  /* 0x000000050c0c723e */ /* 0x000fe200000010ff */
[--C-:B------:R-:W-:Y:S01]  /*3730*/  FADD.FTZ R11, R60, -R4.reuse ;  /* 0x800000043c0b7221 */ /* 0x100fe20000010000 */
[----:B------:R-:W-:Y:S01]  /*3740*/  F2FP.BF16.PACK_AB R60, R32, R189 ;  /* 0x000000bd203c723e */ /* 0x000fe200000010ff */
[----:B------:R-:W-:Y:S01]  /*3750*/  FADD.FTZ R4, R61, -R4 ;  /* 0x800000043d047221 */ /* 0x000fe20000010000 */
[----:B------:R-:W-:Y:S01]  /*3760*/  F2FP.BF16.PACK_AB R44, R44, R7 ;  /* 0x000000072c2c723e */ /* 0x000fe200000010ff */
[----:B-----5:R-:W-:Y:S01]  /*3770*/  FMUL.FTZ R11, R16, R11 ;  /* 0x0000000b100b7220 */ /* 0x020fe20000410000 */
[C---:B------:R-:W-:Y:S01]  /*3780*/  F2FP.BF16.PACK_AB R16, R239.reuse, R16 ;  /* 0x00000010ef10723e */ /* 0x040fe200000010ff */
[----:B------:R-:W-:Y:S02]  /*3790*/  FMUL.FTZ R4, R239, R4 ;  /* 0x00000004ef047220 */ /* 0x000fe40000410000 */
[----:B------:R-:W-:Y:S01]  /*37a0*/  FMUL.FTZ R15, R170, R15 ;  /* 0x0000000faa0f7220 */ /* 0x000fe20000410000 */
[----:B------:R-:W-:Y:S01]  /*37b0*/  F2FP.BF16.PACK_AB R170, R171, R170 ;  /* 0x000000aaabaa723e */ /* 0x000fe200000010ff */
[--C-:B------:R-:W-:Y:S01]  /*37c0*/  FFMA.FTZ R13, R13, c[0x0][0x29c], -R238.reuse ;  /* 0x0000a7000d0d7a23 */ /* 0x100fe200000108ee */
[----:B------:R-:W-:Y:S01]  /*37d0*/  F2FP.BF16.PACK_AB R56, R4, R11 ;  /* 0x0000000b0438723e */ /* 0x000fe200000010ff */
[----:B------:R-:W-:Y:S01]  /*37e0*/  FFMA.FTZ R238, R31, c[0x0][0x29c], -R238 ;  /* 0x0000a7001fee7a23 */ /* 0x000fe200000108ee */
[----:B------:R-:W-:Y:S01]  /*37f0*/  F2FP.BF16.PACK_AB R4, R14, R183 ;  /* 0x000000b70e04723e */ /* 0x000fe200000010ff */
[----:B------:R-:W-:Y:S01]  /*3800*/  STS [R229+0x400], R170 ;  /* 0x000400aae5007388 */ /* 0x000fe20000000800 */
[----:B------:R-:W-:Y:S01]  /*3810*/  FMUL.FTZ R17, R176, R17 ;  /* 0x00000011b0117220 */ /* 0x000fe20000410000 */
[----:B------:R-:W-:Y:S01]  /*3820*/  MUFU.EX2 R13, R13 ;  /* 0x0000000d000d7308 */ /* 0x000fe20000000800 */
[----:B---3--:R-:W-:Y:S01]  /*3830*/  F2FP.BF16.PACK_AB R176, R177, R176 ;  /* 0x000000b0b1b0723e */ /* 0x008fe200000010ff */
[----:B------:R2:W-:Y:S01]  /*3840*/  STS [R231+0x19880], R4 ;  /* 0x01988004e7007388 */ /* 0x0005e20000000800 */
[----:B------:R-:W-:Y:S01]  /*3850*/  FMUL.FTZ R9, R20, R9 ;  /* 0x0000000914097220 */ /* 0x000fe20000410000 */
[----:B------:R-:W-:Y:S01]  /*3860*/  F2FP.BF16.PACK_AB R20, R21, R20 ;  /* 0x000000141514723e */ /* 0x000fe200000010ff */
[----:B------:R-:W-:Y:S01]  /*3870*/  FMUL.FTZ R30, R171, R30 ;  /* 0x0000001eab1e7220 */ /* 0x000fe20000410000 */
[----:B------:R-:W-:Y:S01]  /*3880*/  STS [R231+0x19480], R178 ;  /* 0x019480b2e7007388 */ /* 0x000fe20000000800 */
[----:B-1----:R-:W-:Y:S01]  /*3890*/  F2FP.BF16.PACK_AB R26, R10, R195 ;  /* 0x000000c30a1a723e */ /* 0x002fe200000010ff */
[--C-:B------:R-:W-:Y:S02]  /*38a0*/  FADD.FTZ R5, R43, -R237.reuse ;  /* 0x800000ed2b057221 */ /* 0x100fe40000010000 */
[----:B------:R-:W2:Y:S01]  /*38b0*/  MUFU.EX2 R238, R238 ;  /* 0x000000ee00ee7308 */ /* 0x000ea20000000800 */
[----:B------:R-:W-:Y:S01]  /*38c0*/  STS [R229+0x1000], R8 ;  /* 0x00100008e5007388 */ /* 0x000fe20000000800 */
[--C-:B------:R-:W-:Y:S01]  /*38d0*/  FADD.FTZ R64, R42, -R237.reuse ;  /* 0x800000ed2a407221 */ /* 0x100fe20000010000 */
[----:B------:R-:W-:Y:S01]  /*38e0*/  F2FP.BF16.PACK_AB R30, R30, R15 ;  /* 0x0000000f1e1e723e */ /* 0x000fe200000010ff */
[----:B------:R-:W-:Y:S01]  /*38f0*/  FMUL.FTZ R5, R14, R5 ;  /* 0x000000050e057220 */ /* 0x000fe20000410000 */
[----:B------:R-:W-:Y:S01]  /*3900*/  STS [R229+0x1400], R60 ;  /* 0x0014003ce5007388 */ /* 0x000fe20000000800 */
[----:B------:R-:W-:Y:S02]  /*3910*/  FMUL.FTZ R64, R183, R64 ;  /* 0x00000040b7407220 */ /* 0x000fe40000410000 */
[--C-:B------:R-:W-:Y:S01]  /*3920*/  FADD.FTZ R47, R47, -R237.reuse ;  /* 0x800000ed2f2f7221 */ /* 0x100fe20000010000 */
[----:B------:R-:W-:Y:S01]  /*3930*/  STS [R231+0x1a480], R184 ;  /* 0x01a480b8e7007388 */ /* 0x000fe20000000800 */
[--C-:B------:R-:W-:Y:S01]  /*3940*/  FADD.FTZ R46, R46, -R237.reuse ;  /* 0x800000ed2e2e7221 */ /* 0x100fe20000010000 */
[----:B------:R-:W-:Y:S01]  /*3950*/  F2FP.BF16.PACK_AB R64, R5, R64 ;  /* 0x000000400540723e */ /* 0x000fe200000010ff */
[----:B------:R-:W-:Y:S01]  /*3960*/  FMUL.FTZ R47, R32, R47 ;  /* 0x0000002f202f7220 */ /* 0x000fe20000410000 */
[----:B------:R-:W-:Y:S01]  /*3970*/  STS [R231+0x1a880], R176 ;  /* 0x01a880b0e7007388 */ /* 0x000fe20000000800 */
[----:B------:R-:W-:Y:S02]  /*3980*/  FMUL.FTZ R46, R189, R46 ;  /* 0x0000002ebd2e7220 */ /* 0x000fe40000410000 */
[----:B------:R-:W-:Y:S01]  /*3990*/  FMUL.FTZ R48, R177, R48 ;  /* 0x00000030b1307220 */ /* 0x000fe20000410000 */
[----:B------:R-:W-:Y:S01]  /*39a0*/  STS [R229+0x2000], R24 ;  /* 0x00200018e5007388 */ /* 0x000fe20000000800 */
[--C-:B------:R-:W-:Y:S01]  /*39b0*/  FADD.FTZ R59, R59, -R237.reuse ;  /* 0x800000ed3b3b7221 */ /* 0x100fe20000010000 */
[----:B------:R-:W-:Y:S01]  /*39c0*/  F2FP.BF16.PACK_AB R46, R47, R46 ;  /* 0x0000002e2f2e723e */ /* 0x000fe200000010ff */
[--C-:B------:R-:W-:Y:S01]  /*39d0*/  FADD.FTZ R58, R58, -R237.reuse ;  /* 0x800000ed3a3a7221 */ /* 0x100fe20000010000 */
[----:B------:R-:W-:Y:S01]  /*39e0*/  STS [R229+0x2400], R34 ;  /* 0x00240022e5007388 */ /* 0x000fe20000000800 */
[----:B------:R-:W-:Y:S01]  /*39f0*/  F2FP.BF16.PACK_AB R48, R48, R17 ;  /* 0x000000113030723e */ /* 0x000fe200000010ff */
[----:B------:R-:W-:Y:S01]  /*3a00*/  FMUL.FTZ R54, R21, R54 ;  /* 0x0000003615367220 */ /* 0x000fe20000410000 */
[----:B--2---:R-:W-:Y:S01]  /*3a10*/  F2FP.BF16.PACK_AB R4, R238, R13 ;  /* 0x0000000dee04723e */ /* 0x004fe200000010ff */
[----:B------:R-:W-:Y:S01]  /*3a20*/  STS [R231+0x1b480], R20 ;  /* 0x01b48014e7007388 */ /* 0x000fe20000000800 */
[----:B------:R-:W-:Y:S02]  /*3a30*/  FMUL.FTZ R59, R10, R59 ;  /* 0x0000003b0a3b7220 */ /* 0x000fe40000410000 */
[--C-:B------:R-:W-:Y:S01]  /*3a40*/  FADD.FTZ R62, R62, -R237.reuse ;  /* 0x800000ed3e3e7221 */ /* 0x100fe20000010000 */
[----:B------:R-:W-:Y:S01]  /*3a50*/  STS [R231+0x1b880], R26 ;  /* 0x01b8801ae7007388 */ /* 0x000fe20000000800 */
[----:B------:R-:W-:Y:S01]  /*3a60*/  FADD.FTZ R63, R63, -R237 ;  /* 0x800000ed3f3f7221 */ /* 0x000fe20000010000 */
[----:B------:R-:W-:Y:S01]  /*3a70*/  F2FP.BF16.PACK_AB R54, R54, R9 ;  /* 0x000000093636723e */ /* 0x000fe200000010ff */
[----:B------:R-:W-:Y:S01]  /*3a80*/  FMUL.FTZ R58, R195, R58 ;  /* 0x0000003ac33a7220 */ /* 0x000fe20000410000 */
[----:B------:R-:W-:Y:S01]  /*3a90*/  STS [R229+0x3000], R16 ;  /* 0x00300010e5007388 */ /* 0x000fe20000000800 */
[----:B------:R-:W-:Y:S02]  /*3aa0*/  FMUL.FTZ R62, R13, R62 ;  /* 0x0000003e0d3e7220 */ /* 0x000fe40000410000 */
[----:B------:R-:W-:Y:S01]  /*3ab0*/  FMUL.FTZ R63, R238, R63 ;  /* 0x0000003fee3f7220 */ /* 0x000fe20000410000 */
[----:B------:R-:W-:Y:S01]  /*3ac0*/  STS [R229+0x3400], R4 ;  /* 0x00340004e5007388 */ /* 0x000fe20000000800 */
[----:B------:R-:W-:Y:S03]  /*3ad0*/  F2FP.BF16.PACK_AB R58, R59, R58 ;  /* 0x0000003a3b3a723e */ /* 0x000fe600000010ff */
[----:B------:R-:W-:Y:S01]  /*3ae0*/  BAR.SYNC.DEFER_BLOCKING 0x0 ;  /* 0x0000000000007b1d */ /* 0x000fe20000010000 */
[----:B------:R-:W-:Y:S07]  /*3af0*/  F2FP.BF16.PACK_AB R62, R63, R62 ;  /* 0x0000003e3f3e723e */ /* 0x000fee00000010ff */
        /* <DEDUP_REMOVED lines=97> */
[----:B------:R-:W-:Y:S02]  /*4110*/  ULDC.64 UR6, c[0x0][0x208] ;  /* 0x0000820000067ab9 */ /* 0x000fe40000000a00 */
[----:B------:R-:W-:Y:S02]  /*4120*/  UIMAD.WIDE.U32 UR28, UR26, UR6, URZ ;  /* 0x000000061a1c72a5 */ /* 0x000fe4000f8e003f */
[----:B------:R-:W-:Y:S04]  /*4130*/  USHF.R.S32.HI UR4, URZ, 0x1f, UR26 ;  /* 0x0000001f3f047899 */ /* 0x000fe8000801141a */
[----:B------:R-:W-:Y:S04]  /*4140*/  UIMAD UR4, UR4, UR6, URZ ;  /* 0x00000006040472a4 */ /* 0x000fe8000f8e023f */
[----:B------:R-:W-:Y:S02]  /*4150*/  UIMAD UR4, UR26, UR7, UR4 ;  /* 0x000000071a0472a4 */ /* 0x000fe4000f8e0204 */
[----:B------:R-:W-:Y:S02]  /*4160*/  USHF.L.U32 UR26, UR26, 0x6, URZ ;  /* 0x000000061a1a7899 */ /* 0x000fe4000800063f */
[----:B------:R-:W-:Y:S02]  /*4170*/  UIADD3 UR4, UR29, UR4, URZ ;  /* 0x000000041d047290 */ /* 0x000fe4000fffe03f */
[----:B------:R-:W-:Y:S01]  /*4180*/  UIADD3 UR6, -UR26, UR8, URZ ;  /* 0x000000081a067290 */ /* 0x000fe2000fffe13f */
[----:B-1----:R-:W-:Y:S01]  /*4190*/  SHF.R.S32.HI R4, RZ, 0x1f, R5 ;  /* 0x0000001fff047819 */ /* 0x002fe20000011405 */
[C---:B------:R-:W-:Y:S04]  /*41a0*/  IMAD.WIDE.U32 R6, R5.reuse, c[0x0][0x288], R226 ;  /* 0x0000a20005067a25 */ /* 0x040fe800078e00e2 */
[----:B------:R-:W-:Y:S01]  /*41b0*/  ISETP.GE.OR P6, PT, R224, UR6, !P4 ;  /* 0x00000006e0007c0c */ /* 0x000fe2000e7c6670 */
[----:B------:R-:W-:Y:S04]  /*41c0*/  IMAD R4, R4, c[0x0][0x288], RZ ;  /* 0x0000a20004047a24 */ /* 0x000fe800078e02ff */
[----:B------:R-:W-:Y:S01]  /*41d0*/  IMAD R4, R5, c[0x0][0x28c], R4 ;  /* 0x0000a30005047a24 */ /* 0x000fe200078e0204 */
[----:B------:R-:W-:Y:S01]  /*41e0*/  IADD3 R5, P0, R6, UR16, RZ ;  /* 0x0000001006057c10 */ /* 0x000fe2000ff1e0ff */
[----:B------:R-:W-:Y:S03]  /*41f0*/  IMAD.U32 R6, RZ, RZ, UR28 ;  /* 0x0000001cff067e24 */ /* 0x000fe6000f8e00ff */
[----:B------:R-:W-:Y:S01]  /*4200*/  IADD3.X R4, R7, UR12, R4, P0, !PT ;  /* 0x0000000c07047c10 */ /* 0x000fe200087fe404 */
[----:B------:R-:W-:Y:S01]  /*4210*/  IMAD.U32 R7, RZ, RZ, UR28 ;  /* 0x0000001cff077e24 */ /* 0x000fe2000f8e00ff */
[C---:B------:R-:W-:Y:S04]  /*4220*/  LEA R10, P0, R5.reuse, c[0x0][0x280], 0x2 ;  /* 0x0000a000050a7a11 */ /* 0x040fe800078010ff */
[----:B------:R-:W-:Y:S01]  /*4230*/  LEA.HI.X R11, R5, c[0x0][0x284], R4, 0x2, P0 ;  /* 0x0000a100050b7a11 */ /* 0x000fe200000f1404 */
[----:B------:R-:W-:Y:S01]  /*4240*/  IMAD.U32 R5, RZ, RZ, UR26 ;  /* 0x0000001aff057e24 */ /* 0x000fe2000f8e00ff */
[----:B------:R-:W-:Y:S01]  /*4250*/  LEA R8, P5, R7, R222, 0x7 ;  /* 0x000000de07087211 */ /* 0x000fe200078a38ff */
[----:B------:R-:W-:Y:S01]  /*4260*/  IMAD.U32 R4, RZ, RZ, UR26 ;  /* 0x0000001aff047e24 */ /* 0x000fe2000f8e00ff */
[----:B------:R-:W-:Y:S02]  /*4270*/  MOV R7, UR4 ;  /* 0x0000000400077c02 */ /* 0x000fe40008000f00 */
[----:B------:R-:W-:Y:S01]  /*4280*/  LEA R10, P0, R5, R10, 0x2 ;  /* 0x0000000a050a7211 */ /* 0x000fe200078010ff */
[----:B------:R-:W-:Y:S01]  /*4290*/  IMAD.U32 R5, RZ, RZ, UR24 ;  /* 0x00000018ff057e24 */ /* 0x000fe2000f8e00ff */
[----:B------:R-:W-:Y:S02]  /*42a0*/  LEA.HI.X R9, R6, R223, R7, 0x7, P5 ;  /* 0x000000df06097211 */ /* 0x000fe400028f3c07 */
[----:B------:R-:W-:Y:S01]  /*42b0*/  LEA.HI.X.SX32 R11, R4, R11, 0x2, P0 ;  /* 0x0000000b040b7211 */ /* 0x000fe200000f16ff */
[----:B------:R-:W-:Y:S01]  /*42c0*/  IMAD.U32 R4, RZ, RZ, UR24 ;  /* 0x00000018ff047e24 */ /* 0x000fe2000f8e00ff */
[C---:B------:R-:W-:Y:S02]  /*42d0*/  ISETP.GE.OR P5, PT, R224.reuse, UR6, !P3 ;  /* 0x00000006e0007c0c */ /* 0x040fe4000dfa6670 */
[----:B------:R-:W-:Y:S01]  /*42e0*/  ISETP.GE.OR P0, PT, R224, UR6, !P2 ;  /* 0x00000006e0007c0c */ /* 0x000fe2000d706670 */
[----:B------:R-:W-:Y:S01]  /*42f0*/  IMAD R6, R4, 0x3000, R219 ;  /* 0x0000300004067824 */ /* 0x000fe200078e02db */
[----:B------:R-:W-:Y:S04]  /*4300*/  @!P1 LEA R5, R5, R226, 0x6 ;  /* 0x000000e205059211 */ /* 0x000fe800078e30ff */
[----:B------:R-:W-:Y:S01]  /*4310*/  @!PT LDS RZ, [RZ] ;  /* 0x00000000fffff984 */ /* 0x000fe20000000800 */
[----:B------:R-:W-:Y:S01]  /*4320*/  @!PT LDS RZ, [RZ] ;  /* 0x00000000fffff984 */ /* 0x000fe20000000800 */
[----:B------:R-:W-:Y:S01]  /*4330*/  @!PT LDS RZ, [RZ] ;  /* 0x00000000fffff984 */ /* 0x000fe20000000800 */
[----:B------:R1:W-:Y:S01]  /*4340*/  LDGSTS.E.BYPASS.LTC128B.128 [R6], [R8.64], !P6 ;  /* 0x0000000008067fae */ /* 0x0003e2000f101d54 */
[----:B------:R-:W-:Y:S04]  /*4350*/  @!P1 IMAD.SHL.U32 R7, R5, 0x4, RZ ;  /* 0x0000000405079824 */ /* 0x000fe800078e00ff */
[----:B------:R1:W-:Y:S05]  /*4360*/  LDGSTS.E.BYPASS.LTC128B.128 [R6+0x1000], [R8.64+0x40], !P5 ;  /* 0x0100004008067fae */ /* 0x0003ea000e901d54 */
[----:B------:R1:W-:Y:S05]  /*4370*/  LDGSTS.E.BYPASS.LTC128B.128 [R6+0x2000], [R8.64+0x80], !P0 ;  /* 0x0200008008067fae */ /* 0x0003ea000c101d54 */
[----:B------:R1:W-:Y:S02]  /*4380*/  @!P1 LDGSTS.E.BYPASS.LTC128B.128 [R7+0x18280], [R10.64] ;  /* 0x182800000a079fae */ /* 0x0003e4000b901d54 */
.L_x_684:
        /* <DEDUP_REMOVED lines=19> */
[----:B------:R-:W0:Y:S01]  /*44c0*/  LDGDEPBAR ;  /* 0x00000000000079af */ /* 0x000e220000000000 */
[----:B------:R-:W-:Y:S02]  /*44d0*/  USEL UR25, UR6, URZ, !UP2 ;  /* 0x0000003f06197287 */ /* 0x000fe4000d000000 */
[----:B------:R-:W-:Y:S04]  /*44e0*/  USEL UR24, UR4, URZ, !UP1 ;  /* 0x0000003f04187287 */ /* 0x000fe8000c800000 */
        /* <DEDUP_REMOVED lines=168> */
.L_x_682:
[----:B------:R-:W3:Y:S01]  /*4f70*/  S2R R0, SR_CTAID.Y ;  /* 0x0000000000007919 */ /* 0x000ee20000002600 */
[----:B------:R-:W4:Y:S01]  /*4f80*/  S2UR UR5, SR_CTAID.X ;  /* 0x00000000000579c3 */ /* 0x000f220000002500 */
[----:B------:R-:W-:Y:S01]  /*4f90*/  MOV R2, 0x1 ;  /* 0x0000000100027802 */ /* 0x000fe20000000f00 */
[----:B------:R-:W-:-:S02]  /*4fa0*/  ULDC.64 UR6, c[0x0][0x330] ;  /* 0x0000cc0000067ab9 */ /* 0x000fc40000000a00 */
[----:B------:R-:W-:Y:S01]  /*4fb0*/  UIMAD UR6, UR13, UR6, URZ ;  /* 0x000000060d0672a4 */ /* 0x000fe2000f8e023f */
[----:B------:R-:W-:-:S03]  /*4fc0*/  ISETP.NE.AND P1, PT, R2, c[0x0][0x338], PT ;  /* 0x0000ce0002007a0c */ /* 0x000fc60003f25270 */
[----:B------:R-:W-:-:S10]  /*4fd0*/  UIMAD UR6, UR14, UR7, UR6 ;  /* 0x000000070e0672a4 */ /* 0x000fd4000f8e0206 */
[----:B---3--:R-:W-:Y:S01]  /*4fe0*/  @P1 IMAD.HI.U32 R3, R0, c[0x0][0x33c], RZ ;  /* 0x0000cf0000031a27 */ /* 0x008fe200078e00ff */
[----:B----4-:R-:W-:Y:S01]  /*4ff0*/  UIMAD UR5, UR5, 0x3000, URZ ;  /* 0x00003000050578a4 */ /* 0x010fe2000f8e023f */
[----:B------:R-:W-:Y:S02]  /*5000*/  SHF.R.S32.HI R7, RZ, 0x1f, R0 ;  /* 0x0000001fff077819 */ /* 0x000fe40000011400 */
[----:B------:R-:W-:Y:S01]  /*5010*/  MOV R6, R0 ;  /* 0x0000000000067202 */ /* 0x000fe20000000f00 */
[----:B------:R-:W-:Y:S01]  /*5020*/  USHF.R.S32.HI UR4, URZ, 0x1f, UR5 ;  /* 0x0000001f3f047899 */ /* 0x000fe20008011405 */
[----:B------:R-:W-:Y:S02]  /*5030*/  @P1 SHF.R.U32.HI R3, RZ, c[0x0][0x340], R3 ;  /* 0x0000d000ff031a19 */ /* 0x000fe40000011603 */
[----:B------:R-:W-:Y:S02]  /*5040*/  IADD3 R4, P0, R220, UR5, RZ ;  /* 0x00000005dc047c10 */ /* 0x000fe4000ff1e0ff */
[----:B------:R-:W-:-:S02]  /*5050*/  @P1 SHF.R.S32.HI R2, RZ, 0x1f, R3 ;  /* 0x0000001fff021819 */ /* 0x000fc40000011403 */
[----:B--2---:R-:W-:Y:S01]  /*5060*/  LEA.HI.X.SX32 R5, R220, UR4, 0x1, P0 ;  /* 0x00000004dc057c11 */ /* 0x004fe200080f0eff */
[----:B------:R-:W-:Y:S01]  /*5070*/  ULDC.64 UR4, c[0x0][0x308] ;  /* 0x0000c20000047ab9 */ /* 0x000fe20000000a00 */
[----:B------:R-:W-:Y:S01]  /*5080*/  @P1 MOV R7, R2 ;  /* 0x0000000200071202 */ /* 0x000fe20000000f00 */
[----:B------:R-:W-:Y:S01]  /*5090*/  UIMAD UR4, UR13, UR4, URZ ;  /* 0x000000040d0472a4 */ /* 0x000fe2000f8e023f */
[----:B------:R-:W-:Y:S02]  /*50a0*/  @P1 MOV R6, R3 ;  /* 0x0000000300061202 */ /* 0x000fe40000000f00 */
[----:B------:R-:W-:Y:S01]  /*50b0*/  MOV R2, UR14 ;  /* 0x0000000e00027c02 */ /* 0x000fe20008000f00 */
[----:B------:R-:W-:Y:S01]  /*50c0*/  IMAD R3, R7, c[0x0][0x328], RZ ;  /* 0x0000ca0007037a24 */ /* 0x000fe200078e02ff */
[----:B------:R-:W-:Y:S01]  /*50d0*/  UIMAD UR4, UR14, UR5, UR4 ;  /* 0x000000050e0472a4 */ /* 0x000fe2000f8e0204 */
[----:B------:R-:W-:-:S04]  /*50e0*/  IMAD.WIDE.U32 R8, R6, c[0x0][0x328], R4 ;  /* 0x0000ca0006087a25 */ /* 0x000fc800078e0004 */
[C---:B------:R-:W-:Y:S02]  /*50f0*/  IMAD R0, R6.reuse, c[0x0][0x32c], R3 ;  /* 0x0000cb0006007a24 */ /* 0x040fe400078e0203 */
[----:B------:R-:W-:Y:S02]  /*5100*/  IMAD R3, R7, c[0x0][0x300], RZ ;  /* 0x0000c00007037a24 */ /* 0x000fe400078e02ff */
[C---:B------:R-:W-:Y:S01]  /*5110*/  IMAD.WIDE.U32 R4, R6.reuse, c[0x0][0x300], R4 ;  /* 0x0000c00006047a25 */ /* 0x040fe200078e0004 */
[----:B------:R-:W-:Y:S02]  /*5120*/  IADD3 R9, R9, R0, RZ ;  /* 0x0000000009097210 */ /* 0x000fe40007ffe0ff */
[----:B------:R-:W-:Y:S01]  /*5130*/  MOV R0, UR14 ;  /* 0x0000000e00007c02 */ /* 0x000fe20008000f00 */
[----:B------:R-:W-:-:S04]  /*5140*/  IMAD R3, R6, c[0x0][0x304], R3 ;  /* 0x0000c10006037a24 */ /* 0x000fc800078e0203 */
[----:B------:R-:W-:Y:S01]  /*5150*/  IMAD.WIDE.U32 R8, R0, c[0x0][0x330], R8 ;  /* 0x0000cc0000087a25 */ /* 0x000fe200078e0008 */
[----:B------:R-:W-:-:S04]  /*5160*/  IADD3 R5, R5, R3, RZ ;  /* 0x0000000305057210 */ /* 0x000fc80007ffe0ff */
[----:B------:R-:W-:Y:S01]  /*5170*/  IADD3 R3, R9, UR6, RZ ;  /* 0x0000000609037c10 */ /* 0x000fe2000fffe0ff */
[----:B------:R-:W-:Y:S01]  /*5180*/  IMAD.WIDE.U32 R4, R2, c[0x0][0x308], R4 ;  /* 0x0000c20002047a25 */ /* 0x000fe200078e0004 */
[----:B------:R-:W-:-:S04]  /*5190*/  LEA R6, P1, R8, c[0x0][0x310], 0x2 ;  /* 0x0000c40008067a11 */ /* 0x000fc800078210ff */
[----:B------:R-:W-:Y:S01]  /*51a0*/  LEA.HI.X R7, R8, c[0x0][0x314], R3, 0x2, P1 ;  /* 0x0000c50008077a11 */ /* 0x000fe200008f1403 */
[----:B------:R-:W-:Y:S01]  /*51b0*/  BAR.SYNC.DEFER_BLOCKING 0x1, 0x100 ;  /* 0x0044000000007b1d */ /* 0x000fe20000010000 */
[----:B------:R-:W-:Y:S01]  /*51c0*/  IADD3 R0, R5, UR4, RZ ;  /* 0x0000000405007c10 */ /* 0x000fe2000fffe0ff */
[----:B------:R-:W-:Y:S01]  /*51d0*/  FMUL.FTZ R5, R116, c[0x0][0x298] ;  /* 0x0000a60074057a20 */ /* 0x000fe20000410000 */
[----:B------:R-:W-:Y:S01]  /*51e0*/  LEA R2, P0, R4, c[0x0][0x2e8], 0x2 ;  /* 0x0000ba0004027a11 */ /* 0x000fe200078010ff */
[----:B------:R-:W-:-:S03]  /*51f0*/  FMUL.FTZ R117, R117, c[0x0][0x298] ;  /* 0x0000a60075757a20 */ /* 0x000fc60000410000 */
[----:B------:R-:W-:Y:S01]  /*5200*/  LEA.HI.X R3, R4, c[0x0][0x2ec], R0, 0x2, P0 ;  /* 0x0000bb0004037a11 */ /* 0x000fe200000f1400 */
        /* <DEDUP_REMOVED lines=50> */
[----:B-1----:R-:W-:-:S03]  /*5530*/  FMUL.FTZ R13, R122, c[0x0][0x298] ;  /* 0x0000a6007a0d7a20 */ /* 0x002fc60000410000 */
[----:B------:R-:W-:Y:S01]  /*5540*/  RED.E.ADD.F32.FTZ.RN.STRONG.GPU [R6.64+0xb800], R110 ;  /* 0x00b8006e0600798e */ /* 0x000fe2000c10e794 */
[----:B------:R-:W-:-:S03]  /*5550*/  FMUL.FTZ R123, R123, c[0x0][0x298] ;  /* 0x0000a6007b7b7a20 */ /* 0x000fc60000410000 */
[----:B------:R1:W-:Y:S01]  /*5560*/  RED.E.ADD.F32.FTZ.RN.STRONG.GPU [R6.64+0xbc00], R111 ;  /* 0x00bc006f0600798e */ /* 0x0003e2000c10e794 */
[----:B------:R-:W-:Y:S02]  /*5570*/  FMUL.FTZ R15, R128, c[0x0][0x298] ;  /* 0x0000a600800f7a20 */ /* 0x000fe40000410000 */
[----:B------:R-:W-:Y:S01]  /*5580*/  FMUL.FTZ R129, R129, c[0x0][0x298] ;  /* 0x0000a60081817a20 */ /* 0x000fe20000410000 */
[----:B------:R-:W-:Y:S01]  /*5590*/  RED.E.ADD.F32.FTZ.RN.STRONG.GPU [R2.64], R5 ;  /* 0x000000050200798e */ /* 0x000fe2000c10e794 */
[----:B------:R-:W-:Y:S02]  /*55a0*/  FMUL.FTZ R17, R130, c[0x0][0x298] ;  /* 0x0000a60082117a20 */ /* 0x000fe40000410000 */
[----:B------:R-:W-:Y:S01]  /*55b0*/  FMUL.FTZ R131, R131, c[0x0][0x298] ;  /* 0x0000a60083837a20 */ /* 0x000fe20000410000 */
[----:B------:R-:W-:Y:S01]  /*55c0*/  RED.E.ADD.F32.FTZ.RN.STRONG.GPU [R2.64+0x400], R117 ;  /* 0x000400750200798e */ /* 0x000fe2000c10e794 */
[----:B------:R-:W-:Y:S02]  /*55d0*/  FMUL.FTZ R125, R125, c[0x0][0x298] ;  /* 0x0000a6007d7d7a20 */ /* 0x000fe40000410000 */
[----:B------:R-:W-:Y:S01]  /*55e0*/  FMUL.FTZ R19, R126, c[0x0][0x298] ;  /* 0x0000a6007e137a20 */ /* 0x000fe20000410000 */
[----:B------:R-:W-:Y:S01]  /*55f0*/  RED.E.ADD.F32.FTZ.RN.STRONG.GPU [R2.64+0x800], R9 ;  /* 0x000800090200798e */ /* 0x000fe2000c10e794 */
[----:B------:R-:W-:-:S02]  /*5600*/  FMUL.FTZ R127, R127, c[0x0][0x298] ;  /* 0x0000a6007f7f7a20 */ /* 0x000fc40000410000 */
[----:B------:R-:W-:Y:S01]  /*5610*/  FMUL.FTZ R21, R132, c[0x0][0x298] ;  /* 0x0000a60084157a20 */ /* 0x000fe20000410000 */
[----:B------:R-:W-:Y:S01]  /*5620*/  RED.E.ADD.F32.FTZ.RN.STRONG.GPU [R2.64+0xc00], R119 ;  /* 0x000c00770200798e */ /* 0x000fe2000c10e794 */
[----:B------:R-:W-:Y:S02]  /*5630*/  FMUL.FTZ R133, R133, c[0x0][0x298] ;  /* 0x0000a60085857a20 */ /* 0x000fe40000410000 */
[----:B------:R-:W-:Y:S01]  /*5640*/  FMUL.FTZ R23, R134, c[0x0][0x298] ;  /* 0x0000a60086177a20 */ /* 0x000fe20000410000 */
[----:B------:R-:W-:Y:S01]  /*5650*/  RED.E.ADD.F32.FTZ.RN.STRONG.GPU [R2.64+0x1000], R11 ;  /* 0x0010000b0200798e */ /* 0x000fe2000c10e794 */
[----:B------:R-:W-:Y:S02]  /*5660*/  FMUL.FTZ R135, R135, c[0x0][0x298] ;  /* 0x0000a60087877a20 */ /* 0x000fe40000410000 */
[----:B------:R-:W-:Y:S01]  /*5670*/  FMUL.FTZ R25, R136, c[0x0][0x298] ;  /* 0x0000a60088197a20 */ /* 0x000fe20000410000 */
[----:B------:R-:W-:Y:S01]  /*5680*/  RED.E.ADD.F32.FTZ.RN.STRONG.GPU [R2.64+0x1400], R121 ;  /* 0x001400790200798e */ /* 0x000fe2000c10e794 */
[----:B------:R-:W-:-:S02]  /*5690*/  FMUL.FTZ R137, R137, c[0x0][0x298] ;  /* 0x0000a60089897a20 */ /* 0x000fc40000410000 */
[----:B-1----:R-:W-:Y:S01]  /*56a0*/  FMUL.FTZ R7, R124, c[0x0][0x298] ;  /* 0x0000a6007c077a20 */ /* 0x002fe20000410000 */
        /* <DEDUP_REMOVED lines=69> */
.L_x_686:
        /* <DEDUP_REMOVED lines=16> */
.L_x_1413:


//--------------------- .text._ZN7cutlass13device_kernelIN5flash19enable_sm80_to_sm89INS1_16FlashAttnBwdSm80INS1_25CollectiveMainloopBwdSm80ILi2ELi2EN4cute5tupleIJNS5_1CILi64EEENS7_ILi128EEENS7_ILi96EEEEEENS_10bfloat16_tEfNS_4arch4Sm80ELb0ELb0ELb0ELb0ELb1ELb0ELb0ELb0ELi2ELi2ELi4ELi2ELb0EEENS1_24CollectiveEpilogueBwdGQAISB_fSE_Li256ELb0ELb1EEENS1_19SingleTileSchedulerILb0ELb0ELb0ELi128EEEEEEEEEvNT_6ParamsE --------------------------
	.section	.text._ZN7cutlass13device_kernelIN5flash19enable_sm80_to_sm89INS1_16FlashAttnBwdSm80INS1_25CollectiveMainloopBwdSm80ILi2ELi2EN4cute5tupleIJNS5_1CILi64EEENS7_ILi128EEENS7_ILi96EEEEEENS_10bfloat16_tEfNS_4arch4Sm80ELb0ELb0ELb0ELb0ELb1ELb0ELb0ELb0ELi2ELi2ELi4ELi2ELb0EEENS1_24CollectiveEpilogueBwdGQAISB_fSE_Li256ELb0ELb1EEENS1_19SingleTileSchedulerILb0ELb0ELb0ELi128EEEEEEEEEvNT_6ParamsE,"ax",@progbits
	.sectioninfo	@"SHI_REGISTERS=248"
	.align	128
.text._ZN7cutlass13device_kernelIN5flash19enable_sm80_to_sm89INS1_16FlashAttnBwdSm80INS1_25CollectiveMainloopBwdSm80ILi2ELi2EN4cute5tupleIJNS5_1CILi64EEENS7_ILi128EEENS7_ILi96EEEEEENS_10bfloat16_tEfNS_4arch4Sm80ELb0ELb0ELb0ELb0ELb1ELb0ELb0ELb0ELi2ELi2ELi4ELi2ELb0EEENS1_24CollectiveEpilogueBwdGQAISB_fSE_Li256ELb0ELb1EEENS1_19SingleTileSchedulerILb0ELb0ELb0ELi128EEEEEEEEEvNT_6ParamsE:
        .type           _ZN7cutlass13device_kernelIN5flash19enable_sm80_to_sm89INS1_16FlashAttnBwdSm80INS1_25CollectiveMainloopBwdSm80ILi2ELi2EN4cute5tupleIJNS5_1CILi64EEENS7_ILi128EEENS7_ILi96EEEEEENS_10bfloat16_tEfNS_4arch4Sm80ELb0ELb0ELb0ELb0ELb1ELb0ELb0ELb0ELi2ELi2ELi4ELi2ELb0EEENS1_24CollectiveEpilogueBwdGQAISB_fSE_Li256ELb0ELb1EEENS1_19SingleTileSchedulerILb0ELb0ELb0ELi128EEEEEEEEEvNT_6ParamsE,@function
        .size           _ZN7cutlass13device_kernelIN5flash19enable_sm80_to_sm89INS1_16FlashAttnBwdSm80INS1_25CollectiveMainloopBwdSm80ILi2ELi2EN4cute5tupleIJNS5_1CILi64EEENS7_ILi128EEENS7_ILi96EEEEEENS_10bfloat16_tEfNS_4arch4Sm80ELb0ELb0ELb0ELb0ELb1ELb0ELb0ELb0ELi2ELi2ELi4ELi2ELb0EEENS1_24CollectiveEpilogueBwdGQAISB_fSE_Li256ELb0ELb1EEENS1_19SingleTileSchedulerILb0ELb0ELb0ELi128EEEEEEEEEvNT_6ParamsE,(.L_x_1414 - _ZN7cutlass13device_kernelIN5flash19enable_sm80_to_sm89INS1_16FlashAttnBwdSm80INS1_25CollectiveMainloopBwdSm80ILi2ELi2EN4cute5tupleIJNS5_1CILi64EEENS7_ILi128EEENS7_ILi96EEEEEENS_10bfloat16_tEfNS_4arch4Sm80ELb0ELb0ELb0ELb0ELb1ELb0ELb0ELb0ELi2ELi2ELi4ELi2ELb0EEENS1_24CollectiveEpilogueBwdGQAISB_fSE_Li256ELb0ELb1EEENS1_19SingleTileSchedulerILb0ELb0ELb0ELi128EEEEEEEEEvNT_6ParamsE)
        .other          _ZN7cutlass13device_kernelIN5flash19enable_sm80_to_sm89INS1_16FlashAttnBwdSm80INS1_25CollectiveMainloopBwdSm80ILi2ELi2EN4cute5tupleIJNS5_1CILi64EEENS7_ILi128EEENS7_ILi96EEEEEENS_10bfloat16_tEfNS_4arch4Sm80ELb0ELb0ELb0ELb0ELb1ELb0ELb0ELb0ELi2ELi2ELi4ELi2ELb0EEENS1_24CollectiveEpilogueBwdGQAISB_fSE_Li256ELb0ELb1EEENS1_19SingleTileSchedulerILb0ELb0ELb0ELi128EEEEEEEEEvNT_6ParamsE,@"STO_CUDA_ENTRY STV_DEFAULT"
_ZN7cutlass13device_kernelIN5flash19enable_sm80_to_sm89INS1_16FlashAttnBwdSm80INS1_25CollectiveMainloopBwdSm80ILi2ELi2EN4cute5tupleIJNS5_1CILi64EEENS7_ILi128EEENS7_ILi96EEEEEENS_10bfloat16_tEfNS_4arch4Sm80ELb0ELb0ELb0ELb0ELb1ELb0ELb0ELb0ELi2ELi2ELi4ELi2ELb0EEENS1_24CollectiveEpilogueBwdGQAISB_fSE_Li256ELb0ELb1EEENS1_19SingleTileSchedulerILb0ELb0ELb0ELi128EEEEEEEEEvNT_6ParamsE:
        /* <DEDUP_REMOVED lines=13> */
[----:B------:R-:W-:Y:S02]  /*00d0*/  ULDC.64 UR4, c[0x0][0x290] ;  /* 0x0000a40000047ab9 */ /* 0x000fe40000000a00 */
[----:B------:R-:W-:Y:S01]  /*00e0*/  UIMAD.WIDE.U32 UR20, UR8, UR6, URZ ;  /* 0x00000006081472a5 */ /* 0x000fe2000f8e003f */
[----:B------:R-:W4:Y:S01]  /*00f0*/  S2R R234, SR_CTAID.Z ;  /* 0x0000000000ea7919 */ /* 0x000f220000002700 */
[----:B------:R-:W-:-:S02]  /*0100*/  UIMAD UR7, UR8, UR7, UR9 ;  /* 0x00000007080772a4 */ /* 0x000fc4000f8e0209 */
[----:B------:R-:W-:Y:S02]  /*0110*/  UIMAD UR6, UR13, UR4, URZ ;  /* 0x000000040d0672a4 */ /* 0x000fe4000f8e023f */
[----:B------:R-:W-:Y:S02]  /*0120*/  UIMAD.WIDE.U32 UR18, UR8, UR4, URZ ;  /* 0x00000004081272a5 */ /* 0x000fe4000f8e003f */
[----:B------:R-:W-:Y:S02]  /*0130*/  UIADD3 UR11, UR21, UR7, URZ ;  /* 0x00000007150b7290 */ /* 0x000fe4000fffe03f */
[----:B------:R-:W-:Y:S02]  /*0140*/  UIMAD UR5, UR8, UR5, UR6 ;  /* 0x00000005080572a4 */ /* 0x000fe4000f8e0206 */
[----:B------:R-:W-:Y:S01]  /*0150*/  ULDC.64 UR24, c[0x0][0x118] ;  /* 0x0000460000187ab9 */ /* 0x000fe20000000a00 */
[----:B-1----:R-:W-:Y:S01]  /*0160*/  IMAD.SHL.U32 R226, R220, 0x4, RZ ;  /* 0x00000004dce27824 */ /* 0x002fe200078e00ff */
[----:B------:R-:W-:Y:S01]  /*0170*/  SHF.R.S32.HI R21, RZ, 0x1f, R220 ;  /* 0x0000001fff157819 */ /* 0x000fe200000114dc */
[----:B------:R-:W-:Y:S01]  /*0180*/  UIADD3 UR12, UR19, UR5, URZ ;  /* 0x00000005130c7290 */ /* 0x000fe2000fffe03f */
[----:B--2---:R-:W-:Y:S01]  /*0190*/  SHF.R.S32.HI R4, RZ, 0x1f, R11 ;  /* 0x0000001fff047819 */ /* 0x004fe2000001140b */
[----:B------:R-:W-:Y:S01]  /*01a0*/  @P2 IMAD.HI.U32 R0, R11, c[0x0][0x24c], RZ ;  /* 0x000093000b002a27 */ /* 0x000fe200078e00ff */
[--C-:B------:R-:W-:Y:S01]  /*01b0*/  SHF.R.S32.HI R227, RZ, 0x1f, R226.reuse ;  /* 0x0000001fffe37819 */ /* 0x100fe200000114e2 */
[----:B------:R-:W-:Y:S01]  /*01c0*/  ULDC.64 UR4, c[0x0][0x1b8] ;  /* 0x00006e0000047ab9 */ /* 0x000fe20000000a00 */
[----:B------:R-:W-:Y:S01]  /*01d0*/  LEA.HI R19, R21, R220, RZ, 0x2 ;  /* 0x000000dc15137211 */ /* 0x000fe200078f10ff */
[----:B------:R-:W-:Y:S01]  /*01e0*/  IMAD R10, R4, c[0x0][0x270], RZ ;  /* 0x00009c00040a7a24 */ /* 0x000fe200078e02ff */
[----:B------:R-:W-:Y:S01]  /*01f0*/  ULDC.64 UR6, c[0x0][0x1e8] ;  /* 0x00007a0000067ab9 */ /* 0x000fe20000000a00 */
[----:B------:R-:W-:Y:S01]  /*0200*/  IMAD.WIDE.U32 R8, R11, c[0x0][0x270], R226 ;  /* 0x00009c000b087a25 */ /* 0x000fe200078e00e2 */
[----:B------:R-:W-:Y:S01]  /*0210*/  SHF.R.S32.HI R224, RZ, 0x2, R19 ;  /* 0x00000002ffe07819 */ /* 0x000fe20000011413 */
[----:B------:R-:W-:-:S02]  /*0220*/  UIMAD UR4, UR13, UR4, URZ ;  /* 0x000000040d0472a4 */ /* 0x000fc4000f8e023f */
[C---:B------:R-:W-:Y:S01]  /*0230*/  IMAD.WIDE.U32 R6, R11.reuse, c[0x0][0x288], R226 ;  /* 0x0000a2000b067a25 */ /* 0x040fe200078e00e2 */
[----:B------:R-:W-:Y:S01]  /*0240*/  IADD3 R12, P1, R8, UR20, RZ ;  /* 0x00000014080c7c10 */ /* 0x000fe2000ff3e0ff */
[----:B------:R-:W-:Y:S01]  /*0250*/  UIMAD UR6, UR13, UR6, URZ ;  /* 0x000000060d0672a4 */ /* 0x000fe2000f8e023f */
[----:B------:R-:W-:Y:S01]  /*0260*/  SHF.R.S32.HI R225, RZ, 0x1f, R224 ;  /* 0x0000001fffe17819 */ /* 0x000fe200000114e0 */
[----:B------:R-:W-:Y:S01]  /*0270*/  IMAD R5, R11, c[0x0][0x274], R10 ;  /* 0x00009d000b057a24 */ /* 0x000fe200078e020a */
[----:B------:R-:W-:Y:S01]  /*0280*/  IADD3 R10, P0, R6, UR18, RZ ;  /* 0x00000012060a7c10 */ /* 0x000fe2000ff1e0ff */
[----:B------:R-:W-:Y:S01]  /*0290*/  IMAD R2, R4, c[0x0][0x288], RZ ;  /* 0x0000a20004027a24 */ /* 0x000fe200078e02ff */
[-C--:B------:R-:W-:Y:S01]  /*02a0*/  LEA.HI R6, R21, R220.reuse, RZ, 0x3 ;  /* 0x000000dc15067211 */ /* 0x080fe200078f18ff */
[----:B------:R-:W-:Y:S01]  /*02b0*/  IMAD.MOV.U32 R17, RZ, RZ, R11 ;  /* 0x000000ffff117224 */ /* 0x000fe200078e000b */
[----:B------:R-:W-:Y:S01]  /*02c0*/  @P2 SHF.R.U32.HI R17, RZ, c[0x0][0x250], R0 ;  /* 0x00009400ff112a19 */ /* 0x000fe20000011600 */
[----:B------:R-:W-:Y:S01]  /*02d0*/  IMAD R3, R11, c[0x0][0x28c], R2 ;  /* 0x0000a3000b037a24 */ /* 0x000fe200078e0202 */
[----:B------:R-:W-:Y:S01]  /*02e0*/  IADD3.X R5, R9, UR11, R5, P1, !PT ;  /* 0x0000000b09057c10 */ /* 0x000fe20008ffe405 */
[----:B------:R-:W-:Y:S01]  /*02f0*/  IMAD.MOV.U32 R2, RZ, RZ, -0x80 ;  /* 0xffffff80ff027424 */ /* 0x000fe200078e00ff */
[----:B------:R-:W-:Y:S01]  /*0300*/  LEA.HI R0, R21, R220, RZ, 0x4 ;  /* 0x000000dc15007211 */ /* 0x000fe200078f20ff */
[----:B------:R-:W-:Y:S01]  /*0310*/  UIMAD UR7, UR8, UR7, UR6 ;  /* 0x00000007080772a4 */ /* 0x000fe2000f8e0206 */
[----:B------:R-:W-:Y:S01]  /*0320*/  LOP3.LUT R9, R19, 0xfffffffc, RZ, 0xc0, !PT ;  /* 0xfffffffc13097812 */ /* 0x000fe200078ec0ff */
[----:B------:R-:W-:Y:S01]  /*0330*/  UIMAD UR6, UR8, UR5, UR4 ;  /* 0x00000005080672a4 */ /* 0x000fe2000f8e0204 */
[----:B------:R-:W-:-:S02]  /*0340*/  SHF.R.S32.HI R13, RZ, 0x4, R0 ;  /* 0x00000004ff0d7819 */ /* 0x000fc40000011400 */
[----:B------:R-:W-:Y:S01]  /*0350*/  IADD3.X R3, R7, UR12, R3, P0, !PT ;  /* 0x0000000c07037c10 */ /* 0x000fe200087fe403 */
[----:B------:R-:W-:Y:S01]  /*0360*/  IMAD.SHL.U32 R7, R6, 0x8, RZ ;  /* 0x0000000806077824 */ /* 0x000fe200078e00ff */
[----:B------:R-:W-:Y:S01]  /*0370*/  LEA.HI R211, R0, R13, RZ, 0x1 ;  /* 0x0000000d00d37211 */ /* 0x000fe200078f08ff */
[----:B------:R-:W-:Y:S01]  /*0380*/  IMAD.IADD R8, R220, 0x1, -R9 ;  /* 0x00000001dc087824 */ /* 0x000fe200078e0a09 */
[----:B------:R-:W-:Y:S01]  /*0390*/  LEA R28, P0, R12, c[0x0][0x258], 0x2 ;  /* 0x000096000c1c7a11 */ /* 0x000fe200078010ff */
[----:B---3--:R-:W-:Y:S01]  /*03a0*/  IMAD R9, R25, R2, c[0x0][0x198] ;  /* 0x0000660019097624 */ /* 0x008fe200078e0202 */
[----:B------:R-:W-:Y:S01]  /*03b0*/  SHF.R.S32.HI R2, RZ, 0x1f, R17 ;  /* 0x0000001fff027819 */ /* 0x000fe20000011411 */
[----:B------:R-:W-:Y:S01]  /*03c0*/  IMAD.SHL.U32 R14, R8, 0x8, RZ ;  /* 0x00000008080e7824 */ /* 0x000fe200078e00ff */
[----:B------:R-:W-:Y:S01]  /*03d0*/  LOP3.LUT R7, R7, 0xc0, RZ, 0xc0, !PT ;  /* 0x000000c007077812 */ /* 0x000fe200078ec0ff */
[----:B------:R-:W-:Y:S01]  /*03e0*/  ULDC.64 UR4, c[0x0][0x188] ;  /* 0x0000620000047ab9 */ /* 0x000fe20000000a00 */
[----:B------:R-:W-:Y:S01]  /*03f0*/  LOP3.LUT R211, R211, 0xfffffffe, RZ, 0xc0, !PT ;  /* 0xfffffffed3d37812 */ /* 0x000fe200078ec0ff */
[----:B------:R-:W-:Y:S01]  /*0400*/  UIMAD UR4, UR13, UR4, URZ ;  /* 0x000000040d0472a4 */ /* 0x000fe2000f8e023f */
[----:B------:R-:W-:Y:S01]  /*0410*/  LEA.HI.X R29, R12, c[0x0][0x25c], R5, 0x2, P0 ;  /* 0x000097000c1d7a11 */ /* 0x000fe200000f1405 */
[C---:B------:R-:W-:Y:S01]  /*0420*/  IMAD R12, R2.reuse, c[0x0][0x1e0], RZ ;  /* 0x00007800020c7a24 */ /* 0x040fe200078e02ff */
[----:B------:R-:W-:Y:S01]  /*0430*/  SHF.R.U32.HI R18, RZ, 0x3, R7 ;  /* 0x00000003ff127819 */ /* 0x000fe20000011607 */
[----:B------:R-:W-:Y:S01]  /*0440*/  IMAD R2, R2, c[0x0][0x1b0], RZ ;  /* 0x00006c0002027a24 */ /* 0x000fe200078e02ff */
[--C-:B------:R-:W-:Y:S01]  /*0450*/  SHF.R.S32.HI R15, RZ, 0x1f, R14.reuse ;  /* 0x0000001fff0f7819 */ /* 0x100fe2000001140e */
[----:B------:R-:W-:Y:S01]  /*0460*/  IMAD.IADD R211, R13, 0x1, -R211 ;  /* 0x000000010dd37824 */ /* 0x000fe200078e0ad3 */
[----:B------:R-:W-:Y:S01]  /*0470*/  LOP3.LUT R7, R7, 0x18, R14, 0xf8, !PT ;  /* 0x0000001807077812 */ /* 0x000fe200078ef80e */
[----:B------:R-:W-:Y:S01]  /*0480*/  IMAD R13, R225, c[0x0][0x178], RZ ;  /* 0x00005e00e10d7a24 */ /* 0x000fe200078e02ff */
[C---:B------:R-:W-:Y:S01]  /*0490*/  IADD3 R215, R14.reuse, 0x40, RZ ;  /* 0x000000400ed77810 */ /* 0x040fe20007ffe0ff */
[----:B------:R-:W-:Y:S01]  /*04a0*/  IMAD R5, R17, c[0x0][0x1e4], R12 ;  /* 0x0000790011057a24 */ /* 0x000fe200078e020c */
[----:B------:R-:W-:Y:S01]  /*04b0*/  LOP3.LUT R18, R7, R18, RZ, 0x3c, !PT ;  /* 0x0000001207127212 */ /* 0x000fe200078e3cff */
[----:B------:R-:W-:Y:S01]  /*04c0*/  IMAD.WIDE.U32 R22, R17, c[0x0][0x1e0], R14 ;  /* 0x0000780011167a25 */ /* 0x000fe200078e000e */
[----:B------:R-:W-:-:S02]  /*04d0*/  ISETP.GE.AND P6, PT, R14, c[0x0][0x1cc], PT ;  /* 0x000073000e007a0c */ /* 0x000fc40003fc6270 */
[----:B------:R-:W-:Y:S01]  /*04e0*/  ISETP.GE.AND P4, PT, R215, c[0x0][0x1cc], PT ;  /* 0x00007300d7007a0c */ /* 0x000fe20003f86270 */
[----:B------:R-:W-:Y:S02]  /*04f0*/  IMAD R2, R17, c[0x0][0x1b4], R2 ;  /* 0x00006d0011027a24 */ /* 0x000fe400078e0202 */
[----:B------:R-:W-:Y:S02]  /*0500*/  IMAD R7, R225, c[0x0][0x208], RZ ;  /* 0x00008200e1077a24 */ /* 0x000fe400078e02ff */
[----:B------:R-:W-:-:S04]  /*0510*/  IMAD.WIDE.U32 R16, R17, c[0x0][0x1b0], R14 ;  /* 0x00006c0011107a25 */ /* 0x000fc800078e000e */
[C---:B------:R-:W-:Y:S02]  /*0520*/  IMAD R13, R224.reuse, c[0x0][0x17c], R13 ;  /* 0x00005f00e00d7a24 */ /* 0x040fe400078e020d */
[----:B------:R-:W-:-:S04]  /*0530*/  IMAD.WIDE.U32 R30, R224, c[0x0][0x178], R14 ;  /* 0x00005e00e01e7a25 */ /* 0x000fc800078e000e */
[C---:B------:R-:W-:Y:S02]  /*0540*/  IMAD R7, R224.reuse, c[0x0][0x20c], R7 ;  /* 0x00008300e0077a24 */ /* 0x040fe400078e0207 */
[----:B------:R-:W-:-:S04]  /*0550*/  IMAD.WIDE.U32 R26, R224, c[0x0][0x208], R14 ;  /* 0x00008200e01a7a25 */ /* 0x000fc800078e000e */
[----:B------:R-:W-:Y:S02]  /*0560*/  IMAD.IADD R17, R17, 0x1, R2 ;  /* 0x0000000111117824 */ /* 0x000fe400078e0202 */
[----:B------:R-:W-:Y:S02]  /*0570*/  IMAD.IADD R31, R31, 0x1, R13 ;  /* 0x000000011f1f7824 */ /* 0x000fe400078e020d */
[----:B------:R-:W-:Y:S02]  /*0580*/  IMAD R12, R4, c[0x0][0x180], RZ ;  /* 0x00006000040c7a24 */ /* 0x000fe400078e02ff */
[----:B------:R-:W-:Y:S02]  /*0590*/  IMAD.IADD R23, R23, 0x1, R5 ;  /* 0x0000000117177824 */ /* 0x000fe400078e0205 */
[----:B------:R-:W-:Y:S02]  /*05a0*/  IMAD.IADD R27, R27, 0x1, R7 ;  /* 0x000000011b1b7824 */ /* 0x000fe400078e0207 */
[----:B----4-:R-:W-:-:S04]  /*05b0*/  IMAD.WIDE.U32 R16, R234, c[0x0][0x1b8], R16 ;  /* 0x00006e00ea107a25 */ /* 0x010fc800078e0010 */
[----:B------:R-:W-:Y:S01]  /*05c0*/  IMAD R2, R4, c[0x0][0x210], RZ ;  /* 0x0000840004027a24 */ /* 0x000fe200078e02ff */
[----:B------:R-:W-:Y:S01]  /*05d0*/  IADD3 R17, R17, UR6, RZ ;  /* 0x0000000611117c10 */ /* 0x000fe2000fffe0ff */
[C---:B------:R-:W-:Y:S01]  /*05e0*/  IMAD R5, R11.reuse, c[0x0][0x184], R12 ;  /* 0x000061000b057a24 */ /* 0x040fe200078e020c */
[----:B------:R-:W-:Y:S01]  /*05f0*/  UIMAD UR6, UR8, UR5, UR4 ;  /* 0x00000005080672a4 */ /* 0x000fe2000f8e0204 */
[----:B------:R-:W-:Y:S02]  /*0600*/  IMAD.WIDE.U32 R30, R11, c[0x0][0x180], R30 ;  /* 0x000060000b1e7a25 */ /* 0x000fe400078e001e */
[----:B------:R-:W-:Y:S02]  /*0610*/  ULDC.64 UR4, c[0x0][0x218] ;  /* 0x0000860000047ab9 */ /* 0x000fe40000000a00 */
[----:B------:R-:W-:Y:S01]  /*0620*/  IMAD.WIDE R24, R25, 0x80, R224 ;  /* 0x0000008019187825 */ /* 0x000fe200078e02e0 */
[----:B------:R-:W-:-:S03]  /*0630*/  UIMAD UR4, UR13, UR4, URZ ;  /* 0x000000040d0472a4 */ /* 0x000fc6000f8e023f */
[----:B------:R-:W-:Y:S01]  /*0640*/  IMAD.WIDE.U32 R22, R234, c[0x0][0x1e8], R22 ;  /* 0x00007a00ea167a25 */ /* 0x000fe200078e0016 */
[----:B------:R-:W-:-:S03]  /*0650*/  UIMAD UR4, UR8, UR5, UR4 ;  /* 0x00000005080472a4 */ /* 0x000fc6000f8e0204 */
[----:B------:R-:W-:Y:S01]  /*0660*/  IMAD.WIDE.U32 R12, R11, c[0x0][0x210], R26 ;  /* 0x000084000b0c7a25 */ /* 0x000fe200078e001a */
[----:B------:R-:W-:-:S03]  /*0670*/  IADD3 R23, R23, UR7, RZ ;  /* 0x0000000717177c10 */ /* 0x000fc6000fffe0ff */
[----:B------:R-:W-:Y:S02]  /*0680*/  IMAD R2, R11, c[0x0][0x214], R2 ;  /* 0x000085000b027a24 */ /* 0x000fe400078e0202 */
[----:B------:R-:W-:Y:S02]  /*0690*/  IMAD.IADD R27, R31, 0x1, R5 ;  /* 0x000000011f1b7824 */ /* 0x000fe400078e0205 */
[C---:B------:R-:W-:Y:S02]  /*06a0*/  IMAD R5, R25.reuse, c[0x0][0x1a8], RZ ;  /* 0x00006a0019057a24 */ /* 0x040fe400078e02ff */
[----:B------:R-:W-:Y:S02]  /*06b0*/  IMAD R7, R25, c[0x0][0x1d8], RZ ;  /* 0x0000760019077a24 */ /* 0x000fe400078e02ff */
[----:B------:R-:W-:Y:S02]  /*06c0*/  IMAD.IADD R13, R13, 0x1, R2 ;  /* 0x000000010d0d7824 */ /* 0x000fe400078e0202 */
[----:B------:R-:W-:-:S02]  /*06d0*/  IMAD R5, R24, c[0x0][0x1ac], R5 ;  /* 0x00006b0018057a24 */ /* 0x000fc400078e0205 */
[----:B------:R-:W-:-:S04]  /*06e0*/  IMAD.WIDE.U32 R16, R24, c[0x0][0x1a8], R16 ;  /* 0x00006a0018107a25 */ /* 0x000fc800078e0010 */
[----:B------:R-:W-:Y:S01]  /*06f0*/  IMAD.MOV.U32 R26, RZ, RZ, R30 ;  /* 0x000000ffff1a7224 */ /* 0x000fe200078e001e */
[----:B------:R-:W-:Y:S01]  /*0700*/  LEA R32, P0, R16, c[0x0][0x190], 0x1 ;  /* 0x0000640010207a11 */ /* 0x000fe200078008ff */
[C---:B------:R-:W-:Y:S02]  /*0710*/  IMAD R7, R24.reuse, c[0x0][0x1dc], R7 ;  /* 0x0000770018077a24 */ /* 0x040fe400078e0207 */
[----:B------:R-:W-:-:S04]  /*0720*/  IMAD.WIDE.U32 R22, R24, c[0x0][0x1d8], R22 ;  /* 0x0000760018167a25 */ /* 0x000fc800078e0016 */
[----:B------:R-:W-:Y:S01]  /*0730*/  IMAD.WIDE.U32 R24, R234, c[0x0][0x218], R12 ;  /* 0x00008600ea187a25 */ /* 0x000fe200078e000c */
[----:B------:R-:W-:-:S03]  /*0740*/  LEA R34, P1, R22, c[0x0][0x1c0], 0x1 ;  /* 0x0000700016227a11 */ /* 0x000fc600078208ff */
[----:B------:R-:W-:Y:S01]  /*0750*/  IMAD.IADD R12, R17, 0x1, R5 ;  /* 0x00000001110c7824 */ /* 0x000fe200078e0205 */
[----:B------:R-:W-:Y:S01]  /*0760*/  IADD3 R5, R25, UR4, RZ ;  /* 0x0000000419057c10 */ /* 0x000fe2000fffe0ff */
[----:B------:R-:W-:Y:S01]  /*0770*/  IMAD.WIDE.U32 R26, R234, c[0x0][0x188], R26 ;  /* 0x00006200ea1a7a25 */ /* 0x000fe200078e001a */
[----:B------:R-:W-:Y:S02]  /*0780*/  LEA R222, P2, R24, c[0x0][0x1f0], 0x1 ;  /* 0x00007c0018de7a11 */ /* 0x000fe400078408ff */
[----:B------:R-:W-:Y:S01]  /*0790*/  LEA.HI.X R33, R16, c[0x0][0x194], R12, 0x1, P0 ;  /* 0x0000650010217a11 */ /* 0x000fe200000f0c0c */
[----:B------:R-:W-:Y:S01]  /*07a0*/  IMAD.IADD R7, R23, 0x1, R7 ;  /* 0x0000000117077824 */ /* 0x000fe200078e0207 */
[----:B------:R-:W-:Y:S01]  /*07b0*/  IADD3 R2, R27, UR6, RZ ;  /* 0x000000061b027c10 */ /* 0x000fe2000fffe0ff */
[----:B------:R-:W-:Y:S01]  /*07c0*/  IMAD.MOV.U32 R12, RZ, RZ, c[0x0][0x1d8] ;  /* 0x00007600ff0c7624 */ /* 0x000fe200078e00ff */
[----:B------:R-:W-:Y:S01]  /*07d0*/  LEA R232, P3, R26, c[0x0][0x160], 0x1 ;  /* 0x000058001ae87a11 */ /* 0x000fe200078608ff */
[----:B------:R-:W-:Y:S01]  /*07e0*/  IMAD.MOV.U32 R13, RZ, RZ, c[0x0][0x1a8] ;  /* 0x00006a00ff0d7624 */ /* 0x000fe200078e00ff */
[----:B------:R-:W-:Y:S01]  /*07f0*/  LEA.HI.X R223, R24, c[0x0][0x1f4], R5, 0x1, P2 ;  /* 0x00007d0018df7a11 */ /* 0x000fe200010f0c05 */
[----:B------:R-:W-:Y:S01]  /*0800*/  IMAD.MOV.U32 R5, RZ, RZ, c[0x0][0x1dc] ;  /* 0x00007700ff057624 */ /* 0x000fe200078e00ff */
[----:B------:R-:W-:Y:S01]  /*0810*/  LEA.HI.X R35, R22, c[0x0][0x1c4], R7, 0x1, P1 ;  /* 0x0000710016237a11 */ /* 0x000fe200008f0c07 */
[----:B------:R-:W-:Y:S01]  /*0820*/  IMAD.IADD R22, R9, 0x1, -R224 ;  /* 0x0000000109167824 */ /* 0x000fe200078e0ae0 */
[----:B------:R-:W-:Y:S01]  /*0830*/  LEA.HI.X R233, R26, c[0x0][0x164], R2, 0x1, P3 ;  /* 0x000059001ae97a11 */ /* 0x000fe200018f0c02 */
[----:B------:R-:W-:Y:S01]  /*0840*/  IMAD.MOV.U32 R7, RZ, RZ, c[0x0][0x1ac] ;  /* 0x00006b00ff077624 */ /* 0x000fe200078e00ff */
[C---:B------:R-:W-:Y:S01]  /*0850*/  LEA R26, P1, R12.reuse, R34, 0x7 ;  /* 0x000000220c1a7211 */ /* 0x040fe200078238ff */
[----:B------:R-:W-:Y:S01]  /*0860*/  IMAD.SHL.U32 R216, R211, 0x8, RZ ;  /* 0x00000008d3d87824 */ /* 0x000fe200078e00ff */
[----:B------:R-:W-:Y:S01]  /*0870*/  LEA.HI R16, R19, R224, RZ, 0x1 ;  /* 0x000000e013107211 */ /* 0x000fe200078f08ff */
[----:B------:R-:W-:Y:S01]  /*0880*/  ULDC UR6, c[0x0][0x168] ;  /* 0x00005a0000067ab9 */ /* 0x000fe20000000800 */
[----:B------:R-:W-:Y:S01]  /*0890*/  LEA.HI.X R27, R12, R35, R5, 0x7, P1 ;  /* 0x000000230c1b7211 */ /* 0x000fe200008f3c05 */
[----:B------:R-:W-:Y:S01]  /*08a0*/  UISETP.GE.AND UP0, UPT, UR6, 0x41, UPT ;  /* 0x000000410600788c */ /* 0x000fe2000bf06270 */
[----:B------:R-:W-:-:S02]  /*08b0*/  LEA.HI R2, R21, R220, RZ, 0x5 ;  /* 0x000000dc15027211 */ /* 0x000fc400078f28ff */
[----:B------:R-:W-:Y:S02]  /*08c0*/  LOP3.LUT R5, R16, 0x7fffffe, RZ, 0xc0, !PT ;  /* 0x07fffffe10057812 */ /* 0x000fe400078ec0ff */
[----:B------:R-:W-:Y:S02]  /*08d0*/  IADD3 R12, R14, 0x20, RZ ;  /* 0x000000200e0c7810 */ /* 0x000fe40007ffe0ff */
[----:B------:R-:W-:Y:S01]  /*08e0*/  SHF.R.S32.HI R23, RZ, 0x5, R2 ;  /* 0x00000005ff177819 */ /* 0x000fe20000011402 */
[----:B------:R-:W-:Y:S01]  /*08f0*/  IMAD.IADD R20, R224, 0x1, -R5 ;  /* 0x00000001e0147824 */ /* 0x000fe200078e0a05 */
[----:B------:R-:W-:Y:S02]  /*0900*/  ISETP.GE.AND P5, PT, R12, c[0x0][0x1cc], PT ;  /* 0x000073000c007a0c */ /* 0x000fe40003fa6270 */
[C---:B------:R-:W-:Y:S01]  /*0910*/  ISETP.LT.OR P3, PT, R22.reuse, 0x1, P6 ;  /* 0x000000011600780c */ /* 0x040fe20003761670 */
[----:B------:R-:W-:Y:S01]  /*0920*/  IMAD R5, R23, 0x8, R20 ;  /* 0x0000000817057824 */ /* 0x000fe200078e0214 */
[----:B------:R-:W-:-:S02]  /*0930*/  ISETP.LT.OR P2, PT, R22, 0x1, P5 ;  /* 0x000000011600780c */ /* 0x000fc40002f41670 */
[C---:B------:R-:W-:Y:S01]  /*0940*/  ISETP.LT.OR P1, PT, R22.reuse, 0x1, P4 ;  /* 0x000000011600780c */ /* 0x040fe20002721670 */
[----:B------:R-:W-:Y:S01]  /*0950*/  IMAD.U32 R5, R5, 0x20, R18 ;  /* 0x0000002005057824 */ /* 0x000fe200078e0012 */
[C---:B------:R-:W-:Y:S02]  /*0960*/  LEA R30, P0, R13.reuse, R32, 0x7 ;  /* 0x000000200d1e7211 */ /* 0x040fe400078038ff */
[C---:B------:R-:W-:Y:S02]  /*0970*/  ISETP.LT.OR P6, PT, R22.reuse, 0x41, P6 ;  /* 0x000000411600780c */ /* 0x040fe400037c1670 */
[C---:B------:R-:W-:Y:S02]  /*0980*/  ISETP.LT.OR P5, PT, R22.reuse, 0x41, P5 ;  /* 0x000000411600780c */ /* 0x040fe40002fa1670 */
[----:B------:R-:W-:Y:S01]  /*0990*/  LEA.HI.X R31, R13, R33, R7, 0x7, P0 ;  /* 0x000000210d1f7211 */ /* 0x000fe200000f3c07 */
[----:B------:R-:W-:Y:S01]  /*09a0*/  IMAD.SHL.U32 R13, R5, 0x2, RZ ;  /* 0x00000002050d7824 */ /* 0x000fe200078e00ff */
[----:B------:R-:W-:-:S02]  /*09b0*/  ISETP.LT.OR P4, PT, R22, 0x41, P4 ;  /* 0x000000411600780c */ /* 0x000fc40002781670 */
[----:B------:R-:W-:Y:S02]  /*09c0*/  LEA R16, P0, R10, c[0x0][0x280], 0x2 ;  /* 0x0000a0000a107a11 */ /* 0x000fe400078010ff */
[----:B------:R1:W-:Y:S01]  /*09d0*/  LDGSTS.E.BYPASS.LTC128B.128 [R13+0x6080], [R34.64], !P3 ;  /* 0x06080000220d7fae */ /* 0x0003e2000d901d58 */
[----:B------:R-:W-:Y:S02]  /*09e0*/  LOP3.LUT R25, R6, 0xfffffff8, RZ, 0xc0, !PT ;  /* 0xfffffff806197812 */ /* 0x000fe400078ec0ff */
[----:B------:R-:W-:Y:S01]  /*09f0*/  LEA.HI.X R17, R10, c[0x0][0x284], R3, 0x2, P0 ;  /* 0x0000a1000a117a11 */ /* 0x000fe200000f1403 */
[----:B------:R1:W-:Y:S01]  /*0a00*/  LDGSTS.E.BYPASS.LTC128B.128 [R13+0x8080], [R34.64+0x40], !P2 ;  /* 0x08080040220d7fae */ /* 0x0003e2000d101d58 */
[----:B------:R-:W-:Y:S01]  /*0a10*/  LOP3.LUT R3, R0, 0xfffffff0, RZ, 0xc0, !PT ;  /* 0xfffffff000037812 */ /* 0x000fe200078ec0ff */
[----:B------:R-:W-:Y:S01]  /*0a20*/  IMAD.IADD R25, R220, 0x1, -R25 ;  /* 0x00000001dc197824 */ /* 0x000fe200078e0a19 */
[----:B------:R-:W-:Y:S01]  /*0a30*/  LEA.HI R10, R21, R220, RZ, 0x6 ;  /* 0x000000dc150a7211 */ /* 0x000fe200078f30ff */
[----:B------:R1:W-:Y:S01]  /*0a40*/  LDGSTS.E.BYPASS.LTC128B.128 [R13+0xa080], [R34.64+0x80], !P1 ;  /* 0x0a080080220d7fae */ /* 0x0003e2000c901d58 */
[----:B------:R-:W-:Y:S01]  /*0a50*/  ISETP.GE.AND P1, PT, R12, c[0x0][0x19c], PT ;  /* 0x000067000c007a0c */ /* 0x000fe20003f26270 */
[----:B------:R-:W-:Y:S01]  /*0a60*/  IMAD.IADD R18, R220, 0x1, -R3 ;  /* 0x00000001dc127824 */ /* 0x000fe200078e0a03 */
[----:B------:R-:W-:Y:S01]  /*0a70*/  LEA.HI R0, R25, R25, RZ, 0x1 ;  /* 0x0000001919007211 */ /* 0x000fe200078f08ff */
[----:B------:R2:W-:Y:S01]  /*0a80*/  LDGSTS.E.BYPASS.LTC128B.128 [R13+0x7080], [R26.64], !P6 ;  /* 0x070800001a0d7fae */ /* 0x0005e2000f101d58 */
[----:B------:R-:W-:-:S02]  /*0a90*/  ISETP.LT.OR P2, PT, R22, 0x1, P1 ;  /* 0x000000011600780c */ /* 0x000fc40000f41670 */
[----:B------:R-:W-:Y:S01]  /*0aa0*/  SHF.R.S32.HI R3, RZ, 0x1f, R18 ;  /* 0x0000001fff037819 */ /* 0x000fe20000011412 */
[----:B------:R2:W-:Y:S01]  /*0ab0*/  LDGSTS.E.BYPASS.LTC128B.128 [R13+0x9080], [R26.64+0x40], !P5 ;  /* 0x090800401a0d7fae */ /* 0x0005e2000e901d58 */
[----:B------:R-:W-:Y:S02]  /*0ac0*/  ISETP.GE.AND P5, PT, R14, c[0x0][0x19c], PT ;  /* 0x000067000e007a0c */ /* 0x000fe40003fa6270 */
[----:B------:R-:W-:Y:S01]  /*0ad0*/  LEA.HI R5, R18, R18, RZ, 0x1 ;  /* 0x0000001212057211 */ /* 0x000fe200078f08ff */
[----:B------:R2:W-:Y:S01]  /*0ae0*/  LDGSTS.E.BYPASS.LTC128B.128 [R13+0xb080], [R26.64+0x80], !P4 ;  /* 0x0b0800801a0d7fae */ /* 0x0005e2000e101d58 */
[----:B------:R-:W-:Y:S02]  /*0af0*/  ISETP.GE.AND P4, PT, R215, c[0x0][0x19c], PT ;  /* 0x00006700d7007a0c */ /* 0x000fe40003f86270 */
[C---:B------:R-:W-:Y:S02]  /*0b00*/  ISETP.LT.OR P3, PT, R22.reuse, 0x1, P5 ;  /* 0x000000011600780c */ /* 0x040fe40002f61670 */
[----:B------:R-:W-:-:S02]  /*0b10*/  ISETP.LT.OR P0, PT, R22, 0x1, P4 ;  /* 0x000000011600780c */ /* 0x000fc40002701670 */
[----:B------:R-:W-:Y:S02]  /*0b20*/  LEA.HI R20, R3, R18, RZ, 0x3 ;  /* 0x0000001203147211 */ /* 0x000fe400078f18ff */
[----:B------:R-:W-:Y:S02]  /*0b30*/  LOP3.LUT R24, R0, 0x7fffffe, RZ, 0xc0, !PT ;  /* 0x07fffffe00187812 */ /* 0x000fe400078ec0ff */
[----:B------:R-:W-:Y:S02]  /*0b40*/  LOP3.LUT R7, R5, 0x7fffffe, RZ, 0xc0, !PT ;  /* 0x07fffffe05077812 */ /* 0x000fe400078ec0ff */
[----:B------:R-:W-:Y:S02]  /*0b50*/  LOP3.LUT R3, R20, 0xfffffff8, RZ, 0xc0, !PT ;  /* 0xfffffff814037812 */ /* 0x000fe400078ec0ff */
[----:B------:R-:W-:Y:S01]  /*0b60*/  ISETP.LT.OR P5, PT, R22, 0x41, P5 ;  /* 0x000000411600780c */ /* 0x000fe20002fa1670 */
[----:B------:R1:W-:Y:S01]  /*0b70*/  LDGSTS.E.BYPASS.LTC128B.128 [R13+0x80], [R32.64], !P3 ;  /* 0x00080000200d7fae */ /* 0x0003e2000d901d58 */
[----:B------:R-:W-:Y:S01]  /*0b80*/  ISETP.GE.AND P3, PT, R215, c[0x0][0x16c], PT ;  /* 0x00005b00d7007a0c */ /* 0x000fe20003f66270 */
[----:B------:R-:W-:Y:S01]  /*0b90*/  IMAD.IADD R210, R18, 0x1, -R7 ;  /* 0x0000000112d27824 */ /* 0x000fe200078e0a07 */
[----:B------:R-:W-:Y:S01]  /*0ba0*/  SHF.R.S32.HI R10, RZ, 0x6, R10 ;  /* 0x00000006ff0a7819 */ /* 0x000fe2000001140a */
[----:B------:R1:W-:Y:S01]  /*0bb0*/  LDGSTS.E.BYPASS.LTC128B.128 [R13+0x2080], [R32.64+0x40], !P2 ;  /* 0x02080040200d7fae */ /* 0x0003e2000d101d58 */
[----:B------:R-:W-:Y:S01]  /*0bc0*/  ISETP.GE.AND P2, PT, R14, c[0x0][0x16c], PT ;  /* 0x00005b000e007a0c */ /* 0x000fe20003f46270 */
[----:B------:R-:W-:Y:S01]  /*0bd0*/  IMAD.IADD R3, R18, 0x1, -R3 ;  /* 0x0000000112037824 */ /* 0x000fe200078e0a03 */
[----:B------:R-:W-:Y:S01]  /*0be0*/  ISETP.LT.OR P1, PT, R22, 0x41, P1 ;  /* 0x000000411600780c */ /* 0x000fe20000f21670 */
[----:B------:R1:W-:Y:S01]  /*0bf0*/  LDGSTS.E.BYPASS.LTC128B.128 [R13+0x4080], [R32.64+0x80], !P0 ;  /* 0x04080080200d7fae */ /* 0x0003e2000c101d58 */
[C---:B------:R-:W-:Y:S01]  /*0c00*/  ISETP.GE.AND P0, PT, R12.reuse, c[0x0][0x16c], PT ;  /* 0x00005b000c007a0c */ /* 0x040fe20003f06270 */
[----:B------:R-:W-:Y:S01]  /*0c10*/  IMAD R212, R211, 0x4, R10 ;  /* 0x00000004d3d47824 */ /* 0x000fe200078e020a */
[----:B------:R-:W-:Y:S01]  /*0c20*/  SEL R217, RZ, 0x1, P2 ;  /* 0x00000001ffd97807 */ /* 0x000fe20001000000 */
[C---:B--2---:R-:W-:Y:S01]  /*0c30*/  IMAD.IADD R27, R25.reuse, 0x1, -R24 ;  /* 0x00000001191b7824 */ /* 0x044fe200078e0a18 */
[----:B------:R-:W-:Y:S01]  /*0c40*/  ISETP.GE.AND P2, PT, R12, c[0x0][0x1fc], PT ;  /* 0x00007f000c007a0c */ /* 0x000fe20003f46270 */
[----:B------:R1:W-:Y:S01]  /*0c50*/  LDGSTS.E.BYPASS.LTC128B.128 [R13+0x1080], [R30.64], !P5 ;  /* 0x010800001e0d7fae */ /* 0x0003e2000e901d58 */
[----:B------:R-:W-:Y:S01]  /*0c60*/  SEL R24, RZ, 0x4, P3 ;  /* 0x00000004ff187807 */ /* 0x000fe20001800000 */
[----:B------:R-:W-:Y:S01]  /*0c70*/  IMAD R212, R212, 0x8, R27 ;  /* 0x00000008d4d47824 */ /* 0x000fe200078e021b */
[----:B------:R-:W-:Y:S01]  /*0c80*/  SEL R18, RZ, 0x2, P0 ;  /* 0x00000002ff127807 */ /* 0x000fe20000000000 */
[----:B------:R-:W-:Y:S01]  /*0c90*/  IMAD.SHL.U32 R25, R25, 0x40, RZ ;  /* 0x0000004019197824 */ /* 0x000fe200078e00ff */
[----:B------:R-:W-:Y:S01]  /*0ca0*/  ISETP.GE.AND P3, PT, R14, c[0x0][0x1fc], PT ;  /* 0x00007f000e007a0c */ /* 0x000fe20003f66270 */
[----:B------:R1:W-:Y:S01]  /*0cb0*/  LDGSTS.E.BYPASS.LTC128B.128 [R13+0x3080], [R30.64+0x40], !P1 ;  /* 0x030800401e0d7fae */ /* 0x0003e2000c901d58 */
[----:B------:R-:W-:-:S02]  /*0cc0*/  SEL R7, RZ, 0xffffffff, P2 ;  /* 0xffffffffff077807 */ /* 0x000fc40001000000 */
[----:B------:R-:W-:Y:S02]  /*0cd0*/  ISETP.GE.AND P2, PT, R215, c[0x0][0x1fc], PT ;  /* 0x00007f00d7007a0c */ /* 0x000fe40003f46270 */
[----:B------:R-:W-:Y:S01]  /*0ce0*/  IADD3 R24, R24, R18, R217 ;  /* 0x0000001218187210 */ /* 0x000fe20007ffe0d9 */
[----:B------:R-:W-:Y:S01]  /*0cf0*/  IMAD.SHL.U32 R7, R7, 0x2, RZ ;  /* 0x0000000207077824 */ /* 0x000fe200078e00ff */
[----:B------:R-:W-:Y:S02]  /*0d00*/  ISETP.LT.OR P4, PT, R22, 0x41, P4 ;  /* 0x000000411600780c */ /* 0x000fe40002781670 */
[----:B------:R-:W-:Y:S02]  /*0d10*/  SEL R22, RZ, 0x1, P3 ;  /* 0x00000001ff167807 */ /* 0x000fe40001800000 */
[----:B------:R-:W-:Y:S02]  /*0d20*/  SEL R18, RZ, 0x4, P2 ;  /* 0x00000004ff127807 */ /* 0x000fe40001000000 */
[----:B------:R-:W-:-:S02]  /*0d30*/  LOP3.LUT P3, RZ, R24, 0x1, RZ, 0xc0, !PT ;  /* 0x0000000118ff7812 */ /* 0x000fc4000786c0ff */
[C---:B------:R-:W-:Y:S02]  /*0d40*/  LOP3.LUT P2, RZ, R24.reuse, 0x2, RZ, 0xc0, !PT ;  /* 0x0000000218ff7812 */ /* 0x040fe4000784c0ff */
[----:B------:R-:W-:Y:S02]  /*0d50*/  LOP3.LUT P5, RZ, R24, 0x4, RZ, 0xc0, !PT ;  /* 0x0000000418ff7812 */ /* 0x000fe400078ac0ff */
[----:B------:R-:W-:Y:S01]  /*0d60*/  LEA.HI R26, R2, R23, RZ, 0x1 ;  /* 0x00000017021a7211 */ /* 0x000fe200078f08ff */
[----:B------:R1:W-:Y:S01]  /*0d70*/  LDGSTS.E.BYPASS.LTC128B.128 [R13+0x5080], [R30.64+0x80], !P4 ;  /* 0x050800801e0d7fae */ /* 0x0003e2000e101d58 */
[C---:B------:R-:W-:Y:S02]  /*0d80*/  ISETP.GE.OR P3, PT, R224.reuse, c[0x0][0x168], !P3 ;  /* 0x00005a00e0007a0c */ /* 0x040fe40005f66670 */
[C---:B------:R-:W-:Y:S01]  /*0d90*/  ISETP.GE.OR P2, PT, R224.reuse, c[0x0][0x168], !P2 ;  /* 0x00005a00e0007a0c */ /* 0x040fe20005746670 */
[----:B------:R-:W0:Y:S01]  /*0da0*/  LDGDEPBAR ;  /* 0x00000000000079af */ /* 0x000e220000000000 */
[----:B------:R-:W-:-:S02]  /*0db0*/  ISETP.GE.OR P5, PT, R224, c[0x0][0x168], !P5 ;  /* 0x00005a00e0007a0c */ /* 0x000fc40006fa6670 */
[----:B------:R-:W-:Y:S02]  /*0dc0*/  LOP3.LUT R26, R26, 0xfffffffe, RZ, 0xc0, !PT ;  /* 0xfffffffe1a1a7812 */ /* 0x000fe400078ec0ff */
[----:B------:R-:W-:Y:S02]  /*0dd0*/  LOP3.LUT R27, R7, 0x2, R22, 0xe2, !PT ;  /* 0x00000002071b7812 */ /* 0x000fe400078ee216 */
[----:B------:R-:W-:Y:S01]  /*0de0*/  ISETP.GT.AND P1, PT, R220, 0xf, PT ;  /* 0x0000000fdc00780c */ /* 0x000fe20003f24270 */
[----:B------:R-:W-:Y:S01]  /*0df0*/  IMAD.IADD R7, R23, 0x1, -R26 ;  /* 0x0000000117077824 */ /* 0x000fe200078e0a1a */
[----:B------:R-:W-:Y:S01]  /*0e00*/  LOP3.LUT R22, R27, R18, RZ, 0xfc, !PT ;  /* 0x000000121b167212 */ /* 0x000fe200078efcff */
[----:B------:R1:W-:Y:S01]  /*0e10*/  LDGSTS.E.BYPASS.LTC128B.128 [R13+0xc080], [R232.64], !P3 ;  /* 0x0c080000e80d7fae */ /* 0x0003e2000d901d58 */
[----:B------:R-:W-:Y:S01]  /*0e20*/  SHF.R.S32.HI R20, RZ, 0x3, R20 ;  /* 0x00000003ff147819 */ /* 0x000fe20000011414 */
[----:B------:R-:W-:Y:S01]  /*0e30*/  IMAD.SHL.U32 R209, R7, 0x400, RZ ;  /* 0x0000040007d17824 */ /* 0x000fe200078e00ff */
[----:B------:R-:W-:Y:S01]  /*0e40*/  LOP3.LUT P4, RZ, R22, 0x1, RZ, 0xc0, !PT ;  /* 0x0000000116ff7812 */ /* 0x000fe2000788c0ff */
[----:B------:R1:W-:Y:S01]  /*0e50*/  LDGSTS.E.BYPASS.LTC128B.128 [R13+0xd080], [R232.64+0x40], !P2 ;  /* 0x0d080040e80d7fae */ /* 0x0003e2000d101d58 */
[----:B------:R-:W-:Y:S01]  /*0e60*/  IMAD.SHL.U32 R23, R23, 0x10, RZ ;  /* 0x0000001017177824 */ /* 0x000fe200078e00ff */
[----:B------:R-:W-:Y:S01]  /*0e70*/  LOP3.LUT R24, R25, 0x1c0, RZ, 0xc0, !PT ;  /* 0x000001c019187812 */ /* 0x000fe200078ec0ff */
[----:B------:R-:W-:Y:S01]  /*0e80*/  IMAD R231, R8, 0x2, R209 ;  /* 0x0000000208e77824 */ /* 0x000fe200078e02d1 */
[----:B------:R1:W-:Y:S01]  /*0e90*/  LDGSTS.E.BYPASS.LTC128B.128 [R13+0xe080], [R232.64+0x80], !P5 ;  /* 0x0e080080e80d7fae */ /* 0x0003e2000e901d58 */
[----:B------:R-:W-:Y:S01]  /*0ea0*/  ISETP.GE.OR P5, PT, R224, c[0x0][0x168], !P4 ;  /* 0x00005a00e0007a0c */ /* 0x000fe200067a6670 */
[----:B------:R-:W-:Y:S01]  /*0eb0*/  IMAD R210, R20, 0x8, R210 ;  /* 0x0000000814d27824 */ /* 0x000fe200078e02d2 */
[----:B------:R-:W-:Y:S01]  /*0ec0*/  LOP3.LUT R23, R24, 0x30, R23, 0xf8, !PT ;  /* 0x0000003018177812 */ /* 0x000fe200078ef817 */
[----:B------:R-:W-:Y:S01]  /*0ed0*/  IMAD R209, R20, 0x200, R209 ;  /* 0x0000020014d17824 */ /* 0x000fe200078e02d1 */
[--C-:B------:R-:W-:Y:S01]  /*0ee0*/  SHF.R.S32.HI R20, RZ, 0x1, R5.reuse ;  /* 0x00000001ff147819 */ /* 0x100fe20000011405 */
[----:B------:R-:W-:Y:S01]  /*0ef0*/  IMAD.SHL.U32 R210, R210, 0x20, RZ ;  /* 0x00000020d2d27824 */ /* 0x000fe200078e00ff */
[----:B------:R-:W-:-:S02]  /*0f00*/  SHF.R.S32.HI R5, RZ, 0x1f, R5 ;  /* 0x0000001fff057819 */ /* 0x000fc40000011405 */
[----:B------:R-:W-:Y:S01]  /*0f10*/  LEA.HI R8, R21, R220, RZ, 0x7 ;  /* 0x000000dc15087211 */ /* 0x000fe200078f38ff */
[----:B------:R-:W-:Y:S01]  /*0f20*/  @!P1 IMAD.SHL.U32 R21, R220, 0x10, RZ ;  /* 0x00000010dc159824 */ /* 0x000fe200078e00ff */
[----:B------:R-:W-:Y:S02]  /*0f30*/  SHF.R.S32.HI R19, RZ, 0x1f, R19 ;  /* 0x0000001fff137819 */ /* 0x000fe40000011413 */
[----:B------:R-:W-:Y:S02]  /*0f40*/  SHF.R.U32.HI R18, RZ, 0x3, R24 ;  /* 0x00000003ff127819 */ /* 0x000fe40000011618 */
[C---:B------:R-:W-:Y:S01]  /*0f50*/  LOP3.LUT P3, RZ, R22.reuse, 0x2, RZ, 0xc0, !PT ;  /* 0x0000000216ff7812 */ /* 0x040fe2000786c0ff */
[----:B------:R2:W-:Y:S01]  /*0f60*/  @!P1 LDGSTS.E.BYPASS.LTC128B.128 [R21+0x18080], [R28.64] ;  /* 0x180800001c159fae */ /* 0x0005e2000b901d58 */
[----:B------:R-:W-:Y:S01]  /*0f70*/  LEA.HI R24, R5, R20, RZ, 0x2 ;  /* 0x0000001405187211 */ /* 0x000fe200078f10ff */
[----:B------:R-:W-:Y:S01]  /*0f80*/  IMAD.SHL.U32 R5, R211, 0x10, RZ ;  /* 0x00000010d3057824 */ /* 0x000fe200078e00ff */
[----:B------:R-:W-:Y:S01]  /*0f90*/  LOP3.LUT R23, R23, 0x8, R6, 0xf8, !PT ;  /* 0x0000000817177812 */ /* 0x000fe200078ef806 */
[----:B------:R-:W0:Y:S01]  /*0fa0*/  LDGDEPBAR ;  /* 0x00000000000079af */ /* 0x000e220000000000 */
[----:B------:R-:W-:-:S02]  /*0fb0*/  LOP3.LUT P2, RZ, R22, 0x4, RZ, 0xc0, !PT ;  /* 0x0000000416ff7812 */ /* 0x000fc4000784c0ff */
[----:B------:R-:W-:Y:S01]  /*0fc0*/  LEA.HI R19, R19, R224, RZ, 0x3 ;  /* 0x000000e013137211 */ /* 0x000fe200078f18ff */
[----:B------:R1:W-:Y:S01]  /*0fd0*/  LDGSTS.E.BYPASS.LTC128B.128 [R13+0x12080], [R222.64], !P5 ;  /* 0x12080000de0d7fae */ /* 0x0003e2000e901d58 */
[----:B------:R-:W-:Y:S02]  /*0fe0*/  SEL R22, RZ, 0xffffffff, P0 ;  /* 0xffffffffff167807 */ /* 0x000fe40000000000 */
[----:B------:R-:W-:Y:S02]  /*0ff0*/  ISETP.GE.OR P0, PT, R224, c[0x0][0x168], !P3 ;  /* 0x00005a00e0007a0c */ /* 0x000fe40005f06670 */
[----:B------:R-:W-:Y:S01]  /*1000*/  LOP3.LUT R18, R23, R18, RZ, 0x3c, !PT ;  /* 0x0000001217127212 */ /* 0x000fe200078e3cff */
[----:B------:R-:W-:Y:S01]  /*1010*/  IMAD.SHL.U32 R22, R22, 0x2, RZ ;  /* 0x0000000216167824 */ /* 0x000fe200078e00ff */
[----:B------:R-:W-:Y:S02]  /*1020*/  SHF.R.U32.HI R8, RZ, 0x4, R8 ;  /* 0x00000004ff087819 */ /* 0x000fe40000011608 */
[----:B------:R-:W-:Y:S01]  /*1030*/  LOP3.LUT R23, R19, 0xfffffff8, RZ, 0xc0, !PT ;  /* 0xfffffff813177812 */ /* 0x000fe200078ec0ff */
[----:B------:R-:W-:Y:S01]  /*1040*/  IMAD R211, R211, 0x200, R18 ;  /* 0x00000200d3d37824 */ /* 0x000fe200078e0212 */
[----:B------:R-:W-:-:S02]  /*1050*/  LOP3.LUT R5, R5, 0x10, RZ, 0xc0, !PT ;  /* 0x0000001005057812 */ /* 0x000fc400078ec0ff */
[C---:B------:R-:W-:Y:S02]  /*1060*/  ISETP.GE.OR P5, PT, R224.reuse, c[0x0][0x168], !P2 ;  /* 0x00005a00e0007a0c */ /* 0x040fe400057a6670 */
[----:B------:R-:W-:Y:S01]  /*1070*/  SHF.R.S32.HI R0, RZ, 0x1, R0 ;  /* 0x00000001ff007819 */ /* 0x000fe20000011400 */
[----:B------:R1:W-:Y:S01]  /*1080*/  LDGSTS.E.BYPASS.LTC128B.128 [R13+0x13080], [R222.64+0x40], !P0 ;  /* 0x13080040de0d7fae */ /* 0x0003e2000c101d58 */
[----:B------:R-:W-:Y:S01]  /*1090*/  LOP3.LUT R5, R5, 0x8, R8, 0xf8, !PT ;  /* 0x0000000805057812 */ /* 0x000fe200078ef808 */
[----:B------:R-:W-:Y:S01]  /*10a0*/  IMAD.IADD R8, R224, 0x1, -R23 ;  /* 0x00000001e0087824 */ /* 0x000fe200078e0a17 */
[----:B------:R-:W-:Y:S01]  /*10b0*/  LOP3.LUT R19, R24, 0xfffffffc, RZ, 0xc0, !PT ;  /* 0xfffffffc18137812 */ /* 0x000fe200078ec0ff */
[C---:B--2---:R-:W-:Y:S01]  /*10c0*/  IMAD.SHL.U32 R21, R0.reuse, 0x40, RZ ;  /* 0x0000004000157824 */ /* 0x044fe200078e00ff */
[----:B------:R-:W-:Y:S01]  /*10d0*/  LOP3.LUT P0, RZ, R0, 0x2, RZ, 0xc0, !PT ;  /* 0x0000000200ff7812 */ /* 0x000fe2000780c0ff */
[----:B------:R-:W-:Y:S01]  /*10e0*/  IMAD.SHL.U32 R23, R8, 0x40, RZ ;  /* 0x0000004008177824 */ /* 0x000fe200078e00ff */
[----:B------:R-:W-:Y:S01]  /*10f0*/  LOP3.LUT P6, RZ, R3, 0x4, RZ, 0xc0, !PT ;  /* 0x0000000403ff7812 */ /* 0x000fe200078cc0ff */
[----:B------:R-:W-:Y:S01]  /*1100*/  IMAD.SHL.U32 R0, R10, 0x8, RZ ;  /* 0x000000080a007824 */ /* 0x000fe200078e00ff */
[----:B------:R-:W-:Y:S01]  /*1110*/  LOP3.LUT R21, R21, 0xc0, RZ, 0xc0, !PT ;  /* 0x000000c015157812 */ /* 0x000fe200078ec0ff */
[----:B------:R1:W-:Y:S01]  /*1120*/  LDGSTS.E.BYPASS.LTC128B.128 [R13+0x14080], [R222.64+0x80], !P5 ;  /* 0x14080080de0d7fae */ /* 0x0003e2000e901d58 */
[----:B------:R-:W-:Y:S01]  /*1130*/  LOP3.LUT R23, R23, 0x1c0, RZ, 0xc0, !PT ;  /* 0x000001c017177812 */ /* 0x000fe200078ec0ff */
[----:B------:R-:W-:Y:S01]  /*1140*/  IMAD.IADD R19, R20, 0x1, -R19 ;  /* 0x0000000114137824 */ /* 0x000fe200078e0a13 */
[C---:B------:R-:W-:Y:S01]  /*1150*/  LOP3.LUT P5, RZ, R3.reuse, 0x2, RZ, 0xc0, !PT ;  /* 0x0000000203ff7812 */ /* 0x040fe200078ac0ff */
[----:B------:R-:W-:Y:S01]  /*1160*/  IMAD.SHL.U32 R3, R3, 0x40, RZ ;  /* 0x0000004003037824 */ /* 0x000fe200078e00ff */
[----:B------:R-:W-:-:S02]  /*1170*/  LOP3.LUT R20, R21, 0x8, R6, 0xf8, !PT ;  /* 0x0000000815147812 */ /* 0x000fc400078ef806 */
[----:B------:R-:W-:Y:S02]  /*1180*/  LOP3.LUT R0, R0, 0x18, RZ, 0xc0, !PT ;  /* 0x0000001800007812 */ /* 0x000fe400078ec0ff */
[----:B------:R-:W-:Y:S02]  /*1190*/  SHF.R.U32.HI R6, RZ, 0x3, R23 ;  /* 0x00000003ff067819 */ /* 0x000fe40000011617 */
[----:B------:R-:W-:Y:S02]  /*11a0*/  LOP3.LUT R3, R3, 0x1c0, RZ, 0xc0, !PT ;  /* 0x000001c003037812 */ /* 0x000fe400078ec0ff */
[----:B------:R-:W-:Y:S02]  /*11b0*/  LOP3.LUT R6, R6, R23, R0, 0x1e, !PT ;  /* 0x0000001706067212 */ /* 0x000fe400078e1e00 */
[----:B------:R-:W-:Y:S02]  /*11c0*/  LOP3.LUT R23, R2, 0xffffffe0, RZ, 0xc0, !PT ;  /* 0xffffffe002177812 */ /* 0x000fe400078ec0ff */
[----:B------:R-:W-:Y:S01]  /*11d0*/  LOP3.LUT R216, R216, 0x8, RZ, 0xc0, !PT ;  /* 0x00000008d8d87812 */ /* 0x000fe200078ec0ff */
[----:B------:R-:W-:Y:S01]  /*11e0*/  IMAD.IADD R231, R231, 0x1, R6 ;  /* 0x00000001e7e77824 */ /* 0x000fe200078e0206 */
[----:B------:R-:W-:Y:S01]  /*11f0*/  SHF.R.U32.HI R18, RZ, 0x3, R3 ;  /* 0x00000003ff127819 */ /* 0x000fe20000011603 */
[----:B------:R-:W-:Y:S01]  /*1200*/  IMAD.IADD R2, R220, 0x1, -R23 ;  /* 0x00000001dc027824 */ /* 0x000fe200078e0a17 */
[----:B------:R-:W-:Y:S01]  /*1210*/  SHF.R.U32.HI R21, RZ, 0x3, R21 ;  /* 0x00000003ff157819 */ /* 0x000fe20000011615 */
[----:B------:R-:W-:Y:S01]  /*1220*/  IMAD.SHL.U32 R231, R231, 0x2, RZ ;  /* 0x00000002e7e77824 */ /* 0x000fe200078e00ff */
[----:B------:R-:W-:-:S02]  /*1230*/  LOP3.LUT R18, R18, R3, R216, 0x1e, !PT ;  /* 0x0000000312127212 */ /* 0x000fc400078e1ed8 */
[----:B------:R-:W-:Y:S02]  /*1240*/  SEL R3, R213, 0xfffffff0, !P0 ;  /* 0xfffffff0d5037807 */ /* 0x000fe40004000000 */
[C---:B------:R-:W-:Y:S01]  /*1250*/  LOP3.LUT P0, RZ, R19.reuse, 0x2, RZ, 0xc0, !PT ;  /* 0x0000000213ff7812 */ /* 0x040fe2000780c0ff */
[----:B------:R-:W-:Y:S01]  /*1260*/  IMAD.SHL.U32 R19, R19, 0x40, RZ ;  /* 0x0000004013137824 */ /* 0x000fe200078e00ff */
[----:B------:R-:W-:Y:S01]  /*1270*/  SHF.R.S32.HI R23, RZ, 0x1f, R2 ;  /* 0x0000001fff177819 */ /* 0x000fe20000011402 */
[----:B------:R-:W-:Y:S01]  /*1280*/  IMAD.IADD R209, R209, 0x1, R18 ;  /* 0x00000001d1d17824 */ /* 0x000fe200078e0212 */
[----:B------:R-:W-:Y:S02]  /*1290*/  LOP3.LUT R21, R20, R21, RZ, 0x3c, !PT ;  /* 0x0000001514157212 */ /* 0x000fe400078e3cff */
[----:B------:R-:W-:Y:S02]  /*12a0*/  SEL R206, R213, 0xfffffff0, !P5 ;  /* 0xfffffff0d5ce7807 */ /* 0x000fe40006800000 */
[----:B------:R-:W-:Y:S01]  /*12b0*/  LOP3.LUT R19, R19, 0xc0, RZ, 0xc0, !PT ;  /* 0x000000c013137812 */ /* 0x000fe200078ec0ff */
[----:B------:R-:W-:Y:S01]  /*12c0*/  IMAD.U32 R212, R212, 0x20, R21 ;  /* 0x00000020d4d47824 */ /* 0x000fe200078e0015 */
[----:B------:R-:W-:Y:S01]  /*12d0*/  PLOP3.LUT P5, PT, PT, PT, UP0, 0x80, 0x0 ;  /* 0x000000000000781c */ /* 0x000fe20003faf008 */
[----:B------:R-:W-:Y:S01]  /*12e0*/  @!P1 IMAD.SHL.U32 R21, R220, 0x10, RZ ;  /* 0x00000010dc159824 */ /* 0x000fe200078e00ff */
[----:B------:R-:W-:-:S02]  /*12f0*/  LEA.HI R6, R23, R2, RZ, 0x2 ;  /* 0x0000000217067211 */ /* 0x000fc400078f10ff */
[--C-:B------:R-:W-:Y:S02]  /*1300*/  SHF.R.U32.HI R20, RZ, 0x3, R19.reuse ;  /* 0x00000003ff147819 */ /* 0x100fe40000011613 */
[----:B------:R-:W-:Y:S01]  /*1310*/  SHF.R.S32.HI R218, RZ, 0x2, R6 ;  /* 0x00000002ffda7819 */ /* 0x000fe20000011406 */
[----:B------:R1:W-:Y:S01]  /*1320*/  @!P1 LDGSTS.E.BYPASS.LTC128B.128 [R21+0x18280], [R16.64] ;  /* 0x1828000010159fae */ /* 0x0003e2000b901d58 */
[C---:B------:R-:W-:Y:S02]  /*1330*/  LOP3.LUT R216, R20.reuse, R19, R216, 0x1e, !PT ;  /* 0x0000001314d87212 */ /* 0x040fe400078e1ed8 */
        /* <DEDUP_REMOVED lines=38> */
.L_x_688:
[----:B------:R-:W-:Y:S05]  /*15a0*/  BSYNC B0 ;  /* 0x0000000000007941 */ /* 0x000fea0003800000 */
.L_x_687:
        /* <DEDUP_REMOVED lines=59> */
[----:B-1----:R-:W-:Y:S01]  /*1960*/  IMAD.WIDE.U32 R12, R11, c[0x0][0x238], R220 ;  /* 0x00008e000b0c7a25 */ /* 0x002fe200078e00dc */
[----:B------:R-:W-:Y:S01]  /*1970*/  LOP3.LUT R5, R5, 0xfffffffc, RZ, 0xc0, !PT ;  /* 0xfffffffc05057812 */ /* 0x000fe200078ec0ff */
[----:B------:R-:W-:Y:S01]  /*1980*/  UIMAD UR4, UR13, UR4, URZ ;  /* 0x000000040d0472a4 */ /* 0x000fe2000f8e023f */
[----:B------:R-:W-:Y:S01]  /*1990*/  LEA R209, R209, 0x1c480, 0x1 ;  /* 0x0001c480d1d17811 */ /* 0x000fe200078e08ff */
[----:B------:R-:W-:Y:S01]  /*19a0*/  UIADD3 UR6, UR6, 0x3f, URZ ;  /* 0x0000003f06067890 */ /* 0x000fe2000fffe03f */
[----:B------:R-:W-:Y:S01]  /*19b0*/  LOP3.LUT R7, R6, 0xfffffffc, RZ, 0xc0, !PT ;  /* 0xfffffffc06077812 */ /* 0x000fe200078ec0ff */
[----:B------:R-:W-:Y:S01]  /*19c0*/  IMAD.IADD R10, R10, 0x1, -R5 ;  /* 0x000000010a0a7824 */ /* 0x000fe200078e0a05 */
[----:B------:R-:W-:Y:S01]  /*19d0*/  UIMAD UR8, UR8, UR5, UR4 ;  /* 0x00000005080872a4 */ /* 0x000fe2000f8e0204 */
[----:B------:R-:W-:Y:S01]  /*19e0*/  IMAD.IADD R13, R13, 0x1, R4 ;  /* 0x000000010d0d7824 */ /* 0x000fe200078e0204 */
[----:B------:R-:W-:Y:S01]  /*19f0*/  IADD3 R7, R2, -R7, RZ ;  /* 0x8000000702077210 */ /* 0x000fe20007ffe0ff */
[----:B------:R-:W-:Y:S01]  /*1a00*/  USHF.R.S32.HI UR4, URZ, 0x1f, UR6 ;  /* 0x0000001f3f047899 */ /* 0x000fe20008011406 */
[----:B------:R-:W-:Y:S01]  /*1a10*/  LEA R208, R206, R209, 0x1 ;  /* 0x000000d1ced07211 */ /* 0x000fe200078e08ff */
[----:B------:R-:W-:Y:S01]  /*1a20*/  IMAD R207, R0, 0x2, R209 ;  /* 0x0000000200cf7824 */ /* 0x000fe200078e02d1 */
[C---:B------:R-:W-:Y:S01]  /*1a30*/  IADD3 R5, R231.reuse, 0x18480, RZ ;  /* 0x00018480e7057810 */ /* 0x040fe20007ffe0ff */
[----:B------:R-:W-:Y:S01]  /*1a40*/  IMAD R10, R10, -0x8, R9 ;  /* 0xfffffff80a0a7824 */ /* 0x000fe200078e0209 */
[----:B------:R-:W-:Y:S01]  /*1a50*/  IADD3 R229, R231, 0x184c0, RZ ;  /* 0x000184c0e7e57810 */ /* 0x000fe20007ffe0ff */
[----:B------:R-:W-:Y:S01]  /*1a60*/  IMAD.SHL.U32 R212, R212, 0x2, RZ ;  /* 0x00000002d4d47824 */ /* 0x000fe200078e00ff */
[----:B------:R-:W-:Y:S01]  /*1a70*/  ULEA.HI UR4, UR4, UR6, URZ, 0x6 ;  /* 0x0000000604047291 */ /* 0x000fe2000f8f303f */
[----:B------:R-:W-:Y:S01]  /*1a80*/  IMAD.WIDE.U32 R234, R234, c[0x0][0x240], R12 ;  /* 0x00009000eaea7a25 */ /* 0x000fe200078e000c */
[----:B------:R-:W-:Y:S01]  /*1a90*/  @P0 IADD3 R229, R5, -0x40, RZ ;  /* 0xffffffc005e50810 */ /* 0x000fe20007ffe0ff */
[----:B------:R-:W-:Y:S01]  /*1aa0*/  CS2R R162, SRZ ;  /* 0x0000000000a27805 */ /* 0x000fe2000001ff00 */
[----:B------:R-:W-:Y:S01]  /*1ab0*/  LEA R210, R210, 0x80, 0x1 ;  /* 0x00000080d2d27811 */ /* 0x000fe200078e08ff */
[----:B------:R-:W-:Y:S01]  /*1ac0*/  IMAD R230, R7, -0x2, R10 ;  /* 0xfffffffe07e67824 */ /* 0x000fe200078e020a */
[----:B------:R-:W-:Y:S01]  /*1ad0*/  CS2R R160, SRZ ;  /* 0x0000000000a07805 */ /* 0x000fe2000001ff00 */
        /* <DEDUP_REMOVED lines=50> */
[----:B------:R-:W-:Y:S01]  /*1e00*/  IADD3 R205, R216, R213, RZ ;  /* 0x000000d5d8cd7210 */ /* 0x000fe20007ffe0ff */
[----:B------:R-:W-:Y:S01]  /*1e10*/  UMOV UR5, URZ ;  /* 0x0000003f00057c82 */ /* 0x000fe20008000000 */
[----:B------:R-:W-:Y:S01]  /*1e20*/  IADD3 R236, R235, UR8, RZ ;  /* 0x00000008ebec7c10 */ /* 0x000fe2000fffe0ff */
[----:B------:R-:W-:-:S02]  /*1e30*/  UMOV UR17, 0x1 ;  /* 0x0000000100117882 */ /* 0x000fc40000000000 */
[----:B------:R-:W-:Y:S02]  /*1e40*/  UMOV UR10, URZ ;  /* 0x0000003f000a7c82 */ /* 0x000fe40008000000 */
[----:B------:R-:W-:Y:S02]  /*1e50*/  UMOV UR16, URZ ;  /* 0x0000003f00107c82 */ /* 0x000fe40008000000 */
[----:B------:R-:W-:Y:S02]  /*1e60*/  ULDC UR9, c[0x0][0x168] ;  /* 0x00005a0000097ab9 */ /* 0x000fe40000000800 */
[----:B------:R-:W-:Y:S02]  /*1e70*/  USHF.R.S32.HI UR14, URZ, 0x6, UR4 ;  /* 0x000000063f0e7899 */ /* 0x000fe40008011404 */
[----:B------:R-:W-:Y:S02]  /*1e80*/  ULDC UR8, c[0x0][0x168] ;  /* 0x00005a0000087ab9 */ /* 0x000fe40000000800 */
.L_x_692:
        /* <DEDUP_REMOVED lines=105> */
[----:B---34-:R-:W1:Y:S01]  /*2520*/  @!P1 S2R R3, SR_CTAID.Y ;  /* 0x0000000000039919 */ /* 0x018e620000002600 */
        /* <DEDUP_REMOVED lines=41> */
.L_x_690:
[-C--:B-1234-:R-:W-:Y:S01]  /*27c0*/  HMMA.16816.F32.BF16 R36, R164, R168.reuse, RZ ;  /* 0x000000a8a424723c */ /* 0x09efe200000418ff */
        /* <DEDUP_REMOVED lines=395> */
[----:B-12-4-:R-:W1:Y:S01]  /*4080*/  S2R R5, SR_CTAID.Y ;  /* 0x0000000000057919 */ /* 0x016e620000002600 */
        /* <DEDUP_REMOVED lines=40> */
.L_x_691:
        /* <DEDUP_REMOVED lines=190> */
.L_x_689:
[----:B------:R-:W3:Y:S01]  /*4ef0*/  S2UR UR12, SR_CTAID.Y ;  /* 0x00000000000c79c3 */ /* 0x000ee20000002600 */
[----:B------:R-:W-:Y:S01]  /*4f00*/  UMOV UR4, 0x1 ;  /* 0x0000000100047882 */ /* 0x000fe20000000000 */
[----:B------:R-:W-:Y:S01]  /*4f10*/  ISETP.NE.AND P1, PT, R220, RZ, PT ;  /* 0x000000ffdc00720c */ /* 0x000fe20003f25270 */
[----:B------:R-:W-:Y:S01]  /*4f20*/  ULDC.64 UR10, c[0x0][0x338] ;  /* 0x0000ce00000a7ab9 */ /* 0x000fe20000000a00 */
[----:B------:R-:W-:Y:S01]  /*4f30*/  BSSY B0, `(.L_x_693) ;  /* 0x0000056000007945 */ /* 0x000fe20003800000 */
[----:B------:R-:W-:Y:S01]  /*4f40*/  UISETP.NE.AND UP0, UPT, UR4, UR10, UPT ;  /* 0x0000000a0400728c */ /* 0x000fe2000bf05270 */
[----:B------:R-:W-:Y:S01]  /*4f50*/  FMUL.FTZ R116, R116, c[0x0][0x298] ;  /* 0x0000a60074747a20 */ /* 0x000fe20000410000 */
[----:B------:R-:W-:Y:S01]  /*4f60*/  ULDC UR8, c[0x0][0x340] ;  /* 0x0000d00000087ab9 */ /* 0x000fe20000000800 */
[----:B------:R-:W4:Y:S01]  /*4f70*/  S2UR UR7, SR_CTAID.X ;  /* 0x00000000000779c3 */ /* 0x000f220000002500 */
[----:B------:R-:W-:Y:S01]  /*4f80*/  ULDC UR4, c[0x0][0x358] ;  /* 0x0000d60000047ab9 */ /* 0x000fe20000000800 */
[----:B------:R-:W-:Y:S01]  /*4f90*/  FMUL.FTZ R117, R117, c[0x0][0x298] ;  /* 0x0000a60075757a20 */ /* 0x000fe20000410000 */
[----:B------:R-:W-:Y:S01]  /*4fa0*/  ULDC UR5, c[0x0][0x2f4] ;  /* 0x0000bd0000057ab9 */ /* 0x000fe20000000800 */
[----:B------:R-:W-:-:S02]  /*4fb0*/  FMUL.FTZ R118, R118, c[0x0][0x298] ;  /* 0x0000a60076767a20 */ /* 0x000fc40000410000 */
[----:B------:R-:W-:Y:S02]  /*4fc0*/  FMUL.FTZ R119, R119, c[0x0][0x298] ;  /* 0x0000a60077777a20 */ /* 0x000fe40000410000 */
[----:B------:R-:W5:Y:S01]  /*4fd0*/  S2UR UR6, SR_CTAID.Z ;  /* 0x00000000000679c3 */ /* 0x000f620000002700 */
[----:B------:R-:W-:Y:S02]  /*4fe0*/  FMUL.FTZ R120, R120, c[0x0][0x298] ;  /* 0x0000a60078787a20 */ /* 0x000fe40000410000 */
[----:B------:R-:W-:Y:S02]  /*4ff0*/  FMUL.FTZ R121, R121, c[0x0][0x298] ;  /* 0x0000a60079797a20 */ /* 0x000fe40000410000 */
[----:B------:R-:W-:Y:S02]  /*5000*/  FMUL.FTZ R122, R122, c[0x0][0x298] ;  /* 0x0000a6007a7a7a20 */ /* 0x000fe40000410000 */
[----:B------:R-:W-:Y:S01]  /*5010*/  FMUL.FTZ R123, R123, c[0x0][0x298] ;  /* 0x0000a6007b7b7a20 */ /* 0x000fe20000410000 */
[----:B---3--:R-:W-:Y:S01]  /*5020*/  UIMAD.WIDE.U32 UR16, UR12, UR11, URZ ;  /* 0x0000000b0c1072a5 */ /* 0x008fe2000f8e003f */
[----:B------:R-:W-:Y:S01]  /*5030*/  FMUL.FTZ R128, R128, c[0x0][0x298] ;  /* 0x0000a60080807a20 */ /* 0x000fe20000410000 */
[----:B------:R-:W-:Y:S01]  /*5040*/  USHF.R.S32.HI UR15, URZ, 0x1f, UR12 ;  /* 0x0000001f3f0f7899 */ /* 0x000fe2000801140c */
[----:B------:R-:W-:Y:S01]  /*5050*/  FMUL.FTZ R129, R129, c[0x0][0x298] ;  /* 0x0000a60081817a20 */ /* 0x000fe20000410000 */
[----:B------:R-:W-:Y:S01]  /*5060*/  UMOV UR11, UR12 ;  /* 0x0000000c000b7c82 */ /* 0x000fe20008000000 */
[----:B------:R-:W-:Y:S01]  /*5070*/  FMUL.FTZ R130, R130, c[0x0][0x298] ;  /* 0x0000a60082827a20 */ /* 0x000fe20000410000 */
[----:B------:R-:W-:Y:S01]  /*5080*/  @UP0 USHF.R.U32.HI UR11, URZ, UR8, UR17 ;  /* 0x000000083f0b0299 */ /* 0x000fe20008011611 */
[----:B------:R-:W-:Y:S01]  /*5090*/  FMUL.FTZ R131, R131, c[0x0][0x298] ;  /* 0x0000a60083837a20 */ /* 0x000fe20000410000 */
[----:B----4-:R-:W-:Y:S01]  /*50a0*/  UIMAD UR8, UR7, UR4, URZ ;  /* 0x00000004070872a4 */ /* 0x010fe2000f8e023f */
[----:B------:R-:W-:Y:S01]  /*50b0*/  FMUL.FTZ R124, R124, c[0x0][0x298] ;  /* 0x0000a6007c7c7a20 */ /* 0x000fe20000410000 */
[----:B------:R-:W-:Y:S01]  /*50c0*/  @UP0 USHF.R.S32.HI UR4, URZ, 0x1f, UR11 ;  /* 0x0000001f3f040899 */ /* 0x000fe2000801140b */
[----:B------:R-:W-:Y:S01]  /*50d0*/  FMUL.FTZ R125, R125, c[0x0][0x298] ;  /* 0x0000a6007d7d7a20 */ /* 0x000fe20000410000 */
[----:B------:R-:W-:Y:S01]  /*50e0*/  UMOV UR14, UR12 ;  /* 0x0000000c000e7c82 */ /* 0x000fe20008000000 */
[----:B------:R-:W-:Y:S01]  /*50f0*/  FMUL.FTZ R126, R126, c[0x0][0x298] ;  /* 0x0000a6007e7e7a20 */ /* 0x000fe20000410000 */
[----:B------:R-:W-:Y:S01]  /*5100*/  @UP0 UMOV UR14, UR11 ;  /* 0x0000000b000e0c82 */ /* 0x000fe20008000000 */
[----:B------:R-:W-:Y:S01]  /*5110*/  FMUL.FTZ R127, R127, c[0x0][0x298] ;  /* 0x0000a6007f7f7a20 */ /* 0x000fe20000410000 */
[----:B-----5:R-:W-:Y:S01]  /*5120*/  UIMAD UR9, UR6, UR5, URZ ;  /* 0x00000005060972a4 */ /* 0x020fe2000f8e023f */
        /* <DEDUP_REMOVED lines=30> */
[----:B------:R-:W-:Y:S01]  /*5310*/  MOV R3, UR5 ;  /* 0x0000000500037c02 */ /* 0x000fe20008000f00 */
        /* <DEDUP_REMOVED lines=18> */
.L_x_695:
[----:B------:R-:W3:Y:S01]  /*5440*/  LDG.E.STRONG.GPU R0, [R2.64] ;  /* 0x0000001802007981 */ /* 0x000ee2000c1ef900 */
[----:B------:R-:W-:Y:S01]  /*5450*/  YIELD ;  /* 0x0000000000007946 */ /* 0x000fe20003800000 */
[----:B---3--:R-:W-:Y:S01]  /*5460*/  ISETP.NE.AND P0, PT, R0, UR10, PT ;  /* 0x0000000a00007c0c */ /* 0x008fe2000bf05270 */
[----:B------:R-:W-:-:S12]  /*5470*/  CCTL.IVALL ;  /* 0x00000000ff00798f */ /* 0x000fd80002000000 */
[----:B------:R-:W-:Y:S05]  /*5480*/  @P0 BRA `(.L_x_695) ;  /* 0xffffffb000000947 */ /* 0x000fea000383ffff */
.L_x_694:
[----:B------:R-:W-:Y:S05]  /*5490*/  BSYNC B0 ;  /* 0x0000000000007941 */ /* 0x000fea0003800000 */
.L_x_693:
[----:B--2---:R-:W-:Y:S01]  /*54a0*/  MOV R5, 0xffffffff ;  /* 0xffffffff00057802 */ /* 0x004fe20000000f00 */
[----:B------:R-:W-:Y:S05]  /*54b0*/  BRA.CONV ~URZ, `(.L_x_696) ;  /* 0x000000237f007947 */ /* 0x000fea000b800000 */
[----:B------:R-:W-:Y:S02]  /*54c0*/  MOV R4, 0x54e0 ;  /* 0x000054e000047802 */ /* 0x000fe40000000f00 */
[----:B-1----:R-:W-:Y:S05]  /*54d0*/  CALL.REL.NOINC `($__internal_6_$__cuda_sm70_warpsync) ;  /* 0x00000b2000007944 */ /* 0x002fea0003c00000 */
.L_x_696:
[----:B------:R-:W-:Y:S01]  /*54e0*/  UIMAD UR4, UR7, 0x3000, URZ ;  /* 0x00003000070478a4 */ /* 0x000fe2000f8e023f */
[----:B------:R-:W2:Y:S01]  /*54f0*/  S2R R0, SR_CTAID.Z ;  /* 0x0000000000007919 */ /* 0x000ea20000002700 */
        /* <DEDUP_REMOVED lines=14> */
[----:B--2---:R-:W-:-:S05]  /*55e0*/  IMAD.WIDE.U32 R8, R0, c[0x0][0x330], R8 ;  /* 0x0000cc0000087a25 */ /* 0x004fca00078e0008 */
        /* <DEDUP_REMOVED lines=53> */
[----:B-12---:R-:W-:Y:S05]  /*5940*/  CALL.REL.NOINC `($__internal_6_$__cuda_sm70_warpsync) ;  /* 0x000006b000007944 */ /* 0x006fea0003c00000 */
.L_x_697:
        /* <DEDUP_REMOVED lines=12> */
.L_x_699:
[----:B------:R-:W-:Y:S05]  /*5a10*/  BSYNC B0 ;  /* 0x0000000000007941 */ /* 0x000fea0003800000 */
.L_x_698:
[----:B------:R-:W-:Y:S01]  /*5a20*/  ULDC.64 UR4, c[0x0][0x348] ;  /* 0x0000d20000047ab9 */ /* 0x000fe20000000a00 */
[----:B------:R-:W-:Y:S01]  /*5a30*/  BSSY B0, `(.L_x_700) ;  /* 0x000000b000007945 */ /* 0x000fe20003800000 */
[----:B------:R-:W-:-:S04]  /*5a40*/  UIADD3 UR4, UP0, UR8, UR4, URZ ;  /* 0x0000000408047290 */ /* 0x000fc8000ff1e03f */
[----:B------:R-:W-:Y:S02]  /*5a50*/  UIADD3.X UR5, UR9, UR5, URZ, UP0, !UPT ;  /* 0x0000000509057290 */ /* 0x000fe400087fe43f */
[----:B---3--:R-:W-:-:S04]  /*5a60*/  MOV R2, UR4 ;  /* 0x0000000400027c02 */ /* 0x008fc80008000f00 */
[----:B------:R-:W-:Y:S01]  /*5a70*/  MOV R3, UR5 ;  /* 0x0000000500037c02 */ /* 0x000fe20008000f00 */
[----:B------:R-:W-:Y:S05]  /*5a80*/  @P1 BRA `(.L_x_701) ;  /* 0x0000005000001947 */ /* 0x000fea0003800000 */
.L_x_702:
[----:B------:R-:W3:Y:S01]  /*5a90*/  LDG.E.STRONG.GPU R4, [R2.64] ;  /* 0x0000001802047981 */ /* 0x000ee2000c1ef900 */
[----:B------:R-:W-:Y:S01]  /*5aa0*/  YIELD ;  /* 0x0000000000007946 */ /* 0x000fe20003800000 */
[----:B---3--:R-:W-:Y:S01]  /*5ab0*/  ISETP.NE.AND P0, PT, R4, UR10, PT ;  /* 0x0000000a04007c0c */ /* 0x008fe2000bf05270 */
[----:B------:R-:W-:-:S12]  /*5ac0*/  CCTL.IVALL ;  /* 0x00000000ff00798f */ /* 0x000fd80002000000 */
[----:B------:R-:W-:Y:S05]  /*5ad0*/  @P0 BRA `(.L_x_702) ;  /* 0xffffffb000000947 */ /* 0x000fea000383ffff */
.L_x_701:
[----:B------:R-:W-:Y:S05]  /*5ae0*/  BSYNC B0 ;  /* 0x0000000000007941 */ /* 0x000fea0003800000 */
.L_x_700:
[----:B------:R-:W-:Y:S05]  /*5af0*/  BRA.CONV ~URZ, `(.L_x_703) ;  /* 0x000000237f007947 */ /* 0x000fea000b800000 */
[----:B------:R-:W-:Y:S02]  /*5b00*/  MOV R4, 0x5b20 ;  /* 0x00005b2000047802 */ /* 0x000fe40000000f00 */
[----:B-12---:R-:W-:Y:S05]  /*5b10*/  CALL.REL.NOINC `($__internal_6_$__cuda_sm70_warpsync) ;  /* 0x000004e000007944 */ /* 0x006fea0003c00000 */
.L_x_703:
        /* <DEDUP_REMOVED lines=65> */
[----:B-123--:R-:W-:Y:S05]  /*5f30*/  CALL.REL.NOINC `($__internal_6_$__cuda_sm70_warpsync) ;  /* 0x000000c000007944 */ /* 0x00efea0003c00000 */
.L_x_704:
        /* <DEDUP_REMOVED lines=12> */
        .weak           $__internal_6_$__cuda_sm70_warpsync
        .type           $__internal_6_$__cuda_sm70_warpsync,@function
        .size           $__internal_6_$__cuda_sm70_warpsync,(.L_x_1414 - $__internal_6_$__cuda_sm70_warpsync)
$__internal_6_$__cuda_sm70_warpsync:
[----:B------:R-:W-:Y:S01]  /*6000*/  MOV R8, R4 ;  /* 0x0000000400087202 */ /* 0x000fe20000000f00 */
[----:B------:R-:W-:Y:S04]  /*6010*/  WARPSYNC R5 ;  /* 0x0000000500007348 */ /* 0x000fe80003800000 */
[----:B------:R-:W-:-:S04]  /*6020*/  MOV R9, 0x0 ;  /* 0x0000000000097802 */ /* 0x000fc80000000f00 */
[----:B------:R-:W-:Y:S05]  /*6030*/  RET.REL.NODEC R8 `(_ZN7cutlass13device_kernelIN5flash19enable_sm80_to_sm89INS1_16FlashAttnBwdSm80INS1_25CollectiveMainloopBwdSm80ILi2ELi2EN4cute5tupleIJNS5_1CILi64EEENS7_ILi128EEENS7_ILi96EEEEEENS_10bfloat16_tEfNS_4arch4Sm80ELb0ELb0ELb0ELb0ELb1ELb0ELb0ELb0ELi2ELi2ELi4ELi2ELb0EEENS1_24CollectiveEpilogueBwdGQAISB_fSE_Li256ELb0ELb1EEENS1_19SingleTileSchedulerILb0ELb0ELb0ELi128EEEEEEEEEvNT_6ParamsE) ;  /* 0xffff9fc008007950 */ /* 0x000fea0003c3ffff */
.L_x_705:
        /* <DEDUP_REMOVED lines=12> */
.L_x_1414:


//--------------------- .text._ZN7cutlass13device_kernelIN5flash19enable_sm80_to_sm89INS1_16FlashAttnBwdSm80INS1_25CollectiveMainloopBwdSm80ILi2ELi2EN4cute5tupleIJNS5_1CILi64EEENS7_ILi128EEENS7_ILi96EEEEEENS_10bfloat16_tEfNS_4arch4Sm80ELb0ELb0ELb0ELb1ELb0ELb0ELb0ELb0ELi2ELi2ELi4ELi2ELb0EEENS1_21CollectiveEpilogueBwdISB_SC_SE_Li256ELb1ELb0ELi2EEENS1_19SingleTileSchedulerILb1ELb0ELb0ELi128EEEEEEEEEvNT_6ParamsE --------------------------
	.section	.text._ZN7cutlass13device_kernelIN5flash19enable_sm80_to_sm89INS1_16FlashAttnBwdSm80INS1_25CollectiveMainloopBwdSm80ILi2ELi2EN4cute5tupleIJNS5_1CILi64EEENS7_ILi128EEENS7_ILi96EEEEEENS_10bfloat16_tEfNS_4arch4Sm80ELb0ELb0ELb0ELb1ELb0ELb0ELb0ELb0ELi2ELi2ELi4ELi2ELb0EEENS1_21CollectiveEpilogueBwdISB_SC_SE_Li256ELb1ELb0ELi2EEENS1_19SingleTileSchedulerILb1ELb0ELb0ELi128EEEEEEEEEvNT_6ParamsE,"ax",@progbits
	.sectioninfo	@"SHI_REGISTERS=252"
	.align	128
.text._ZN7cutlass13device_kernelIN5flash19enable_sm80_to_sm89INS1_16FlashAttnBwdSm80INS1_25CollectiveMainloopBwdSm80ILi2ELi2EN4cute5tupleIJNS5_1CILi64EEENS7_ILi128EEENS7_ILi96EEEEEENS_10bfloat16_tEfNS_4arch4Sm80ELb0ELb0ELb0ELb1ELb0ELb0ELb0ELb0ELi2ELi2ELi4ELi2ELb0EEENS1_21CollectiveEpilogueBwdISB_SC_SE_Li256ELb1ELb0ELi2EEENS1_19SingleTileSchedulerILb1ELb0ELb0ELi128EEEEEEEEEvNT_6ParamsE:
        .type           _ZN7cutlass13device_kernelIN5flash19enable_sm80_to_sm89INS1_16FlashAttnBwdSm80INS1_25CollectiveMainloopBwdSm80ILi2ELi2EN4cute5tupleIJNS5_1CILi64EEENS7_ILi128EEENS7_ILi96EEEEEENS_10bfloat16_tEfNS_4arch4Sm80ELb0ELb0ELb0ELb1ELb0ELb0ELb0ELb0ELi2ELi2ELi4ELi2ELb0EEENS1_21CollectiveEpilogueBwdISB_SC_SE_Li256ELb1ELb0ELi2EEENS1_19SingleTileSchedulerILb1ELb0ELb0ELi128EEEEEEEEEvNT_6ParamsE,@function
        .size           _ZN7cutlass13device_kernelIN5flash19enable_sm80_to_sm89INS1_16FlashAttnBwdSm80INS1_25CollectiveMainloopBwdSm80ILi2ELi2EN4cute5tupleIJNS5_1CILi64EEENS7_ILi128EEENS7_ILi96EEEEEENS_10bfloat16_tEfNS_4arch4Sm80ELb0ELb0ELb0ELb1ELb0ELb0ELb0ELb0ELi2ELi2ELi4ELi2ELb0EEENS1_21CollectiveEpilogueBwdISB_SC_SE_Li256ELb1ELb0ELi2EEENS1_19SingleTileSchedulerILb1ELb0ELb0ELi128EEEEEEEEEvNT_6ParamsE,(.L_x_1416 - _ZN7cutlass13device_kernelIN5flash19enable_sm80_to_sm89INS1_16FlashAttnBwdSm80INS1_25CollectiveMainloopBwdSm80ILi2ELi2EN4cute5tupleIJNS5_1CILi64EEENS7_ILi128EEENS7_ILi96EEEEEENS_10bfloat16_tEfNS_4arch4Sm80ELb0ELb0ELb0ELb1ELb0ELb0ELb0ELb0ELi2ELi2ELi4ELi2ELb0EEENS1_21CollectiveEpilogueBwdISB_SC_SE_Li256ELb1ELb0ELi2EEENS1_19SingleTileSchedulerILb1ELb0ELb0ELi128EEEEEEEEEvNT_6ParamsE)
        .other          _ZN7cutlass13device_kernelIN5flash19enable_sm80_to_sm89INS1_16FlashAttnBwdSm80INS1_25CollectiveMainloopBwdSm80ILi2ELi2EN4cute5tupleIJNS5_1CILi64EEENS7_ILi128EEENS7_ILi96EEEEEENS_10bfloat16_tEfNS_4arch4Sm80ELb0ELb0ELb0ELb1ELb0ELb0ELb0ELb0ELi2ELi2ELi4ELi2ELb0EEENS1_21CollectiveEpilogueBwdISB_SC_SE_Li256ELb1ELb0ELi2EEENS1_19SingleTileSchedulerILb1ELb0ELb0ELi128EEEEEEEEEvNT_6ParamsE,@"STO_CUDA_ENTRY STV_DEFAULT"
_ZN7cutlass13device_kernelIN5flash19enable_sm80_to_sm89INS1_16FlashAttnBwdSm80INS1_25CollectiveMainloopBwdSm80ILi2ELi2EN4cute5tupleIJNS5_1CILi64EEENS7_ILi128EEENS7_ILi96EEEEEENS_10bfloat16_tEfNS_4arch4Sm80ELb0ELb0ELb0ELb1ELb0ELb0ELb0ELb0ELi2ELi2ELi4ELi2ELb0EEENS1_21CollectiveEpilogueBwdISB_SC_SE_Li256ELb1ELb0ELi2EEENS1_19SingleTileSchedulerILb1ELb0ELb0ELi128EEEEEEEEEvNT_6ParamsE:
[----:B------:R-:W-:Y:S02]  /*0000*/  MOV R1, c[0x0][0x28] ;  /* 0x00000a0000017a02 */ /* 0x000fe40000000f00 */
[----:B------:R-:W1:Y:S01]  /*0010*/  S2R R2, SR_TID.X ;  /* 0x0000000000027919 */ /* 0x000e620000002100 */
[----:B------:R-:W-:Y:S01]  /*0020*/  MOV R10, 0x4 ;  /* 0x00000004000a7802 */ /* 0x000fe20000000f00 */
[----:B------:R-:W-:Y:S02]  /*0030*/  ULDC.64 UR4, c[0x0][0x118] ;  /* 0x0000460000047ab9 */ /* 0x000fe40000000a00 */
[----:B------:R-:W2:Y:S04]  /*0040*/  S2R R223, SR_CTAID.Z ;  /* 0x0000000000df7919 */ /* 0x000ea80000002700 */
[----:B------:R-:W3:Y:S04]  /*0050*/  S2R R3, SR_CTAID.X ;  /* 0x0000000000037919 */ /* 0x000ee80000002500 */
[----:B------:R-:W4:Y:S01]  /*0060*/  S2R R0, SR_CTAID.Y ;  /* 0x0000000000007919 */ /* 0x000f220000002600 */
[----:B-1----:R-:W-:-:S05]  /*0070*/  SHF.R.U32.HI R6, RZ, 0x5, R2 ;  /* 0x00000005ff067819 */ /* 0x002fca0000011602 */
[----:B------:R-:W1:Y:S02]  /*0080*/  SHFL.IDX PT, R4, R6, RZ, 0x1f ;  /* 0x00001fff06047589 */ /* 0x000e6400000e0000 */
[----:B-1----:R-:W-:Y:S01]  /*0090*/  ISETP.NE.AND P0, PT, R4, RZ, PT ;  /* 0x000000ff0400720c */ /* 0x002fe20003f05270 */
[----:B--2---:R-:W-:-:S12]  /*00a0*/  IMAD.WIDE R4, R223, R10, c[0x0][0x3c0] ;  /* 0x0000f000df047625 */ /* 0x004fd800078e020a */
[----:B------:R-:W-:Y:S05]  /*00b0*/  @!P0 BRA `(.L_x_706) ;  /* 0x0000012000008947 */ /* 0x000fea0003800000 */
[----:B---34-:R-:W-:-:S04]  /*00c0*/  ISETP.NE.U32.AND P0, PT, RZ, c[0x0][0x3c0], PT ;  /* 0x0000f000ff007a0c */ /* 0x018fc80003f05070 */
[----:B------:R-:W-:-:S13]  /*00d0*/  ISETP.NE.AND.EX P0, PT, RZ, c[0x0][0x3c4], PT, P0 ;  /* 0x0000f100ff007a0c */ /* 0x000fda0003f05300 */
[----:B------:R-:W-:Y:S05]  /*00e0*/  @!P0 BRA `(.L_x_707) ;  /* 0x0000002000008947 */ /* 0x000fea0003800000 */
[----:B------:R1:W5:Y:S01]  /*00f0*/  LDG.E R5, [R4.64] ;  /* 0x0000000404057981 */ /* 0x000362000c1e1900 */
[----:B------:R-:W-:Y:S05]  /*0100*/  BRA `(.L_x_708) ;  /* 0x0000009000007947 */ /* 0x000fea0003800000 */
.L_x_707:
        /* <DEDUP_REMOVED lines=8> */
.L_x_709:
[----:B------:R-:W-:Y:S02]  /*0190*/  MOV R5, c[0x0][0x3a4] ;  /* 0x0000e90000057a02 */ /* 0x000fe40000000f00 */
.L_x_708:
[----:B-1----:R-:W-:-:S05]  /*01a0*/  IMAD.SHL.U32 R4, R3, 0x80, RZ ;  /* 0x0000008003047824 */ /* 0x002fca00078e00ff */
[----:B-----5:R-:W-:-:S04]  /*01b0*/  ISETP.GE.AND P0, PT, R4, R5, PT ;  /* 0x000000050400720c */ /* 0x020fc80003f06270 */
[----:B------:R-:W-:Y:S01]  /*01c0*/  SEL R223, R223, 0xffffffff, !P0 ;  /* 0xffffffffdfdf7807 */ /* 0x000fe20004000000 */
[----:B------:R-:W-:Y:S05]  /*01d0*/  BRA `(.L_x_710) ;  /* 0x0000011000007947 */ /* 0x000fea0003800000 */
.L_x_706:
[----:B---34-:R-:W-:-:S04]  /*01e0*/  ISETP.NE.U32.AND P0, PT, RZ, c[0x0][0x3c0], PT ;  /* 0x0000f000ff007a0c */ /* 0x018fc80003f05070 */
[----:B------:R-:W-:-:S13]  /*01f0*/  ISETP.NE.AND.EX P0, PT, RZ, c[0x0][0x3c4], PT, P0 ;  /* 0x0000f100ff007a0c */ /* 0x000fda0003f05300 */
[----:B------:R-:W-:Y:S05]  /*0200*/  @!P0 BRA `(.L_x_711) ;  /* 0x0000002000008947 */ /* 0x000fea0003800000 */
[----:B------:R1:W5:Y:S01]  /*0210*/  LDG.E R5, [R4.64] ;  /* 0x0000000404057981 */ /* 0x000362000c1e1900 */
[----:B------:R-:W-:Y:S05]  /*0220*/  BRA `(.L_x_712) ;  /* 0x0000009000007947 */ /* 0x000fea0003800000 */
.L_x_711:
        /* <DEDUP_REMOVED lines=8> */
.L_x_713:
[----:B------:R-:W-:Y:S02]  /*02b0*/  MOV R5, c[0x0][0x3a4] ;  /* 0x0000e90000057a02 */ /* 0x000fe40000000f00 */
.L_x_712:
[----:B-1----:R-:W-:-:S05]  /*02c0*/  IMAD.SHL.U32 R4, R3, 0x80, RZ ;  /* 0x0000008003047824 */ /* 0x002fca00078e00ff */
[----:B-----5:R-:W-:-:S04]  /*02d0*/  ISETP.GE.AND P0, PT, R4, R5, PT ;  /* 0x000000050400720c */ /* 0x020fc80003f06270 */
[----:B------:R-:W-:-:S04]  /*02e0*/  SEL R223, R223, 0xffffffff, !P0 ;  /* 0xffffffffdfdf7807 */ /* 0x000fc80004000000 */
.L_x_710:
        /* <DEDUP_REMOVED lines=9> */
[----:B------:R-:W2:Y:S01]  /*0380*/  @P4 LDG.E R8, [R14.64] ;  /* 0x000000040e084981 */ /* 0x000ea2000c1e1900 */
[----:B------:R-:W-:Y:S01]  /*0390*/  IMAD.MOV.U32 R222, RZ, RZ, c[0x0][0x168] ;  /* 0x00005a00ffde7624 */ /* 0x000fe200078e00ff */
[----:B------:R-:W-:Y:S01]  /*03a0*/  CS2R R4, SRZ ;  /* 0x0000000000047805 */ /* 0x000fe2000001ff00 */
[----:B------:R-:W-:Y:S02]  /*03b0*/  IMAD.MOV.U32 R6, RZ, RZ, RZ ;  /* 0x000000ffff067224 */ /* 0x000fe400078e00ff */
[----:B------:R-:W-:-:S03]  /*03c0*/  @P0 IMAD.WIDE R16, R223, R10, c[0x0][0x2d8] ;  /* 0x0000b600df100625 */ /* 0x000fc600078e020a */
[----:B------:R1:W5:Y:S01]  /*03d0*/  @P4 LDG.E R4, [R14.64] ;  /* 0x000000040e044981 */ /* 0x000362000c1e1900 */
[----:B------:R-:W-:-:S03]  /*03e0*/  IMAD.WIDE R12, R223, R10, c[0x0][0x2d0] ;  /* 0x0000b400df0c7625 */ /* 0x000fc600078e020a */
[----:B------:R1:W5:Y:S04]  /*03f0*/  @P0 LDG.E R222, [R16.64] ;  /* 0x0000000410de0981 */ /* 0x000368000c1e1900 */
[----:B------:R1:W5:Y:S01]  /*0400*/  @P3 LDG.E R6, [R12.64] ;  /* 0x000000040c063981 */ /* 0x000362000c1e1900 */
[----:B--2---:R-:W-:-:S05]  /*0410*/  @P4 IMAD R8, R223, 0x40, R8 ;  /* 0x00000040df084824 */ /* 0x004fca00078e0208 */
[----:B------:R-:W-:-:S04]  /*0420*/  @P4 SHF.R.S32.HI R7, RZ, 0x1f, R8 ;  /* 0x0000001fff074819 */ /* 0x000fc80000011408 */
[----:B------:R-:W-:Y:S01]  /*0430*/  @P4 LEA.HI R7, R7, R8, RZ, 0x6 ;  /* 0x0000000807074211 */ /* 0x000fe200078f30ff */
[----:B------:R-:W-:-:S03]  /*0440*/  IMAD.MOV.U32 R8, RZ, RZ, c[0x0][0x198] ;  /* 0x00006600ff087624 */ /* 0x000fc600078e00ff */
[----:B------:R-:W-:Y:S01]  /*0450*/  @P4 LOP3.LUT R5, R7, 0xffffffc0, RZ, 0xc0, !PT ;  /* 0xffffffc007054812 */ /* 0x000fe200078ec0ff */
[----:B------:R-:W-:Y:S05]  /*0460*/  @P0 BRA `(.L_x_714) ;  /* 0x0000004000000947 */ /* 0x000fea0003800000 */
[----:B-1----:R-:W-:Y:S05]  /*0470*/  @!P4 BRA `(.L_x_714) ;  /* 0x000000300000c947 */ /* 0x002fea0003800000 */
[----:B-----5:R-:W2:Y:S04]  /*0480*/  LDG.E R222, [R14.64] ;  /* 0x000000040ede7981 */ /* 0x020ea8000c1e1900 */
[----:B------:R-:W2:Y:S02]  /*0490*/  LDG.E R7, [R14.64+0x4] ;  /* 0x000004040e077981 */ /* 0x000ea4000c1e1900 */
[----:B--2---:R-:W-:Y:S02]  /*04a0*/  IADD3 R222, -R222, R7, RZ ;  /* 0x00000007dede7210 */ /* 0x004fe40007ffe1ff */
.L_x_714:
[----:B-1----:R-:W-:-:S04]  /*04b0*/  ISETP.NE.U32.AND P0, PT, RZ, c[0x0][0x2e0], PT ;  /* 0x0000b800ff007a0c */ /* 0x002fc80003f05070 */
[----:B------:R-:W-:-:S13]  /*04c0*/  ISETP.NE.AND.EX P0, PT, RZ, c[0x0][0x2e4], PT, P0 ;  /* 0x0000b900ff007a0c */ /* 0x000fda0003f05300 */
[----:B------:R-:W-:Y:S05]  /*04d0*/  @!P0 BRA `(.L_x_715) ;  /* 0x0000003000008947 */ /* 0x000fea0003800000 */
[----:B------:R-:W-:-:S06]  /*04e0*/  IMAD.WIDE R8, R223, R10, c[0x0][0x2e0] ;  /* 0x0000b800df087625 */ /* 0x000fcc00078e020a */
[----:B------:R1:W5:Y:S01]  /*04f0*/  LDG.E R8, [R8.64] ;  /* 0x0000000408087981 */ /* 0x000362000c1e1900 */
[----:B------:R-:W-:Y:S05]  /*0500*/  BRA `(.L_x_716) ;  /* 0x0000004000007947 */ /* 0x000fea0003800000 */
.L_x_715:
[----:B------:R-:W-:Y:S05]  /*0510*/  @!P3 BRA `(.L_x_716) ;  /* 0x000000300000b947 */ /* 0x000fea0003800000 */
[----:B------:R-:W2:Y:S04]  /*0520*/  LDG.E R8, [R12.64] ;  /* 0x000000040c087981 */ /* 0x000ea8000c1e1900 */
[----:B------:R-:W2:Y:S02]  /*0530*/  LDG.E R7, [R12.64+0x4] ;  /* 0x000004040c077981 */ /* 0x000ea4000c1e1900 */
[----:B--2---:R-:W-:Y:S02]  /*0540*/  IADD3 R8, -R8, R7, RZ ;  /* 0x0000000708087210 */ /* 0x004fe40007ffe1ff */
.L_x_716:
[----:B-----5:R-:W-:Y:S01]  /*0550*/  ISETP.GE.AND P0, PT, R222, 0x1, PT ;  /* 0x00000001de00780c */ /* 0x020fe20003f06270 */
[----:B------:R-:W-:Y:S01]  /*0560*/  CS2R R158, SRZ ;  /* 0x00000000009e7805 */ /* 0x000fe2000001ff00 */
[----:B------:R-:W-:Y:S01]  /*0570*/  PLOP3.LUT P1, PT, PT, PT, PT, 0x80, 0x0 ;  /* 0x000000000000781c */ /* 0x000fe20003f2f070 */
        /* <DEDUP_REMOVED lines=48> */
[----:B-1----:R-:W-:Y:S01]  /*0880*/  IMAD R9, R5, 0x60, RZ ;  /* 0x0000006005097824 */ /* 0x002fe200078e02ff */
[----:B------:R-:W-:Y:S01]  /*0890*/  SHF.R.S32.HI R7, RZ, 0x1f, R2 ;  /* 0x0000001fff077819 */ /* 0x000fe20000011402 */
[----:B------:R-:W-:Y:S01]  /*08a0*/  IMAD.MOV.U32 R10, RZ, RZ, c[0x0][0x248] ;  /* 0x00009200ff0a7624 */ /* 0x000fe200078e00ff */
[--C-:B------:R-:W-:Y:S01]  /*08b0*/  SHF.R.S32.HI R11, RZ, 0x1f, R0.reuse ;  /* 0x0000001fff0b7819 */ /* 0x100fe20000011400 */
[----:B------:R-:W-:Y:S01]  /*08c0*/  IMAD.SHL.U32 R220, R2, 0x4, RZ ;  /* 0x0000000402dc7824 */ /* 0x000fe200078e00ff */
[----:B------:R-:W-:Y:S01]  /*08d0*/  IADD3 R14, P0, R9, R2, RZ ;  /* 0x00000002090e7210 */ /* 0x000fe20007f1e0ff */
[----:B------:R-:W-:Y:S01]  /*08e0*/  IMAD.MOV.U32 R19, RZ, RZ, R0 ;  /* 0x000000ffff137224 */ /* 0x000fe200078e0000 */
[----:B------:R-:W-:Y:S01]  /*08f0*/  ISETP.NE.AND P2, PT, R10, 0x1, PT ;  /* 0x000000010a00780c */ /* 0x000fe20003f45270 */
[----:B------:R-:W-:Y:S01]  /*0900*/  IMAD R8, R3, -0x80, R8 ;  /* 0xffffff8003087824 */ /* 0x000fe200078e0208 */
[----:B------:R-:W-:Y:S01]  /*0910*/  LEA.HI.X.SX32 R15, R9, R7, 0x1, P0 ;  /* 0x00000007090f7211 */ /* 0x000fe200000f0eff */
[----:B------:R-:W-:Y:S01]  /*0920*/  IMAD.MOV.U32 R215, RZ, RZ, 0x10 ;  /* 0x00000010ffd77424 */ /* 0x000fe200078e00ff */
[----:B------:R-:W-:-:S02]  /*0930*/  SHF.R.S32.HI R9, RZ, 0x1f, R2 ;  /* 0x0000001fff097819 */ /* 0x000fc40000011402 */
[----:B------:R-:W-:Y:S01]  /*0940*/  SHF.R.S32.HI R7, RZ, 0x1f, R5 ;  /* 0x0000001fff077819 */ /* 0x000fe20000011405 */
[----:B------:R-:W-:Y:S01]  /*0950*/  IMAD.WIDE.U32 R14, R0, c[0x0][0x238], R14 ;  /* 0x00008e00000e7a25 */ /* 0x000fe200078e000e */
[-C--:B------:R-:W-:Y:S02]  /*0960*/  LEA.HI R10, R9, R2.reuse, RZ, 0x2 ;  /* 0x00000002090a7211 */ /* 0x080fe400078f10ff */
[----:B------:R-:W-:Y:S01]  /*0970*/  IADD3 R20, P0, R220, R5, RZ ;  /* 0x00000005dc147210 */ /* 0x000fe20007f1e0ff */
[----:B------:R-:W-:Y:S01]  /*0980*/  IMAD R5, R11, c[0x0][0x270], RZ ;  /* 0x00009c000b057a24 */ /* 0x000fe200078e02ff */
[----:B------:R-:W-:Y:S01]  /*0990*/  SHF.R.S32.HI R221, RZ, 0x2, R10 ;  /* 0x00000002ffdd7819 */ /* 0x000fe2000001140a */
[----:B------:R-:W-:Y:S01]  /*09a0*/  @P2 IMAD.HI.U32 R13, R0, c[0x0][0x24c], RZ ;  /* 0x00009300000d2a27 */ /* 0x000fe200078e00ff */
[----:B------:R-:W-:Y:S02]  /*09b0*/  LEA.HI.X.SX32 R21, R220, R7, 0x1, P0 ;  /* 0x00000007dc157211 */ /* 0x000fe400000f0eff */
[----:B------:R-:W-:Y:S01]  /*09c0*/  LEA.HI R23, R9, R2, RZ, 0x4 ;  /* 0x0000000209177211 */ /* 0x000fe200078f20ff */
[C---:B------:R-:W-:Y:S01]  /*09d0*/  IMAD R26, R0.reuse, c[0x0][0x274], R5 ;  /* 0x00009d00001a7a24 */ /* 0x040fe200078e0205 */
[----:B------:R-:W-:Y:S01]  /*09e0*/  SHF.R.S32.HI R5, RZ, 0x1f, R221 ;  /* 0x0000001fff057819 */ /* 0x000fe200000114dd */
[----:B------:R-:W-:Y:S01]  /*09f0*/  IMAD.WIDE.U32 R24, R0, c[0x0][0x270], R20 ;  /* 0x00009c0000187a25 */ /* 0x000fe200078e0014 */
[----:B------:R-:W-:-:S02]  /*0a00*/  IADD3 R33, P1, R221, R4, RZ ;  /* 0x00000004dd217210 */ /* 0x000fc40007f3e0ff */
[----:B------:R-:W-:Y:S01]  /*0a10*/  IADD3 R36, P0, R221, R6, RZ ;  /* 0x00000006dd247210 */ /* 0x000fe20007f1e0ff */
[----:B------:R-:W-:Y:S01]  /*0a20*/  IMAD.IADD R27, R25, 0x1, R26 ;  /* 0x00000001191b7824 */ /* 0x000fe200078e021a */
[----:B------:R-:W-:Y:S01]  /*0a30*/  SHF.R.S32.HI R12, RZ, 0x4, R23 ;  /* 0x00000004ff0c7819 */ /* 0x000fe20000011417 */
[----:B------:R-:W-:Y:S01]  /*0a40*/  IMAD.MOV.U32 R26, RZ, RZ, R24 ;  /* 0x000000ffff1a7224 */ /* 0x000fe200078e0018 */
[-C--:B------:R-:W-:Y:S02]  /*0a50*/  LEA.HI.X.SX32 R16, R4, R5.reuse, 0x1, P1 ;  /* 0x0000000504107211 */ /* 0x080fe400008f0eff */
[----:B------:R-:W-:Y:S01]  /*0a60*/  LEA.HI.X.SX32 R37, R6, R5, 0x1, P0 ;  /* 0x0000000506257211 */ /* 0x000fe200000f0eff */
[----:B------:R-:W-:Y:S01]  /*0a70*/  IMAD R5, R11, c[0x0][0x288], RZ ;  /* 0x0000a2000b057a24 */ /* 0x000fe200078e02ff */
[----:B------:R-:W-:Y:S01]  /*0a80*/  LEA.HI R7, R23, R12, RZ, 0x1 ;  /* 0x0000000c17077211 */ /* 0x000fe200078f08ff */
[----:B------:R-:W-:Y:S01]  /*0a90*/  IMAD R34, R16, c[0x0][0x178], RZ ;  /* 0x00005e0010227a24 */ /* 0x000fe200078e02ff */
[----:B------:R-:W-:Y:S01]  /*0aa0*/  LOP3.LUT R235, R10, 0xfffffffc, RZ, 0xc0, !PT ;  /* 0xfffffffc0aeb7812 */ /* 0x000fe200078ec0ff */
[C---:B------:R-:W-:Y:S01]  /*0ab0*/  IMAD R40, R0.reuse, c[0x0][0x28c], R5 ;  /* 0x0000a30000287a24 */ /* 0x040fe200078e0205 */
[----:B------:R-:W-:Y:S01]  /*0ac0*/  LEA.HI R18, R9, R2, RZ, 0x3 ;  /* 0x0000000209127211 */ /* 0x000fe200078f18ff */
[----:B------:R-:W-:Y:S01]  /*0ad0*/  IMAD.WIDE.U32 R4, R0, c[0x0][0x288], R20 ;  /* 0x0000a20000047a25 */ /* 0x000fe200078e0014 */
[----:B------:R-:W-:-:S02]  /*0ae0*/  LOP3.LUT R7, R7, 0xfffffffe, RZ, 0xc0, !PT ;  /* 0xfffffffe07077812 */ /* 0x000fc400078ec0ff */
[----:B------:R-:W-:Y:S01]  /*0af0*/  @P2 SHF.R.U32.HI R19, RZ, c[0x0][0x250], R13 ;  /* 0x00009400ff132a19 */ /* 0x000fe2000001160d */
[----:B------:R-:W-:Y:S01]  /*0b00*/  IMAD R13, R11, c[0x0][0x238], RZ ;  /* 0x00008e000b0d7a24 */ /* 0x000fe200078e02ff */
[----:B------:R-:W-:Y:S01]  /*0b10*/  SHF.R.S32.HI R20, RZ, 0x1f, R223 ;  /* 0x0000001fff147819 */ /* 0x000fe200000114df */
[----:B------:R-:W-:Y:S01]  /*0b20*/  IMAD.IADD R235, R2, 0x1, -R235 ;  /* 0x0000000102eb7824 */ /* 0x000fe200078e0aeb */
[----:B------:R-:W-:Y:S01]  /*0b30*/  SHF.R.S32.HI R44, RZ, 0x1f, R19 ;  /* 0x0000001fff2c7819 */ /* 0x000fe20000011413 */
[----:B------:R-:W-:Y:S01]  /*0b40*/  IMAD.IADD R41, R5, 0x1, R40 ;  /* 0x0000000105297824 */ /* 0x000fe200078e0228 */
[----:B------:R-:W-:Y:S01]  /*0b50*/  LEA.HI R22, R10, R221, RZ, 0x1 ;  /* 0x000000dd0a167211 */ /* 0x000fe200078f08ff */
[----:B------:R-:W-:Y:S01]  /*0b60*/  IMAD.SHL.U32 R5, R18, 0x8, RZ ;  /* 0x0000000812057824 */ /* 0x000fe200078e00ff */
[----:B------:R-:W-:Y:S01]  /*0b70*/  SEL R30, R223, RZ, !P3 ;  /* 0x000000ffdf1e7207 */ /* 0x000fe20005800000 */
[----:B------:R-:W-:Y:S01]  /*0b80*/  IMAD.IADD R7, R12, 0x1, -R7 ;  /* 0x000000010c077824 */ /* 0x000fe200078e0a07 */
[----:B------:R-:W-:Y:S01]  /*0b90*/  LEA.HI R17, R9, R2, RZ, 0x5 ;  /* 0x0000000209117211 */ /* 0x000fe200078f28ff */
[----:B------:R-:W-:Y:S01]  /*0ba0*/  IMAD R224, R0, c[0x0][0x23c], R13 ;  /* 0x00008f0000e07a24 */ /* 0x000fe200078e020d */
[----:B------:R-:W-:Y:S01]  /*0bb0*/  LOP3.LUT R5, R5, 0xc0, RZ, 0xc0, !PT ;  /* 0x000000c005057812 */ /* 0x000fe200078ec0ff */
[----:B------:R-:W-:Y:S01]  /*0bc0*/  IMAD.SHL.U32 R12, R235, 0x8, RZ ;  /* 0x00000008eb0c7824 */ /* 0x000fe200078e00ff */
[----:B------:R-:W-:Y:S01]  /*0bd0*/  LOP3.LUT R22, R22, 0x7fffffe, RZ, 0xc0, !PT ;  /* 0x07fffffe16167812 */ /* 0x000fe200078ec0ff */
[----:B------:R-:W-:Y:S01]  /*0be0*/  IMAD.IADD R225, R15, 0x1, R224 ;  /* 0x000000010fe17824 */ /* 0x000fe200078e02e0 */
[----:B------:R-:W-:Y:S01]  /*0bf0*/  SEL R15, R20, RZ, !P3 ;  /* 0x000000ff140f7207 */ /* 0x000fe20005800000 */
[----:B------:R-:W-:Y:S01]  /*0c00*/  IMAD.MOV.U32 R224, RZ, RZ, R14 ;  /* 0x000000ffffe07224 */ /* 0x000fe200078e000e */
[----:B------:R-:W-:Y:S01]  /*0c10*/  SHF.R.S32.HI R13, RZ, 0x1f, R12 ;  /* 0x0000001fff0d7819 */ /* 0x000fe2000001140c */
[----:B------:R-:W-:Y:S01]  /*0c20*/  IMAD R42, R44, c[0x0][0x1e0], RZ ;  /* 0x000078002c2a7a24 */ /* 0x000fe200078e02ff */
[----:B------:R-:W-:Y:S01]  /*0c30*/  SHF.R.U32.HI R14, RZ, 0x3, R5 ;  /* 0x00000003ff0e7819 */ /* 0x000fe20000011605 */
[----:B------:R-:W-:Y:S01]  /*0c40*/  IMAD.WIDE R36, R3, 0x80, R36 ;  /* 0x0000008003247825 */ /* 0x000fe200078e0224 */
[----:B------:R-:W-:-:S02]  /*0c50*/  LOP3.LUT R5, R5, 0x18, R12, 0xf8, !PT ;  /* 0x0000001805057812 */ /* 0x000fc400078ef80c */
[----:B------:R-:W-:Y:S01]  /*0c60*/  SEL R20, R20, RZ, !P4 ;  /* 0x000000ff14147207 */ /* 0x000fe20006000000 */
[----:B------:R-:W-:Y:S01]  /*0c70*/  IMAD R42, R19, c[0x0][0x1e4], R42 ;  /* 0x00007900132a7a24 */ /* 0x000fe200078e022a */
[----:B------:R-:W-:Y:S01]  /*0c80*/  LOP3.LUT R14, R5, R14, RZ, 0x3c, !PT ;  /* 0x0000000e050e7212 */ /* 0x000fe200078e3cff */
[----:B------:R-:W-:Y:S01]  /*0c90*/  IMAD.WIDE.U32 R24, R19, c[0x0][0x1e0], R12 ;  /* 0x0000780013187a25 */ /* 0x000fe200078e000c */
[----:B------:R-:W-:Y:S02]  /*0ca0*/  SEL R3, R223, RZ, !P4 ;  /* 0x000000ffdf037207 */ /* 0x000fe40006000000 */
[----:B------:R-:W-:Y:S01]  /*0cb0*/  SHF.R.S32.HI R28, RZ, 0x5, R17 ;  /* 0x00000005ff1c7819 */ /* 0x000fe20000011411 */
[----:B------:R-:W-:Y:S01]  /*0cc0*/  IMAD R5, R15, c[0x0][0x1e8], RZ ;  /* 0x00007a000f057a24 */ /* 0x000fe200078e02ff */
[C---:B------:R-:W-:Y:S01]  /*0cd0*/  ISETP.GE.AND P4, PT, R12.reuse, c[0x0][0x1cc], PT ;  /* 0x000073000c007a0c */ /* 0x040fe20003f86270 */
[----:B------:R-:W-:Y:S01]  /*0ce0*/  IMAD.IADD R43, R25, 0x1, R42 ;  /* 0x00000001192b7824 */ /* 0x000fe200078e022a */
[----:B------:R-:W-:Y:S01]  /*0cf0*/  IADD3 R216, R12, 0x40, RZ ;  /* 0x000000400cd87810 */ /* 0x000fe20007ffe0ff */
[----:B------:R-:W-:Y:S01]  /*0d00*/  IMAD.MOV.U32 R40, RZ, RZ, R4 ;  /* 0x000000ffff287224 */ /* 0x000fe200078e0004 */
[----:B------:R-:W-:Y:S01]  /*0d10*/  LOP3.LUT R23, R23, 0xfffffff0, RZ, 0xc0, !PT ;  /* 0xfffffff017177812 */ /* 0x000fe200078ec0ff */
[----:B------:R-:W-:Y:S01]  /*0d20*/  IMAD.MOV.U32 R42, RZ, RZ, R24 ;  /* 0x000000ffff2a7224 */ /* 0x000fe200078e0018 */
[----:B------:R-:W-:Y:S01]  /*0d30*/  ISETP.GE.AND P5, PT, R216, c[0x0][0x1cc], PT ;  /* 0x00007300d8007a0c */ /* 0x000fe20003fa6270 */
[----:B------:R-:W-:Y:S01]  /*0d40*/  IMAD R6, R20, c[0x0][0x278], RZ ;  /* 0x00009e0014067a24 */ /* 0x000fe200078e02ff */
[----:B------:R-:W-:Y:S01]  /*0d50*/  SHF.R.S32.HI R10, RZ, 0x1f, R10 ;  /* 0x0000001fff0a7819 */ /* 0x000fe2000001140a */
[----:B------:R-:W-:-:S02]  /*0d60*/  IMAD R4, R30, c[0x0][0x1ec], R5 ;  /* 0x00007b001e047a24 */ /* 0x000fc400078e0205 */
[----:B------:R-:W-:Y:S01]  /*0d70*/  IMAD.IADD R5, R221, 0x1, -R22 ;  /* 0x00000001dd057824 */ /* 0x000fe200078e0a16 */
[----:B------:R-:W-:Y:S01]  /*0d80*/  LEA.HI R10, R10, R221, RZ, 0x3 ;  /* 0x000000dd0a0a7211 */ /* 0x000fe200078f18ff */
[----:B------:R-:W-:-:S03]  /*0d90*/  IMAD.WIDE.U32 R42, R30, c[0x0][0x1e8], R42 ;  /* 0x00007a001e2a7a25 */ /* 0x000fc600078e002a */
[----:B------:R-:W-:Y:S01]  /*0da0*/  LOP3.LUT R10, R10, 0xfffffff8, RZ, 0xc0, !PT ;  /* 0xfffffff80a0a7812 */ /* 0x000fe200078ec0ff */
[C---:B------:R-:W-:Y:S02]  /*0db0*/  IMAD R6, R3.reuse, c[0x0][0x27c], R6 ;  /* 0x00009f0003067a24 */ /* 0x040fe400078e0206 */
[----:B------:R-:W-:-:S04]  /*0dc0*/  IMAD.WIDE.U32 R26, R3, c[0x0][0x278], R26 ;  /* 0x00009e00031a7a25 */ /* 0x000fc800078e001a */
[----:B------:R-:W-:Y:S01]  /*0dd0*/  IMAD R5, R28, 0x8, R5 ;  /* 0x000000081c057824 */ /* 0x000fe200078e0205 */
[----:B------:R-:W-:Y:S01]  /*0de0*/  LEA R228, P2, R26, c[0x0][0x258], 0x2 ;  /* 0x000096001ae47a11 */ /* 0x000fe200078410ff */
[----:B------:R-:W-:Y:S02]  /*0df0*/  IMAD R44, R44, c[0x0][0x1b0], RZ ;  /* 0x00006c002c2c7a24 */ /* 0x000fe400078e02ff */
[----:B------:R-:W-:Y:S02]  /*0e00*/  IMAD.IADD R43, R43, 0x1, R4 ;  /* 0x000000012b2b7824 */ /* 0x000fe400078e0204 */
[----:B------:R-:W-:Y:S01]  /*0e10*/  IMAD.IADD R4, R27, 0x1, R6 ;  /* 0x000000011b047824 */ /* 0x000fe200078e0206 */
[----:B------:R-:W-:Y:S01]  /*0e20*/  LOP3.LUT R27, R18, 0xfffffff8, RZ, 0xc0, !PT ;  /* 0xfffffff8121b7812 */ /* 0x000fe200078ec0ff */
[----:B------:R-:W-:Y:S02]  /*0e30*/  IMAD R16, R16, c[0x0][0x208], RZ ;  /* 0x0000820010107a24 */ /* 0x000fe400078e02ff */
[----:B------:R-:W-:Y:S01]  /*0e40*/  IMAD.U32 R5, R5, 0x20, R14 ;  /* 0x0000002005057824 */ /* 0x000fe200078e000e */
[----:B------:R-:W-:Y:S01]  /*0e50*/  LEA.HI.X R229, R26, c[0x0][0x25c], R4, 0x2, P2 ;  /* 0x000097001ae57a11 */ /* 0x000fe200010f1404 */
[C---:B------:R-:W-:Y:S01]  /*0e60*/  IMAD R44, R19.reuse, c[0x0][0x1b4], R44 ;  /* 0x00006d00132c7a24 */ /* 0x040fe200078e022c */
[----:B------:R-:W-:Y:S01]  /*0e70*/  IADD3 R4, R12, 0x20, RZ ;  /* 0x000000200c047810 */ /* 0x000fe20007ffe0ff */
[----:B------:R-:W-:-:S03]  /*0e80*/  IMAD.WIDE.U32 R24, R19, c[0x0][0x1b0], R12 ;  /* 0x00006c0013187a25 */ /* 0x000fc600078e000c */
[----:B------:R-:W-:Y:S01]  /*0e90*/  ISETP.GE.AND P6, PT, R4, c[0x0][0x1cc], PT ;  /* 0x0000730004007a0c */ /* 0x000fe20003fc6270 */
[----:B------:R-:W-:Y:S02]  /*0ea0*/  IMAD R14, R20, c[0x0][0x290], RZ ;  /* 0x0000a400140e7a24 */ /* 0x000fe400078e02ff */
[----:B------:R-:W-:Y:S02]  /*0eb0*/  IMAD R19, R37, c[0x0][0x1d8], RZ ;  /* 0x0000760025137a24 */ /* 0x000fe400078e02ff */
[----:B------:R-:W-:Y:S02]  /*0ec0*/  IMAD R21, R33, c[0x0][0x20c], R16 ;  /* 0x0000830021157a24 */ /* 0x000fe400078e0210 */
[----:B------:R-:W-:Y:S02]  /*0ed0*/  IMAD R16, R3, c[0x0][0x294], R14 ;  /* 0x0000a50003107a24 */ /* 0x000fe400078e020e */
[----:B------:R-:W-:Y:S02]  /*0ee0*/  IMAD R14, R36, c[0x0][0x1dc], R19 ;  /* 0x00007700240e7a24 */ /* 0x000fe400078e0213 */
[----:B------:R-:W-:-:S02]  /*0ef0*/  IMAD.IADD R19, R8, 0x1, -R221 ;  /* 0x0000000108137824 */ /* 0x000fc400078e0add */
[----:B------:R-:W-:-:S03]  /*0f00*/  IMAD.WIDE.U32 R46, R36, c[0x0][0x1d8], R42 ;  /* 0x00007600242e7a25 */ /* 0x000fc600078e002a */
[----:B------:R-:W-:Y:S01]  /*0f10*/  ISETP.LT.OR P3, PT, R19, 0x1, P4 ;  /* 0x000000011300780c */ /* 0x000fe20002761670 */
[----:B------:R-:W-:Y:S01]  /*0f20*/  IMAD.WIDE.U32 R40, R3, c[0x0][0x290], R40 ;  /* 0x0000a40003287a25 */ /* 0x000fe200078e0028 */
[----:B------:R-:W-:Y:S02]  /*0f30*/  ISETP.LT.OR P2, PT, R19, 0x1, P6 ;  /* 0x000000011300780c */ /* 0x000fe40003741670 */
[----:B------:R-:W-:Y:S01]  /*0f40*/  LEA R42, P0, R46, c[0x0][0x1c0], 0x1 ;  /* 0x000070002e2a7a11 */ /* 0x000fe200078008ff */
[----:B------:R-:W-:Y:S01]  /*0f50*/  IMAD.IADD R14, R47, 0x1, R14 ;  /* 0x000000012f0e7824 */ /* 0x000fe200078e020e */
[----:B------:R-:W-:Y:S01]  /*0f60*/  LEA R226, P1, R40, c[0x0][0x280], 0x2 ;  /* 0x0000a00028e27a11 */ /* 0x000fe200078210ff */
[----:B------:R-:W-:Y:S01]  /*0f70*/  IMAD.IADD R6, R41, 0x1, R16 ;  /* 0x0000000129067824 */ /* 0x000fe200078e0210 */
[----:B------:R-:W-:Y:S01]  /*0f80*/  ISETP.LT.OR P6, PT, R19, 0x41, P6 ;  /* 0x000000411300780c */ /* 0x000fe200037c1670 */
[----:B------:R-:W-:Y:S01]  /*0f90*/  IMAD.IADD R45, R25, 0x1, R44 ;  /* 0x00000001192d7824 */ /* 0x000fe200078e022c */
[----:B------:R-:W-:Y:S01]  /*0fa0*/  LEA.HI.X R43, R46, c[0x0][0x1c4], R14, 0x1, P0 ;  /* 0x000071002e2b7a11 */ /* 0x000fe200000f0c0e */
[----:B------:R-:W-:Y:S01]  /*0fb0*/  IMAD.SHL.U32 R5, R5, 0x2, RZ ;  /* 0x0000000205057824 */ /* 0x000fe200078e00ff */
[----:B------:R-:W-:Y:S01]  /*0fc0*/  LEA.HI.X R227, R40, c[0x0][0x284], R6, 0x2, P1 ;  /* 0x0000a10028e37a11 */ /* 0x000fe200008f1406 */
[----:B------:R-:W-:Y:S01]  /*0fd0*/  IMAD.MOV.U32 R25, RZ, RZ, c[0x0][0x1d8] ;  /* 0x00007600ff197624 */ /* 0x000fe200078e00ff */
[----:B------:R-:W-:Y:S01]  /*0fe0*/  ISETP.LT.OR P1, PT, R19, 0x1, P5 ;  /* 0x000000011300780c */ /* 0x000fe20002f21670 */
[----:B------:R-:W-:Y:S01]  /*0ff0*/  IMAD.MOV.U32 R6, RZ, RZ, c[0x0][0x1dc] ;  /* 0x00007700ff067624 */ /* 0x000fe200078e00ff */
[----:B------:R-:W-:Y:S01]  /*1000*/  @!PT LDS RZ, [RZ] ;  /* 0x00000000fffff984 */ /* 0x000fe20000000800 */
[----:B------:R-:W-:Y:S01]  /*1010*/  @!PT LDS RZ, [RZ] ;  /* 0x00000000fffff984 */ /* 0x000fe20000000800 */
[----:B------:R-:W-:Y:S01]  /*1020*/  @!PT LDS RZ, [RZ] ;  /* 0x00000000fffff984 */ /* 0x000fe20000000800 */
[----:B------:R1:W-:Y:S01]  /*1030*/  LDGSTS.E.BYPASS.LTC128B.128 [R5+0x6080], [R42.64], !P3 ;  /* 0x060800002a057fae */ /* 0x0003e2000d901d44 */
[C---:B------:R-:W-:Y:S01]  /*1040*/  IMAD.IADD R26, R2.reuse, 0x1, -R27 ;  /* 0x00000001021a7824 */ /* 0x040fe200078e0a1b */
[----:B------:R-:W-:Y:S01]  /*1050*/  LEA R40, P0, R25, R42, 0x7 ;  /* 0x0000002a19287211 */ /* 0x000fe200078038ff */
[----:B------:R-:W-:Y:S01]  /*1060*/  IMAD R15, R15, c[0x0][0x1b8], RZ ;  /* 0x00006e000f0f7a24 */ /* 0x000fe200078e02ff */
[----:B------:R1:W-:Y:S01]  /*1070*/  LDGSTS.E.BYPASS.LTC128B.128 [R5+0x8080], [R42.64+0x40], !P2 ;  /* 0x080800402a057fae */ /* 0x0003e2000d101d44 */
[----:B------:R-:W-:Y:S01]  /*1080*/  ISETP.LT.OR P2, PT, R19, 0x41, P4 ;  /* 0x000000411300780c */ /* 0x000fe20002741670 */
[----:B------:R-:W-:Y:S01]  /*1090*/  IMAD.MOV.U32 R44, RZ, RZ, R24 ;  /* 0x000000ffff2c7224 */ /* 0x000fe200078e0018 */
[----:B------:R-:W-:Y:S01]  /*10a0*/  LEA.HI.X R41, R25, R43, R6, 0x7, P0 ;  /* 0x0000002b19297211 */ /* 0x000fe200000f3c06 */
[----:B------:R-:W-:Y:S01]  /*10b0*/  IMAD.IADD R24, R2, 0x1, -R23 ;  /* 0x0000000102187824 */ /* 0x000fe200078e0a17 */
[----:B------:R-:W-:Y:S01]  /*10c0*/  LEA.HI R6, R9, R2, RZ, 0x6 ;  /* 0x0000000209067211 */ /* 0x000fe200078f30ff */
[----:B------:R-:W-:Y:S01]  /*10d0*/  IMAD R15, R30, c[0x0][0x1bc], R15 ;  /* 0x00006f001e0f7a24 */ /* 0x000fe200078e020f */
[----:B------:R-:W-:Y:S01]  /*10e0*/  LEA.HI R14, R26, R26, RZ, 0x1 ;  /* 0x0000001a1a0e7211 */ /* 0x000fe200078f08ff */
[----:B------:R1:W-:Y:S01]  /*10f0*/  LDGSTS.E.BYPASS.LTC128B.128 [R5+0xa080], [R42.64+0x80], !P1 ;  /* 0x0a0800802a057fae */ /* 0x0003e2000c901d44 */
[----:B------:R-:W-:Y:S01]  /*1100*/  SHF.R.S32.HI R6, RZ, 0x6, R6 ;  /* 0x00000006ff067819 */ /* 0x000fe20000011406 */
[----:B------:R-:W-:Y:S01]  /*1110*/  IMAD.WIDE.U32 R30, R30, c[0x0][0x1b8], R44 ;  /* 0x00006e001e1e7a25 */ /* 0x000fe200078e002c */
[----:B------:R-:W-:-:S02]  /*1120*/  LOP3.LUT R25, R14, 0x7fffffe, RZ, 0xc0, !PT ;  /* 0x07fffffe0e197812 */ /* 0x000fc400078ec0ff */
[----:B------:R-:W-:Y:S01]  /*1130*/  ISETP.GE.AND P0, PT, R12, c[0x0][0x19c], PT ;  /* 0x000067000c007a0c */ /* 0x000fe20003f06270 */
[----:B------:R-:W-:Y:S01]  /*1140*/  IMAD R213, R7, 0x4, R6 ;  /* 0x0000000407d57824 */ /* 0x000fe200078e0206 */
[----:B------:R-:W-:Y:S01]  /*1150*/  ISETP.GE.AND P4, PT, R4, c[0x0][0x19c], PT ;  /* 0x0000670004007a0c */ /* 0x000fe20003f86270 */
[----:B------:R-:W-:Y:S01]  /*1160*/  IMAD.IADD R16, R26, 0x1, -R25 ;  /* 0x000000011a107824 */ /* 0x000fe200078e0a19 */
[----:B------:R-:W-:Y:S01]  /*1170*/  ISETP.GE.AND P3, PT, R216, c[0x0][0x19c], PT ;  /* 0x00006700d8007a0c */ /* 0x000fe20003f66270 */
[----:B------:R1:W-:Y:S01]  /*1180*/  LDGSTS.E.BYPASS.LTC128B.128 [R5+0x7080], [R40.64], !P2 ;  /* 0x0708000028057fae */ /* 0x0003e2000d101d44 */
[----:B------:R-:W-:Y:S01]  /*1190*/  ISETP.LT.OR P5, PT, R19, 0x41, P5 ;  /* 0x000000411300780c */ /* 0x000fe20002fa1670 */
[----:B------:R-:W-:Y:S01]  /*11a0*/  IMAD R213, R213, 0x8, R16 ;  /* 0x00000008d5d57824 */ /* 0x000fe200078e0210 */
[C---:B------:R-:W-:Y:S01]  /*11b0*/  ISETP.LT.OR P1, PT, R19.reuse, 0x1, P0 ;  /* 0x000000011300780c */ /* 0x040fe20000721670 */
[----:B------:R1:W-:Y:S01]  /*11c0*/  LDGSTS.E.BYPASS.LTC128B.128 [R5+0x9080], [R40.64+0x40], !P6 ;  /* 0x0908004028057fae */ /* 0x0003e2000f101d44 */
[----:B------:R-:W-:Y:S01]  /*11d0*/  ISETP.LT.OR P2, PT, R19, 0x1, P4 ;  /* 0x000000011300780c */ /* 0x000fe20002741670 */
[----:B------:R-:W-:Y:S01]  /*11e0*/  IMAD R16, R37, c[0x0][0x1a8], RZ ;  /* 0x00006a0025107a24 */ /* 0x000fe200078e02ff */
[----:B------:R-:W-:Y:S01]  /*11f0*/  ISETP.LT.OR P6, PT, R19, 0x1, P3 ;  /* 0x000000011300780c */ /* 0x000fe20001fc1670 */
[----:B------:R-:W-:Y:S01]  /*1200*/  IMAD.IADD R31, R31, 0x1, R15 ;  /* 0x000000011f1f7824 */ /* 0x000fe200078e020f */
[C---:B------:R-:W-:Y:S01]  /*1210*/  ISETP.LT.OR P0, PT, R19.reuse, 0x41, P0 ;  /* 0x000000411300780c */ /* 0x040fe20000701670 */
[C---:B------:R-:W-:Y:S01]  /*1220*/  IMAD R16, R36.reuse, c[0x0][0x1ac], R16 ;  /* 0x00006b0024107a24 */ /* 0x040fe200078e0210 */
[C---:B------:R-:W-:Y:S01]  /*1230*/  ISETP.LT.OR P4, PT, R19.reuse, 0x41, P4 ;  /* 0x000000411300780c */ /* 0x040fe20002781670 */
[----:B------:R-:W-:Y:S01]  /*1240*/  IMAD.WIDE.U32 R36, R36, c[0x0][0x1a8], R30 ;  /* 0x00006a0024247a25 */ /* 0x000fe200078e001e */
[----:B------:R-:W-:Y:S01]  /*1250*/  ISETP.LT.OR P3, PT, R19, 0x41, P3 ;  /* 0x000000411300780c */ /* 0x000fe20001f61670 */
[----:B------:R1:W-:Y:S01]  /*1260*/  LDGSTS.E.BYPASS.LTC128B.128 [R5+0xb080], [R40.64+0x80], !P5 ;  /* 0x0b08008028057fae */ /* 0x0003e2000e901d44 */
[-C--:B------:R-:W-:Y:S01]  /*1270*/  LEA.HI R19, R24, R24.reuse, RZ, 0x1 ;  /* 0x0000001818137211 */ /* 0x080fe200078f08ff */
[----:B------:R-:W-:Y:S01]  /*1280*/  IMAD.IADD R16, R37, 0x1, R16 ;  /* 0x0000000125107824 */ /* 0x000fe200078e0210 */
[----:B------:R-:W-:Y:S01]  /*1290*/  SHF.R.S32.HI R27, RZ, 0x1f, R24 ;  /* 0x0000001fff1b7819 */ /* 0x000fe20000011418 */
[----:B------:R-:W-:Y:S01]  /*12a0*/  IMAD R34, R33, c[0x0][0x17c], R34 ;  /* 0x00005f0021227a24 */ /* 0x000fe200078e0222 */
[----:B------:R-:W-:Y:S01]  /*12b0*/  LOP3.LUT R15, R19, 0x7fffffe, RZ, 0xc0, !PT ;  /* 0x07fffffe130f7812 */ /* 0x000fe200078ec0ff */
[----:B------:R-:W-:Y:S01]  /*12c0*/  IMAD.WIDE.U32 R38, R33, c[0x0][0x178], R12 ;  /* 0x00005e0021267a25 */ /* 0x000fe200078e000c */
[----:B------:R-:W-:-:S02]  /*12d0*/  LEA.HI R27, R27, R24, RZ, 0x3 ;  /* 0x000000181b1b7211 */ /* 0x000fc400078f18ff */
[----:B------:R-:W-:Y:S01]  /*12e0*/  LEA.HI R23, R17, R28, RZ, 0x1 ;  /* 0x0000001c11177211 */ /* 0x000fe200078f08ff */
[----:B------:R-:W-:Y:S01]  /*12f0*/  IMAD.IADD R22, R24, 0x1, -R15 ;  /* 0x0000000118167824 */ /* 0x000fe200078e0a0f */
[----:B------:R-:W-:Y:S01]  /*1300*/  LOP3.LUT R15, R27, 0xfffffff8, RZ, 0xc0, !PT ;  /* 0xfffffff81b0f7812 */ /* 0x000fe200078ec0ff */
[----:B------:R-:W-:Y:S01]  /*1310*/  IMAD.IADD R35, R39, 0x1, R34 ;  /* 0x0000000127237824 */ /* 0x000fe200078e0222 */
[----:B------:R-:W-:Y:S01]  /*1320*/  LEA R30, P5, R36, c[0x0][0x190], 0x1 ;  /* 0x00006400241e7a11 */ /* 0x000fe200078a08ff */
[----:B------:R-:W-:Y:S01]  /*1330*/  IMAD.MOV.U32 R34, RZ, RZ, R38 ;  /* 0x000000ffff227224 */ /* 0x000fe200078e0026 */
[----:B------:R-:W-:Y:S01]  /*1340*/  LOP3.LUT R23, R23, 0xfffffffe, RZ, 0xc0, !PT ;  /* 0xfffffffe17177812 */ /* 0x000fe200078ec0ff */
[----:B------:R-:W-:Y:S01]  /*1350*/  IMAD.IADD R15, R24, 0x1, -R15 ;  /* 0x00000001180f7824 */ /* 0x000fe200078e0a0f */
[----:B------:R-:W-:Y:S01]  /*1360*/  LEA.HI.X R31, R36, c[0x0][0x194], R16, 0x1, P5 ;  /* 0x00006500241f7a11 */ /* 0x000fe200028f0c10 */
[----:B------:R-:W-:Y:S01]  /*1370*/  IMAD.MOV.U32 R24, RZ, RZ, c[0x0][0x1a8] ;  /* 0x00006a00ff187624 */ /* 0x000fe200078e00ff */
[----:B------:R-:W-:Y:S01]  /*1380*/  SHF.R.S32.HI R27, RZ, 0x3, R27 ;  /* 0x00000003ff1b7819 */ /* 0x000fe2000001141b */
[----:B------:R-:W-:Y:S01]  /*1390*/  IMAD.IADD R16, R28, 0x1, -R23 ;  /* 0x000000011c107824 */ /* 0x000fe200078e0a17 */
[----:B------:R-:W-:Y:S01]  /*13a0*/  IADD3 R234, R5, 0xc080, RZ ;  /* 0x0000c08005ea7810 */ /* 0x000fe20007ffe0ff */
[----:B------:R-:W-:Y:S01]  /*13b0*/  IMAD R25, R11, c[0x0][0x180], RZ ;  /* 0x000060000b197a24 */ /* 0x000fe200078e02ff */
[----:B------:R1:W-:Y:S01]  /*13c0*/  LDGSTS.E.BYPASS.LTC128B.128 [R5+0x80], [R30.64], !P1 ;  /* 0x000800001e057fae */ /* 0x0003e2000c901d44 */
[----:B------:R-:W-:Y:S01]  /*13d0*/  IMAD.MOV.U32 R23, RZ, RZ, c[0x0][0x1ac] ;  /* 0x00006b00ff177624 */ /* 0x000fe200078e00ff */
[----:B------:R-:W-:Y:S01]  /*13e0*/  IADD3 R231, R5, 0x12080, RZ ;  /* 0x0001208005e77810 */ /* 0x000fe20007ffe0ff */
[----:B------:R-:W-:Y:S01]  /*13f0*/  IMAD.SHL.U32 R210, R16, 0x400, RZ ;  /* 0x0000040010d27824 */ /* 0x000fe200078e00ff */
[----:B------:R1:W-:Y:S01]  /*1400*/  LDGSTS.E.BYPASS.LTC128B.128 [R5+0x2080], [R30.64+0x40], !P2 ;  /* 0x020800401e057fae */ /* 0x0003e2000d101d44 */
[----:B------:R-:W-:Y:S01]  /*1410*/  IMAD R211, R27, 0x8, R22 ;  /* 0x000000081bd37824 */ /* 0x000fe200078e0216 */
[----:B------:R-:W-:Y:S01]  /*1420*/  LEA R22, P5, R24, R30, 0x7 ;  /* 0x0000001e18167211 */ /* 0x000fe200078a38ff */
[----:B------:R-:W-:Y:S01]  /*1430*/  IMAD R25, R0, c[0x0][0x184], R25 ;  /* 0x0000610000197a24 */ /* 0x000fe200078e0219 */
[----:B------:R-:W-:Y:S01]  /*1440*/  ISETP.GE.AND P2, PT, R12, c[0x0][0x1fc], PT ;  /* 0x00007f000c007a0c */ /* 0x000fe20003f46270 */
[----:B------:R-:W-:Y:S01]  /*1450*/  IMAD.WIDE.U32 R34, R0, c[0x0][0x180], R34 ;  /* 0x0000600000227a25 */ /* 0x000fe200078e0022 */
[----:B------:R-:W-:Y:S01]  /*1460*/  LEA.HI.X R23, R24, R31, R23, 0x7, P5 ;  /* 0x0000001f18177211 */ /* 0x000fe200028f3c17 */
[----:B------:R1:W-:Y:S01]  /*1470*/  LDGSTS.E.BYPASS.LTC128B.128 [R5+0x4080], [R30.64+0x80], !P6 ;  /* 0x040800801e057fae */ /* 0x0003e2000f101d44 */
[----:B------:R-:W-:Y:S01]  /*1480*/  ISETP.GE.AND P5, PT, R12, c[0x0][0x16c], PT ;  /* 0x00005b000c007a0c */ /* 0x000fe20003fa6270 */
[----:B------:R-:W-:-:S02]  /*1490*/  IMAD R235, R235, 0x2, R210 ;  /* 0x00000002ebeb7824 */ /* 0x000fc400078e02d2 */
[----:B------:R-:W-:Y:S01]  /*14a0*/  IMAD R210, R27, 0x200, R210 ;  /* 0x000002001bd27824 */ /* 0x000fe200078e02d2 */
[----:B------:R-:W-:Y:S01]  /*14b0*/  SEL R218, RZ, 0x1, P5 ;  /* 0x00000001ffda7807 */ /* 0x000fe20002800000 */
[----:B------:R-:W-:Y:S01]  /*14c0*/  IMAD.WIDE.U32 R32, R33, c[0x0][0x208], R12 ;  /* 0x0000820021207a25 */ /* 0x000fe200078e000c */
[----:B------:R-:W-:Y:S01]  /*14d0*/  ISETP.GE.AND P5, PT, R216, c[0x0][0x16c], PT ;  /* 0x00005b00d8007a0c */ /* 0x000fe20003fa6270 */
[----:B------:R2:W-:Y:S02]  /*14e0*/  LDGSTS.E.BYPASS.LTC128B.128 [R5+0x1080], [R22.64], !P0 ;  /* 0x0108000016057fae */ /* 0x0005e4000c101d44 */
[----:B------:R-:W-:Y:S02]  /*14f0*/  IMAD.SHL.U32 R212, R26, 0x40, RZ ;  /* 0x000000401ad47824 */ /* 0x000fe400078e00ff */
[----:B------:R-:W-:Y:S01]  /*1500*/  IMAD.SHL.U32 R27, R28, 0x10, RZ ;  /* 0x000000101c1b7824 */ /* 0x000fe200078e00ff */
[----:B------:R2:W-:Y:S01]  /*1510*/  LDGSTS.E.BYPASS.LTC128B.128 [R5+0x3080], [R22.64+0x40], !P4 ;  /* 0x0308004016057fae */ /* 0x0005e2000e101d44 */
[----:B------:R-:W-:Y:S01]  /*1520*/  IMAD.IADD R29, R35, 0x1, R25 ;  /* 0x00000001231d7824 */ /* 0x000fe200078e0219 */
[----:B------:R-:W-:Y:S01]  /*1530*/  LOP3.LUT R212, R212, 0x1c0, RZ, 0xc0, !PT ;  /* 0x000001c0d4d47812 */ /* 0x000fe200078ec0ff */
[----:B------:R-:W-:Y:S01]  /*1540*/  IMAD.MOV.U32 R28, RZ, RZ, R34 ;  /* 0x000000ffff1c7224 */ /* 0x000fe200078e0022 */
[----:B------:R2:W-:Y:S01]  /*1550*/  LDGSTS.E.BYPASS.LTC128B.128 [R5+0x5080], [R22.64+0x80], !P3 ;  /* 0x0508008016057fae */ /* 0x0005e2000d901d44 */
[----:B------:R-:W-:Y:S01]  /*1560*/  IMAD R26, R20, c[0x0][0x188], RZ ;  /* 0x00006200141a7a24 */ /* 0x000fe200078e02ff */
[----:B------:R-:W-:Y:S01]  /*1570*/  LOP3.LUT R27, R212, 0x30, R27, 0xf8, !PT ;  /* 0x00000030d41b7812 */ /* 0x000fe200078ef81b */
[----:B------:R-:W-:Y:S01]  /*1580*/  IMAD.IADD R33, R33, 0x1, R21 ;  /* 0x0000000121217824 */ /* 0x000fe200078e0215 */
[----:B------:R-:W-:Y:S01]  /*1590*/  SHF.R.U32.HI R212, RZ, 0x3, R212 ;  /* 0x00000003ffd47819 */ /* 0x000fe200000116d4 */
[----:B------:R-:W-:Y:S01]  /*15a0*/  IMAD R21, R3, c[0x0][0x18c], R26 ;  /* 0x0000630003157a24 */ /* 0x000fe200078e021a */
[----:B------:R-:W-:Y:S01]  /*15b0*/  LOP3.LUT R27, R27, 0x8, R18, 0xf8, !PT ;  /* 0x000000081b1b7812 */ /* 0x000fe200078ef812 */
[----:B------:R-:W-:Y:S01]  /*15c0*/  IMAD.WIDE.U32 R28, R3, c[0x0][0x188], R28 ;  /* 0x00006200031c7a25 */ /* 0x000fe200078e001c */
[----:B------:R-:W0:Y:S02]  /*15d0*/  LDGDEPBAR ;  /* 0x00000000000079af */ /* 0x000e240000000000 */
[----:B------:R-:W-:Y:S01]  /*15e0*/  LOP3.LUT R212, R27, R212, RZ, 0x3c, !PT ;  /* 0x000000d41bd47212 */ /* 0x000fe200078e3cff */
[----:B------:R-:W-:Y:S01]  /*15f0*/  IMAD R25, R11, c[0x0][0x210], RZ ;  /* 0x000084000b197a24 */ /* 0x000fe200078e02ff */
[----:B------:R-:W-:Y:S01]  /*1600*/  SEL R11, RZ, 0x4, P5 ;  /* 0x00000004ff0b7807 */ /* 0x000fe20002800000 */
[----:B------:R-:W-:Y:S01]  /*1610*/  IMAD.IADD R21, R29, 0x1, R21 ;  /* 0x000000011d157824 */ /* 0x000fe200078e0215 */
[----:B------:R-:W-:Y:S01]  /*1620*/  ISETP.GE.AND P5, PT, R4, c[0x0][0x16c], PT ;  /* 0x00005b0004007a0c */ /* 0x000fe20003fa6270 */
[----:B------:R-:W-:Y:S01]  /*1630*/  IMAD R25, R0, c[0x0][0x214], R25 ;  /* 0x0000850000197a24 */ /* 0x000fe200078e0219 */
[----:B------:R-:W-:Y:S01]  /*1640*/  LEA R238, P1, R28, c[0x0][0x160], 0x1 ;  /* 0x000058001cee7a11 */ /* 0x000fe200078208ff */
[----:B------:R-:W-:Y:S01]  /*1650*/  IMAD.WIDE.U32 R32, R0, c[0x0][0x210], R32 ;  /* 0x0000840000207a25 */ /* 0x000fe200078e0020 */
[----:B------:R-:W-:-:S02]  /*1660*/  SEL R24, RZ, 0x2, P5 ;  /* 0x00000002ff187807 */ /* 0x000fc40002800000 */
[----:B------:R-:W-:Y:S01]  /*1670*/  LEA.HI.X R239, R28, c[0x0][0x164], R21, 0x1, P1 ;  /* 0x000059001cef7a11 */ /* 0x000fe200008f0c15 */
[----:B------:R-:W-:Y:S01]  /*1680*/  IMAD R26, R20, c[0x0][0x218], RZ ;  /* 0x00008600141a7a24 */ /* 0x000fe200078e02ff */
[----:B------:R-:W-:Y:S01]  /*1690*/  ISETP.GE.AND P1, PT, R4, c[0x0][0x1fc], PT ;  /* 0x00007f0004007a0c */ /* 0x000fe20003f26270 */
[----:B------:R-:W-:Y:S01]  /*16a0*/  IMAD.IADD R29, R33, 0x1, R25 ;  /* 0x00000001211d7824 */ /* 0x000fe200078e0219 */
[----:B------:R-:W-:Y:S01]  /*16b0*/  IADD3 R11, R11, R24, R218 ;  /* 0x000000180b0b7210 */ /* 0x000fe20007ffe0da */
[----:B------:R-:W-:Y:S01]  /*16c0*/  IMAD.MOV.U32 R28, RZ, RZ, R32 ;  /* 0x000000ffff1c7224 */ /* 0x000fe200078e0020 */
[----:B------:R-:W-:Y:S01]  /*16d0*/  SEL R21, RZ, 0xffffffff, P1 ;  /* 0xffffffffff157807 */ /* 0x000fe20000800000 */
[----:B------:R-:W-:Y:S01]  /*16e0*/  IMAD R24, R20, c[0x0][0x240], RZ ;  /* 0x0000900014187a24 */ /* 0x000fe200078e02ff */
[----:B------:R-:W-:Y:S01]  /*16f0*/  SEL R0, RZ, 0x1, P2 ;  /* 0x00000001ff007807 */ /* 0x000fe20001000000 */
[----:B------:R-:W-:Y:S01]  /*1700*/  IMAD R20, R3, c[0x0][0x21c], R26 ;  /* 0x0000870003147a24 */ /* 0x000fe200078e021a */
[----:B------:R-:W-:Y:S01]  /*1710*/  LOP3.LUT P2, RZ, R11, 0x1, RZ, 0xc0, !PT ;  /* 0x000000010bff7812 */ /* 0x000fe2000784c0ff */
[----:B------:R-:W-:Y:S01]  /*1720*/  IMAD.SHL.U32 R21, R21, 0x2, RZ ;  /* 0x0000000215157824 */ /* 0x000fe200078e00ff */
[----:B------:R-:W-:Y:S01]  /*1730*/  LOP3.LUT P6, RZ, R11, 0x2, RZ, 0xc0, !PT ;  /* 0x000000020bff7812 */ /* 0x000fe200078cc0ff */
[----:B------:R-:W-:Y:S01]  /*1740*/  IMAD.WIDE.U32 R26, R3, c[0x0][0x218], R28 ;  /* 0x00008600031a7a25 */ /* 0x000fe200078e001c */
[----:B------:R-:W-:-:S02]  /*1750*/  ISETP.GE.AND P1, PT, R216, c[0x0][0x1fc], PT ;  /* 0x00007f00d8007a0c */ /* 0x000fc40003f26270 */
[----:B------:R-:W-:Y:S01]  /*1760*/  LOP3.LUT P0, RZ, R11, 0x4, RZ, 0xc0, !PT ;  /* 0x000000040bff7812 */ /* 0x000fe2000780c0ff */
[C---:B------:R-:W-:Y:S01]  /*1770*/  IMAD R11, R3.reuse, c[0x0][0x244], R24 ;  /* 0x00009100030b7a24 */ /* 0x040fe200078e0218 */
[CC--:B------:R-:W-:Y:S01]  /*1780*/  ISETP.LE.OR P2, PT, R222.reuse, R221.reuse, !P2 ;  /* 0x000000ddde00720c */ /* 0x0c0fe20005743670 */
[----:B------:R-:W-:Y:S01]  /*1790*/  IMAD.WIDE.U32 R224, R3, c[0x0][0x240], R224 ;  /* 0x0000900003e07a25 */ /* 0x000fe200078e00e0 */
[--C-:B------:R-:W-:Y:S02]  /*17a0*/  SHF.R.S32.HI R3, RZ, 0x1, R19.reuse ;  /* 0x00000001ff037819 */ /* 0x100fe40000011413 */
[----:B------:R-:W-:Y:S01]  /*17b0*/  SHF.R.S32.HI R24, RZ, 0x1f, R19 ;  /* 0x0000001fff187819 */ /* 0x000fe20000011413 */
[----:B------:R-:W-:Y:S01]  /*17c0*/  IMAD.IADD R20, R27, 0x1, R20 ;  /* 0x000000011b147824 */ /* 0x000fe200078e0214 */
[----:B------:R-:W-:Y:S01]  /*17d0*/  ISETP.LE.OR P6, PT, R222, R221, !P6 ;  /* 0x000000ddde00720c */ /* 0x000fe200077c3670 */
[----:B------:R-:W-:Y:S01]  /*17e0*/  IMAD.IADD R10, R221, 0x1, -R10 ;  /* 0x00000001dd0a7824 */ /* 0x000fe200078e0a0a */
[----:B------:R-:W-:Y:S01]  /*17f0*/  SEL R19, RZ, 0x4, P1 ;  /* 0x00000004ff137807 */ /* 0x000fe20000800000 */
[----:B--2---:R-:W-:Y:S01]  /*1800*/  IMAD.SHL.U32 R23, R7, 0x10, RZ ;  /* 0x0000001007177824 */ /* 0x004fe200078e00ff */
[----:B------:R-:W-:Y:S01]  /*1810*/  LOP3.LUT R0, R21, 0x2, R0, 0xe2, !PT ;  /* 0x0000000215007812 */ /* 0x000fe200078ee200 */
[C---:B------:R-:W-:Y:S01]  /*1820*/  IMAD.SHL.U32 R214, R7.reuse, 0x8, RZ ;  /* 0x0000000807d67824 */ /* 0x040fe200078e00ff */
[----:B------:R-:W-:Y:S01]  /*1830*/  LEA R232, P1, R26, c[0x0][0x1f0], 0x1 ;  /* 0x00007c001ae87a11 */ /* 0x000fe200078208ff */
[----:B------:R1:W-:Y:S01]  /*1840*/  LDGSTS.E.BYPASS.LTC128B.128 [R5+0xc080], [R238.64], !P2 ;  /* 0x0c080000ee057fae */ /* 0x0003e2000d101d44 */
[----:B------:R-:W-:Y:S01]  /*1850*/  LOP3.LUT R0, R0, R19, RZ, 0xfc, !PT ;  /* 0x0000001300007212 */ /* 0x000fe200078efcff */
[----:B------:R-:W-:Y:S01]  /*1860*/  IMAD R212, R7, 0x200, R212 ;  /* 0x0000020007d47824 */ /* 0x000fe200078e02d4 */
[----:B------:R-:W-:Y:S01]  /*1870*/  LEA.HI.X R233, R26, c[0x0][0x1f4], R20, 0x1, P1 ;  /* 0x00007d001ae97a11 */ /* 0x000fe200008f0c14 */
[----:B------:R-:W-:Y:S01]  /*1880*/  IMAD.SHL.U32 R211, R211, 0x20, RZ ;  /* 0x00000020d3d37824 */ /* 0x000fe200078e00ff */
[----:B------:R-:W-:Y:S01]  /*1890*/  ISETP.GT.AND P1, PT, R2, 0xf, PT ;  /* 0x0000000f0200780c */ /* 0x000fe20003f24270 */
[----:B------:R1:W-:Y:S01]  /*18a0*/  LDGSTS.E.BYPASS.LTC128B.128 [R5+0xd080], [R238.64+0x40], !P6 ;  /* 0x0d080040ee057fae */ /* 0x0003e2000f101d44 */
[----:B------:R-:W-:Y:S01]  /*18b0*/  ISETP.LE.OR P0, PT, R222, R221, !P0 ;  /* 0x000000ddde00720c */ /* 0x000fe20004703670 */
[----:B------:R-:W-:Y:S01]  /*18c0*/  IMAD.IADD R230, R225, 0x1, R11 ;  /* 0x00000001e1e67824 */ /* 0x000fe200078e020b */
[----:B------:R-:W-:-:S02]  /*18d0*/  LOP3.LUT P4, RZ, R0, 0x1, RZ, 0xc0, !PT ;  /* 0x0000000100ff7812 */ /* 0x000fc4000788c0ff */
[----:B------:R-:W-:Y:S02]  /*18e0*/  LOP3.LUT P3, RZ, R0, 0x2, RZ, 0xc0, !PT ;  /* 0x0000000200ff7812 */ /* 0x000fe4000786c0ff */
[----:B------:R-:W-:Y:S02]  /*18f0*/  ISETP.LE.OR P6, PT, R222, R221, !P4 ;  /* 0x000000ddde00720c */ /* 0x000fe400067c3670 */
[----:B------:R-:W-:Y:S02]  /*1900*/  LOP3.LUT P2, RZ, R0, 0x4, RZ, 0xc0, !PT ;  /* 0x0000000400ff7812 */ /* 0x000fe4000784c0ff */
[----:B------:R-:W-:Y:S01]  /*1910*/  LEA.HI R0, R9, R2, RZ, 0x7 ;  /* 0x0000000209007211 */ /* 0x000fe200078f38ff */
[----:B------:R-:W-:Y:S01]  /*1920*/  IMAD.SHL.U32 R9, R6, 0x8, RZ ;  /* 0x0000000806097824 */ /* 0x000fe200078e00ff */
[----:B------:R-:W-:Y:S01]  /*1930*/  SHF.R.S32.HI R25, RZ, 0x1, R14 ;  /* 0x00000001ff197819 */ /* 0x000fe2000001140e */
[----:B------:R-:W-:Y:S01]  /*1940*/  @!P1 IMAD.SHL.U32 R19, R2, 0x10, RZ ;  /* 0x0000001002139824 */ /* 0x000fe200078e00ff */
[----:B------:R1:W-:Y:S01]  /*1950*/  LDGSTS.E.BYPASS.LTC128B.128 [R5+0xe080], [R238.64+0x80], !P0 ;  /* 0x0e080080ee057fae */ /* 0x0003e2000c101d44 */
[----:B------:R-:W-:-:S02]  /*1960*/  LEA.HI R24, R24, R3, RZ, 0x2 ;  /* 0x0000000318187211 */ /* 0x000fc400078f10ff */
[C---:B------:R-:W-:Y:S01]  /*1970*/  LOP3.LUT P0, RZ, R25.reuse, 0x2, RZ, 0xc0, !PT ;  /* 0x0000000219ff7812 */ /* 0x040fe2000780c0ff */
[----:B------:R-:W-:Y:S01]  /*1980*/  IMAD.SHL.U32 R25, R25, 0x40, RZ ;  /* 0x0000004019197824 */ /* 0x000fe200078e00ff */
[----:B------:R-:W-:Y:S01]  /*1990*/  LOP3.LUT R14, R9, 0x18, RZ, 0xc0, !PT ;  /* 0x00000018090e7812 */ /* 0x000fe200078ec0ff */
[----:B------:R-:W-:Y:S01]  /*19a0*/  IMAD.SHL.U32 R9, R10, 0x40, RZ ;  /* 0x000000400a097824 */ /* 0x000fe200078e00ff */
[----:B------:R2:W-:Y:S01]  /*19b0*/  @!P1 LDGSTS.E.BYPASS.LTC128B.128 [R19+0x18080], [R228.64] ;  /* 0x18080000e4139fae */ /* 0x0005e2000b901d44 */
[----:B------:R-:W-:Y:S02]  /*19c0*/  LOP3.LUT R24, R24, 0xfffffffc, RZ, 0xc0, !PT ;  /* 0xfffffffc18187812 */ /* 0x000fe400078ec0ff */
[----:B------:R-:W-:Y:S01]  /*19d0*/  LOP3.LUT R25, R25, 0xc0, RZ, 0xc0, !PT ;  /* 0x000000c019197812 */ /* 0x000fe200078ec0ff */
[----:B------:R-:W0:Y:S01]  /*19e0*/  LDGDEPBAR ;  /* 0x00000000000079af */ /* 0x000e220000000000 */
[----:B------:R-:W-:Y:S01]  /*19f0*/  LOP3.LUT R9, R9, 0x1c0, RZ, 0xc0, !PT ;  /* 0x000001c009097812 */ /* 0x000fe200078ec0ff */
[----:B------:R-:W-:Y:S01]  /*1a00*/  IMAD.IADD R3, R3, 0x1, -R24 ;  /* 0x0000000103037824 */ /* 0x000fe200078e0a18 */
[----:B------:R-:W-:Y:S01]  /*1a10*/  LOP3.LUT R21, R25, 0x8, R18, 0xf8, !PT ;  /* 0x0000000819157812 */ /* 0x000fe200078ef812 */
[----:B------:R1:W-:Y:S01]  /*1a20*/  LDGSTS.E.BYPASS.LTC128B.128 [R5+0x12080], [R232.64], !P6 ;  /* 0x12080000e8057fae */ /* 0x0003e2000f101d44 */
[----:B------:R-:W-:-:S02]  /*1a30*/  ISETP.LE.OR P6, PT, R222, R221, !P2 ;  /* 0x000000ddde00720c */ /* 0x000fc400057c3670 */
[----:B------:R-:W-:Y:S02]  /*1a40*/  SHF.R.U32.HI R18, RZ, 0x3, R9 ;  /* 0x00000003ff127819 */ /* 0x000fe40000011609 */
[----:B------:R-:W-:Y:S02]  /*1a50*/  SHF.R.U32.HI R20, RZ, 0x3, R25 ;  /* 0x00000003ff147819 */ /* 0x000fe40000011619 */
[----:B------:R-:W-:Y:S02]  /*1a60*/  LOP3.LUT R18, R18, R9, R14, 0x1e, !PT ;  /* 0x0000000912127212 */ /* 0x000fe400078e1e0e */
[----:B------:R-:W-:Y:S02]  /*1a70*/  LOP3.LUT R9, R17, 0xffffffe0, RZ, 0xc0, !PT ;  /* 0xffffffe011097812 */ /* 0x000fe400078ec0ff */
[----:B------:R-:W-:Y:S01]  /*1a80*/  SHF.R.U32.HI R0, RZ, 0x4, R0 ;  /* 0x00000004ff007819 */ /* 0x000fe20000011600 */
[----:B------:R-:W-:Y:S01]  /*1a90*/  IMAD.IADD R235, R235, 0x1, R18 ;  /* 0x00000001ebeb7824 */ /* 0x000fe200078e0212 */
[----:B------:R-:W-:Y:S01]  /*1aa0*/  LOP3.LUT R23, R23, 0x10, RZ, 0xc0, !PT ;  /* 0x0000001017177812 */ /* 0x000fe200078ec0ff */
[----:B------:R-:W-:Y:S01]  /*1ab0*/  IMAD.SHL.U32 R18, R3, 0x40, RZ ;  /* 0x0000004003127824 */ /* 0x000fe200078e00ff */
[----:B------:R-:W-:Y:S01]  /*1ac0*/  LOP3.LUT R20, R21, R20, RZ, 0x3c, !PT ;  /* 0x0000001415147212 */ /* 0x000fe200078e3cff */
[----:B------:R-:W-:Y:S01]  /*1ad0*/  IMAD.IADD R9, R2, 0x1, -R9 ;  /* 0x0000000102097824 */ /* 0x000fe200078e0a09 */
[----:B------:R-:W-:Y:S01]  /*1ae0*/  LOP3.LUT R0, R23, 0x8, R0, 0xf8, !PT ;  /* 0x0000000817007812 */ /* 0x000fe200078ef800 */
[----:B------:R-:W-:Y:S01]  /*1af0*/  IMAD.SHL.U32 R235, R235, 0x2, RZ ;  /* 0x00000002ebeb7824 */ /* 0x000fe200078e00ff */
[----:B--2---:R-:W-:Y:S01]  /*1b00*/  SEL R19, RZ, 0xffffffff, P5 ;  /* 0xffffffffff137807 */ /* 0x004fe20002800000 */
[----:B------:R-:W-:Y:S01]  /*1b10*/  IMAD.U32 R213, R213, 0x20, R20 ;  /* 0x00000020d5d57824 */ /* 0x000fe200078e0014 */
[----:B------:R-:W-:-:S02]  /*1b20*/  ISETP.LE.OR P5, PT, R222, R221, !P3 ;  /* 0x000000ddde00720c */ /* 0x000fc40005fa3670 */
[----:B------:R-:W-:Y:S01]  /*1b30*/  LOP3.LUT R18, R18, 0xc0, RZ, 0xc0, !PT ;  /* 0x000000c012127812 */ /* 0x000fe200078ec0ff */
[----:B------:R-:W-:Y:S01]  /*1b40*/  IMAD.SHL.U32 R19, R19, 0x2, RZ ;  /* 0x0000000213137824 */ /* 0x000fe200078e00ff */
[----:B------:R-:W-:Y:S02]  /*1b50*/  LOP3.LUT R214, R214, 0x8, RZ, 0xc0, !PT ;  /* 0x00000008d6d67812 */ /* 0x000fe400078ec0ff */
[----:B------:R-:W-:Y:S02]  /*1b60*/  SHF.R.U32.HI R17, RZ, 0x3, R18 ;  /* 0x00000003ff117819 */ /* 0x000fe40000011612 */
[----:B------:R-:W-:Y:S02]  /*1b70*/  SHF.R.S32.HI R20, RZ, 0x1f, R9 ;  /* 0x0000001fff147819 */ /* 0x000fe40000011409 */
[----:B------:R-:W-:Y:S01]  /*1b80*/  LOP3.LUT R218, R19, 0x2, R218, 0xe2, !PT ;  /* 0x0000000213da7812 */ /* 0x000fe200078ee2da */
[----:B------:R-:W-:Y:S01]  /*1b90*/  @!P1 IMAD.SHL.U32 R19, R2, 0x10, RZ ;  /* 0x0000001002139824 */ /* 0x000fe200078e00ff */
[----:B------:R-:W-:Y:S01]  /*1ba0*/  LOP3.LUT R0, R17, R0, R18, 0x1e, !PT ;  /* 0x0000000011007212 */ /* 0x000fe200078e1e12 */
[----:B------:R1:W-:Y:S01]  /*1bb0*/  LDGSTS.E.BYPASS.LTC128B.128 [R5+0x13080], [R232.64+0x40], !P5 ;  /* 0x13080040e8057fae */ /* 0x0003e2000e901d44 */
[----:B------:R-:W-:-:S02]  /*1bc0*/  LOP3.LUT P5, RZ, R15, 0x2, RZ, 0xc0, !PT ;  /* 0x000000020fff7812 */ /* 0x000fc400078ac0ff */
[----:B------:R-:W-:Y:S01]  /*1bd0*/  SEL R204, R215, 0xfffffff0, !P0 ;  /* 0xfffffff0d7cc7807 */ /* 0x000fe20004000000 */
[----:B------:R1:W-:Y:S01]  /*1be0*/  LDGSTS.E.BYPASS.LTC128B.128 [R5+0x14080], [R232.64+0x80], !P6 ;  /* 0x14080080e8057fae */ /* 0x0003e2000f101d44 */
[C---:B------:R-:W-:Y:S01]  /*1bf0*/  LOP3.LUT P6, RZ, R15.reuse, 0x4, RZ, 0xc0, !PT ;  /* 0x000000040fff7812 */ /* 0x040fe200078cc0ff */
[----:B------:R-:W-:Y:S01]  /*1c00*/  IMAD.SHL.U32 R15, R15, 0x40, RZ ;  /* 0x000000400f0f7824 */ /* 0x000fe200078e00ff */
[----:B------:R-:W-:Y:S01]  /*1c10*/  SEL R207, R215, 0xfffffff0, !P5 ;  /* 0xfffffff0d7cf7807 */ /* 0x000fe20006800000 */
[----:B------:R-:W-:Y:S01]  /*1c20*/  IMAD.IADD R217, R211, 0x1, R0 ;  /* 0x00000001d3d97824 */ /* 0x000fe200078e0200 */
[----:B------:R-:W-:Y:S01]  /*1c30*/  ISETP.GE.AND P5, PT, R222, 0x41, PT ;  /* 0x00000041de00780c */ /* 0x000fe20003fa6270 */
[----:B------:R1:W-:Y:S01]  /*1c40*/  @!P1 LDGSTS.E.BYPASS.LTC128B.128 [R19+0x18280], [R226.64] ;  /* 0x18280000e2139fae */ /* 0x0003e2000b901d44 */
[----:B------:R-:W-:Y:S01]  /*1c50*/  LOP3.LUT R15, R15, 0x1c0, RZ, 0xc0, !PT ;  /* 0x000001c00f0f7812 */ /* 0x000fe200078ec0ff */
[----:B------:R-:W-:Y:S01]  /*1c60*/  IMAD.MOV.U32 R0, RZ, RZ, 0x20 ;  /* 0x00000020ff007424 */ /* 0x000fe200078e00ff */
[----:B------:R-:W-:Y:S01]  /*1c70*/  LOP3.LUT P0, RZ, R3, 0x2, RZ, 0xc0, !PT ;  /* 0x0000000203ff7812 */ /* 0x000fe2000780c0ff */
[----:B------:R-:W-:Y:S01]  /*1c80*/  IMAD R3, R16, 0x200, R211 ;  /* 0x0000020010037824 */ /* 0x000fe200078e02d3 */
[----:B------:R-:W-:Y:S01]  /*1c90*/  SHF.R.U32.HI R7, RZ, 0x3, R15 ;  /* 0x00000003ff077819 */ /* 0x000fe2000001160f */
[----:B------:R-:W0:Y:S01]  /*1ca0*/  LDGDEPBAR ;  /* 0x00000000000079af */ /* 0x000e220000000000 */
[----:B------:R-:W-:-:S02]  /*1cb0*/  LOP3.LUT R14, R17, R18, R14, 0x1e, !PT ;  /* 0x00000012110e7212 */ /* 0x000fc400078e1e0e */
[----:B------:R-:W-:Y:S01]  /*1cc0*/  LOP3.LUT R15, R7, R15, R214, 0x1e, !PT ;  /* 0x0000000f070f7212 */ /* 0x000fe200078e1ed6 */
[----:B------:R-:W0:Y:S01]  /*1cd0*/  LDGDEPBAR ;  /* 0x00000000000079af */ /* 0x000e220000000000 */
[----:B------:R-:W-:Y:S01]  /*1ce0*/  LEA.HI R7, R20, R9, RZ, 0x2 ;  /* 0x0000000914077211 */ /* 0x000fe200078f10ff */
[----:B------:R-:W-:Y:S01]  /*1cf0*/  IMAD.IADD R211, R211, 0x1, R14 ;  /* 0x00000001d3d37824 */ /* 0x000fe200078e020e */
[----:B------:R-:W-:Y:S01]  /*1d00*/  LOP3.LUT R214, R17, R18, R214, 0x1e, !PT ;  /* 0x0000001211d67212 */ /* 0x000fe200078e1ed6 */
[----:B------:R-:W-:Y:S01]  /*1d10*/  IMAD.IADD R210, R210, 0x1, R15 ;  /* 0x00000001d2d27824 */ /* 0x000fe200078e020f */
[----:B------:R-:W-:Y:S02]  /*1d20*/  SHF.R.S32.HI R219, RZ, 0x2, R7 ;  /* 0x00000002ffdb7819 */ /* 0x000fe40000011407 */
[----:B------:R-:W-:Y:S01]  /*1d30*/  SEL R0, R0, 0xffffffe0, !P6 ;  /* 0xffffffe000007807 */ /* 0x000fe20007000000 */
[----:B------:R-:W-:Y:S01]  /*1d40*/  IMAD.IADD R214, R3, 0x1, R214 ;  /* 0x0000000103d67824 */ /* 0x000fe200078e02d6 */
[----:B------:R-:W-:Y:S01]  /*1d50*/  SEL R215, R215, 0xfffffff0, !P0 ;  /* 0xfffffff0d7d77807 */ /* 0x000fe20004000000 */
[----:B------:R-:W-:Y:S01]  /*1d60*/  IMAD R219, R16, 0x10, R219 ;  /* 0x0000001010db7824 */ /* 0x000fe200078e02db */
[----:B------:R-:W-:Y:S01]  /*1d70*/  IADD3 R3, R235, 0x18480, RZ ;  /* 0x00018480eb037810 */ /* 0x000fe20007ffe0ff */
[----:B------:R-:W-:Y:S05]  /*1d80*/  @!P5 BRA `(.L_x_718) ;  /* 0x000001700000d947 */ /* 0x000fea0003800000 */
[----:B------:R-:W-:Y:S01]  /*1d90*/  IMAD.MOV.U32 R16, RZ, RZ, c[0x0][0x208] ;  /* 0x00008200ff107624 */ /* 0x000fe200078e00ff */
[----:B------:R-:W-:Y:S01]  /*1da0*/  BSSY B0, `(.L_x_718) ;  /* 0x0000015000007945 */ /* 0x000fe20003800000 */
[----:B------:R-:W-:-:S02]  /*1db0*/  IMAD.MOV.U32 R13, RZ, RZ, 0x6 ;  /* 0x00000006ff0d7424 */ /* 0x000fc400078e00ff */
[----:B------:R-:W-:-:S03]  /*1dc0*/  IMAD.SHL.U32 R14, R16, 0x40, RZ ;  /* 0x00000040100e7824 */ /* 0x000fc600078e00ff */
[----:B------:R-:W-:Y:S01]  /*1dd0*/  SHF.L.U64.HI R13, R16, R13, c[0x0][0x20c] ;  /* 0x00008300100d7619 */ /* 0x000fe2000001020d */
[----:B------:R-:W-:Y:S01]  /*1de0*/  IMAD.SHL.U32 R11, R14, 0x2, RZ ;  /* 0x000000020e0b7824 */ /* 0x000fe200078e00ff */
[----:B------:R-:W-:Y:S02]  /*1df0*/  IADD3 R16, R222, -0x40, RZ ;  /* 0xffffffc0de107810 */ /* 0x000fe40007ffe0ff */
[----:B------:R-:W-:Y:S02]  /*1e00*/  SHF.L.U64.HI R13, R14, 0x1, R13 ;  /* 0x000000010e0d7819 */ /* 0x000fe4000001020d */
[----:B------:R-:W-:Y:S02]  /*1e10*/  IADD3 R14, P5, P0, R11, 0x80, R232 ;  /* 0x000000800b0e7810 */ /* 0x000fe400078be0e8 */
[----:B------:R-:W-:Y:S02]  /*1e20*/  ISETP.GT.AND P6, PT, R16, R221, PT ;  /* 0x000000dd1000720c */ /* 0x000fe40003fc4270 */
[----:B------:R-:W-:-:S02]  /*1e30*/  IADD3.X R15, R13, RZ, R233, P5, P0 ;  /* 0x000000ff0d0f7210 */ /* 0x000fc40002fe04e9 */
[----:B------:R-:W-:Y:S02]  /*1e40*/  IADD3 R16, P0, R11, R232, RZ ;  /* 0x000000e80b107210 */ /* 0x000fe40007f1e0ff */
[----:B------:R-:W-:-:S03]  /*1e50*/  ISETP.GE.OR P5, PT, R12, c[0x0][0x1fc], !P6 ;  /* 0x00007f000c007a0c */ /* 0x000fc600077a6670 */
[----:B------:R-:W-:Y:S01]  /*1e60*/  IMAD.X R17, R13, 0x1, R233, P0 ;  /* 0x000000010d117824 */ /* 0x000fe200000e06e9 */
[----:B------:R-:W-:Y:S02]  /*1e70*/  ISETP.GE.OR P0, PT, R4, c[0x0][0x1fc], !P6 ;  /* 0x00007f0004007a0c */ /* 0x000fe40007706670 */
[----:B------:R-:W-:-:S07]  /*1e80*/  ISETP.GE.OR P6, PT, R216, c[0x0][0x1fc], !P6 ;  /* 0x00007f00d8007a0c */ /* 0x000fce00077c6670 */
[----:B------:R2:W-:Y:S04]  /*1e90*/  LDGSTS.E.BYPASS.LTC128B.128 [R5+0x15080], [R16.64], !P5 ;  /* 0x1508000010057fae */ /* 0x0005e8000e901d44 */
[----:B------:R2:W-:Y:S04]  /*1ea0*/  LDGSTS.E.BYPASS.LTC128B.128 [R5+0x16080], [R16.64+0x40], !P0 ;  /* 0x1608004010057fae */ /* 0x0005e8000c101d44 */
[----:B------:R2:W-:Y:S01]  /*1eb0*/  LDGSTS.E.BYPASS.LTC128B.128 [R5+0x17080], [R14.64], !P6 ;  /* 0x170800000e057fae */ /* 0x0005e2000f101d44 */
[----:B------:R-:W-:Y:S05]  /*1ec0*/  @P1 BRA `(.L_x_719) ;  /* 0x0000002000001947 */ /* 0x000fea0003800000 */
[----:B-12---:R-:W-:-:S05]  /*1ed0*/  SHF.L.U32 R5, R2, 0x4, RZ ;  /* 0x0000000402057819 */ /* 0x006fca00000006ff */
[----:B------:R1:W-:Y:S02]  /*1ee0*/  LDGSTS.E.BYPASS.LTC128B.128 [R5+0x18380], [R226.64+0x100] ;  /* 0x18380100e2057fae */ /* 0x0003e4000b901d44 */
.L_x_719:
[----:B------:R-:W-:Y:S05]  /*1ef0*/  BSYNC B0 ;  /* 0x0000000000007941 */ /* 0x000fea0003800000 */
.L_x_718:
[----:B-12---:R-:W-:Y:S01]  /*1f00*/  SHF.R.S32.HI R5, RZ, 0x1f, R6 ;  /* 0x0000001fff057819 */ /* 0x006fe20000011406 */
[----:B------:R-:W0:Y:S01]  /*1f10*/  LDGDEPBAR ;  /* 0x00000000000079af */ /* 0x000e220000000000 */
[----:B------:R-:W-:Y:S01]  /*1f20*/  LOP3.LUT P0, RZ, R10, 0x4, RZ, 0xc0, !PT ;  /* 0x000000040aff7812 */ /* 0x000fe2000780c0ff */
[----:B------:R-:W-:Y:S01]  /*1f30*/  IMAD.SHL.U32 R213, R213, 0x2, RZ ;  /* 0x00000002d5d57824 */ /* 0x000fe200078e00ff */
[----:B------:R-:W-:Y:S01]  /*1f40*/  LEA.HI R5, R5, R6, RZ, 0x2 ;  /* 0x0000000605057211 */ /* 0x000fe200078f10ff */
[----:B------:R-:W-:Y:S01]  /*1f50*/  IMAD.SHL.U32 R212, R212, 0x2, RZ ;  /* 0x00000002d4d47824 */ /* 0x000fe200078e00ff */
[----:B------:R-:W-:Y:S01]  /*1f60*/  IADD3 R242, R222, 0x3f, RZ ;  /* 0x0000003fdef27810 */ /* 0x000fe20007ffe0ff */
[----:B------:R-:W-:Y:S01]  /*1f70*/  IMAD.MOV.U32 R241, RZ, RZ, 0x1 ;  /* 0x00000001fff17424 */ /* 0x000fe200078e00ff */
[----:B------:R-:W-:Y:S01]  /*1f80*/  LOP3.LUT R5, R5, 0xfffffffc, RZ, 0xc0, !PT ;  /* 0xfffffffc05057812 */ /* 0x000fe200078ec0ff */
[----:B------:R-:W-:Y:S01]  /*1f90*/  IMAD.MOV.U32 R244, RZ, RZ, RZ ;  /* 0x000000fffff47224 */ /* 0x000fe200078e00ff */
[----:B------:R-:W-:Y:S01]  /*1fa0*/  LEA R210, R210, 0x1c480, 0x1 ;  /* 0x0001c480d2d27811 */ /* 0x000fe200078e08ff */
[----:B------:R-:W-:Y:S01]  /*1fb0*/  IMAD.MOV.U32 R240, RZ, RZ, RZ ;  /* 0x000000fffff07224 */ /* 0x000fe200078e00ff */
[----:B------:R-:W-:Y:S01]  /*1fc0*/  LOP3.LUT R236, R7, 0xfffffffc, RZ, 0xc0, !PT ;  /* 0xfffffffc07ec7812 */ /* 0x000fe200078ec0ff */
[----:B------:R-:W-:Y:S01]  /*1fd0*/  IMAD.IADD R5, R6, 0x1, -R5 ;  /* 0x0000000106057824 */ /* 0x000fe200078e0a05 */
[----:B------:R-:W-:Y:S01]  /*1fe0*/  SHF.R.S32.HI R7, RZ, 0x1f, R242 ;  /* 0x0000001fff077819 */ /* 0x000fe200000114f2 */
[----:B------:R-:W-:Y:S01]  /*1ff0*/  IMAD R209, R207, 0x2, R210 ;  /* 0x00000002cfd17824 */ /* 0x000fe200078e02d2 */
[----:B------:R-:W-:Y:S01]  /*2000*/  LEA R208, R0, R210, 0x1 ;  /* 0x000000d200d07211 */ /* 0x000fe200078e08ff */
[----:B------:R-:W-:Y:S01]  /*2010*/  IMAD.IADD R236, R9, 0x1, -R236 ;  /* 0x0000000109ec7824 */ /* 0x000fe200078e0aec */
[----:B------:R-:W-:Y:S01]  /*2020*/  LEA.HI R242, R7, R242, RZ, 0x6 ;  /* 0x000000f207f27211 */ /* 0x000fe200078f30ff */
[----:B------:R-:W-:Y:S01]  /*2030*/  IMAD R5, R5, -0x8, R8 ;  /* 0xfffffff805057824 */ /* 0x000fe200078e0208 */
[----:B------:R-:W-:Y:S01]  /*2040*/  IADD3 R237, R235, 0x184c0, RZ ;  /* 0x000184c0ebed7810 */ /* 0x000fe20007ffe0ff */
[----:B------:R-:W-:Y:S01]  /*2050*/  CS2R R162, SRZ ;  /* 0x0000000000a27805 */ /* 0x000fe2000001ff00 */
[----:B------:R-:W-:Y:S01]  /*2060*/  @P0 IADD3 R237, R3, -0x40, RZ ;  /* 0xffffffc003ed0810 */ /* 0x000fe20007ffe0ff */
[----:B------:R-:W-:Y:S01]  /*2070*/  IMAD R236, R236, -0x2, R5 ;  /* 0xfffffffeecec7824 */ /* 0x000fe200078e0205 */
[----:B------:R-:W-:Y:S01]  /*2080*/  LEA R211, R211, 0x80, 0x1 ;  /* 0x00000080d3d37811 */ /* 0x000fe200078e08ff */
[----:B------:R-:W-:Y:S01]  /*2090*/  CS2R R160, SRZ ;  /* 0x0000000000a07805 */ /* 0x000fe2000001ff00 */
        /* <DEDUP_REMOVED lines=50> */
[----:B------:R-:W-:Y:S01]  /*23c0*/  SHF.R.S32.HI R242, RZ, 0x6, R242 ;  /* 0x00000006fff27819 */ /* 0x000fe200000114f2 */
[----:B------:R-:W-:-:S02]  /*23d0*/  IMAD.IADD R205, R214, 0x1, R215 ;  /* 0x00000001d6cd7824 */ /* 0x000fc400078e02d7 */
.L_x_722:
[----:B------:R-:W-:Y:S04]  /*23e0*/  DEPBAR.LE SB0, 0x1 ;  /* 0x000080400000791a */ /* 0x000fe80000000000 */
[----:B------:R-:W-:Y:S01]  /*23f0*/  BAR.SYNC.DEFER_BLOCKING 0x0 ;  /* 0x0000000000007b1d */ /* 0x000fe20000010000 */
[C---:B------:R-:W-:Y:S01]  /*2400*/  IMAD R2, R206.reuse, 0x1800, R214 ;  /* 0x00001800ce027824 */ /* 0x040fe200078e02d6 */
[C---:B------:R-:W-:Y:S01]  /*2410*/  LEA R192, R206.reuse, R219, 0x6 ;  /* 0x000000dbcec07211 */ /* 0x040fe200078e30ff */
[----:B------:R-:W-:Y:S01]  /*2420*/  IMAD R49, R206, 0x1800, R215 ;  /* 0x00001800ce317824 */ /* 0x000fe200078e02d7 */
[----:B------:R-:W-:Y:S02]  /*2430*/  IADD3 R243, R244, 0x1, RZ ;  /* 0x00000001f4f37810 */ /* 0x000fe40007ffe0ff */
[----:B------:R-:W-:Y:S01]  /*2440*/  SHF.L.U32 R3, R2, 0x1, RZ ;  /* 0x0000000102037819 */ /* 0x000fe200000006ff */
[----:B------:R-:W-:Y:S01]  /*2450*/  IMAD.SHL.U32 R245, R192, 0x4, RZ ;  /* 0x00000004c0f57824 */ /* 0x000fe200078e00ff */
[----:B------:R-:W-:Y:S02]  /*2460*/  IADD3 R48, R214, R49, RZ ;  /* 0x00000031d6307210 */ /* 0x000fe40007ffe0ff */
[----:B------:R-:W-:Y:S02]  /*2470*/  ISETP.GE.AND P0, PT, R243, R242, PT ;  /* 0x000000f2f300720c */ /* 0x000fe40003f06270 */
        /* <DEDUP_REMOVED lines=29> */
[----:B------:R-:W-:Y:S01]  /*2650*/  IMAD R56, R206, 0x1800, R205 ;  /* 0x00001800ce387824 */ /* 0x000fe200078e02cd */
[-C--:B------:R-:W-:Y:S04]  /*2660*/  HMMA.16816.F32.BF16 R12, R60, R58.reuse, R12 ;  /* 0x0000003a3c0c723c */ /* 0x080fe8000004180c */
[----:B------:R-:W-:Y:S04]  /*2670*/  IMAD.SHL.U32 R176, R56, 0x2, RZ ;  /* 0x0000000238b07824 */ /* 0x000fe800078e00ff */
[C---:B------:R-:W-:Y:S01]  /*2680*/  HMMA.16816.F32.BF16 R16, R52.reuse, R58, R16 ;  /* 0x0000003a3410723c */ /* 0x040fe20000041810 */
[----:B------:R-:W3:Y:S04]  /*2690*/  LDSM.16.M88.4 R56, [R176+0xd080] ;  /* 0x00d08000b038783b */ /* 0x000ee80000000200 */
[----:B------:R-:W4:Y:S03]  /*26a0*/  LDSM.16.M88.4 R168, [R176+0xd880] ;  /* 0x00d88000b0a8783b */ /* 0x000f260000000200 */
[-C--:B------:R-:W-:Y:S08]  /*26b0*/  HMMA.16816.F32.BF16 R20, R52, R64.reuse, R20 ;  /* 0x000000403414723c */ /* 0x080ff00000041814 */
        /* <DEDUP_REMOVED lines=54> */
[C---:B---34-:R-:W-:Y:S01]  /*2a20*/  IMAD.WIDE.U32 R36, R243.reuse, c[0x0][0x178], RZ ;  /* 0x00005e00f3247a25 */ /* 0x058fe200078e00ff */
[----:B------:R-:W-:Y:S02]  /*2a30*/  SHF.R.S32.HI R3, RZ, 0x1f, R243 ;  /* 0x0000001fff037819 */ /* 0x000fe400000114f3 */
[----:B------:R-:W-:Y:S01]  /*2a40*/  LOP3.LUT P5, RZ, R218, 0x1, RZ, 0xc0, !PT ;  /* 0x00000001daff7812 */ /* 0x000fe200078ac0ff */
[----:B--2---:R-:W-:Y:S01]  /*2a50*/  IMAD R2, R243, -0x40, R222 ;  /* 0xffffffc0f3027824 */ /* 0x004fe200078e02de */
[----:B------:R-:W-:Y:S01]  /*2a60*/  LEA R38, P0, R36, R238, 0x7 ;  /* 0x000000ee24267211 */ /* 0x000fe200078038ff */
[----:B------:R-:W-:Y:S03]  /*2a70*/  IMAD R3, R3, c[0x0][0x178], RZ ;  /* 0x00005e0003037a24 */ /* 0x000fe600078e02ff */
[CC--:B------:R-:W-:Y:S01]  /*2a80*/  ISETP.LE.OR P5, PT, R2.reuse, R221.reuse, !P5 ;  /* 0x000000dd0200720c */ /* 0x0c0fe20006fa3670 */
[----:B------:R-:W-:Y:S01]  /*2a90*/  IMAD R3, R243, c[0x0][0x17c], R3 ;  /* 0x00005f00f3037a24 */ /* 0x000fe200078e0203 */
[----:B------:R-:W-:Y:S03]  /*2aa0*/  ISETP.GT.AND P6, PT, R2, R221, PT ;  /* 0x000000dd0200720c */ /* 0x000fe60003fc4270 */
[----:B------:R-:W-:Y:S01]  /*2ab0*/  IMAD.IADD R3, R37, 0x1, R3 ;  /* 0x0000000125037824 */ /* 0x000fe200078e0203 */
[----:B------:R-:W-:Y:S01]  /*2ac0*/  ISETP.GE.OR P6, PT, R216, c[0x0][0x16c], !P6 ;  /* 0x00005b00d8007a0c */ /* 0x000fe200077c6670 */
[C---:B------:R-:W-:Y:S03]  /*2ad0*/  @!P1 IMAD R37, R241.reuse, 0x40, R220 ;  /* 0x00000040f1259824 */ /* 0x040fe600078e02dc */
[----:B------:R-:W-:Y:S01]  /*2ae0*/  LEA.HI.X R39, R36, R239, R3, 0x7, P0 ;  /* 0x000000ef24277211 */ /* 0x000fe200000f3c03 */
[----:B------:R-:W-:Y:S01]  /*2af0*/  IMAD R36, R241, 0x3000, R234 ;  /* 0x00003000f1247824 */ /* 0x000fe200078e02ea */
[----:B------:R-:W-:Y:S02]  /*2b00*/  LOP3.LUT P0, RZ, R218, 0x2, RZ, 0xc0, !PT ;  /* 0x00000002daff7812 */ /* 0x000fe4000780c0ff */
[----:B------:R-:W-:Y:S02]  /*2b10*/  @!P1 LEA R3, R244, 0x40, 0x6 ;  /* 0x00000040f4039811 */ /* 0x000fe400078e30ff */
[----:B------:R-:W-:Y:S01]  /*2b20*/  @!PT LDS RZ, [RZ] ;  /* 0x00000000fffff984 */ /* 0x000fe20000000800 */
[----:B------:R-:W-:Y:S01]  /*2b30*/  @!PT LDS RZ, [RZ] ;  /* 0x00000000fffff984 */ /* 0x000fe20000000800 */
[----:B------:R-:W-:Y:S01]  /*2b40*/  @!PT LDS RZ, [RZ] ;  /* 0x00000000fffff984 */ /* 0x000fe20000000800 */
[----:B------:R1:W-:Y:S01]  /*2b50*/  LDGSTS.E.BYPASS.LTC128B.128 [R36], [R38.64], !P5 ;  /* 0x0000000026247fae */ /* 0x0003e2000e901d44 */
[----:B------:R-:W-:Y:S01]  /*2b60*/  ISETP.LE.OR P0, PT, R2, R221, !P0 ;  /* 0x000000dd0200720c */ /* 0x000fe20004703670 */
[----:B------:R-:W-:Y:S02]  /*2b70*/  @!P1 IMAD.SHL.U32 R2, R37, 0x4, RZ ;  /* 0x0000000425029824 */ /* 0x000fe400078e00ff */
[----:B------:R-:W-:Y:S10]  /*2b80*/  @!P1 IMAD.WIDE R40, R3, 0x4, R228 ;  /* 0x0000000403289825 */ /* 0x000ff400078e02e4 */
[----:B------:R1:W-:Y:S04]  /*2b90*/  LDGSTS.E.BYPASS.LTC128B.128 [R36+0x1000], [R38.64+0x40], !P0 ;  /* 0x0100004026247fae */ /* 0x0003e8000c101d44 */
[----:B------:R1:W-:Y:S04]  /*2ba0*/  LDGSTS.E.BYPASS.LTC128B.128 [R36+0x2000], [R38.64+0x80], !P6 ;  /* 0x0200008026247fae */ /* 0x0003e8000f101d44 */
[----:B------:R1:W-:Y:S02]  /*2bb0*/  @!P1 LDGSTS.E.BYPASS.LTC128B.128 [R2+0x18080], [R40.64] ;  /* 0x1808000028029fae */ /* 0x0003e4000b901d44 */
.L_x_720:
[-C--:B-1234-:R-:W-:Y:S01]  /*2bc0*/  HMMA.16816.F32.BF16 R36, R164, R168.reuse, RZ ;  /* 0x000000a8a424723c */ /* 0x09efe200000418ff */
[----:B------:R-:W-:Y:S02]  /*2bd0*/  LDSM.16.M88.4 R196, [R213+0x8080] ;  /* 0x00808000d5c4783b */ /* 0x000fe40000000200 */
[C---:B------:R-:W-:Y:S02]  /*2be0*/  ISETP.GT.AND P5, PT, R236.reuse, RZ, PT ;  /* 0x000000ffec00720c */ /* 0x040fe40003fa4270 */
[----:B------:R-:W-:Y:S02]  /*2bf0*/  ISETP.GT.AND P0, PT, R236, 0x1, PT ;  /* 0x00000001ec00780c */ /* 0x000fe40003f04270 */
[----:B------:R-:W-:Y:S01]  /*2c00*/  FSEL R4, R4, -INF , P5 ;  /* 0xff80000004047808 */ /* 0x000fe20002800000 */
[C---:B------:R-:W-:Y:S01]  /*2c10*/  HMMA.16816.F32.BF16 R40, R172.reuse, R168, RZ ;  /* 0x000000a8ac28723c */ /* 0x040fe200000418ff */
[----:B------:R-:W0:Y:S01]  /*2c20*/  LDGDEPBAR ;  /* 0x00000000000079af */ /* 0x000e220000000000 */
[----:B------:R-:W-:Y:S02]  /*2c30*/  ISETP.GT.AND P6, PT, R236, 0x20, PT ;  /* 0x00000020ec00780c */ /* 0x000fe40003fc4270 */
[----:B------:R-:W-:Y:S02]  /*2c40*/  MOV R3, 0x1800 ;  /* 0x0000180000037802 */ /* 0x000fe40000000f00 */
[----:B------:R-:W-:Y:S02]  /*2c50*/  FSEL R16, R16, -INF , P6 ;  /* 0xff80000010107808 */ /* 0x000fe40003000000 */
[-C--:B------:R-:W-:Y:S01]  /*2c60*/  HMMA.16816.F32.BF16 R44, R172, R170.reuse, RZ ;  /* 0x000000aaac2c723c */ /* 0x080fe200000418ff */
[----:B------:R-:W-:Y:S05]  /*2c70*/  IMAD R3, R206, R3, 0x800 ;  /* 0x00000800ce037424 */ /* 0x000fea00078e0203 */
[-C--:B------:R-:W-:Y:S02]  /*2c80*/  IADD3 R168, R214, R3.reuse, RZ ;  /* 0x00000003d6a87210 */ /* 0x080fe40007ffe0ff */
[C---:B------:R-:W-:Y:S04]  /*2c90*/  HMMA.16816.F32.BF16 R48, R164.reuse, R170, RZ ;  /* 0x000000aaa430723c */ /* 0x040fe800000418ff */
[----:B------:R-:W-:Y:S02]  /*2ca0*/  SHF.L.U32 R2, R168, 0x1, RZ ;  /* 0x00000001a8027819 */ /* 0x000fe400000006ff */
[----:B------:R-:W-:Y:S02]  /*2cb0*/  IADD3 R168, R214, R3, R215 ;  /* 0x00000003d6a87210 */ /* 0x000fe40007ffe0d7 */
[-C--:B------:R-:W-:Y:S01]  /*2cc0*/  HMMA.16816.F32.BF16 R52, R164, R64.reuse, RZ ;  /* 0x00000040a434723c */ /* 0x080fe200000418ff */
[----:B------:R-:W1:Y:S03]  /*2cd0*/  LDSM.16.M88.4 R192, [R2+0x12080] ;  /* 0x0120800002c0783b */ /* 0x000e660000000200 */
[----:B------:R-:W-:Y:S04]  /*2ce0*/  SHF.L.U32 R3, R168, 0x1, RZ ;  /* 0x00000001a8037819 */ /* 0x000fe800000006ff */
        /* <DEDUP_REMOVED lines=34> */
[C---:B--2---:R-:W-:Y:S07]  /*2f10*/  HMMA.16816.F32.BF16 R40, R200.reuse, R196, R40 ;  /* 0x000000c4c828723c */ /* 0x044fee0000041828 */
[----:B------:R-:W-:Y:S01]  /*2f20*/  FSEL R197, R7, -INF , P0 ;  /* 0xff80000007c57808 */ /* 0x000fe20000000000 */
[-C--:B------:R-:W-:Y:S03]  /*2f30*/  HMMA.16816.F32.BF16 R44, R200, R198.reuse, R44 ;  /* 0x000000c6c82c723c */ /* 0x080fe6000004182c */
[----:B------:R-:W-:Y:S04]  /*2f40*/  ISETP.GT.AND P0, PT, R236, 0x40, PT ;  /* 0x00000040ec00780c */ /* 0x000fe80003f04270 */
[----:B------:R-:W-:Y:S01]  /*2f50*/  FSEL R20, R20, -INF , P0 ;  /* 0xff80000014147808 */ /* 0x000fe20000000000 */
[C---:B------:R-:W-:Y:S04]  /*2f60*/  HMMA.16816.F32.BF16 R48, R192.reuse, R198, R48 ;  /* 0x000000c6c030723c */ /* 0x040fe80000041830 */
[--C-:B------:R-:W-:Y:S03]  /*2f70*/  FFMA.FTZ R184, R20, c[0x0][0x29c], -R249.reuse ;  /* 0x0000a70014b87a23 */ /* 0x100fe600000108f9 */
[----:B------:R-:W-:Y:S01]  /*2f80*/  FSEL R199, R6, -INF , P5 ;  /* 0xff80000006c77808 */ /* 0x000fe20002800000 */
[-C--:B---3--:R-:W-:Y:S01]  /*2f90*/  HMMA.16816.F32.BF16 R52, R192, R164.reuse, R52 ;  /* 0x000000a4c034723c */ /* 0x088fe20000041834 */
[----:B------:R-:W1:Y:S01]  /*2fa0*/  LDSM.16.M88.4 R4, [R204+0x9080] ;  /* 0x00908000cc04783b */ /* 0x000e620000000200 */
[----:B------:R-:W-:Y:S01]  /*2fb0*/  MUFU.EX2 R184, R184 ;  /* 0x000000b800b87308 */ /* 0x000fe20000000800 */
[----:B------:R-:W-:Y:S04]  /*2fc0*/  ISETP.GT.AND P5, PT, R236, 0x21, PT ;  /* 0x00000021ec00780c */ /* 0x000fe80003fa4270 */
[----:B------:R-:W-:Y:S01]  /*2fd0*/  FSEL R8, R17, -INF , P5 ;  /* 0xff80000011087808 */ /* 0x000fe20002800000 */
[C---:B------:R-:W-:Y:S04]  /*2fe0*/  HMMA.16816.F32.BF16 R56, R200.reuse, R164, R56 ;  /* 0x000000a4c838723c */ /* 0x040fe80000041838 */
[----:B------:R-:W-:Y:S01]  /*2ff0*/  FSEL R190, R13, -INF , P5 ;  /* 0xff8000000dbe7808 */ /* 0x000fe20002800000 */
[--C-:B------:R-:W-:Y:S01]  /*3000*/  FFMA.FTZ R187, R8, c[0x0][0x29c], -R249.reuse ;  /* 0x0000a70008bb7a23 */ /* 0x100fe200000108f9 */
[----:B------:R-:W-:Y:S02]  /*3010*/  FSEL R191, R15, -INF , P5 ;  /* 0xff8000000fbf7808 */ /* 0x000fe40002800000 */
[-C--:B------:R-:W-:Y:S03]  /*3020*/  HMMA.16816.F32.BF16 R60, R200, R166.reuse, R60 ;  /* 0x000000a6c83c723c */ /* 0x080fe6000004183c */
[----:B------:R-:W2:Y:S01]  /*3030*/  MUFU.EX2 R187, R187 ;  /* 0x000000bb00bb7308 */ /* 0x000ea20000000800 */
[--C-:B------:R-:W-:Y:S03]  /*3040*/  FFMA.FTZ R191, R191, c[0x0][0x29c], -R246.reuse ;  /* 0x0000a700bfbf7a23 */ /* 0x100fe600000108f6 */
[----:B------:R-:W-:Y:S01]  /*3050*/  FSEL R203, R18, -INF , P6 ;  /* 0xff80000012cb7808 */ /* 0x000fe20003000000 */
[----:B------:R-:W-:Y:S01]  /*3060*/  HMMA.16816.F32.BF16 R64, R192, R166, R64 ;  /* 0x000000a6c040723c */ /* 0x000fe20000041840 */
[----:B------:R-:W-:Y:S03]  /*3070*/  LDSM.16.M88.4 R164, [R213+0xb080] ;  /* 0x00b08000d5a4783b */ /* 0x000fe60000000200 */
[----:B------:R-:W-:Y:S02]  /*3080*/  FSEL R201, R19, -INF , P5 ;  /* 0xff80000013c97808 */ /* 0x000fe40002800000 */
[----:B------:R-:W-:Y:S02]  /*3090*/  ISETP.GT.AND P5, PT, R236, 0x60, PT ;  /* 0x00000060ec00780c */ /* 0x000fe40003fa4270 */
[-C--:B----4-:R-:W-:Y:S05]  /*30a0*/  HMMA.16816.F32.BF16 R36, R168, R172.reuse, R36 ;  /* 0x000000aca824723c */ /* 0x090fea0000041824 */
[----:B------:R-:W-:Y:S02]  /*30b0*/  FSEL R192, R12, -INF , P6 ;  /* 0xff8000000cc07808 */ /* 0x000fe40003000000 */
[----:B------:R-:W-:Y:S01]  /*30c0*/  LDSM.16.M88.4 R12, [R213+0xa080] ;  /* 0x00a08000d50c783b */ /* 0x000fe20000000200 */
[C---:B------:R-:W-:Y:S04]  /*30d0*/  HMMA.16816.F32.BF16 R40, R176.reuse, R172, R40 ;  /* 0x000000acb028723c */ /* 0x040fe80000041828 */
[----:B------:R-:W-:Y:S02]  /*30e0*/  ISETP.GT.AND P6, PT, R236, 0x41, PT ;  /* 0x00000041ec00780c */ /* 0x000fe40003fc4270 */
[----:B------:R-:W-:Y:S02]  /*30f0*/  FSEL R16, R32, -INF , P5 ;  /* 0xff80000020107808 */ /* 0x000fe40002800000 */
[-C--:B------:R-:W-:Y:S04]  /*3100*/  HMMA.16816.F32.BF16 R44, R176, R174.reuse, R44 ;  /* 0x000000aeb02c723c */ /* 0x080fe8000004182c */
[----:B------:R-:W-:Y:S02]  /*3110*/  FSEL R8, R21, -INF , P6 ;  /* 0xff80000015087808 */ /* 0x000fe40003000000 */
[----:B------:R-:W-:Y:S02]  /*3120*/  FSEL R21, R22, -INF , P0 ;  /* 0xff80000016157808 */ /* 0x000fe40000000000 */
[C---:B------:R-:W-:Y:S04]  /*3130*/  HMMA.16816.F32.BF16 R48, R168.reuse, R174, R48 ;  /* 0x000000aea830723c */ /* 0x040fe80000041830 */
[--C-:B------:R-:W-:Y:S01]  /*3140*/  FFMA.FTZ R193, R8, c[0x0][0x29c], -R249.reuse ;  /* 0x0000a70008c17a23 */ /* 0x100fe200000108f9 */
[----:B------:R-:W-:Y:S01]  /*3150*/  FSEL R32, R24, -INF , P0 ;  /* 0xff80000018207808 */ /* 0x000fe20000000000 */
[----:B------:R-:W3:Y:S01]  /*3160*/  LDSM.16.M88.4 R8, [R2+0x13080] ;  /* 0x013080000208783b */ /* 0x000ee20000000200 */
[--C-:B------:R-:W-:Y:S01]  /*3170*/  FFMA.FTZ R24, R16, c[0x0][0x29c], -R249.reuse ;  /* 0x0000a70010187a23 */ /* 0x100fe200000108f9 */
[-C--:B-1----:R-:W-:Y:S02]  /*3180*/  HMMA.16816.F32.BF16 R52, R168, R4.reuse, R52 ;  /* 0x00000004a834723c */ /* 0x082fe40000041834 */
[----:B------:R-:W1:Y:S02]  /*3190*/  MUFU.EX2 R193, R193 ;  /* 0x000000c100c17308 */ /* 0x000e640000000800 */
[----:B------:R-:W-:Y:S02]  /*31a0*/  FSEL R27, R27, -INF , P6 ;  /* 0xff8000001b1b7808 */ /* 0x000fe40003000000 */
[----:B------:R4:W1:Y:S01]  /*31b0*/  LDSM.16.M88.4 R16, [R2+0x13880] ;  /* 0x013880000210783b */ /* 0x0008620000000200 */
[----:B------:R-:W-:Y:S01]  /*31c0*/  FSEL R195, R26, -INF , P0 ;  /* 0xff8000001ac37808 */ /* 0x000fe20000000000 */
[C---:B------:R-:W-:Y:S04]  /*31d0*/  HMMA.16816.F32.BF16 R56, R176.reuse, R4, R56 ;  /* 0x00000004b038723c */ /* 0x040fe80000041838 */
[----:B------:R-:W-:Y:S01]  /*31e0*/  FFMA.FTZ R27, R27, c[0x0][0x29c], -R246 ;  /* 0x0000a7001b1b7a23 */ /* 0x000fe200000108f6 */
[----:B------:R-:W-:Y:S01]  /*31f0*/  ISETP.GT.AND P0, PT, R236, 0x61, PT ;  /* 0x00000061ec00780c */ /* 0x000fe20003f04270 */
[----:B------:R-:W-:Y:S01]  /*3200*/  MUFU.EX2 R24, R24 ;  /* 0x0000001800187308 */ /* 0x000fe20000000800 */
[----:B------:R-:W-:Y:S01]  /*3210*/  FSEL R5, R23, -INF , P6 ;  /* 0xff80000017057808 */ /* 0x000fe20003000000 */
[-C--:B------:R-:W-:Y:S04]  /*3220*/  HMMA.16816.F32.BF16 R60, R176, R6.reuse, R60 ;  /* 0x00000006b03c723c */ /* 0x080fe8000004183c */
[----:B------:R-:W-:Y:S01]  /*3230*/  FSEL R20, R33, -INF , P0 ;  /* 0xff80000021147808 */ /* 0x000fe20000000000 */
[--C-:B------:R-:W-:Y:S01]  /*3240*/  FFMA.FTZ R33, R197, c[0x0][0x29c], -R248.reuse ;  /* 0x0000a700c5217a23 */ /* 0x100fe200000108f8 */
[----:B------:R-:W-:Y:S01]  /*3250*/  FSEL R31, R31, -INF , P0 ;  /* 0xff8000001f1f7808 */ /* 0x000fe20000000000 */
[--C-:B------:R-:W-:Y:S01]  /*3260*/  FFMA.FTZ R176, R21, c[0x0][0x29c], -R248.reuse ;  /* 0x0000a70015b07a23 */ /* 0x100fe200000108f8 */
[----:B------:R-:W-:Y:S03]  /*3270*/  HMMA.16816.F32.BF16 R64, R168, R6, R64 ;  /* 0x00000006a840723c */ /* 0x000fe60000041840 */
[----:B------:R-:W-:Y:S01]  /*3280*/  MUFU.EX2 R33, R33 ;  /* 0x0000002100217308 */ /* 0x000fe20000000800 */
[----:B------:R-:W-:Y:S01]  /*3290*/  FFMA.FTZ R249, R20, c[0x0][0x29c], -R249 ;  /* 0x0000a70014f97a23 */ /* 0x000fe200000108f9 */
[----:B------:R-:W-:Y:S01]  /*32a0*/  FSEL R35, R35, -INF , P0 ;  /* 0xff80000023237808 */ /* 0x000fe20000000000 */
[----:B------:R-:W-:Y:S01]  /*32b0*/  LDSM.16.M88.4 R20, [R204+0xa080] ;  /* 0x00a08000cc14783b */ /* 0x000fe20000000200 */
[----:B------:R-:W-:Y:S01]  /*32c0*/  FFMA.FTZ R179, R5, c[0x0][0x29c], -R248 ;  /* 0x0000a70005b37a23 */ /* 0x000fe200000108f8 */
[----:B------:R-:W-:Y:S01]  /*32d0*/  FSEL R28, R28, -INF , P5 ;  /* 0xff8000001c1c7808 */ /* 0x000fe20002800000 */
[----:B------:R-:W-:Y:S03]  /*32e0*/  FFMA.FTZ R195, R195, c[0x0][0x29c], -R246 ;  /* 0x0000a700c3c37a23 */ /* 0x000fe600000108f6 */
[--C-:B------:R-:W-:Y:S01]  /*32f0*/  FFMA.FTZ R26, R199, c[0x0][0x29c], -R248.reuse ;  /* 0x0000a700c71a7a23 */ /* 0x100fe200000108f8 */
[----:B------:R-:W-:Y:S01]  /*3300*/  MUFU.EX2 R249, R249 ;  /* 0x000000f900f97308 */ /* 0x000fe20000000800 */
[-C--:B---3--:R-:W-:Y:S01]  /*3310*/  HMMA.16816.F32.BF16 R36, R8, R12.reuse, R36 ;  /* 0x0000000c0824723c */ /* 0x088fe20000041824 */
[----:B------:R-:W3:Y:S04]  /*3320*/  LDSM.16.M88.4 R4, [R3+0x13080] ;  /* 0x013080000304783b */ /* 0x000ee80000000200 */
[--C-:B----4-:R-:W-:Y:S01]  /*3330*/  FFMA.FTZ R2, R203, c[0x0][0x29c], -R248.reuse ;  /* 0x0000a700cb027a23 */ /* 0x110fe200000108f8 */
[----:B------:R-:W-:Y:S01]  /*3340*/  FSEL R197, R34, -INF , P5 ;  /* 0xff80000022c57808 */ /* 0x000fe20002800000 */
[--C-:B------:R-:W-:Y:S01]  /*3350*/  FFMA.FTZ R177, R201, c[0x0][0x29c], -R248.reuse ;  /* 0x0000a700c9b17a23 */ /* 0x100fe200000108f8 */
[C---:B-1----:R-:W-:Y:S01]  /*3360*/  HMMA.16816.F32.BF16 R40, R16.reuse, R12, R40 ;  /* 0x0000000c1028723c */ /* 0x042fe20000041828 */
[----:B------:R-:W-:Y:S03]  /*3370*/  MUFU.EX2 R26, R26 ;  /* 0x0000001a001a7308 */ /* 0x000fe60000000800 */
[--C-:B------:R-:W-:Y:S02]  /*3380*/  FFMA.FTZ R34, R197, c[0x0][0x29c], -R248.reuse ;  /* 0x0000a700c5227a23 */ /* 0x100fe400000108f8 */
[----:B------:R-:W-:Y:S02]  /*3390*/  FFMA.FTZ R248, R35, c[0x0][0x29c], -R248 ;  /* 0x0000a70023f87a23 */ /* 0x000fe400000108f8 */
[-C--:B------:R-:W-:Y:S03]  /*33a0*/  HMMA.16816.F32.BF16 R44, R16, R14.reuse, R44 ;  /* 0x0000000e102c723c */ /* 0x080fe6000004182c */
[----:B------:R-:W-:Y:S01]  /*33b0*/  MUFU.EX2 R35, R248 ;  /* 0x000000f800237308 */ /* 0x000fe20000000800 */
[--C-:B------:R-:W-:Y:S04]  /*33c0*/  FFMA.FTZ R178, R188, c[0x0][0x29c], -R247.reuse ;  /* 0x0000a700bcb27a23 */ /* 0x100fe800000108f7 */
[C---:B------:R-:W-:Y:S01]  /*33d0*/  HMMA.16816.F32.BF16 R48, R8.reuse, R14, R48 ;  /* 0x0000000e0830723c */ /* 0x040fe20000041830 */
[----:B------:R-:W1:Y:S04]  /*33e0*/  LDSM.16.M88.4 R12, [R3+0x13880] ;  /* 0x01388000030c783b */ /* 0x000e680000000200 */
[----:B------:R-:W-:Y:S03]  /*33f0*/  MUFU.EX2 R34, R34 ;  /* 0x0000002200227308 */ /* 0x000fe60000000800 */
[-C--:B------:R-:W-:Y:S07]  /*3400*/  HMMA.16816.F32.BF16 R52, R8, R164.reuse, R52 ;  /* 0x000000a40834723c */ /* 0x080fee0000041834 */
[----:B------:R-:W-:Y:S01]  /*3410*/  MUFU.EX2 R2, R2 ;  /* 0x0000000200027308 */ /* 0x000fe20000000800 */
[C---:B------:R-:W-:Y:S08]  /*3420*/  HMMA.16816.F32.BF16 R56, R16.reuse, R164, R56 ;  /* 0x000000a41038723c */ /* 0x040ff00000041838 */
[-C--:B------:R-:W-:Y:S01]  /*3430*/  HMMA.16816.F32.BF16 R60, R16, R166.reuse, R60 ;  /* 0x000000a6103c723c */ /* 0x080fe2000004183c */
[----:B------:R-:W4:Y:S01]  /*3440*/  LDSM.16.M88.4 R16, [R204+0xb080] ;  /* 0x00b08000cc10783b */ /* 0x000f220000000200 */
[----:B------:R-:W-:Y:S06]  /*3450*/  MUFU.EX2 R177, R177 ;  /* 0x000000b100b17308 */ /* 0x000fec0000000800 */
[----:B------:R-:W-:Y:S01]  /*3460*/  HMMA.16816.F32.BF16 R64, R8, R166, R64 ;  /* 0x000000a60840723c */ /* 0x000fe20000041840 */
[----:B------:R-:W2:Y:S03]  /*3470*/  LDS R10, [R245+0x18280] ;  /* 0x01828000f50a7984 */ /* 0x000ea60000000800 */
[----:B------:R-:W-:Y:S03]  /*3480*/  MUFU.EX2 R178, R178 ;  /* 0x000000b200b27308 */ /* 0x000fe60000000800 */
[--C-:B------:R-:W-:Y:S01]  /*3490*/  FFMA.FTZ R9, R186, c[0x0][0x29c], -R247.reuse ;  /* 0x0000a700ba097a23 */ /* 0x100fe200000108f7 */
[-C--:B---3--:R-:W-:Y:S05]  /*34a0*/  HMMA.16816.F32.BF16 R36, R4, R20.reuse, R36 ;  /* 0x000000140424723c */ /* 0x088fea0000041824 */
[--C-:B------:R-:W-:Y:S01]  /*34b0*/  FFMA.FTZ R8, R192, c[0x0][0x29c], -R247.reuse ;  /* 0x0000a700c0087a23 */ /* 0x100fe200000108f7 */
[----:B------:R-:W-:Y:S01]  /*34c0*/  MUFU.EX2 R9, R9 ;  /* 0x0000000900097308 */ /* 0x000fe20000000800 */
[--C-:B------:R-:W-:Y:S01]  /*34d0*/  FFMA.FTZ R11, R190, c[0x0][0x29c], -R247.reuse ;  /* 0x0000a700be0b7a23 */ /* 0x100fe200000108f7 */
[C---:B-1----:R-:W-:Y:S07]  /*34e0*/  HMMA.16816.F32.BF16 R40, R12.reuse, R20, R40 ;  /* 0x000000140c28723c */ /* 0x042fee0000041828 */
[--C-:B------:R-:W-:Y:S01]  /*34f0*/  FFMA.FTZ R20, R32, c[0x0][0x29c], -R247.reuse ;  /* 0x0000a70020147a23 */ /* 0x100fe200000108f7 */
[-C--:B------:R-:W-:Y:S01]  /*3500*/  HMMA.16816.F32.BF16 R44, R12, R22.reuse, R44 ;  /* 0x000000160c2c723c */ /* 0x080fe2000004182c */
[----:B------:R-:W1:Y:S07]  /*3510*/  MUFU.EX2 R32, R191 ;  /* 0x000000bf00207308 */ /* 0x000e6e0000000800 */
[C---:B------:R-:W-:Y:S03]  /*3520*/  HMMA.16816.F32.BF16 R48, R4.reuse, R22, R48 ;  /* 0x000000160430723c */ /* 0x040fe60000041830 */
[----:B------:R-:W3:Y:S04]  /*3530*/  MUFU.EX2 R8, R8 ;  /* 0x0000000800087308 */ /* 0x000ee80000000800 */
[----:B------:R-:W-:Y:S01]  /*3540*/  FSEL R22, R25, -INF , P6 ;  /* 0xff80000019167808 */ /* 0x000fe20003000000 */
[-C--:B----4-:R-:W-:Y:S04]  /*3550*/  HMMA.16816.F32.BF16 R52, R4, R16.reuse, R52 ;  /* 0x000000100434723c */ /* 0x090fe80000041834 */
[--C-:B------:R-:W-:Y:S01]  /*3560*/  FFMA.FTZ R21, R22, c[0x0][0x29c], -R247.reuse ;  /* 0x0000a70016157a23 */ /* 0x100fe200000108f7 */
[----:B------:R-:W-:Y:S01]  /*3570*/  FSEL R22, R29, -INF , P0 ;  /* 0xff8000001d167808 */ /* 0x000fe20000000000 */
[----:B------:R-:W4:Y:S02]  /*3580*/  MUFU.EX2 R11, R11 ;  /* 0x0000000b000b7308 */ /* 0x000f240000000800 */
[C---:B------:R-:W-:Y:S07]  /*3590*/  HMMA.16816.F32.BF16 R56, R12.reuse, R16, R56 ;  /* 0x000000100c38723c */ /* 0x040fee0000041838 */
[--C-:B------:R-:W-:Y:S01]  /*35a0*/  FFMA.FTZ R16, R28, c[0x0][0x29c], -R247.reuse ;  /* 0x0000a7001c107a23 */ /* 0x100fe200000108f7 */
[-C--:B------:R-:W-:Y:S01]  /*35b0*/  HMMA.16816.F32.BF16 R60, R12, R18.reuse, R60 ;  /* 0x000000120c3c723c */ /* 0x080fe2000004183c */
[----:B------:R-:W1:Y:S01]  /*35c0*/  LDS R12, [R245+0x182a0] ;  /* 0x0182a000f50c7984 */ /* 0x000e620000000800 */
[----:B------:R-:W-:Y:S02]  /*35d0*/  MUFU.EX2 R14, R185 ;  /* 0x000000b9000e7308 */ /* 0x000fe40000000800 */
[----:B------:R-:W-:Y:S03]  /*35e0*/  FFMA.FTZ R247, R22, c[0x0][0x29c], -R247 ;  /* 0x0000a70016f77a23 */ /* 0x000fe600000108f7 */
[----:B------:R-:W-:Y:S01]  /*35f0*/  FSEL R13, R30, -INF , P5 ;  /* 0xff8000001e0d7808 */ /* 0x000fe20002800000 */
[----:B------:R-:W-:Y:S04]  /*3600*/  HMMA.16816.F32.BF16 R64, R4, R18, R64 ;  /* 0x000000120440723c */ /* 0x000fe80000041840 */
[--C-:B--2---:R-:W-:Y:S01]  /*3610*/  FADD.FTZ R22, R53, -R10.reuse ;  /* 0x8000000a35167221 */ /* 0x104fe20000010000 */
[----:B------:R-:W2:Y:S01]  /*3620*/  MUFU.EX2 R16, R16 ;  /* 0x0000001000107308 */ /* 0x000ea20000000800 */
[--C-:B------:R-:W-:Y:S02]  /*3630*/  FADD.FTZ R15, R52, -R10.reuse ;  /* 0x8000000a340f7221 */ /* 0x100fe40000010000 */
[--C-:B------:R-:W-:Y:S04]  /*3640*/  FADD.FTZ R4, R37, -R10.reuse ;  /* 0x8000000a25047221 */ /* 0x100fe80000010000 */
[----:B-----5:R-:W-:Y:S02]  /*3650*/  FMUL.FTZ R6, R181, R4 ;  /* 0x00000004b5067220 */ /* 0x020fe40000410000 */
[----:B------:R-:W5:Y:S01]  /*3660*/  LDS R4, [R245+0x18300] ;  /* 0x01830000f5047984 */ /* 0x000f620000000800 */
[--C-:B------:R-:W-:Y:S01]  /*3670*/  FADD.FTZ R18, R49, -R10.reuse ;  /* 0x8000000a31127221 */ /* 0x100fe20000010000 */
[----:B------:R-:W2:Y:S01]  /*3680*/  MUFU.EX2 R247, R247 ;  /* 0x000000f700f77308 */ /* 0x000ea20000000800 */
[--C-:B------:R-:W-:Y:S01]  /*3690*/  FADD.FTZ R5, R36, -R10.reuse ;  /* 0x8000000a24057221 */ /* 0x100fe20000010000 */
[----:B------:R-:W2:Y:S01]  /*36a0*/  LDS R245, [R245+0x18320] ;  /* 0x01832000f5f57984 */ /* 0x000ea20000000800 */
[--C-:B------:R-:W-:Y:S02]  /*36b0*/  FADD.FTZ R7, R48, -R10.reuse ;  /* 0x8000000a30077221 */ /* 0x100fe40000010000 */
[----:B------:R-:W-:Y:S01]  /*36c0*/  FMUL.FTZ R5, R180, R5 ;  /* 0x00000005b4057220 */ /* 0x000fe20000410000 */
[----:B------:R-:W-:Y:S01]  /*36d0*/  F2FP.BF16.PACK_AB R180, R181, R180 ;  /* 0x000000b4b5b4723e */ /* 0x000fe200000010ff */
[----:B------:R-:W-:Y:S01]  /*36e0*/  FMUL.FTZ R7, R182, R7 ;  /* 0x00000007b6077220 */ /* 0x000fe20000410000 */
[C---:B------:R-:W-:Y:S01]  /*36f0*/  F2FP.BF16.PACK_AB R182, R187.reuse, R182 ;  /* 0x000000b6bbb6723e */ /* 0x040fe200000010ff */
[----:B------:R-:W-:Y:S01]  /*3700*/  FMUL.FTZ R18, R187, R18 ;  /* 0x00000012bb127220 */ /* 0x000fe20000410000 */
[----:B------:R-:W-:Y:S01]  /*3710*/  F2FP.BF16.PACK_AB R6, R6, R5 ;  /* 0x000000050606723e */ /* 0x000fe200000010ff */
[----:B------:R-:W-:Y:S01]  /*3720*/  FMUL.FTZ R15, R184, R15 ;  /* 0x0000000fb80f7220 */ /* 0x000fe20000410000 */
[----:B------:R-:W2:Y:S01]  /*3730*/  MUFU.EX2 R176, R176 ;  /* 0x000000b000b07308 */ /* 0x000ea20000000800 */
[----:B------:R-:W-:Y:S01]  /*3740*/  FMUL.FTZ R22, R193, R22 ;  /* 0x00000016c1167220 */ /* 0x000fe20000410000 */
[----:B------:R-:W-:Y:S01]  /*3750*/  F2FP.BF16.PACK_AB R18, R18, R7 ;  /* 0x000000071212723e */ /* 0x000fe200000010ff */
[--C-:B------:R-:W-:Y:S01]  /*3760*/  FADD.FTZ R5, R64, -R10.reuse ;  /* 0x8000000a40057221 */ /* 0x100fe20000010000 */
[----:B------:R-:W-:Y:S01]  /*3770*/  STS [R235+0x18480], R180 ;  /* 0x018480b4eb007388 */ /* 0x000fe20000000800 */
[----:B------:R-:W-:Y:S01]  /*3780*/  FADD.FTZ R10, R65, -R10 ;  /* 0x8000000a410a7221 */ /* 0x000fe20000010000 */
[----:B------:R-:W-:Y:S01]  /*3790*/  F2FP.BF16.PACK_AB R22, R22, R15 ;  /* 0x0000000f1616723e */ /* 0x000fe200000010ff */
[--C-:B-1----:R-:W-:Y:S01]  /*37a0*/  FADD.FTZ R30, R51, -R12.reuse ;  /* 0x8000000c331e7221 */ /* 0x102fe20000010000 */
[----:B------:R-:W-:Y:S01]  /*37b0*/  F2FP.BF16.PACK_AB R64, R32, R189 ;  /* 0x000000bd2040723e */ /* 0x000fe200000010ff */
[--C-:B------:R-:W-:Y:S01]  /*37c0*/  FADD.FTZ R48, R55, -R12.reuse ;  /* 0x8000000c37307221 */ /* 0x100fe20000010000 */
[----:B------:R-:W1:Y:S01]  /*37d0*/  MUFU.EX2 R179, R179 ;  /* 0x000000b300b37308 */ /* 0x000e620000000800 */
[--C-:B------:R-:W-:Y:S01]  /*37e0*/  FADD.FTZ R7, R38, -R12.reuse ;  /* 0x8000000c26077221 */ /* 0x100fe20000010000 */
[----:B------:R-:W-:Y:S01]  /*37f0*/  F2FP.BF16.PACK_AB R184, R193, R184 ;  /* 0x000000b8c1b8723e */ /* 0x000fe200000010ff */
[--C-:B------:R-:W-:Y:S02]  /*3800*/  FADD.FTZ R28, R39, -R12.reuse ;  /* 0x8000000c271c7221 */ /* 0x100fe40000010000 */
[--C-:B------:R-:W-:Y:S02]  /*3810*/  FADD.FTZ R15, R50, -R12.reuse ;  /* 0x8000000c320f7221 */ /* 0x100fe40000010000 */
[--C-:B------:R-:W-:Y:S02]  /*3820*/  FADD.FTZ R17, R54, -R12.reuse ;  /* 0x8000000c36117221 */ /* 0x100fe40000010000 */
[--C-:B------:R-:W-:Y:S01]  /*3830*/  FADD.FTZ R19, R66, -R12.reuse ;  /* 0x8000000c42137221 */ /* 0x100fe20000010000 */
[----:B------:R-:W-:Y:S01]  /*3840*/  MUFU.EX2 R21, R21 ;  /* 0x0000001500157308 */ /* 0x000fe20000000800 */
[----:B------:R-:W-:Y:S02]  /*3850*/  FADD.FTZ R12, R67, -R12 ;  /* 0x8000000c430c7221 */ /* 0x000fe40000010000 */
[----:B------:R-:W-:Y:S02]  /*3860*/  FMUL.FTZ R28, R33, R28 ;  /* 0x0000001c211c7220 */ /* 0x000fe40000410000 */
[----:B------:R-:W-:Y:S01]  /*3870*/  FMUL.FTZ R19, R34, R19 ;  /* 0x0000001322137220 */ /* 0x000fe20000410000 */
[C---:B------:R-:W-:Y:S01]  /*3880*/  F2FP.BF16.PACK_AB R34, R35.reuse, R34 ;  /* 0x000000222322723e */ /* 0x040fe200000010ff */
[----:B------:R-:W-:Y:S02]  /*3890*/  FMUL.FTZ R12, R35, R12 ;  /* 0x0000000c230c7220 */ /* 0x000fe40000410000 */
[----:B------:R-:W-:Y:S01]  /*38a0*/  FMUL.FTZ R5, R24, R5 ;  /* 0x0000000518057220 */ /* 0x000fe20000410000 */
[----:B------:R-:W1:Y:S01]  /*38b0*/  MUFU.EX2 R20, R20 ;  /* 0x0000001400147308 */ /* 0x000e620000000800 */
[----:B------:R-:W-:Y:S01]  /*38c0*/  FMUL.FTZ R10, R249, R10 ;  /* 0x0000000af90a7220 */ /* 0x000fe20000410000 */
[----:B------:R-:W-:Y:S01]  /*38d0*/  F2FP.BF16.PACK_AB R52, R12, R19 ;  /* 0x000000130c34723e */ /* 0x000fe200000010ff */
[----:B------:R-:W-:Y:S01]  /*38e0*/  FMUL.FTZ R7, R26, R7 ;  /* 0x000000071a077220 */ /* 0x000fe20000410000 */
[----:B------:R-:W-:Y:S01]  /*38f0*/  F2FP.BF16.PACK_AB R26, R33, R26 ;  /* 0x0000001a211a723e */ /* 0x000fe200000010ff */
[--C-:B-----5:R-:W-:Y:S01]  /*3900*/  FADD.FTZ R12, R41, -R4.reuse ;  /* 0x80000004290c7221 */ /* 0x120fe20000010000 */
[----:B------:R-:W-:Y:S01]  /*3910*/  F2FP.BF16.PACK_AB R50, R10, R5 ;  /* 0x000000050a32723e */ /* 0x000fe200000010ff */
[--C-:B------:R-:W-:Y:S01]  /*3920*/  FADD.FTZ R5, R40, -R4.reuse ;  /* 0x8000000428057221 */ /* 0x100fe20000010000 */
[----:B------:R-:W-:Y:S01]  /*3930*/  F2FP.BF16.PACK_AB R28, R28, R7 ;  /* 0x000000071c1c723e */ /* 0x000fe200000010ff */
[--C-:B------:R-:W-:Y:S01]  /*3940*/  FADD.FTZ R7, R44, -R4.reuse ;  /* 0x800000042c077221 */ /* 0x100fe20000010000 */
[----:B------:R5:W-:Y:S01]  /*3950*/  STS [R235+0x18880], R26 ;  /* 0x0188801aeb007388 */ /* 0x000be20000000800 */
[----:B------:R-:W-:Y:S01]  /*3960*/  FADD.FTZ R54, R45, -R4 ;  /* 0x800000042d367221 */ /* 0x000fe20000010000 */
[----:B------:R-:W-:Y:S01]  /*3970*/  MUFU.EX2 R10, R27 ;  /* 0x0000001b000a7308 */ /* 0x000fe20000000800 */
[----:B------:R-:W-:Y:S01]  /*3980*/  FMUL.FTZ R15, R2, R15 ;  /* 0x0000000f020f7220 */ /* 0x000fe20000410000 */
[----:B------:R-:W-:Y:S01]  /*3990*/  F2FP.BF16.PACK_AB R2, R177, R2 ;  /* 0x00000002b102723e */ /* 0x000fe200000010ff */
[--C-:B------:R-:W-:Y:S01]  /*39a0*/  FFMA.FTZ R13, R13, c[0x0][0x29c], -R246.reuse ;  /* 0x0000a7000d0d7a23 */ /* 0x100fe200000108f6 */
[----:B------:R-:W-:Y:S01]  /*39b0*/  STS [R237], R182 ;  /* 0x000000b6ed007388 */ /* 0x000fe20000000800 */
[----:B------:R-:W-:Y:S01]  /*39c0*/  FFMA.FTZ R246, R31, c[0x0][0x29c], -R246 ;  /* 0x0000a7001ff67a23 */ /* 0x000fe200000108f6 */
[----:B------:R-:W-:Y:S01]  /*39d0*/  F2FP.BF16.PACK_AB R24, R249, R24 ;  /* 0x00000018f918723e */ /* 0x000fe200000010ff */
[----:B------:R-:W-:Y:S01]  /*39e0*/  FMUL.FTZ R5, R178, R5 ;  /* 0x00000005b2057220 */ /* 0x000fe20000410000 */
[C---:B------:R-:W-:Y:S01]  /*39f0*/  F2FP.BF16.PACK_AB R178, R9.reuse, R178 ;  /* 0x000000b209b2723e */ /* 0x040fe200000010ff */
[----:B------:R-:W-:Y:S01]  /*3a00*/  FMUL.FTZ R12, R9, R12 ;  /* 0x0000000c090c7220 */ /* 0x000fe20000410000 */
[----:B------:R-:W5:Y:S01]  /*3a10*/  MUFU.EX2 R195, R195 ;  /* 0x000000c300c37308 */ /* 0x000f620000000800 */
[----:B---3--:R-:W-:Y:S01]  /*3a20*/  FMUL.FTZ R7, R8, R7 ;  /* 0x0000000708077220 */ /* 0x008fe20000410000 */
[C---:B----4-:R-:W-:Y:S01]  /*3a30*/  F2FP.BF16.PACK_AB R8, R11.reuse, R8 ;  /* 0x000000080b08723e */ /* 0x050fe200000010ff */
[----:B------:R-:W-:Y:S01]  /*3a40*/  FMUL.FTZ R54, R11, R54 ;  /* 0x000000360b367220 */ /* 0x000fe20000410000 */
[----:B------:R3:W-:Y:S01]  /*3a50*/  STS [R237+0x400], R2 ;  /* 0x00040002ed007388 */ /* 0x0007e20000000800 */
[--C-:B------:R-:W-:Y:S01]  /*3a60*/  FADD.FTZ R9, R56, -R4.reuse ;  /* 0x8000000438097221 */ /* 0x100fe20000010000 */
[----:B------:R-:W-:Y:S01]  /*3a70*/  F2FP.BF16.PACK_AB R12, R12, R5 ;  /* 0x000000050c0c723e */ /* 0x000fe200000010ff */
[--C-:B------:R-:W-:Y:S01]  /*3a80*/  FADD.FTZ R56, R57, -R4.reuse ;  /* 0x8000000439387221 */ /* 0x100fe20000010000 */
[----:B------:R-:W-:Y:S01]  /*3a90*/  STS [R235+0x19480], R178 ;  /* 0x019480b2eb007388 */ /* 0x000fe20000000800 */
[--C-:B------:R-:W-:Y:S01]  /*3aa0*/  FADD.FTZ R11, R60, -R4.reuse ;  /* 0x800000043c0b7221 */ /* 0x100fe20000010000 */
[----:B------:R-:W-:Y:S01]  /*3ab0*/  MUFU.EX2 R13, R13 ;  /* 0x0000000d000d7308 */ /* 0x000fe20000000800 */
[----:B------:R-:W-:Y:S01]  /*3ac0*/  FADD.FTZ R4, R61, -R4 ;  /* 0x800000043d047221 */ /* 0x000fe20000010000 */
[----:B------:R-:W-:Y:S01]  /*3ad0*/  F2FP.BF16.PACK_AB R54, R54, R7 ;  /* 0x000000073636723e */ /* 0x000fe200000010ff */
[----:B--2---:R-:W-:Y:S01]  /*3ae0*/  FMUL.FTZ R11, R16, R11 ;  /* 0x0000000b100b7220 */ /* 0x004fe20000410000 */
[C---:B------:R-:W-:Y:S01]  /*3af0*/  F2FP.BF16.PACK_AB R16, R247.reuse, R16 ;  /* 0x00000010f710723e */ /* 0x040fe200000010ff */
[----:B------:R-:W-:Y:S02]  /*3b00*/  FMUL.FTZ R4, R247, R4 ;  /* 0x00000004f7047220 */ /* 0x000fe40000410000 */
[----:B------:R-:W-:Y:S01]  /*3b10*/  FMUL.FTZ R17, R176, R17 ;  /* 0x00000011b0117220 */ /* 0x000fe20000410000 */
[----:B-1----:R-:W-:Y:S01]  /*3b20*/  F2FP.BF16.PACK_AB R176, R179, R176 ;  /* 0x000000b0b3b0723e */ /* 0x002fe200000010ff */
[----:B------:R-:W-:Y:S01]  /*3b30*/  FMUL.FTZ R9, R20, R9 ;  /* 0x0000000914097220 */ /* 0x000fe20000410000 */
[----:B------:R-:W3:Y:S01]  /*3b40*/  MUFU.EX2 R246, R246 ;  /* 0x000000f600f67308 */ /* 0x000ee20000000800 */
[----:B------:R-:W-:Y:S01]  /*3b50*/  F2FP.BF16.PACK_AB R60, R4, R11 ;  /* 0x0000000b043c723e */ /* 0x000fe200000010ff */
[----:B------:R-:W-:Y:S01]  /*3b60*/  FMUL.FTZ R30, R177, R30 ;  /* 0x0000001eb11e7220 */ /* 0x000fe20000410000 */
[----:B------:R-:W-:Y:S01]  /*3b70*/  F2FP.BF16.PACK_AB R4, R14, R183 ;  /* 0x000000b70e04723e */ /* 0x000fe200000010ff */
[--C-:B------:R-:W-:Y:S01]  /*3b80*/  FADD.FTZ R5, R43, -R245.reuse ;  /* 0x800000f52b057221 */ /* 0x100fe20000010000 */
[----:B------:R-:W-:Y:S01]  /*3b90*/  F2FP.BF16.PACK_AB R20, R21, R20 ;  /* 0x000000141514723e */ /* 0x000fe200000010ff */
[--C-:B------:R-:W-:Y:S01]  /*3ba0*/  FADD.FTZ R66, R42, -R245.reuse ;  /* 0x800000f52a427221 */ /* 0x100fe20000010000 */
[----:B-----5:R-:W-:Y:S01]  /*3bb0*/  F2FP.BF16.PACK_AB R26, R10, R195 ;  /* 0x000000c30a1a723e */ /* 0x020fe200000010ff */
[----:B------:R1:W-:Y:S01]  /*3bc0*/  STS [R235+0x19880], R4 ;  /* 0x01988004eb007388 */ /* 0x0003e20000000800 */
[----:B------:R-:W-:Y:S01]  /*3bd0*/  FMUL.FTZ R5, R14, R5 ;  /* 0x000000050e057220 */ /* 0x000fe20000410000 */
[----:B------:R-:W-:Y:S01]  /*3be0*/  F2FP.BF16.PACK_AB R30, R30, R15 ;  /* 0x0000000f1e1e723e */ /* 0x000fe200000010ff */
[----:B------:R-:W-:Y:S01]  /*3bf0*/  FMUL.FTZ R66, R183, R66 ;  /* 0x00000042b7427220 */ /* 0x000fe20000410000 */
[----:B------:R-:W-:Y:S01]  /*3c00*/  STS [R237+0x1000], R8 ;  /* 0x00100008ed007388 */ /* 0x000fe20000000800 */
[--C-:B------:R-:W-:Y:S02]  /*3c10*/  FADD.FTZ R7, R47, -R245.reuse ;  /* 0x800000f52f077221 */ /* 0x100fe40000010000 */
[----:B------:R-:W-:Y:S01]  /*3c20*/  FMUL.FTZ R48, R179, R48 ;  /* 0x00000030b3307220 */ /* 0x000fe20000410000 */
[----:B------:R-:W-:Y:S01]  /*3c30*/  STS [R237+0x1400], R64 ;  /* 0x00140040ed007388 */ /* 0x000fe20000000800 */
[----:B------:R-:W-:Y:S01]  /*3c40*/  FMUL.FTZ R7, R32, R7 ;  /* 0x0000000720077220 */ /* 0x000fe20000410000 */
[----:B------:R-:W-:Y:S01]  /*3c50*/  F2FP.BF16.PACK_AB R66, R5, R66 ;  /* 0x000000420542723e */ /* 0x000fe200000010ff */
[--C-:B------:R-:W-:Y:S01]  /*3c60*/  FADD.FTZ R59, R59, -R245.reuse ;  /* 0x800000f53b3b7221 */ /* 0x100fe20000010000 */
[----:B------:R-:W-:Y:S01]  /*3c70*/  STS [R235+0x1a480], R184 ;  /* 0x01a480b8eb007388 */ /* 0x000fe20000000800 */
[--C-:B------:R-:W-:Y:S01]  /*3c80*/  FADD.FTZ R58, R58, -R245.reuse ;  /* 0x800000f53a3a7221 */ /* 0x100fe20000010000 */
[----:B------:R-:W-:Y:S01]  /*3c90*/  F2FP.BF16.PACK_AB R48, R48, R17 ;  /* 0x000000113030723e */ /* 0x000fe200000010ff */
[----:B------:R-:W-:Y:S01]  /*3ca0*/  FMUL.FTZ R56, R21, R56 ;  /* 0x0000003815387220 */ /* 0x000fe20000410000 */
[----:B------:R-:W-:Y:S01]  /*3cb0*/  STS [R235+0x1a880], R176 ;  /* 0x01a880b0eb007388 */ /* 0x000fe20000000800 */
[----:B---3--:R-:W-:Y:S01]  /*3cc0*/  F2FP.BF16.PACK_AB R2, R246, R13 ;  /* 0x0000000df602723e */ /* 0x008fe200000010ff */
[----:B------:R-:W-:Y:S02]  /*3cd0*/  FMUL.FTZ R59, R10, R59 ;  /* 0x0000003b0a3b7220 */ /* 0x000fe40000410000 */
[----:B------:R-:W-:Y:S01]  /*3ce0*/  STS [R237+0x2000], R24 ;  /* 0x00200018ed007388 */ /* 0x000fe20000000800 */
[--C-:B------:R-:W-:Y:S01]  /*3cf0*/  FADD.FTZ R62, R62, -R245.reuse ;  /* 0x800000f53e3e7221 */ /* 0x100fe20000010000 */
[----:B------:R-:W-:Y:S01]  /*3d00*/  F2FP.BF16.PACK_AB R56, R56, R9 ;  /* 0x000000093838723e */ /* 0x000fe200000010ff */
[----:B------:R-:W-:Y:S01]  /*3d10*/  FMUL.FTZ R58, R195, R58 ;  /* 0x0000003ac33a7220 */ /* 0x000fe20000410000 */
[----:B------:R-:W-:Y:S01]  /*3d20*/  STS [R237+0x2400], R34 ;  /* 0x00240022ed007388 */ /* 0x000fe20000000800 */
[--C-:B-1----:R-:W-:Y:S02]  /*3d30*/  FADD.FTZ R4, R46, -R245.reuse ;  /* 0x800000f52e047221 */ /* 0x102fe40000010000 */
[----:B------:R-:W-:Y:S01]  /*3d40*/  FADD.FTZ R63, R63, -R245 ;  /* 0x800000f53f3f7221 */ /* 0x000fe20000010000 */
[----:B------:R-:W-:Y:S01]  /*3d50*/  STS [R235+0x1b480], R20 ;  /* 0x01b48014eb007388 */ /* 0x000fe20000000800 */
[----:B------:R-:W-:Y:S01]  /*3d60*/  FMUL.FTZ R4, R189, R4 ;  /* 0x00000004bd047220 */ /* 0x000fe20000410000 */
[----:B------:R-:W-:Y:S01]  /*3d70*/  F2FP.BF16.PACK_AB R58, R59, R58 ;  /* 0x0000003a3b3a723e */ /* 0x000fe200000010ff */
[----:B------:R-:W-:Y:S01]  /*3d80*/  FMUL.FTZ R62, R13, R62 ;  /* 0x0000003e0d3e7220 */ /* 0x000fe20000410000 */
[----:B------:R-:W-:Y:S01]  /*3d90*/  STS [R235+0x1b880], R26 ;  /* 0x01b8801aeb007388 */ /* 0x000fe20000000800 */
[----:B------:R-:W-:Y:S01]  /*3da0*/  FMUL.FTZ R63, R246, R63 ;  /* 0x0000003ff63f7220 */ /* 0x000fe20000410000 */
[----:B------:R-:W-:Y:S02]  /*3db0*/  F2FP.BF16.PACK_AB R4, R7, R4 ;  /* 0x000000040704723e */ /* 0x000fe400000010ff */
[----:B------:R-:W-:Y:S02]  /*3dc0*/  STS [R237+0x3000], R16 ;  /* 0x00300010ed007388 */ /* 0x000fe40000000800 */
[----:B------:R-:W-:Y:S02]  /*3dd0*/  F2FP.BF16.PACK_AB R62, R63, R62 ;  /* 0x0000003e3f3e723e */ /* 0x000fe400000010ff */
[----:B------:R1:W-:Y:S04]  /*3de0*/  STS [R237+0x3400], R2 ;  /* 0x00340002ed007388 */ /* 0x0003e80000000800 */
[----:B------:R-:W-:Y:S01]  /*3df0*/  BAR.SYNC.DEFER_BLOCKING 0x0 ;  /* 0x0000000000007b1d */ /* 0x000fe20000010000 */
[----:B-1----:R-:W-:Y:S07]  /*3e00*/  IMAD R2, R206, 0x1800, R217 ;  /* 0x00001800ce027824 */ /* 0x002fee00078e02d9 */
[----:B------:R-:W-:Y:S01]  /*3e10*/  STS [R235+0x1c480], R6 ;  /* 0x01c48006eb007388 */ /* 0x000fe20000000800 */
[----:B------:R-:W-:Y:S03]  /*3e20*/  SHF.L.U32 R166, R2, 0x1, RZ ;  /* 0x0000000102a67819 */ /* 0x000fe600000006ff */
        /* <DEDUP_REMOVED lines=77> */
[----:B------:R-:W-:Y:S04]  /*4300*/  HMMA.16816.F32.BF16 R112, R12, R30, R112 ;  /* 0x0000001e0c70723c */ /* 0x000fe80000041870 */
[----:B------:R-:W-:Y:S03]  /*4310*/  IADD3 R7, R244, 0x2, RZ ;  /* 0x00000002f4077810 */ /* 0x000fe60007ffe0ff */
[----:B------:R2:W1:Y:S01]  /*4320*/  LDSM.16.M88.4 R28, [R210] ;  /* 0x00000000d21c783b */ /* 0x0004620000000200 */
[-C--:B------:R-:W-:Y:S05]  /*4330*/  HMMA.16816.F32.BF16 R68, R52, R56.reuse, R68 ;  /* 0x000000383444723c */ /* 0x080fea0000041844 */
[----:B------:R-:W-:Y:S02]  /*4340*/  ISETP.GE.AND P0, PT, R7, R242, PT ;  /* 0x000000f20700720c */ /* 0x000fe40003f06270 */
        /* <DEDUP_REMOVED lines=15> */
[C---:B-12-4-:R-:W-:Y:S01]  /*4440*/  IMAD.SHL.U32 R5, R7.reuse, 0x40, RZ ;  /* 0x0000004007057824 */ /* 0x056fe200078e00ff */
[----:B------:R-:W-:Y:S01]  /*4450*/  SHF.R.S32.HI R4, RZ, 0x1f, R7 ;  /* 0x0000001fff047819 */ /* 0x000fe20000011407 */
[----:B------:R-:W-:Y:S03]  /*4460*/  IMAD.WIDE.U32 R10, R7, c[0x0][0x208], RZ ;  /* 0x00008200070a7a25 */ /* 0x000fe600078e00ff */
[----:B------:R-:W-:Y:S01]  /*4470*/  IADD3 R6, -R5, R222, RZ ;  /* 0x000000de05067210 */ /* 0x000fe20007ffe1ff */
[----:B------:R-:W-:Y:S01]  /*4480*/  IMAD R4, R4, c[0x0][0x208], RZ ;  /* 0x0000820004047a24 */ /* 0x000fe200078e02ff */
[----:B------:R-:W-:Y:S02]  /*4490*/  LEA R8, P0, R10, R232, 0x7 ;  /* 0x000000e80a087211 */ /* 0x000fe400078038ff */
[CC--:B------:R-:W-:Y:S01]  /*44a0*/  ISETP.LE.OR P6, PT, R6.reuse, R221.reuse, !P4 ;  /* 0x000000dd0600720c */ /* 0x0c0fe200067c3670 */
[----:B------:R-:W-:Y:S01]  /*44b0*/  IMAD R4, R7, c[0x0][0x20c], R4 ;  /* 0x0000830007047a24 */ /* 0x000fe200078e0204 */
[----:B------:R-:W-:Y:S03]  /*44c0*/  ISETP.LE.OR P5, PT, R6, R221, !P3 ;  /* 0x000000dd0600720c */ /* 0x000fe60005fa3670 */
[----:B------:R-:W-:Y:S05]  /*44d0*/  IMAD.IADD R7, R11, 0x1, R4 ;  /* 0x000000010b077824 */ /* 0x000fea00078e0204 */
[----:B------:R-:W-:Y:S01]  /*44e0*/  LEA.HI.X R9, R10, R233, R7, 0x7, P0 ;  /* 0x000000e90a097211 */ /* 0x000fe200000f3c07 */
[----:B------:R-:W-:Y:S01]  /*44f0*/  @!P1 IMAD.WIDE R10, R5, 0x4, R226 ;  /* 0x00000004050a9825 */ /* 0x000fe200078e02e2 */
[----:B------:R-:W-:Y:S02]  /*4500*/  ISETP.LE.OR P0, PT, R6, R221, !P2 ;  /* 0x000000dd0600720c */ /* 0x000fe40005703670 */
[C---:B------:R-:W-:Y:S01]  /*4510*/  @!P1 LEA R7, R240.reuse, R220, 0x6 ;  /* 0x000000dcf0079211 */ /* 0x040fe200078e30ff */
[----:B------:R-:W-:Y:S04]  /*4520*/  IMAD R6, R240, 0x3000, R231 ;  /* 0x00003000f0067824 */ /* 0x000fe800078e02e7 */
[----:B------:R-:W-:Y:S01]  /*4530*/  @!P1 IMAD.SHL.U32 R4, R7, 0x4, RZ ;  /* 0x0000000407049824 */ /* 0x000fe200078e00ff */
[----:B------:R-:W-:Y:S01]  /*4540*/  @!PT LDS RZ, [RZ] ;  /* 0x00000000fffff984 */ /* 0x000fe20000000800 */
[----:B------:R-:W-:Y:S01]  /*4550*/  @!PT LDS RZ, [RZ] ;  /* 0x00000000fffff984 */ /* 0x000fe20000000800 */
[----:B------:R-:W-:Y:S01]  /*4560*/  @!PT LDS RZ, [RZ] ;  /* 0x00000000fffff984 */ /* 0x000fe20000000800 */
[----:B------:R1:W-:Y:S04]  /*4570*/  LDGSTS.E.BYPASS.LTC128B.128 [R6], [R8.64], !P6 ;  /* 0x0000000008067fae */ /* 0x0003e8000f101d44 */
[----:B------:R1:W-:Y:S04]  /*4580*/  LDGSTS.E.BYPASS.LTC128B.128 [R6+0x1000], [R8.64+0x40], !P5 ;  /* 0x0100004008067fae */ /* 0x0003e8000e901d44 */
[----:B------:R1:W-:Y:S04]  /*4590*/  LDGSTS.E.BYPASS.LTC128B.128 [R6+0x2000], [R8.64+0x80], !P0 ;  /* 0x0200008008067fae */ /* 0x0003e8000c101d44 */
[----:B------:R1:W-:Y:S02]  /*45a0*/  @!P1 LDGSTS.E.BYPASS.LTC128B.128 [R4+0x18280], [R10.64] ;  /* 0x182800000a049fae */ /* 0x0003e4000b901d44 */
.L_x_721:
[-C--:B-12-4-:R-:W-:Y:S01]  /*45b0*/  HMMA.16816.F32.BF16 R4, R28, R2.reuse, RZ ;  /* 0x000000021c04723c */ /* 0x096fe200000418ff */
[----:B------:R-:W-:Y:S02]  /*45c0*/  LDSM.16.M88.4 R36, [R208] ;  /* 0x00000000d024783b */ /* 0x000fe40000000200 */
[C---:B------:R-:W-:Y:S02]  /*45d0*/  ISETP.GE.AND P6, PT, R241.reuse, 0x1, PT ;  /* 0x00000001f100780c */ /* 0x040fe40003fc6270 */
[----:B------:R-:W-:Y:S01]  /*45e0*/  LDSM.16.MT88.2 R40, [R211+0x2800] ;  /* 0x00280000d328783b */ /* 0x000fe20000004100 */
[C---:B------:R-:W-:Y:S02]  /*45f0*/  ISETP.GE.AND P5, PT, R240.reuse, 0x1, PT ;  /* 0x00000001f000780c */ /* 0x040fe40003fa6270 */
[C---:B------:R-:W-:Y:S01]  /*4600*/  HMMA.16816.F32.BF16 R8, R24.reuse, R2, RZ ;  /* 0x000000021808723c */ /* 0x040fe200000418ff */
[----:B------:R-:W1:Y:S03]  /*4610*/  LDSM.16.MT88.2 R2, [R211+0x800] ;  /* 0x00080000d302783b */ /* 0x000e660000004100 */
[----:B------:R-:W-:Y:S01]  /*4620*/  IADD3 R241, R241, 0x1, RZ ;  /* 0x00000001f1f17810 */ /* 0x000fe20007ffe0ff */
[----:B------:R-:W-:Y:S01]  /*4630*/  LDSM.16.M88.4 R44, [R207] ;  /* 0x00000000cf2c783b */ /* 0x000fe20000000200 */
[----:B------:R-:W-:Y:S02]  /*4640*/  IADD3 R240, R240, 0x1, RZ ;  /* 0x00000001f0f07810 */ /* 0x000fe40007ffe0ff */
[-C--:B------:R-:W-:Y:S01]  /*4650*/  HMMA.16816.F32.BF16 R12, R24, R20.reuse, RZ ;  /* 0x00000014180c723c */ /* 0x080fe200000418ff */
[----:B------:R-:W-:Y:S03]  /*4660*/  LDSM.16.M88.4 R48, [R207+0x1000] ;  /* 0x00100000cf30783b */ /* 0x000fe60000000200 */
[----:B------:R-:W-:Y:S01]  /*4670*/  SEL R241, R241, RZ, !P6 ;  /* 0x000000fff1f17207 */ /* 0x000fe20007000000 */
[----:B------:R-:W-:Y:S01]  /*4680*/  LDSM.16.MT88.2 R42, [R211+0x2c00] ;  /* 0x002c0000d32a783b */ /* 0x000fe20000004100 */
[----:B------:R-:W-:Y:S02]  /*4690*/  SEL R240, R240, RZ, !P5 ;  /* 0x000000fff0f07207 */ /* 0x000fe40006800000 */
[C---:B------:R-:W-:Y:S01]  /*46a0*/  HMMA.16816.F32.BF16 R16, R28.reuse, R20, RZ ;  /* 0x000000141c10723c */ /* 0x040fe200000418ff */
[----:B------:R-:W-:Y:S04]  /*46b0*/  LDSM.16.MT88.2 R52, [R211+0x4c00] ;  /* 0x004c0000d334783b */ /* 0x000fe80000004100 */
[----:B------:R-:W0:Y:S03]  /*46c0*/  LDGDEPBAR ;  /* 0x00000000000079af */ /* 0x000e260000000000 */
[-C--:B------:R-:W-:Y:S01]  /*46d0*/  HMMA.16816.F32.BF16 R20, R28, R32.reuse, RZ ;  /* 0x000000201c14723c */ /* 0x080fe200000418ff */
[----:B------:R-:W2:Y:S07]  /*46e0*/  LDSM.16.M88.4 R28, [R208+0x1000] ;  /* 0x00100000d01c783b */ /* 0x000eae0000000200 */
[----:B------:R-:W-:Y:S01]  /*46f0*/  HMMA.16816.F32.BF16 R24, R24, R32, RZ ;  /* 0x000000201818723c */ /* 0x000fe200000418ff */
[----:B------:R-:W3:Y:S07]  /*4700*/  LDSM.16.MT88.2 R32, [R211+0x4800] ;  /* 0x00480000d320783b */ /* 0x000eee0000004100 */
[-C--:B------:R-:W-:Y:S08]  /*4710*/  HMMA.16816.F32.BF16 R4, R60, R34.reuse, R4 ;  /* 0x000000223c04723c */ /* 0x080ff00000041804 */
[C---:B------:R-:W-:Y:S01]  /*4720*/  HMMA.16816.F32.BF16 R8, R64.reuse, R34, R8 ;  /* 0x000000224008723c */ /* 0x040fe20000041808 */
[----:B------:R-:W4:Y:S07]  /*4730*/  LDSM.16.MT88.2 R34, [R211+0xc00] ;  /* 0x000c0000d322783b */ /* 0x000f2e0000004100 */
[-C--:B------:R-:W-:Y:S08]  /*4740*/  HMMA.16816.F32.BF16 R12, R64, R56.reuse, R12 ;  /* 0x00000038400c723c */ /* 0x080ff0000004180c */
[C---:B------:R-:W-:Y:S01]  /*4750*/  HMMA.16816.F32.BF16 R16, R60.reuse, R56, R16 ;  /* 0x000000383c10723c */ /* 0x040fe20000041810 */
[----:B------:R-:W-:Y:S07]  /*4760*/  LDSM.16.M88.4 R56, [R210+0x2000] ;  /* 0x00200000d238783b */ /* 0x000fee0000000200 */
[-C--:B------:R-:W-:Y:S01]  /*4770*/  HMMA.16816.F32.BF16 R20, R60, R164.reuse, R20 ;  /* 0x000000a43c14723c */ /* 0x080fe20000041814 */
[----:B------:R-:W-:Y:S07]  /*4780*/  LDSM.16.M88.4 R60, [R208+0x3000] ;  /* 0x00300000d03c783b */ /* 0x000fee0000000200 */
[----:B------:R-:W-:Y:S08]  /*4790*/  HMMA.16816.F32.BF16 R24, R64, R164, R24 ;  /* 0x000000a44018723c */ /* 0x000ff00000041818 */
[-C--:B-1----:R-:W-:Y:S08]  /*47a0*/  HMMA.16816.F32.BF16 R4, R36, R2.reuse, R4 ;  /* 0x000000022404723c */ /* 0x082ff00000041804 */
[C---:B--2---:R-:W-:Y:S01]  /*47b0*/  HMMA.16816.F32.BF16 R8, R28.reuse, R2, R8 ;  /* 0x000000021c08723c */ /* 0x044fe20000041808 */
[----:B------:R-:W1:Y:S07]  /*47c0*/  LDSM.16.MT88.2 R2, [R211+0x1000] ;  /* 0x00100000d302783b */ /* 0x000e6e0000004100 */
[-C--:B------:R-:W-:Y:S08]  /*47d0*/  HMMA.16816.F32.BF16 R12, R28, R40.reuse, R12 ;  /* 0x000000281c0c723c */ /* 0x080ff0000004180c */
[C---:B------:R-:W-:Y:S01]  /*47e0*/  HMMA.16816.F32.BF16 R16, R36.reuse, R40, R16 ;  /* 0x000000282410723c */ /* 0x040fe20000041810 */
[----:B------:R-:W-:Y:S07]  /*47f0*/  LDSM.16.MT88.2 R40, [R211+0x1400] ;  /* 0x00140000d328783b */ /* 0x000fee0000004100 */
[-C--:B---3--:R-:W-:Y:S01]  /*4800*/  HMMA.16816.F32.BF16 R20, R36, R32.reuse, R20 ;  /* 0x000000202414723c */ /* 0x088fe20000041814 */
[----:B------:R-:W2:Y:S07]  /*4810*/  LDSM.16.M88.4 R36, [R210+0x3000] ;  /* 0x00300000d224783b */ /* 0x000eae0000000200 */
[----:B------:R-:W-:Y:S01]  /*4820*/  HMMA.16816.F32.BF16 R24, R28, R32, R24 ;  /* 0x000000201c18723c */ /* 0x000fe20000041818 */
[----:B------:R-:W3:Y:S04]  /*4830*/  LDSM.16.MT88.2 R28, [R211+0x3000] ;  /* 0x00300000d31c783b */ /* 0x000ee80000004100 */
[----:B------:R-:W5:Y:S03]  /*4840*/  LDSM.16.MT88.2 R30, [R211+0x5000] ;  /* 0x00500000d31e783b */ /* 0x000f660000004100 */
[-C--:B----4-:R-:W-:Y:S08]  /*4850*/  HMMA.16816.F32.BF16 R4, R44, R34.reuse, R4 ;  /* 0x000000222c04723c */ /* 0x090ff00000041804 */
[C---:B------:R-:W-:Y:S01]  /*4860*/  HMMA.16816.F32.BF16 R8, R48.reuse, R34, R8 ;  /* 0x000000223008723c */ /* 0x040fe20000041808 */
[----:B------:R-:W4:Y:S07]  /*4870*/  LDSM.16.M88.4 R32, [R209+0x2000] ;  /* 0x00200000d120783b */ /* 0x000f2e0000000200 */
[-C--:B------:R-:W-:Y:S08]  /*4880*/  HMMA.16816.F32.BF16 R12, R48, R42.reuse, R12 ;  /* 0x0000002a300c723c */ /* 0x080ff0000004180c */
[C---:B------:R-:W-:Y:S01]  /*4890*/  HMMA.16816.F32.BF16 R16, R44.reuse, R42, R16 ;  /* 0x0000002a2c10723c */ /* 0x040fe20000041810 */
[----:B------:R-:W-:Y:S07]  /*48a0*/  LDSM.16.MT88.2 R42, [R211+0x3400] ;  /* 0x00340000d32a783b */ /* 0x000fee0000004100 */
[-C--:B------:R-:W-:Y:S01]  /*48b0*/  HMMA.16816.F32.BF16 R20, R44, R52.reuse, R20 ;  /* 0x000000342c14723c */ /* 0x080fe20000041814 */
[----:B------:R-:W4:Y:S07]  /*48c0*/  LDSM.16.M88.4 R44, [R209+0x3000] ;  /* 0x00300000d12c783b */ /* 0x000f2e0000000200 */
[----:B------:R-:W-:Y:S01]  /*48d0*/  HMMA.16816.F32.BF16 R24, R48, R52, R24 ;  /* 0x000000343018723c */ /* 0x000fe20000041818 */
[----:B------:R-:W4:Y:S04]  /*48e0*/  LDSM.16.MT88.2 R48, [R211+0x5400] ;  /* 0x00540000d330783b */ /* 0x000f280000004100 */
[----:B------:R-:W-:Y:S03]  /*48f0*/  LDSM.16.M88.4 R52, [R208+0x2000] ;  /* 0x00200000d034783b */ /* 0x000fe60000000200 */
[-C--:B-1----:R-:W-:Y:S08]  /*4900*/  HMMA.16816.F32.BF16 R4, R56, R2.reuse, R4 ;  /* 0x000000023804723c */ /* 0x082ff00000041804 */
[C---:B--2---:R-:W-:Y:S01]  /*4910*/  HMMA.16816.F32.BF16 R8, R36.reuse, R2, R8 ;  /* 0x000000022408723c */ /* 0x044fe20000041808 */
[----:B------:R-:W1:Y:S07]  /*4920*/  LDSM.16.MT88.2 R2, [R211+0x1800] ;  /* 0x00180000d302783b */ /* 0x000e6e0000004100 */
[-C--:B---3--:R-:W-:Y:S08]  /*4930*/  HMMA.16816.F32.BF16 R12, R36, R28.reuse, R12 ;  /* 0x0000001c240c723c */ /* 0x088ff0000004180c */
[C---:B------:R-:W-:Y:S01]  /*4940*/  HMMA.16816.F32.BF16 R16, R56.reuse, R28, R16 ;  /* 0x0000001c3810723c */ /* 0x040fe20000041810 */
[----:B------:R-:W2:Y:S07]  /*4950*/  LDSM.16.MT88.2 R28, [R211+0x3800] ;  /* 0x00380000d31c783b */ /* 0x000eae0000004100 */
[-C--:B-----5:R-:W-:Y:S08]  /*4960*/  HMMA.16816.F32.BF16 R20, R56, R30.reuse, R20 ;  /* 0x0000001e3814723c */ /* 0x0a0ff00000041814 */
[----:B------:R-:W-:Y:S01]  /*4970*/  HMMA.16816.F32.BF16 R24, R36, R30, R24 ;  /* 0x0000001e2418723c */ /* 0x000fe20000041818 */
[----:B------:R-:W3:Y:S04]  /*4980*/  LDSM.16.MT88.2 R30, [R211+0x5800] ;  /* 0x00580000d31e783b */ /* 0x000ee80000004100 */
[----:B------:R-:W-:Y:S03]  /*4990*/  LDSM.16.MT88.2 R36, [R211+0x1c00] ;  /* 0x001c0000d324783b */ /* 0x000fe60000004100 */
[-C--:B----4-:R-:W-:Y:S01]  /*49a0*/  HMMA.16816.F32.BF16 R4, R32, R40.reuse, R4 ;  /* 0x000000282004723c */ /* 0x090fe20000041804 */
[----:B------:R-:W-:Y:S07]  /*49b0*/  LDSM.16.MT88.2 R38, [R211+0x3c00] ;  /* 0x003c0000d326783b */ /* 0x000fee0000004100 */
[C---:B------:R-:W-:Y:S08]  /*49c0*/  HMMA.16816.F32.BF16 R8, R44.reuse, R40, R8 ;  /* 0x000000282c08723c */ /* 0x040ff00000041808 */
[-C--:B------:R-:W-:Y:S08]  /*49d0*/  HMMA.16816.F32.BF16 R12, R44, R42.reuse, R12 ;  /* 0x0000002a2c0c723c */ /* 0x080ff0000004180c */
[C---:B------:R-:W-:Y:S01]  /*49e0*/  HMMA.16816.F32.BF16 R16, R32.reuse, R42, R16 ;  /* 0x0000002a2010723c */ /* 0x040fe20000041810 */
[----:B------:R-:W-:Y:S07]  /*49f0*/  LDSM.16.M88.4 R40, [R0+0x3000] ;  /* 0x003000000028783b */ /* 0x000fee0000000200 */
[-C--:B------:R-:W-:Y:S01]  /*4a00*/  HMMA.16816.F32.BF16 R20, R32, R48.reuse, R20 ;  /* 0x000000302014723c */ /* 0x080fe20000041814 */
[----:B------:R-:W4:Y:S07]  /*4a10*/  LDSM.16.M88.4 R32, [R0+0x2000] ;  /* 0x002000000020783b */ /* 0x000f2e0000000200 */
[----:B------:R-:W-:Y:S08]  /*4a20*/  HMMA.16816.F32.BF16 R24, R44, R48, R24 ;  /* 0x000000302c18723c */ /* 0x000ff00000041818 */
[-C--:B-1----:R-:W-:Y:S08]  /*4a30*/  HMMA.16816.F32.BF16 R4, R52, R2.reuse, R4 ;  /* 0x000000023404723c */ /* 0x082ff00000041804 */
[C---:B------:R-:W-:Y:S01]  /*4a40*/  HMMA.16816.F32.BF16 R8, R60.reuse, R2, R8 ;  /* 0x000000023c08723c */ /* 0x040fe20000041808 */
[----:B------:R-:W1:Y:S07]  /*4a50*/  LDSM.16.MT88.2 R2, [R211+0x5c00] ;  /* 0x005c0000d302783b */ /* 0x000e6e0000004100 */
[-C--:B--2---:R-:W-:Y:S08]  /*4a60*/  HMMA.16816.F32.BF16 R12, R60, R28.reuse, R12 ;  /* 0x0000001c3c0c723c */ /* 0x084ff0000004180c */
[C---:B------:R-:W-:Y:S08]  /*4a70*/  HMMA.16816.F32.BF16 R16, R52.reuse, R28, R16 ;  /* 0x0000001c3410723c */ /* 0x040ff00000041810 */
[-C--:B---3--:R-:W-:Y:S08]  /*4a80*/  HMMA.16816.F32.BF16 R20, R52, R30.reuse, R20 ;  /* 0x0000001e3414723c */ /* 0x088ff00000041814 */
[----:B------:R-:W-:Y:S01]  /*4a90*/  HMMA.16816.F32.BF16 R24, R60, R30, R24 ;  /* 0x0000001e3c18723c */ /* 0x000fe20000041818 */
[----:B------:R-:W-:Y:S07]  /*4aa0*/  LDSM.16.MT88.4 R28, [R166+0xd080] ;  /* 0x00d08000a61c783b */ /* 0x000fee0000004200 */
[-C--:B----4-:R-:W-:Y:S08]  /*4ab0*/  HMMA.16816.F32.BF16 R4, R32, R36.reuse, R4 ;  /* 0x000000242004723c */ /* 0x090ff00000041804 */
[C---:B------:R-:W-:Y:S07]  /*4ac0*/  HMMA.16816.F32.BF16 R8, R40.reuse, R36, R8 ;  /* 0x000000242808723c */ /* 0x040fee0000041808 */
[----:B------:R-:W-:Y:S01]  /*4ad0*/  IMAD R37, R244, 0x1800, RZ ;  /* 0x00001800f4257824 */ /* 0x000fe200078e02ff */
[-C--:B------:R-:W-:Y:S04]  /*4ae0*/  HMMA.16816.F32.BF16 R12, R40, R38.reuse, R12 ;  /* 0x00000026280c723c */ /* 0x080fe8000004180c */
[C---:B------:R-:W-:Y:S01]  /*4af0*/  IADD3 R36, P0, R37.reuse, R224, RZ ;  /* 0x000000e025247210 */ /* 0x040fe20007f1e0ff */
[----:B------:R-:W-:Y:S03]  /*4b00*/  IMAD.MOV.U32 R244, RZ, RZ, R243 ;  /* 0x000000fffff47224 */ /* 0x000fe600078e00f3 */
[C---:B------:R-:W-:Y:S04]  /*4b10*/  HMMA.16816.F32.BF16 R16, R32.reuse, R38, R16 ;  /* 0x000000262010723c */ /* 0x040fe80000041810 */
[----:B------:R-:W-:Y:S02]  /*4b20*/  LEA.HI.X.SX32 R37, R37, R230, 0x1, P0 ;  /* 0x000000e625257211 */ /* 0x000fe400000f0eff */
[C---:B------:R-:W-:Y:S02]  /*4b30*/  LEA R44, P0, R36.reuse, c[0x0][0x220], 0x2 ;  /* 0x00008800242c7a11 */ /* 0x040fe400078010ff */
[-C--:B-1----:R-:W-:Y:S01]  /*4b40*/  HMMA.16816.F32.BF16 R20, R32, R2.reuse, R20 ;  /* 0x000000022014723c */ /* 0x082fe20000041814 */
[----:B------:R-:W-:Y:S03]  /*4b50*/  LDSM.16.MT88.4 R32, [R166+0xe080] ;  /* 0x00e08000a620783b */ /* 0x000fe60000004200 */
[----:B------:R-:W-:Y:S02]  /*4b60*/  LEA.HI.X R45, R36, c[0x0][0x224], R37, 0x2, P0 ;  /* 0x00008900242d7a11 */ /* 0x000fe400000f1425 */
[----:B------:R-:W-:Y:S01]  /*4b70*/  LDSM.16.MT88.4 R36, [R212+0x1cc80] ;  /* 0x01cc8000d424783b */ /* 0x000fe20000004200 */
[C---:B------:R-:W-:Y:S01]  /*4b80*/  ISETP.GE.AND P0, PT, R206.reuse, 0x1, PT ;  /* 0x00000001ce00780c */ /* 0x040fe20003f06270 */
[----:B------:R-:W-:Y:S02]  /*4b90*/  HMMA.16816.F32.BF16 R24, R40, R2, R24 ;  /* 0x000000022818723c */ /* 0x000fe40000041818 */
[----:B------:R-:W-:Y:S02]  /*4ba0*/  RED.E.ADD.F32.FTZ.RN.STRONG.GPU [R44.64], R4 ;  /* 0x000000042c00798e */ /* 0x000fe4000c10e784 */
[----:B------:R-:W-:Y:S02]  /*4bb0*/  IADD3 R206, R206, 0x1, RZ ;  /* 0x00000001cece7810 */ /* 0x000fe40007ffe0ff */
[----:B------:R-:W-:Y:S02]  /*4bc0*/  RED.E.ADD.F32.FTZ.RN.STRONG.GPU [R44.64+0x400], R5 ;  /* 0x000400052c00798e */ /* 0x000fe4000c10e784 */
[----:B------:R-:W-:Y:S02]  /*4bd0*/  SEL R206, R206, RZ, !P0 ;  /* 0x000000ffcece7207 */ /* 0x000fe40004000000 */
[----:B------:R-:W-:Y:S01]  /*4be0*/  RED.E.ADD.F32.FTZ.RN.STRONG.GPU [R44.64+0x800], R6 ;  /* 0x000800062c00798e */ /* 0x000fe2000c10e784 */
[----:B------:R-:W-:Y:S03]  /*4bf0*/  ISETP.GE.AND P0, PT, R243, R242, PT ;  /* 0x000000f2f300720c */ /* 0x000fe60003f06270 */
        /* <DEDUP_REMOVED lines=16> */
[----:B------:R-:W-:Y:S04]  /*4d00*/  LDSM.16.MT88.4 R40, [R212+0x1ec80] ;  /* 0x01ec8000d428783b */ /* 0x000fe80000004200 */
[----:B------:R-:W-:Y:S04]  /*4d10*/  RED.E.ADD.F32.FTZ.RN.STRONG.GPU [R44.64+0x4000], R20 ;  /* 0x004000142c00798e */ /* 0x000fe8000c10e784 */
[----:B------:R-:W-:Y:S04]  /*4d20*/  RED.E.ADD.F32.FTZ.RN.STRONG.GPU [R44.64+0x4400], R21 ;  /* 0x004400152c00798e */ /* 0x000fe8000c10e784 */
[----:B------:R-:W-:Y:S04]  /*4d30*/  RED.E.ADD.F32.FTZ.RN.STRONG.GPU [R44.64+0x4800], R22 ;  /* 0x004800162c00798e */ /* 0x000fe8000c10e784 */
[----:B------:R-:W-:Y:S01]  /*4d40*/  RED.E.ADD.F32.FTZ.RN.STRONG.GPU [R44.64+0x4c00], R23 ;  /* 0x004c00172c00798e */ /* 0x000fe2000c10e784 */
[-C--:B-1----:R-:W-:Y:S03]  /*4d50*/  HMMA.16816.F32.BF16 R116, R8, R16.reuse, R116 ;  /* 0x000000100874723c */ /* 0x082fe60000041874 */
[----:B------:R-:W1:Y:S04]  /*4d60*/  LDSM.16.MT88.4 R20, [R166+0xc480] ;  /* 0x00c48000a614783b */ /* 0x000e680000004200 */
[----:B------:R-:W-:Y:S04]  /*4d70*/  RED.E.ADD.F32.FTZ.RN.STRONG.GPU [R44.64+0x5000], R24 ;  /* 0x005000182c00798e */ /* 0x000fe8000c10e784 */
[----:B------:R-:W-:Y:S04]  /*4d80*/  RED.E.ADD.F32.FTZ.RN.STRONG.GPU [R44.64+0x5400], R25 ;  /* 0x005400192c00798e */ /* 0x000fe8000c10e784 */
[----:B------:R-:W-:Y:S01]  /*4d90*/  RED.E.ADD.F32.FTZ.RN.STRONG.GPU [R44.64+0x5800], R26 ;  /* 0x0058001a2c00798e */ /* 0x000fe2000c10e784 */
[C---:B--2---:R-:W-:Y:S03]  /*4da0*/  HMMA.16816.F32.BF16 R120, R12.reuse, R16, R120 ;  /* 0x000000100c78723c */ /* 0x044fe60000041878 */
[----:B------:R-:W-:Y:S04]  /*4db0*/  RED.E.ADD.F32.FTZ.RN.STRONG.GPU [R44.64+0x5c00], R27 ;  /* 0x005c001b2c00798e */ /* 0x000fe8000c10e784 */
[----:B------:R-:W2:Y:S01]  /*4dc0*/  LDSM.16.MT88.4 R24, [R166+0xd480] ;  /* 0x00d48000a618783b */ /* 0x000ea20000004200 */
[-C--:B------:R-:W-:Y:S03]  /*4dd0*/  HMMA.16816.F32.BF16 R124, R12, R18.reuse, R124 ;  /* 0x000000120c7c723c */ /* 0x080fe6000004187c */
[----:B------:R-:W-:Y:S05]  /*4de0*/  LDSM.16.MT88.4 R44, [R212+0x1fc80] ;  /* 0x01fc8000d42c783b */ /* 0x000fea0000004200 */
[C---:B------:R-:W-:Y:S01]  /*4df0*/  HMMA.16816.F32.BF16 R128, R8.reuse, R18, R128 ;  /* 0x000000120880723c */ /* 0x040fe20000041880 */
[----:B------:R-:W3:Y:S07]  /*4e00*/  LDSM.16.MT88.4 R16, [R166+0xe480] ;  /* 0x00e48000a610783b */ /* 0x000eee0000004200 */
        /* <DEDUP_REMOVED lines=12> */
[-C--:B-1----:R-:W-:Y:S08]  /*4ed0*/  HMMA.16816.F32.BF16 R116, R36, R20.reuse, R116 ;  /* 0x000000142474723c */ /* 0x082ff00000041874 */
[C---:B------:R-:W-:Y:S08]  /*4ee0*/  HMMA.16816.F32.BF16 R120, R40.reuse, R20, R120 ;  /* 0x000000142878723c */ /* 0x040ff00000041878 */
[-C--:B------:R-:W-:Y:S08]  /*4ef0*/  HMMA.16816.F32.BF16 R124, R40, R22.reuse, R124 ;  /* 0x00000016287c723c */ /* 0x080ff0000004187c */
[C---:B------:R-:W-:Y:S01]  /*4f00*/  HMMA.16816.F32.BF16 R128, R36.reuse, R22, R128 ;  /* 0x000000162480723c */ /* 0x040fe20000041880 */
[----:B------:R-:W1:Y:S07]  /*4f10*/  LDSM.16.MT88.4 R20, [R166+0xe880] ;  /* 0x00e88000a614783b */ /* 0x000e6e0000004200 */
[-C--:B--2---:R-:W-:Y:S08]  /*4f20*/  HMMA.16816.F32.BF16 R132, R36, R24.reuse, R132 ;  /* 0x000000182484723c */ /* 0x084ff00000041884 */
[C---:B------:R-:W-:Y:S08]  /*4f30*/  HMMA.16816.F32.BF16 R136, R40.reuse, R24, R136 ;  /* 0x000000182888723c */ /* 0x040ff00000041888 */
[-C--:B------:R-:W-:Y:S08]  /*4f40*/  HMMA.16816.F32.BF16 R140, R40, R26.reuse, R140 ;  /* 0x0000001a288c723c */ /* 0x080ff0000004188c */
[C---:B------:R-:W-:Y:S01]  /*4f50*/  HMMA.16816.F32.BF16 R144, R36.reuse, R26, R144 ;  /* 0x0000001a2490723c */ /* 0x040fe20000041890 */
[----:B------:R-:W-:Y:S07]  /*4f60*/  LDSM.16.MT88.4 R24, [R212+0x1dc80] ;  /* 0x01dc8000d418783b */ /* 0x000fee0000004200 */
[-C--:B---3--:R-:W-:Y:S08]  /*4f70*/  HMMA.16816.F32.BF16 R148, R36, R16.reuse, R148 ;  /* 0x000000102494723c */ /* 0x088ff00000041894 */
[C---:B------:R-:W-:Y:S08]  /*4f80*/  HMMA.16816.F32.BF16 R152, R40.reuse, R16, R152 ;  /* 0x000000102898723c */ /* 0x040ff00000041898 */
[-C--:B------:R-:W-:Y:S01]  /*4f90*/  HMMA.16816.F32.BF16 R156, R40, R18.reuse, R156 ;  /* 0x00000012289c723c */ /* 0x080fe2000004189c */
[----:B------:R-:W2:Y:S07]  /*4fa0*/  LDSM.16.MT88.4 R40, [R166+0xcc80] ;  /* 0x00cc8000a628783b */ /* 0x000eae0000004200 */
[----:B------:R-:W-:Y:S01]  /*4fb0*/  HMMA.16816.F32.BF16 R160, R36, R18, R160 ;  /* 0x0000001224a0723c */ /* 0x000fe200000418a0 */
[----:B------:R-:W3:Y:S04]  /*4fc0*/  LDSM.16.MT88.4 R16, [R166+0xdc80] ;  /* 0x00dc8000a610783b */ /* 0x000ee80000004200 */
        /* <DEDUP_REMOVED lines=17> */
[-C--:B---3--:R-:W-:Y:S08]  /*50e0*/  HMMA.16816.F32.BF16 R132, R24, R16.reuse, R132 ;  /* 0x000000101884723c */ /* 0x088ff00000041884 */
        /* <DEDUP_REMOVED lines=57> */
.L_x_717:
[----:B------:R-:W-:Y:S05]  /*5480*/  @P1 BRA `(.L_x_723) ;  /* 0x0000118000001947 */ /* 0x000fea0003800000 */
[----:B------:R-:W2:Y:S01]  /*5490*/  S2R R0, SR_TID.X ;  /* 0x0000000000007919 */ /* 0x000ea20000002100 */
[----:B------:R-:W-:Y:S02]  /*54a0*/  F2FP.BF16.PACK_AB R68, R69, R68 ;  /* 0x000000444544723e */ /* 0x000fe400000010ff */
[----:B------:R-:W-:Y:S01]  /*54b0*/  F2FP.BF16.PACK_AB R70, R71, R70 ;  /* 0x000000464746723e */ /* 0x000fe200000010ff */
[----:B------:R-:W-:Y:S01]  /*54c0*/  BAR.SYNC.DEFER_BLOCKING 0x1, 0x100 ;  /* 0x0044000000007b1d */ /* 0x000fe20000010000 */
        /* <DEDUP_REMOVED lines=10> */
[----:B--2---:R-:W-:Y:S02]  /*5570*/  SHF.R.S32.HI R3, RZ, 0x1f, R0 ;  /* 0x0000001fff037819 */ /* 0x004fe40000011400 */
[----:B------:R-:W-:Y:S02]  /*5580*/  F2FP.BF16.PACK_AB R88, R89, R88 ;  /* 0x000000585958723e */ /* 0x000fe400000010ff */
[----:B------:R-:W-:-:S02]  /*5590*/  LEA.HI R2, R3, R0, RZ, 0x2 ;  /* 0x0000000003027211 */ /* 0x000fc400078f10ff */
[----:B------:R-:W-:Y:S02]  /*55a0*/  LEA.HI R6, R3, R0, RZ, 0x5 ;  /* 0x0000000003067211 */ /* 0x000fe400078f28ff */
[--C-:B------:R-:W-:Y:S02]  /*55b0*/  SHF.R.S32.HI R5, RZ, 0x2, R2.reuse ;  /* 0x00000002ff057819 */ /* 0x100fe40000011402 */
[----:B------:R-:W-:Y:S02]  /*55c0*/  SHF.R.S32.HI R4, RZ, 0x1f, R2 ;  /* 0x0000001fff047819 */ /* 0x000fe40000011402 */
[--C-:B------:R-:W-:Y:S02]  /*55d0*/  SHF.R.S32.HI R7, RZ, 0x5, R6.reuse ;  /* 0x00000005ff077819 */ /* 0x100fe40000011406 */
[----:B------:R-:W-:Y:S02]  /*55e0*/  LEA.HI R4, R4, R5, RZ, 0x3 ;  /* 0x0000000504047211 */ /* 0x000fe400078f18ff */
[----:B------:R-:W-:-:S02]  /*55f0*/  SHF.R.S32.HI R10, RZ, 0x1f, R6 ;  /* 0x0000001fff0a7819 */ /* 0x000fc40000011406 */
[----:B------:R-:W-:Y:S02]  /*5600*/  LOP3.LUT R4, R4, 0xfffffff8, RZ, 0xc0, !PT ;  /* 0xfffffff804047812 */ /* 0x000fe400078ec0ff */
[----:B------:R-:W-:Y:S02]  /*5610*/  LEA.HI R10, R10, R7, RZ, 0x2 ;  /* 0x000000070a0a7211 */ /* 0x000fe400078f10ff */
[----:B------:R-:W-:Y:S01]  /*5620*/  LOP3.LUT R13, R2, 0xfffffffc, RZ, 0xc0, !PT ;  /* 0xfffffffc020d7812 */ /* 0x000fe200078ec0ff */
[----:B------:R-:W-:Y:S01]  /*5630*/  IMAD.IADD R4, R5, 0x1, -R4 ;  /* 0x0000000105047824 */ /* 0x000fe200078e0a04 */
[----:B-1----:R-:W-:Y:S02]  /*5640*/  LEA.HI R9, R3, R0, RZ, 0x7 ;  /* 0x0000000003097211 */ /* 0x002fe400078f38ff */
[----:B------:R-:W-:Y:S01]  /*5650*/  LOP3.LUT R10, R10, 0x7ffffc, RZ, 0xc0, !PT ;  /* 0x007ffffc0a0a7812 */ /* 0x000fe200078ec0ff */
[----:B------:R-:W-:Y:S01]  /*5660*/  IMAD.IADD R2, R0, 0x1, -R13 ;  /* 0x0000000100027824 */ /* 0x000fe200078e0a0d */
[----:B------:R-:W-:-:S02]  /*5670*/  LEA.HI R6, R4, R4, RZ, 0x1 ;  /* 0x0000000404067211 */ /* 0x000fc400078f08ff */
[----:B------:R-:W-:Y:S01]  /*5680*/  SHF.R.U32.HI R9, RZ, 0x4, R9 ;  /* 0x00000004ff097819 */ /* 0x000fe20000011609 */
[----:B------:R-:W-:Y:S01]  /*5690*/  IMAD.IADD R15, R7, 0x1, -R10 ;  /* 0x00000001070f7824 */ /* 0x000fe200078e0a0a */
[----:B------:R-:W-:Y:S02]  /*56a0*/  SHF.R.S32.HI R8, RZ, 0x1, R6 ;  /* 0x00000001ff087819 */ /* 0x000fe40000011406 */
[----:B------:R-:W-:Y:S02]  /*56b0*/  LOP3.LUT R13, R6, 0x3fffffe, RZ, 0xc0, !PT ;  /* 0x03fffffe060d7812 */ /* 0x000fe400078ec0ff */
[C---:B------:R-:W-:Y:S01]  /*56c0*/  LOP3.LUT P0, RZ, R8.reuse, 0x2, RZ, 0xc0, !PT ;  /* 0x0000000208ff7812 */ /* 0x040fe2000780c0ff */
[----:B------:R-:W-:Y:S01]  /*56d0*/  IMAD.SHL.U32 R11, R8, 0x40, RZ ;  /* 0x00000040080b7824 */ /* 0x000fe200078e00ff */
[----:B------:R-:W-:Y:S01]  /*56e0*/  F2FP.BF16.PACK_AB R90, R91, R90 ;  /* 0x0000005a5b5a723e */ /* 0x000fe200000010ff */
[----:B------:R-:W-:Y:S01]  /*56f0*/  IMAD.IADD R13, R4, 0x1, -R13 ;  /* 0x00000001040d7824 */ /* 0x000fe200078e0a0d */
[----:B------:R-:W-:Y:S01]  /*5700*/  F2FP.BF16.PACK_AB R92, R93, R92 ;  /* 0x0000005c5d5c723e */ /* 0x000fe200000010ff */
[----:B------:R-:W-:Y:S01]  /*5710*/  IMAD R4, R15, 0x100, R2 ;  /* 0x000001000f047824 */ /* 0x000fe200078e0202 */
[----:B------:R-:W-:-:S02]  /*5720*/  LOP3.LUT R6, R11, 0xc0, RZ, 0xc0, !PT ;  /* 0x000000c00b067812 */ /* 0x000fc400078ec0ff */
[----:B------:R-:W-:Y:S01]  /*5730*/  F2FP.BF16.PACK_AB R94, R95, R94 ;  /* 0x0000005e5f5e723e */ /* 0x000fe200000010ff */
[----:B------:R-:W-:Y:S01]  /*5740*/  IMAD R4, R13, 0x10, R4 ;  /* 0x000000100d047824 */ /* 0x000fe200078e0204 */
[----:B------:R-:W-:Y:S02]  /*5750*/  LOP3.LUT R9, R6, 0x8, R9, 0xf8, !PT ;  /* 0x0000000806097812 */ /* 0x000fe400078ef809 */
[----:B------:R-:W-:Y:S02]  /*5760*/  SHF.R.U32.HI R6, RZ, 0x3, R6 ;  /* 0x00000003ff067819 */ /* 0x000fe40000011606 */
[----:B------:R-:W-:Y:S02]  /*5770*/  F2FP.BF16.PACK_AB R100, R101, R100 ;  /* 0x000000646564723e */ /* 0x000fe400000010ff */
[----:B------:R-:W-:Y:S01]  /*5780*/  LOP3.LUT R9, R9, R6, RZ, 0x3c, !PT ;  /* 0x0000000609097212 */ /* 0x000fe200078e3cff */
[----:B------:R-:W-:Y:S01]  /*5790*/  IMAD.MOV.U32 R6, RZ, RZ, 0x4 ;  /* 0x00000004ff067424 */ /* 0x000fe200078e00ff */
[----:B------:R-:W-:-:S02]  /*57a0*/  F2FP.BF16.PACK_AB R102, R103, R102 ;  /* 0x000000666766723e */ /* 0x000fc400000010ff */
[----:B------:R-:W-:Y:S01]  /*57b0*/  F2FP.BF16.PACK_AB R112, R113, R112 ;  /* 0x000000707170723e */ /* 0x000fe200000010ff */
[----:B------:R-:W-:Y:S01]  /*57c0*/  IMAD.U32 R4, R4, 0x2, R9 ;  /* 0x0000000204047824 */ /* 0x000fe200078e0009 */
[----:B------:R-:W-:Y:S01]  /*57d0*/  F2FP.BF16.PACK_AB R114, R115, R114 ;  /* 0x000000727372723e */ /* 0x000fe200000010ff */
[----:B------:R-:W-:Y:S01]  /*57e0*/  IMAD.WIDE R12, R223, R6, c[0x0][0x358] ;  /* 0x0000d600df0c7625 */ /* 0x000fe200078e0206 */
[----:B------:R-:W-:Y:S02]  /*57f0*/  F2FP.BF16.PACK_AB R104, R105, R104 ;  /* 0x000000686968723e */ /* 0x000fe400000010ff */
[----:B------:R-:W-:Y:S01]  /*5800*/  F2FP.BF16.PACK_AB R106, R107, R106 ;  /* 0x0000006a6b6a723e */ /* 0x000fe200000010ff */
[----:B------:R-:W-:Y:S01]  /*5810*/  IMAD.SHL.U32 R9, R4, 0x2, RZ ;  /* 0x0000000204097824 */ /* 0x000fe200078e00ff */
[----:B------:R-:W-:Y:S02]  /*5820*/  F2FP.BF16.PACK_AB R108, R109, R108 ;  /* 0x0000006c6d6c723e */ /* 0x000fe400000010ff */
[----:B------:R-:W-:-:S02]  /*5830*/  F2FP.BF16.PACK_AB R110, R111, R110 ;  /* 0x0000006e6f6e723e */ /* 0x000fc400000010ff */
        /* <DEDUP_REMOVED lines=39> */
[----:B------:R-:W-:Y:S01]  /*5ab0*/  ISETP.NE.U32.AND P0, PT, RZ, c[0x0][0x360], PT ;  /* 0x0000d800ff007a0c */ /* 0x000fe20003f05070 */
[----:B------:R1:W-:Y:S01]  /*5ac0*/  STS [R9+0x9280], R90 ;  /* 0x0092805a09007388 */ /* 0x0003e20000000800 */
[----:B------:R-:W-:Y:S02]  /*5ad0*/  ISETP.NE.U32.AND P1, PT, RZ, c[0x0][0x358], PT ;  /* 0x0000d600ff007a0c */ /* 0x000fe40003f25070 */
[----:B------:R-:W-:Y:S01]  /*5ae0*/  ISETP.NE.AND.EX P0, PT, RZ, c[0x0][0x364], PT, P0 ;  /* 0x0000d900ff007a0c */ /* 0x000fe20003f05300 */
[----:B------:R1:W-:Y:S01]  /*5af0*/  STS [R11+0x9080], R92 ;  /* 0x0090805c0b007388 */ /* 0x0003e20000000800 */
[----:B------:R-:W-:-:S03]  /*5b00*/  ISETP.NE.AND.EX P1, PT, RZ, c[0x0][0x35c], PT, P1 ;  /* 0x0000d700ff007a0c */ /* 0x000fc60003f25310 */
        /* <DEDUP_REMOVED lines=46> */
.L_x_724:
[----:B-1----:R-:W-:Y:S01]  /*5df0*/  LEA.HI R9, R3, R0, RZ, 0x3 ;  /* 0x0000000003097211 */ /* 0x002fe200078f18ff */
[----:B------:R-:W-:Y:S01]  /*5e00*/  IMAD.SHL.U32 R58, R2, 0x8, RZ ;  /* 0x00000008023a7824 */ /* 0x000fe200078e00ff */
[C---:B------:R-:W-:Y:S01]  /*5e10*/  LEA.HI R0, R5.reuse, R5, RZ, 0x1 ;  /* 0x0000000505007211 */ /* 0x040fe200078f08ff */
[----:B------:R-:W-:Y:S01]  /*5e20*/  BSSY B0, `(.L_x_725) ;  /* 0x000003c000007945 */ /* 0x000fe20003800000 */
[----:B------:R-:W-:Y:S01]  /*5e30*/  IADD3 R62, P0, R5, R46, RZ ;  /* 0x0000002e053e7210 */ /* 0x000fe20007f1e0ff */
[----:B------:R-:W-:Y:S01]  /*5e40*/  IMAD.SHL.U32 R9, R9, 0x8, RZ ;  /* 0x0000000809097824 */ /* 0x000fe200078e00ff */
[----:B------:R-:W-:-:S02]  /*5e50*/  LOP3.LUT R2, R0, 0x3fffffe, RZ, 0xc0, !PT ;  /* 0x03fffffe00027812 */ /* 0x000fc400078ec0ff */
[----:B------:R-:W-:Y:S02]  /*5e60*/  SHF.R.S32.HI R59, RZ, 0x1f, R58 ;  /* 0x0000001fff3b7819 */ /* 0x000fe4000001143a */
[----:B------:R-:W-:Y:S01]  /*5e70*/  LOP3.LUT R9, R9, 0xc0, RZ, 0xc0, !PT ;  /* 0x000000c009097812 */ /* 0x000fe200078ec0ff */
[C---:B------:R-:W-:Y:S01]  /*5e80*/  IMAD.IADD R2, R5.reuse, 0x1, -R2 ;  /* 0x0000000105027824 */ /* 0x040fe200078e0a02 */
[----:B------:R-:W-:Y:S02]  /*5e90*/  LEA.HI.X.SX32 R63, R5, R47, 0x1, P0 ;  /* 0x0000002f053f7211 */ /* 0x000fe400000f0eff */
[----:B------:R-:W-:Y:S01]  /*5ea0*/  LOP3.LUT R3, R9, 0x18, R58, 0xf8, !PT ;  /* 0x0000001809037812 */ /* 0x000fe200078ef83a */
[----:B------:R-:W-:Y:S01]  /*5eb0*/  IMAD R7, R7, 0x8, R2 ;  /* 0x0000000807077824 */ /* 0x000fe200078e0202 */
[----:B------:R-:W-:Y:S01]  /*5ec0*/  SHF.R.U32.HI R0, RZ, 0x3, R9 ;  /* 0x00000003ff007819 */ /* 0x000fe20000011609 */
[----:B------:R-:W1:Y:S03]  /*5ed0*/  S2R R2, SR_CTAID.Y ;  /* 0x0000000000027919 */ /* 0x000e660000002600 */
[----:B------:R-:W-:-:S02]  /*5ee0*/  LOP3.LUT R0, R3, R0, RZ, 0x3c, !PT ;  /* 0x0000000003007212 */ /* 0x000fc400078e3cff */
[----:B------:R-:W-:Y:S02]  /*5ef0*/  SHF.R.S32.HI R3, RZ, 0x1f, R223 ;  /* 0x0000001fff037819 */ /* 0x000fe400000114df */
[----:B------:R-:W-:Y:S01]  /*5f00*/  SEL R223, R223, RZ, !P1 ;  /* 0x000000ffdfdf7207 */ /* 0x000fe20004800000 */
[----:B------:R-:W-:Y:S01]  /*5f10*/  IMAD.U32 R0, R7, 0x20, R0 ;  /* 0x0000002007007824 */ /* 0x000fe200078e0000 */
[----:B------:R-:W-:Y:S01]  /*5f20*/  SEL R3, R3, RZ, !P1 ;  /* 0x000000ff03037207 */ /* 0x000fe20004800000 */
[----:B------:R-:W2:Y:S02]  /*5f30*/  S2R R7, SR_CTAID.X ;  /* 0x0000000000077919 */ /* 0x000ea40000002500 */
[----:B------:R-:W-:-:S05]  /*5f40*/  IMAD.SHL.U32 R57, R0, 0x2, RZ ;  /* 0x0000000200397824 */ /* 0x000fca00078e00ff */
[----:B------:R3:W4:Y:S04]  /*5f50*/  LDS.128 R40, [R57+0x7080] ;  /* 0x0070800039287984 */ /* 0x0007280000000c00 */
[----:B------:R3:W3:Y:S01]  /*5f60*/  LDS.128 R36, [R57+0x9080] ;  /* 0x0090800039247984 */ /* 0x0006e20000000c00 */
[----:B-1----:R-:W-:-:S03]  /*5f70*/  SHF.R.S32.HI R0, RZ, 0x1f, R2 ;  /* 0x0000001fff007819 */ /* 0x002fc60000011402 */
[----:B------:R1:W1:Y:S04]  /*5f80*/  LDS.128 R32, [R57+0xb080] ;  /* 0x00b0800039207984 */ /* 0x0002680000000c00 */
[----:B------:R1:W1:Y:S01]  /*5f90*/  LDS.128 R28, [R57+0x80] ;  /* 0x00008000391c7984 */ /* 0x0002620000000c00 */
[----:B------:R-:W-:-:S03]  /*5fa0*/  IMAD R45, R0, c[0x0][0x338], RZ ;  /* 0x0000ce00002d7a24 */ /* 0x000fc600078e02ff */
[----:B------:R1:W1:Y:S01]  /*5fb0*/  LDS.128 R24, [R57+0x2080] ;  /* 0x0020800039187984 */ /* 0x0002620000000c00 */
[----:B--2--5:R-:W-:Y:S02]  /*5fc0*/  IMAD R4, R7, -0x80, R4 ;  /* 0xffffff8007047824 */ /* 0x024fe400078e0204 */
[C---:B------:R-:W-:Y:S01]  /*5fd0*/  IMAD R6, R2.reuse, c[0x0][0x33c], R45 ;  /* 0x0000cf0002067a24 */ /* 0x040fe200078e022d */
[----:B------:R2:W1:Y:S01]  /*5fe0*/  LDS.128 R20, [R57+0x4080] ;  /* 0x0040800039147984 */ /* 0x0004620000000c00 */
[----:B------:R-:W-:Y:S01]  /*5ff0*/  IMAD.WIDE.U32 R44, R2, c[0x0][0x338], R58 ;  /* 0x0000ce00022c7a25 */ /* 0x000fe200078e003a */
[----:B------:R-:W-:Y:S02]  /*6000*/  IMNMX R56, R4, 0x80, PT ;  /* 0x0000008004387817 */ /* 0x000fe40003800200 */
[----:B------:R2:W1:Y:S01]  /*6010*/  LDS.128 R16, [R57+0x1080] ;  /* 0x0010800039107984 */ /* 0x0004620000000c00 */
[----:B------:R-:W-:Y:S01]  /*6020*/  IMAD.IADD R45, R45, 0x1, R6 ;  /* 0x000000012d2d7824 */ /* 0x000fe200078e0206 */
[----:B------:R-:W-:Y:S01]  /*6030*/  ISETP.GE.AND P4, PT, R5, R56, PT ;  /* 0x000000380500720c */ /* 0x000fe20003f86270 */
[----:B------:R-:W-:Y:S01]  /*6040*/  IMAD R4, R3, c[0x0][0x340], RZ ;  /* 0x0000d00003047a24 */ /* 0x000fe200078e02ff */
[----:B------:R2:W1:Y:S01]  /*6050*/  LDS.128 R12, [R57+0x3080] ;  /* 0x00308000390c7984 */ /* 0x0004620000000c00 */
[----:B------:R-:W-:Y:S01]  /*6060*/  IMAD.WIDE.U32 R60, R223, c[0x0][0x340], R44 ;  /* 0x0000d000df3c7a25 */ /* 0x000fe200078e002c */
[----:B------:R-:W-:-:S02]  /*6070*/  IADD3 R6, R58, 0x20, RZ ;  /* 0x000000203a067810 */ /* 0x000fc40007ffe0ff */
[----:B------:R2:W1:Y:S01]  /*6080*/  LDS.128 R8, [R57+0x5080] ;  /* 0x0050800039087984 */ /* 0x0004620000000c00 */
[----:B------:R-:W-:Y:S02]  /*6090*/  IMAD R4, R223, c[0x0][0x344], R4 ;  /* 0x0000d100df047a24 */ /* 0x000fe400078e0204 */
[----:B------:R-:W-:-:S04]  /*60a0*/  IMAD.WIDE R62, R7, 0x80, R62 ;  /* 0x00000080073e7825 */ /* 0x000fc800078e023e */
[----:B------:R-:W-:Y:S01]  /*60b0*/  IMAD.IADD R65, R61, 0x1, R4 ;  /* 0x000000013d417824 */ /* 0x000fe200078e0204 */
[----:B------:R-:W-:Y:S05]  /*60c0*/  @P4 BRA `(.L_x_726) ;  /* 0x0000011000004947 */ /* 0x000fea0003800000 */
[C---:B----4-:R-:W-:Y:S01]  /*60d0*/  ISETP.GE.AND P3, PT, R58.reuse, c[0x0][0x324], PT ;  /* 0x0000c9003a007a0c */ /* 0x050fe20003f66270 */
[----:B------:R-:W4:Y:S01]  /*60e0*/  LDS.128 R52, [R57+0x8080] ;  /* 0x0080800039347984 */ /* 0x000f220000000c00 */
        /* <DEDUP_REMOVED lines=9> */
[----:B------:R-:W2:Y:S01]  /*6180*/  @!P3 LDS.128 R44, [R57+0x6080] ;  /* 0x00608000392cb984 */ /* 0x000ea20000000c00 */
[----:B------:R-:W-:-:S04]  /*6190*/  LEA R68, P0, R66, c[0x0][0x318], 0x1 ;  /* 0x0000c60042447a11 */ /* 0x000fc800078008ff */
[----:B------:R-:W-:-:S05]  /*61a0*/  LEA.HI.X R69, R66, c[0x0][0x31c], R7, 0x1, P0 ;  /* 0x0000c70042457a11 */ /* 0x000fca00000f0c07 */
[----:B----4-:R4:W-:Y:S04]  /*61b0*/  @!P2 STG.E.128 [R68.64+0x40], R52 ;  /* 0x000040344400a986 */ /* 0x0109e8000c101d04 */
[----:B-----5:R4:W-:Y:S04]  /*61c0*/  @!P1 STG.E.128 [R68.64+0x80], R48 ;  /* 0x0000803044009986 */ /* 0x0209e8000c101d04 */
[----:B--2---:R4:W-:Y:S02]  /*61d0*/  @!P3 STG.E.128 [R68.64], R44 ;  /* 0x0000002c4400b986 */ /* 0x0049e4000c101d04 */
.L_x_726:
[----:B----4-:R-:W-:Y:S05]  /*61e0*/  BSYNC B0 ;  /* 0x0000000000007941 */ /* 0x010fea0003800000 */
.L_x_725:
[----:B------:R-:W-:Y:S01]  /*61f0*/  IADD3 R5, R5, 0x40, RZ ;  /* 0x0000004005057810 */ /* 0x000fe20007ffe0ff */
[----:B------:R-:W-:Y:S03]  /*6200*/  BSSY B0, `(.L_x_727) ;  /* 0x0000014000007945 */ /* 0x000fe60003800000 */
[----:B------:R-:W-:-:S13]  /*6210*/  ISETP.GE.AND P3, PT, R5, R56, PT ;  /* 0x000000380500720c */ /* 0x000fda0003f66270 */
[----:B------:R-:W-:Y:S05]  /*6220*/  @P3 BRA `(.L_x_728) ;  /* 0x0000011000003947 */ /* 0x000fea0003800000 */
[----:B------:R-:W-:Y:S01]  /*6230*/  IADD3 R44, P0, R62, 0x40, RZ ;  /* 0x000000403e2c7810 */ /* 0x000fe20007f1e0ff */
        /* <DEDUP_REMOVED lines=13> */
[----:B------:R4:W-:Y:S04]  /*6310*/  @!P2 STG.E.128 [R4.64], R40 ;  /* 0x000000280400a986 */ /* 0x0009e8000c101d04 */
[----:B---3--:R4:W-:Y:S04]  /*6320*/  @!P1 STG.E.128 [R4.64+0x40], R36 ;  /* 0x0000402404009986 */ /* 0x0089e8000c101d04 */
[----:B-1----:R4:W-:Y:S02]  /*6330*/  @!P0 STG.E.128 [R4.64+0x80], R32 ;  /* 0x0000802004008986 */ /* 0x0029e4000c101d04 */
.L_x_728:
[----:B------:R-:W-:Y:S05]  /*6340*/  BSYNC B0 ;  /* 0x0000000000007941 */ /* 0x000fea0003800000 */
.L_x_727:
[----:B----4-:R-:W-:Y:S01]  /*6350*/  IMAD R5, R0, c[0x0][0x308], RZ ;  /* 0x0000c20000057a24 */ /* 0x010fe200078e02ff */
        /* <DEDUP_REMOVED lines=18> */
[----:B---3--:R-:W-:-:S04]  /*6480*/  LEA R36, P0, R34, c[0x0][0x2e8], 0x1 ;  /* 0x0000ba0022247a11 */ /* 0x008fc800078008ff */
[----:B------:R-:W-:-:S05]  /*6490*/  LEA.HI.X R37, R34, c[0x0][0x2ec], R2, 0x1, P0 ;  /* 0x0000bb0022257a11 */ /* 0x000fca00000f0c02 */
[----:B------:R1:W-:Y:S04]  /*64a0*/  @!P4 STG.E.128 [R36.64], R28 ;  /* 0x0000001c2400c986 */ /* 0x0003e8000c101d04 */
[----:B------:R1:W-:Y:S04]  /*64b0*/  @!P2 STG.E.128 [R36.64+0x40], R24 ;  /* 0x000040182400a986 */ /* 0x0003e8000c101d04 */
[----:B------:R1:W-:Y:S02]  /*64c0*/  @!P1 STG.E.128 [R36.64+0x80], R20 ;  /* 0x0000801424009986 */ /* 0x0003e4000c101d04 */
.L_x_730:
[----:B------:R-:W-:Y:S05]  /*64d0*/  BSYNC B0 ;  /* 0x0000000000007941 */ /* 0x000fea0003800000 */
.L_x_729:
        /* <DEDUP_REMOVED lines=19> */
.L_x_723:
[----:B------:R-:W-:Y:S01]  /*6610*/  ISETP.NE.U32.AND P0, PT, RZ, c[0x0][0x360], PT ;  /* 0x0000d800ff007a0c */ /* 0x000fe20003f05070 */
[----:B------:R-:W-:Y:S01]  /*6620*/  IMAD.MOV.U32 R0, RZ, RZ, 0x4 ;  /* 0x00000004ff007424 */ /* 0x000fe200078e00ff */
[----:B------:R-:W-:-:S02]  /*6630*/  ISETP.NE.U32.AND P1, PT, RZ, c[0x0][0x358], PT ;  /* 0x0000d600ff007a0c */ /* 0x000fc40003f25070 */
[----:B------:R-:W-:Y:S01]  /*6640*/  ISETP.NE.AND.EX P0, PT, RZ, c[0x0][0x364], PT, P0 ;  /* 0x0000d900ff007a0c */ /* 0x000fe20003f05300 */
[----:B------:R-:W-:Y:S01]  /*6650*/  IMAD.WIDE R4, R223, R0, c[0x0][0x358] ;  /* 0x0000d600df047625 */ /* 0x000fe200078e0200 */
[----:B------:R-:W-:-:S03]  /*6660*/  ISETP.NE.AND.EX P1, PT, RZ, c[0x0][0x35c], PT, P1 ;  /* 0x0000d700ff007a0c */ /* 0x000fc60003f25310 */
[----:B------:R-:W-:-:S08]  /*6670*/  IMAD.MOV.U32 R7, RZ, RZ, c[0x0][0x2f0] ;  /* 0x0000bc00ff077624 */ /* 0x000fd000078e00ff */
        /* <DEDUP_REMOVED lines=11> */
.L_x_731:
[----:B-1----:R-:W1:Y:S01]  /*6730*/  S2R R8, SR_TID.X ;  /* 0x0000000000087919 */ /* 0x002e620000002100 */
[----:B------:R-:W-:Y:S01]  /*6740*/  SHF.R.S32.HI R4, RZ, 0x1f, R223 ;  /* 0x0000001fff047819 */ /* 0x000fe200000114df */
[----:B------:R-:W-:Y:S01]  /*6750*/  BSSY B0, `(.L_x_732) ;  /* 0x000002b000007945 */ /* 0x000fe20003800000 */
[----:B------:R-:W-:Y:S01]  /*6760*/  SEL R223, R223, RZ, !P1 ;  /* 0x000000ffdfdf7207 */ /* 0x000fe20004800000 */
[----:B------:R-:W2:Y:S01]  /*6770*/  S2R R2, SR_CTAID.Y ;  /* 0x0000000000027919 */ /* 0x000ea20000002600 */
[----:B------:R-:W-:-:S03]  /*6780*/  SEL R4, R4, RZ, !P1 ;  /* 0x000000ff04047207 */ /* 0x000fc60004800000 */
[----:B------:R-:W3:Y:S02]  /*6790*/  S2R R14, SR_CTAID.X ;  /* 0x00000000000e7919 */ /* 0x000ee40000002500 */
[----:B------:R-:W-:Y:S01]  /*67a0*/  IMAD R12, R4, c[0x0][0x310], RZ ;  /* 0x0000c400040c7a24 */ /* 0x000fe200078e02ff */
[----:B-1----:R-:W-:-:S04]  /*67b0*/  SHF.R.S32.HI R3, RZ, 0x1f, R8 ;  /* 0x0000001fff037819 */ /* 0x002fc80000011408 */
[----:B------:R-:W-:Y:S02]  /*67c0*/  LEA.HI R3, R3, R8, RZ, 0x2 ;  /* 0x0000000803037211 */ /* 0x000fe400078f10ff */
[----:B--2---:R-:W-:Y:S02]  /*67d0*/  SHF.R.S32.HI R0, RZ, 0x1f, R2 ;  /* 0x0000001fff007819 */ /* 0x004fe40000011402 */
[----:B------:R-:W-:Y:S01]  /*67e0*/  LOP3.LUT R5, R3, 0x1ffffffc, RZ, 0xc0, !PT ;  /* 0x1ffffffc03057812 */ /* 0x000fe200078ec0ff */
[----:B---3-5:R-:W-:Y:S01]  /*67f0*/  IMAD R6, R14, -0x80, R7 ;  /* 0xffffff800e067824 */ /* 0x028fe200078e0207 */
[----:B------:R-:W-:-:S03]  /*6800*/  SHF.R.S32.HI R3, RZ, 0x2, R3 ;  /* 0x00000002ff037819 */ /* 0x000fc60000011403 */
[----:B------:R-:W-:Y:S01]  /*6810*/  IMAD.IADD R8, R8, 0x1, -R5 ;  /* 0x0000000108087824 */ /* 0x000fe200078e0a05 */
[C---:B------:R-:W-:Y:S01]  /*6820*/  ISETP.GE.AND P4, PT, R3.reuse, R6, PT ;  /* 0x000000060300720c */ /* 0x040fe20003f86270 */
[----:B------:R-:W-:Y:S01]  /*6830*/  IMAD R5, R0, c[0x0][0x308], RZ ;  /* 0x0000c20000057a24 */ /* 0x000fe200078e02ff */
[C---:B------:R-:W-:Y:S01]  /*6840*/  IADD3 R10, P0, R3.reuse, R10, RZ ;  /* 0x0000000a030a7210 */ /* 0x040fe20007f1e0ff */
[----:B------:R-:W-:Y:S02]  /*6850*/  IMAD.SHL.U32 R8, R8, 0x8, RZ ;  /* 0x0000000808087824 */ /* 0x000fe400078e00ff */
[----:B------:R-:W-:Y:S01]  /*6860*/  IMAD R5, R2, c[0x0][0x30c], R5 ;  /* 0x0000c30002057a24 */ /* 0x000fe200078e0205 */
[----:B------:R-:W-:Y:S02]  /*6870*/  LEA.HI.X.SX32 R11, R3, R11, 0x1, P0 ;  /* 0x0000000b030b7211 */ /* 0x000fe400000f0eff */
[----:B------:R-:W-:Y:S02]  /*6880*/  SHF.R.S32.HI R9, RZ, 0x1f, R8 ;  /* 0x0000001fff097819 */ /* 0x000fe40000011408 */
[----:B------:R-:W-:Y:S01]  /*6890*/  IADD3 R7, R8, 0x40, RZ ;  /* 0x0000004008077810 */ /* 0x000fe20007ffe0ff */
[----:B------:R-:W-:Y:S01]  /*68a0*/  IMAD.WIDE R14, R14, 0x80, R10 ;  /* 0x000000800e0e7825 */ /* 0x000fe200078e020a */
[----:B------:R-:W-:-:S03]  /*68b0*/  IADD3 R10, R8, 0x20, RZ ;  /* 0x00000020080a7810 */ /* 0x000fc60007ffe0ff */
[----:B------:R-:W-:-:S04]  /*68c0*/  IMAD.WIDE.U32 R16, R2, c[0x0][0x308], R8 ;  /* 0x0000c20002107a25 */ /* 0x000fc800078e0008 */
[----:B------:R-:W-:Y:S02]  /*68d0*/  IMAD.IADD R19, R5, 0x1, R17 ;  /* 0x0000000105137824 */ /* 0x000fe400078e0211 */
[----:B------:R-:W-:Y:S02]  /*68e0*/  IMAD.MOV.U32 R18, RZ, RZ, R16 ;  /* 0x000000ffff127224 */ /* 0x000fe400078e0010 */
[C---:B------:R-:W-:Y:S02]  /*68f0*/  IMAD R17, R223.reuse, c[0x0][0x314], R12 ;  /* 0x0000c500df117a24 */ /* 0x040fe400078e020c */
[----:B------:R-:W-:-:S04]  /*6900*/  IMAD.WIDE.U32 R12, R223, c[0x0][0x310], R18 ;  /* 0x0000c400df0c7a25 */ /* 0x000fc800078e0012 */
        /* <DEDUP_REMOVED lines=15> */
.L_x_733:
[----:B------:R-:W-:Y:S05]  /*6a00*/  BSYNC B0 ;  /* 0x0000000000007941 */ /* 0x000fea0003800000 */
.L_x_732:
        /* <DEDUP_REMOVED lines=19> */
.L_x_735:
[----:B------:R-:W-:Y:S05]  /*6b40*/  BSYNC B0 ;  /* 0x0000000000007941 */ /* 0x000fea0003800000 */
.L_x_734:
        /* <DEDUP_REMOVED lines=23> */
.L_x_737:
[----:B------:R-:W-:Y:S05]  /*6cc0*/  BSYNC B0 ;  /* 0x0000000000007941 */ /* 0x000fea0003800000 */
.L_x_736:
        /* <DEDUP_REMOVED lines=19> */
.L_x_738:
        /* <DEDUP_REMOVED lines=16> */
.L_x_1416:


//--------------------- .text._ZN7cutlass13device_kernelIN5flash19enable_sm80_to_sm89INS1_16FlashAttnBwdSm80INS1_25CollectiveMainloopBwdSm80ILi2ELi2EN4cute5tupleIJNS5_1CILi64EEENS7_ILi128EEENS7_ILi96EEEEEENS_10bfloat16_tEfNS_4arch4Sm80ELb0ELb0ELb0ELb1ELb1ELb0ELb0ELb0ELi2ELi2ELi4ELi2ELb0EEENS1_21CollectiveEpilogueBwdISB_SC_SE_Li256ELb1ELb0ELi2EEENS1_19SingleTileSchedulerILb1ELb0ELb0ELi128EEEEEEEEEvNT_6ParamsE --------------------------
	.section	.text._ZN7cutlass13device_kernelIN5flash19enable_sm80_to_sm89INS1_16FlashAttnBwdSm80INS1_25CollectiveMainloopBwdSm80ILi2ELi2EN4cute5tupleIJNS5_1CILi64EEENS7_ILi128EEENS7_ILi96EEEEEENS_10bfloat16_tEfNS_4arch4Sm80ELb0ELb0ELb0ELb1ELb1ELb0ELb0ELb0ELi2ELi2ELi4ELi2ELb0EEENS1_21CollectiveEpilogueBwdISB_SC_SE_Li256ELb1ELb0ELi2EEENS1_19SingleTileSchedulerILb1ELb0ELb0ELi128EEEEEEEEEvNT_6ParamsE,"ax",@progbits
	.sectioninfo	@"SHI_REGISTERS=252"
	.align	128
.text._ZN7cutlass13device_kernelIN5flash19enable_sm80_to_sm89INS1_16FlashAttnBwdSm80INS1_25CollectiveMainloopBwdSm80ILi2ELi2EN4cute5tupleIJNS5_1CILi64EEENS7_ILi128EEENS7_ILi96EEEEEENS_10bfloat16_tEfNS_4arch4Sm80ELb0ELb0ELb0ELb1ELb1ELb0ELb0ELb0ELi2ELi2ELi4ELi2ELb0EEENS1_21CollectiveEpilogueBwdISB_SC_SE_Li256ELb1ELb0ELi2EEENS1_19SingleTileSchedulerILb1ELb0ELb0ELi128EEEEEEEEEvNT_6ParamsE:
        .type           _ZN7cutlass13device_kernelIN5flash19enable_sm80_to_sm89INS1_16FlashAttnBwdSm80INS1_25CollectiveMainloopBwdSm80ILi2ELi2EN4cute5tupleIJNS5_1CILi64EEENS7_ILi128EEENS7_ILi96EEEEEENS_10bfloat16_tEfNS_4arch4Sm80ELb0ELb0ELb0ELb1ELb1ELb0ELb0ELb0ELi2ELi2ELi4ELi2ELb0EEENS1_21CollectiveEpilogueBwdISB_SC_SE_Li256ELb1ELb0ELi2EEENS1_19SingleTileSchedulerILb1ELb0ELb0ELi128EEEEEEEEEvNT_6ParamsE,@function
        .size           _ZN7cutlass13device_kernelIN5flash19enable_sm80_to_sm89INS1_16FlashAttnBwdSm80INS1_25CollectiveMainloopBwdSm80ILi2ELi2EN4cute5tupleIJNS5_1CILi64EEENS7_ILi128EEENS7_ILi96EEEEEENS_10bfloat16_tEfNS_4arch4Sm80ELb0ELb0ELb0ELb1ELb1ELb0ELb0ELb0ELi2ELi2ELi4ELi2ELb0EEENS1_21CollectiveEpilogueBwdISB_SC_SE_Li256ELb1ELb0ELi2EEENS1_19SingleTileSchedulerILb1ELb0ELb0ELi128EEEEEEEEEvNT_6ParamsE,(.L_x_1417 - _ZN7cutlass13device_kernelIN5flash19enable_sm80_to_sm89INS1_16FlashAttnBwdSm80INS1_25CollectiveMainloopBwdSm80ILi2ELi2EN4cute5tupleIJNS5_1CILi64EEENS7_ILi128EEENS7_ILi96EEEEEENS_10bfloat16_tEfNS_4arch4Sm80ELb0ELb0ELb0ELb1ELb1ELb0ELb0ELb0ELi2ELi2ELi4ELi2ELb0EEENS1_21CollectiveEpilogueBwdISB_SC_SE_Li256ELb1ELb0ELi2EEENS1_19SingleTileSchedulerILb1ELb0ELb0ELi128EEEEEEEEEvNT_6ParamsE)
        .other          _ZN7cutlass13device_kernelIN5flash19enable_sm80_to_sm89INS1_16FlashAttnBwdSm80INS1_25CollectiveMainloopBwdSm80ILi2ELi2EN4cute5tupleIJNS5_1CILi64EEENS7_ILi128EEENS7_ILi96EEEEEENS_10bfloat16_tEfNS_4arch4Sm80ELb0ELb0ELb0ELb1ELb1ELb0ELb0ELb0ELi2ELi2ELi4ELi2ELb0EEENS1_21CollectiveEpilogueBwdISB_SC_SE_Li256ELb1ELb0ELi2EEENS1_19SingleTileSchedulerILb1ELb0ELb0ELi128EEEEEEEEEvNT_6ParamsE,@"STO_CUDA_ENTRY STV_DEFAULT"
_ZN7cutlass13device_kernelIN5flash19enable_sm80_to_sm89INS1_16FlashAttnBwdSm80INS1_25CollectiveMainloopBwdSm80ILi2ELi2EN4cute5tupleIJNS5_1CILi64EEENS7_ILi128EEENS7_ILi96EEEEEENS_10bfloat16_tEfNS_4arch4Sm80ELb0ELb0ELb0ELb1ELb1ELb0ELb0ELb0ELi2ELi2ELi4ELi2ELb0EEENS1_21CollectiveEpilogueBwdISB_SC_SE_Li256ELb1ELb0ELi2EEENS1_19SingleTileSchedulerILb1ELb0ELb0ELi128EEEEEEEEEvNT_6ParamsE:
        /* <DEDUP_REMOVED lines=17> */
.L_x_740:
        /* <DEDUP_REMOVED lines=8> */
.L_x_742:
[----:B------:R-:W-:Y:S02]  /*0190*/  MOV R5, c[0x0][0x3a4] ;  /* 0x0000e90000057a02 */ /* 0x000fe40000000f00 */
.L_x_741:
[----:B-1----:R-:W-:-:S05]  /*01a0*/  IMAD.SHL.U32 R4, R3, 0x80, RZ ;  /* 0x0000008003047824 */ /* 0x002fca00078e00ff */
[----:B-----5:R-:W-:-:S04]  /*01b0*/  ISETP.GE.AND P0, PT, R4, R5, PT ;  /* 0x000000050400720c */ /* 0x020fc80003f06270 */
[----:B------:R-:W-:Y:S01]  /*01c0*/  SEL R223, R223, 0xffffffff, !P0 ;  /* 0xffffffffdfdf7807 */ /* 0x000fe20004000000 */
[----:B------:R-:W-:Y:S05]  /*01d0*/  BRA `(.L_x_743) ;  /* 0x0000011000007947 */ /* 0x000fea0003800000 */
.L_x_739:
[----:B---34-:R-:W-:-:S04]  /*01e0*/  ISETP.NE.U32.AND P0, PT, RZ, c[0x0][0x3c0], PT ;  /* 0x0000f000ff007a0c */ /* 0x018fc80003f05070 */
[----:B------:R-:W-:-:S13]  /*01f0*/  ISETP.NE.AND.EX P0, PT, RZ, c[0x0][0x3c4], PT, P0 ;  /* 0x0000f100ff007a0c */ /* 0x000fda0003f05300 */
[----:B------:R-:W-:Y:S05]  /*0200*/  @!P0 BRA `(.L_x_744) ;  /* 0x0000002000008947 */ /* 0x000fea0003800000 */
[----:B------:R1:W5:Y:S01]  /*0210*/  LDG.E R5, [R4.64] ;  /* 0x0000000404057981 */ /* 0x000362000c1e1900 */
[----:B------:R-:W-:Y:S05]  /*0220*/  BRA `(.L_x_745) ;  /* 0x0000009000007947 */ /* 0x000fea0003800000 */
.L_x_744:
        /* <DEDUP_REMOVED lines=8> */
.L_x_746:
[----:B------:R-:W-:Y:S02]  /*02b0*/  MOV R5, c[0x0][0x3a4] ;  /* 0x0000e90000057a02 */ /* 0x000fe40000000f00 */
.L_x_745:
[----:B-1----:R-:W-:-:S05]  /*02c0*/  IMAD.SHL.U32 R4, R3, 0x80, RZ ;  /* 0x0000008003047824 */ /* 0x002fca00078e00ff */
[----:B-----5:R-:W-:-:S04]  /*02d0*/  ISETP.GE.AND P0, PT, R4, R5, PT ;  /* 0x000000050400720c */ /* 0x020fc80003f06270 */
[----:B------:R-:W-:-:S04]  /*02e0*/  SEL R223, R223, 0xffffffff, !P0 ;  /* 0xffffffffdfdf7807 */ /* 0x000fc80004000000 */
.L_x_743:
        /* <DEDUP_REMOVED lines=28> */
.L_x_747:
[----:B-1----:R-:W-:-:S04]  /*04b0*/  ISETP.NE.U32.AND P0, PT, RZ, c[0x0][0x2e0], PT ;  /* 0x0000b800ff007a0c */ /* 0x002fc80003f05070 */
[----:B------:R-:W-:-:S13]  /*04c0*/  ISETP.NE.AND.EX P0, PT, RZ, c[0x0][0x2e4], PT, P0 ;  /* 0x0000b900ff007a0c */ /* 0x000fda0003f05300 */
[----:B------:R-:W-:Y:S05]  /*04d0*/  @!P0 BRA `(.L_x_748) ;  /* 0x0000003000008947 */ /* 0x000fea0003800000 */
[----:B------:R-:W-:-:S06]  /*04e0*/  IMAD.WIDE R8, R223, R10, c[0x0][0x2e0] ;  /* 0x0000b800df087625 */ /* 0x000fcc00078e020a */
[----:B------:R1:W5:Y:S01]  /*04f0*/  LDG.E R8, [R8.64] ;  /* 0x0000000408087981 */ /* 0x000362000c1e1900 */
[----:B------:R-:W-:Y:S05]  /*0500*/  BRA `(.L_x_749) ;  /* 0x0000004000007947 */ /* 0x000fea0003800000 */
.L_x_748:
[----:B------:R-:W-:Y:S05]  /*0510*/  @!P3 BRA `(.L_x_749) ;  /* 0x000000300000b947 */ /* 0x000fea0003800000 */
[----:B------:R-:W2:Y:S04]  /*0520*/  LDG.E R8, [R12.64] ;  /* 0x000000040c087981 */ /* 0x000ea8000c1e1900 */
[----:B------:R-:W2:Y:S02]  /*0530*/  LDG.E R7, [R12.64+0x4] ;  /* 0x000004040c077981 */ /* 0x000ea4000c1e1900 */
[----:B--2---:R-:W-:Y:S02]  /*0540*/  IADD3 R8, -R8, R7, RZ ;  /* 0x0000000708087210 */ /* 0x004fe40007ffe1ff */
.L_x_749:
        /* <DEDUP_REMOVED lines=410> */
.L_x_752:
[----:B------:R-:W-:Y:S05]  /*1ef0*/  BSYNC B0 ;  /* 0x0000000000007941 */ /* 0x000fea0003800000 */
.L_x_751:
        /* <DEDUP_REMOVED lines=78> */
.L_x_755:
        /* <DEDUP_REMOVED lines=126> */
.L_x_753:
        /* <DEDUP_REMOVED lines=415> */
.L_x_754:
        /* <DEDUP_REMOVED lines=237> */
.L_x_750:
        /* <DEDUP_REMOVED lines=151> */
.L_x_757:
        /* <DEDUP_REMOVED lines=63> */
.L_x_759:
[----:B----4-:R-:W-:Y:S05]  /*61e0*/  BSYNC B0 ;  /* 0x0000000000007941 */ /* 0x010fea0003800000 */
.L_x_758:
        /* <DEDUP_REMOVED lines=21> */
.L_x_761:
[----:B------:R-:W-:Y:S05]  /*6340*/  BSYNC B0 ;  /* 0x0000000000007941 */ /* 0x000fea0003800000 */
.L_x_760:
        /* <DEDUP_REMOVED lines=24> */
.L_x_763:
[----:B------:R-:W-:Y:S05]  /*64d0*/  BSYNC B0 ;  /* 0x0000000000007941 */ /* 0x000fea0003800000 */
.L_x_762:
        /* <DEDUP_REMOVED lines=19> */
.L_x_756:
        /* <DEDUP_REMOVED lines=18> */
.L_x_764:
        /* <DEDUP_REMOVED lines=45> */
.L_x_766:
[----:B------:R-:W-:Y:S05]  /*6a00*/  BSYNC B0 ;  /* 0x0000000000007941 */ /* 0x000fea0003800000 */
.L_x_765:
        /* <DEDUP_REMOVED lines=19> */
.L_x_768:
[----:B------:R-:W-:Y:S05]  /*6b40*/  BSYNC B0 ;  /* 0x0000000000007941 */ /* 0x000fea0003800000 */
.L_x_767:
        /* <DEDUP_REMOVED lines=23> */
.L_x_770:
[----:B------:R-:W-:Y:S05]  /*6cc0*/  BSYNC B0 ;  /* 0x0000000000007941 */ /* 0x000fea0003800000 */
.L_x_769:
        /* <DEDUP_REMOVED lines=19> */
.L_x_771:
        /* <DEDUP_REMOVED lines=16> */
.L_x_1417:


//--------------------- .text._ZN7cutlass13device_kernelIN5flash19enable_sm80_to_sm89INS1_16FlashAttnBwdSm80INS1_25CollectiveMainloopBwdSm80ILi2ELi2EN4cute5tupleIJNS5_1CILi64EEENS7_ILi128EEENS7_ILi96EEEEEENS_10bfloat16_tEfNS_4arch4Sm80ELb0ELb0ELb0ELb1ELb0ELb0ELb0ELb0ELi2ELi2ELi4ELi2ELb0EEENS1_24CollectiveEpilogueBwdGQAISB_fSE_Li256ELb1ELb0EEENS1_19SingleTileSchedulerILb1ELb0ELb0ELi128EEEEEEEEEvNT_6ParamsE --------------------------
	.section	.text._ZN7cutlass13device_kernelIN5flash19enable_sm80_to_sm89INS1_16FlashAttnBwdSm80INS1_25CollectiveMainloopBwdSm80ILi2ELi2EN4cute5tupleIJNS5_1CILi64EEENS7_ILi128EEENS7_ILi96EEEEEENS_10bfloat16_tEfNS_4arch4Sm80ELb0ELb0ELb0ELb1ELb0ELb0ELb0ELb0ELi2ELi2ELi4ELi2ELb0EEENS1_24CollectiveEpilogueBwdGQAISB_fSE_Li256ELb1ELb0EEENS1_19SingleTileSchedulerILb1ELb0ELb0ELi128EEEEEEEEEvNT_6ParamsE,"ax",@progbits
	.sectioninfo	@"SHI_REGISTERS=252"
	.align	128
.text._ZN7cutlass13device_kernelIN5flash19enable_sm80_to_sm89INS1_16FlashAttnBwdSm80INS1_25CollectiveMainloopBwdSm80ILi2ELi2EN4cute5tupleIJNS5_1CILi64EEENS7_ILi128EEENS7_ILi96EEEEEENS_10bfloat16_tEfNS_4arch4Sm80ELb0ELb0ELb0ELb1ELb0ELb0ELb0ELb0ELi2ELi2ELi4ELi2ELb0EEENS1_24CollectiveEpilogueBwdGQAISB_fSE_Li256ELb1ELb0EEENS1_19SingleTileSchedulerILb1ELb0ELb0ELi128EEEEEEEEEvNT_6ParamsE:
        .type           _ZN7cutlass13device_kernelIN5flash19enable_sm80_to_sm89INS1_16FlashAttnBwdSm80INS1_25CollectiveMainloopBwdSm80ILi2ELi2EN4cute5tupleIJNS5_1CILi64EEENS7_ILi128EEENS7_ILi96EEEEEENS_10bfloat16_tEfNS_4arch4Sm80ELb0ELb0ELb0ELb1ELb0ELb0ELb0ELb0ELi2ELi2ELi4ELi2ELb0EEENS1_24CollectiveEpilogueBwdGQAISB_fSE_Li256ELb1ELb0EEENS1_19SingleTileSchedulerILb1ELb0ELb0ELi128EEEEEEEEEvNT_6ParamsE,@function
        .size           _ZN7cutlass13device_kernelIN5flash19enable_sm80_to_sm89INS1_16FlashAttnBwdSm80INS1_25CollectiveMainloopBwdSm80ILi2ELi2EN4cute5tupleIJNS5_1CILi64EEENS7_ILi128EEENS7_ILi96EEEEEENS_10bfloat16_tEfNS_4arch4Sm80ELb0ELb0ELb0ELb1ELb0ELb0ELb0ELb0ELi2ELi2ELi4ELi2ELb0EEENS1_24CollectiveEpilogueBwdGQAISB_fSE_Li256ELb1ELb0EEENS1_19SingleTileSchedulerILb1ELb0ELb0ELi128EEEEEEEEEvNT_6ParamsE,(.L_x_1418 - _ZN7cutlass13device_kernelIN5flash19enable_sm80_to_sm89INS1_16FlashAttnBwdSm80INS1_25CollectiveMainloopBwdSm80ILi2ELi2EN4cute5tupleIJNS5_1CILi64EEENS7_ILi128EEENS7_ILi96EEEEEENS_10bfloat16_tEfNS_4arch4Sm80ELb0ELb0ELb0ELb1ELb0ELb0ELb0ELb0ELi2ELi2ELi4ELi2ELb0EEENS1_24CollectiveEpilogueBwdGQAISB_fSE_Li256ELb1ELb0EEENS1_19SingleTileSchedulerILb1ELb0ELb0ELi128EEEEEEEEEvNT_6ParamsE)
        .other          _ZN7cutlass13device_kernelIN5flash19enable_sm80_to_sm89INS1_16FlashAttnBwdSm80INS1_25CollectiveMainloopBwdSm80ILi2ELi2EN4cute5tupleIJNS5_1CILi64EEENS7_ILi128EEENS7_ILi96EEEEEENS_10bfloat16_tEfNS_4arch4Sm80ELb0ELb0ELb0ELb1ELb0ELb0ELb0ELb0ELi2ELi2ELi4ELi2ELb0EEENS1_24CollectiveEpilogueBwdGQAISB_fSE_Li256ELb1ELb0EEENS1_19SingleTileSchedulerILb1ELb0ELb0ELi128EEEEEEEEEvNT_6ParamsE,@"STO_CUDA_ENTRY STV_DEFAULT"
_ZN7cutlass13device_kernelIN5flash19enable_sm80_to_sm89INS1_16FlashAttnBwdSm80INS1_25CollectiveMainloopBwdSm80ILi2ELi2EN4cute5tupleIJNS5_1CILi64EEENS7_ILi128EEENS7_ILi96EEEEEENS_10bfloat16_tEfNS_4arch4Sm80ELb0ELb0ELb0ELb1ELb0ELb0ELb0ELb0ELi2ELi2ELi4ELi2ELb0EEENS1_24CollectiveEpilogueBwdGQAISB_fSE_Li256ELb1ELb0EEENS1_19SingleTileSchedulerILb1ELb0ELb0ELi128EEEEEEEEEvNT_6ParamsE:
        /* <DEDUP_REMOVED lines=17> */
.L_x_773:
        /* <DEDUP_REMOVED lines=8> */
.L_x_775:
[----:B------:R-:W-:Y:S02]  /*0190*/  MOV R5, c[0x0][0x3ac] ;  /* 0x0000eb0000057a02 */ /* 0x000fe40000000f00 */
.L_x_774:
[----:B-1----:R-:W-:-:S05]  /*01a0*/  IMAD.SHL.U32 R4, R3, 0x80, RZ ;  /* 0x0000008003047824 */ /* 0x002fca00078e00ff */
[----:B-----5:R-:W-:-:S04]  /*01b0*/  ISETP.GE.AND P0, PT, R4, R5, PT ;  /* 0x000000050400720c */ /* 0x020fc80003f06270 */
[----:B------:R-:W-:Y:S01]  /*01c0*/  SEL R223, R223, 0xffffffff, !P0 ;  /* 0xffffffffdfdf7807 */ /* 0x000fe20004000000 */
[----:B------:R-:W-:Y:S05]  /*01d0*/  BRA `(.L_x_776) ;  /* 0x0000011000007947 */ /* 0x000fea0003800000 */
.L_x_772:
[----:B---34-:R-:W-:-:S04]  /*01e0*/  ISETP.NE.U32.AND P0, PT, RZ, c[0x0][0x3c8], PT ;  /* 0x0000f200ff007a0c */ /* 0x018fc80003f05070 */
[----:B------:R-:W-:-:S13]  /*01f0*/  ISETP.NE.AND.EX P0, PT, RZ, c[0x0][0x3cc], PT, P0 ;  /* 0x0000f300ff007a0c */ /* 0x000fda0003f05300 */
[----:B------:R-:W-:Y:S05]  /*0200*/  @!P0 BRA `(.L_x_777) ;  /* 0x0000002000008947 */ /* 0x000fea0003800000 */
[----:B------:R1:W5:Y:S01]  /*0210*/  LDG.E R5, [R4.64] ;  /* 0x0000000604057981 */ /* 0x000362000c1e1900 */
[----:B------:R-:W-:Y:S05]  /*0220*/  BRA `(.L_x_778) ;  /* 0x0000009000007947 */ /* 0x000fea0003800000 */
.L_x_777:
        /* <DEDUP_REMOVED lines=8> */
.L_x_779:
[----:B------:R-:W-:Y:S02]  /*02b0*/  MOV R5, c[0x0][0x3ac] ;  /* 0x0000eb0000057a02 */ /* 0x000fe40000000f00 */
.L_x_778:
[----:B-1----:R-:W-:-:S05]  /*02c0*/  IMAD.SHL.U32 R4, R3, 0x80, RZ ;  /* 0x0000008003047824 */ /* 0x002fca00078e00ff */
[----:B-----5:R-:W-:-:S04]  /*02d0*/  ISETP.GE.AND P0, PT, R4, R5, PT ;  /* 0x000000050400720c */ /* 0x020fc80003f06270 */
[----:B------:R-:W-:-:S04]  /*02e0*/  SEL R223, R223, 0xffffffff, !P0 ;  /* 0xffffffffdfdf7807 */ /* 0x000fc80004000000 */
.L_x_776:
[----:B------:R-:W-:-:S13]  /*02f0*/  ISETP.GE.AND P0, PT, R223, RZ, PT ;  /* 0x000000ffdf00720c */ /* 0x000fda0003f06270 */
[----:B------:R-:W-:Y:S05]  /*0300*/  @!P0 EXIT ;  /* 0x000000000000894d */ /* 0x000fea0003800000 */
[----:B------:R-:W-:Y:S01]  /*0310*/  ISETP.NE.U32.AND P4, PT, RZ, c[0x0][0x2c8], PT ;  /* 0x0000b200ff007a0c */ /* 0x000fe20003f85070 */
[----:B------:R-:W-:Y:S01]  /*0320*/  IMAD.WIDE R16, R223, R10, c[0x0][0x2c8] ;  /* 0x0000b200df107625 */ /* 0x000fe200078e020a */
[----:B------:R-:W-:Y:S02]  /*0330*/  ISETP.NE.U32.AND P3, PT, RZ, c[0x0][0x2d0], PT ;  /* 0x0000b400ff007a0c */ /* 0x000fe40003f65070 */
[----:B------:R-:W-:Y:S02]  /*0340*/  ISETP.NE.AND.EX P4, PT, RZ, c[0x0][0x2cc], PT, P4 ;  /* 0x0000b300ff007a0c */ /* 0x000fe40003f85340 */
[----:B------:R-:W-:Y:S02]  /*0350*/  ISETP.NE.U32.AND P0, PT, RZ, c[0x0][0x2d8], PT ;  /* 0x0000b600ff007a0c */ /* 0x000fe40003f05070 */
[----:B------:R-:W-:Y:S02]  /*0360*/  ISETP.NE.AND.EX P3, PT, RZ, c[0x0][0x2d4], PT, P3 ;  /* 0x0000b500ff007a0c */ /* 0x000fe40003f65330 */
[----:B------:R-:W-:-:S07]  /*0370*/  ISETP.NE.AND.EX P0, PT, RZ, c[0x0][0x2dc], PT, P0 ;  /* 0x0000b700ff007a0c */ /* 0x000fce0003f05300 */
[----:B------:R-:W2:Y:S01]  /*0380*/  @P4 LDG.E R4, [R16.64] ;  /* 0x0000000610044981 */ /* 0x000ea2000c1e1900 */
[----:B------:R-:W-:-:S03]  /*0390*/  IMAD.WIDE R14, R223, R10, c[0x0][0x2d0] ;  /* 0x0000b400df0e7625 */ /* 0x000fc600078e020a */
[----:B------:R-:W3:Y:S01]  /*03a0*/  @P4 LDG.E R13, [R16.64] ;  /* 0x00000006100d4981 */ /* 0x000ee2000c1e1900 */
[----:B------:R-:W-:Y:S02]  /*03b0*/  IMAD.MOV.U32 R222, RZ, RZ, c[0x0][0x168] ;  /* 0x00005a00ffde7624 */ /* 0x000fe400078e00ff */
[C---:B------:R-:W-:Y:S01]  /*03c0*/  @P0 IMAD.WIDE R18, R223.reuse, R10, c[0x0][0x2d8] ;  /* 0x0000b600df120625 */ /* 0x040fe200078e020a */
[----:B------:R-:W4:Y:S04]  /*03d0*/  @P3 LDG.E R11, [R14.64] ;  /* 0x000000060e0b3981 */ /* 0x000f28000c1e1900 */
[----:B------:R1:W5:Y:S01]  /*03e0*/  @P0 LDG.E R222, [R18.64] ;  /* 0x0000000612de0981 */ /* 0x000362000c1e1900 */
[----:B------:R-:W-:Y:S01]  /*03f0*/  CS2R R8, SRZ ;  /* 0x0000000000087805 */ /* 0x000fe2000001ff00 */
[----:B------:R-:W-:Y:S01]  /*0400*/  CS2R R6, SRZ ;  /* 0x0000000000067805 */ /* 0x000fe2000001ff00 */
[----:B--2---:R-:W-:Y:S01]  /*0410*/  @P4 IMAD R5, R223, 0x40, R4 ;  /* 0x00000040df054824 */ /* 0x004fe200078e0204 */
[--C-:B---3--:R-:W-:Y:S01]  /*0420*/  @P4 SHF.R.S32.HI R9, RZ, 0x1f, R13.reuse ;  /* 0x0000001fff094819 */ /* 0x108fe2000001140d */
[----:B------:R-:W-:-:S03]  /*0430*/  @P4 IMAD.MOV.U32 R8, RZ, RZ, R13 ;  /* 0x000000ffff084224 */ /* 0x000fc600078e000d */
[----:B------:R-:W-:Y:S02]  /*0440*/  @P4 SHF.R.S32.HI R4, RZ, 0x1f, R5 ;  /* 0x0000001fff044819 */ /* 0x000fe40000011405 */
[--C-:B----4-:R-:W-:Y:S01]  /*0450*/  @P3 SHF.R.S32.HI R7, RZ, 0x1f, R11.reuse ;  /* 0x0000001fff073819 */ /* 0x110fe2000001140b */
[----:B------:R-:W-:Y:S01]  /*0460*/  @P3 IMAD.MOV.U32 R6, RZ, RZ, R11 ;  /* 0x000000ffff063224 */ /* 0x000fe200078e000b */
[----:B------:R-:W-:Y:S01]  /*0470*/  @P4 LEA.HI R4, R4, R5, RZ, 0x6 ;  /* 0x0000000504044211 */ /* 0x000fe200078f30ff */
[----:B------:R-:W-:-:S03]  /*0480*/  IMAD.MOV.U32 R5, RZ, RZ, RZ ;  /* 0x000000ffff057224 */ /* 0x000fc600078e00ff */
[----:B------:R-:W-:Y:S01]  /*0490*/  @P4 LOP3.LUT R5, R4, 0xffffffc0, RZ, 0xc0, !PT ;  /* 0xffffffc004054812 */ /* 0x000fe200078ec0ff */
[----:B------:R-:W-:Y:S01]  /*04a0*/  IMAD.MOV.U32 R4, RZ, RZ, c[0x0][0x198] ;  /* 0x00006600ff047624 */ /* 0x000fe200078e00ff */
[----:B------:R-:W-:Y:S05]  /*04b0*/  @P0 BRA `(.L_x_780) ;  /* 0x0000004000000947 */ /* 0x000fea0003800000 */
[----:B-1----:R-:W-:Y:S05]  /*04c0*/  @!P4 BRA `(.L_x_780) ;  /* 0x000000300000c947 */ /* 0x002fea0003800000 */
[----:B-----5:R-:W2:Y:S04]  /*04d0*/  LDG.E R222, [R16.64] ;  /* 0x0000000610de7981 */ /* 0x020ea8000c1e1900 */
[----:B------:R-:W2:Y:S02]  /*04e0*/  LDG.E R11, [R16.64+0x4] ;  /* 0x00000406100b7981 */ /* 0x000ea4000c1e1900 */
[----:B--2---:R-:W-:Y:S02]  /*04f0*/  IADD3 R222, -R222, R11, RZ ;  /* 0x0000000bdede7210 */ /* 0x004fe40007ffe1ff */
.L_x_780:
[----:B-1----:R-:W-:-:S04]  /*0500*/  ISETP.NE.U32.AND P0, PT, RZ, c[0x0][0x2e0], PT ;  /* 0x0000b800ff007a0c */ /* 0x002fc80003f05070 */
[----:B------:R-:W-:-:S13]  /*0510*/  ISETP.NE.AND.EX P0, PT, RZ, c[0x0][0x2e4], PT, P0 ;  /* 0x0000b900ff007a0c */ /* 0x000fda0003f05300 */
[----:B------:R-:W-:Y:S05]  /*0520*/  @!P0 BRA `(.L_x_781) ;  /* 0x0000003000008947 */ /* 0x000fea0003800000 */
[----:B------:R-:W-:-:S05]  /*0530*/  IMAD.WIDE R10, R223, R10, c[0x0][0x2e0] ;  /* 0x0000b800df0a7625 */ /* 0x000fca00078e020a */
[----:B------:R1:W5:Y:S01]  /*0540*/  LDG.E R4, [R10.64] ;  /* 0x000000060a047981 */ /* 0x000362000c1e1900 */
[----:B------:R-:W-:Y:S05]  /*0550*/  BRA `(.L_x_782) ;  /* 0x0000004000007947 */ /* 0x000fea0003800000 */
.L_x_781:
[----:B------:R-:W-:Y:S05]  /*0560*/  @!P3 BRA `(.L_x_782) ;  /* 0x000000300000b947 */ /* 0x000fea0003800000 */
[----:B------:R-:W2:Y:S04]  /*0570*/  LDG.E R4, [R14.64] ;  /* 0x000000060e047981 */ /* 0x000ea8000c1e1900 */
[----:B------:R-:W2:Y:S02]  /*0580*/  LDG.E R11, [R14.64+0x4] ;  /* 0x000004060e0b7981 */ /* 0x000ea4000c1e1900 */
[----:B--2---:R-:W-:Y:S02]  /*0590*/  IADD3 R4, -R4, R11, RZ ;  /* 0x0000000b04047210 */ /* 0x004fe40007ffe1ff */
.L_x_782:
        /* <DEDUP_REMOVED lines=52> */
[----:B-1----:R-:W-:-:S02]  /*08e0*/  IMAD.MOV.U32 R10, RZ, RZ, c[0x0][0x248] ;  /* 0x00009200ff0a7624 */ /* 0x002fc400078e00ff */
[----:B------:R-:W-:Y:S01]  /*08f0*/  IMAD R13, R5, 0x60, RZ ;  /* 0x00000060050d7824 */ /* 0x000fe200078e02ff */
[CC--:B------:R-:W-:Y:S01]  /*0900*/  LEA.HI R14, R15.reuse, R2.reuse, RZ, 0x2 ;  /* 0x000000020f0e7211 */ /* 0x0c0fe200078f10ff */
[----:B------:R-:W-:Y:S01]  /*0910*/  IMAD.SHL.U32 R220, R2, 0x4, RZ ;  /* 0x0000000402dc7824 */ /* 0x000fe200078e00ff */
[----:B------:R-:W-:Y:S01]  /*0920*/  ISETP.NE.AND P2, PT, R10, 0x1, PT ;  /* 0x000000010a00780c */ /* 0x000fe20003f45270 */
[----:B------:R-:W-:Y:S01]  /*0930*/  IMAD.MOV.U32 R23, RZ, RZ, R0 ;  /* 0x000000ffff177224 */ /* 0x000fe200078e0000 */
[-C--:B------:R-:W-:Y:S01]  /*0940*/  LEA.HI R16, R15, R2.reuse, RZ, 0x4 ;  /* 0x000000020f107211 */ /* 0x080fe200078f20ff */
[----:B------:R-:W-:Y:S01]  /*0950*/  IMAD R4, R3, -0x80, R4 ;  /* 0xffffff8003047824 */ /* 0x000fe200078e0204 */
[----:B------:R-:W-:Y:S01]  /*0960*/  SHF.R.S32.HI R10, RZ, 0x1f, R2 ;  /* 0x0000001fff0a7819 */ /* 0x000fe20000011402 */
[----:B------:R-:W-:Y:S01]  /*0970*/  IMAD.MOV.U32 R215, RZ, RZ, 0x10 ;  /* 0x00000010ffd77424 */ /* 0x000fe200078e00ff */
[----:B------:R-:W-:Y:S02]  /*0980*/  IADD3 R24, P0, R13, R2, RZ ;  /* 0x000000020d187210 */ /* 0x000fe40007f1e0ff */
[----:B------:R-:W-:-:S02]  /*0990*/  SHF.R.S32.HI R221, RZ, 0x2, R14 ;  /* 0x00000002ffdd7819 */ /* 0x000fc4000001140e */
[----:B------:R-:W-:Y:S02]  /*09a0*/  SHF.R.S32.HI R17, RZ, 0x4, R16 ;  /* 0x00000004ff117819 */ /* 0x000fe40000011410 */
[----:B------:R-:W-:Y:S01]  /*09b0*/  LEA.HI.X.SX32 R25, R13, R10, 0x1, P0 ;  /* 0x0000000a0d197211 */ /* 0x000fe200000f0eff */
[----:B------:R-:W-:Y:S01]  /*09c0*/  @P2 IMAD.HI.U32 R12, R0, c[0x0][0x24c], RZ ;  /* 0x00009300000c2a27 */ /* 0x000fe200078e00ff */
[----:B------:R-:W-:Y:S02]  /*09d0*/  SHF.R.S32.HI R19, RZ, 0x1f, R221 ;  /* 0x0000001fff137819 */ /* 0x000fe400000114dd */
[C---:B------:R-:W-:Y:S02]  /*09e0*/  IADD3 R20, P0, R221.reuse, R6, RZ ;  /* 0x00000006dd147210 */ /* 0x040fe40007f1e0ff */
[----:B------:R-:W-:Y:S02]  /*09f0*/  IADD3 R11, P1, R221, R8, RZ ;  /* 0x00000008dd0b7210 */ /* 0x000fe40007f3e0ff */
[----:B------:R-:W-:Y:S01]  /*0a00*/  SHF.R.S32.HI R6, RZ, 0x1f, R0 ;  /* 0x0000001fff067819 */ /* 0x000fe20000011400 */
[C---:B------:R-:W-:Y:S01]  /*0a10*/  IMAD.X R21, R19.reuse, 0x1, R7, P0 ;  /* 0x0000000113157824 */ /* 0x040fe200000e0607 */
[----:B------:R-:W-:Y:S01]  /*0a20*/  LEA.HI R8, R16, R17, RZ, 0x1 ;  /* 0x0000001110087211 */ /* 0x000fe200078f08ff */
[----:B------:R-:W-:Y:S01]  /*0a30*/  IMAD.X R13, R19, 0x1, R9, P1 ;  /* 0x00000001130d7824 */ /* 0x000fe200008e0609 */
[----:B------:R-:W-:Y:S01]  /*0a40*/  SHF.R.S32.HI R7, RZ, 0x1f, R5 ;  /* 0x0000001fff077819 */ /* 0x000fe20000011405 */
[----:B------:R-:W-:Y:S01]  /*0a50*/  IMAD R9, R6, c[0x0][0x288], RZ ;  /* 0x0000a20006097a24 */ /* 0x000fe200078e02ff */
[----:B------:R-:W-:Y:S01]  /*0a60*/  IADD3 R18, P0, R220, R5, RZ ;  /* 0x00000005dc127210 */ /* 0x000fe20007f1e0ff */
[----:B------:R-:W-:Y:S01]  /*0a70*/  IMAD R5, R6, c[0x0][0x238], RZ ;  /* 0x00008e0006057a24 */ /* 0x000fe200078e02ff */
[----:B------:R-:W-:Y:S01]  /*0a80*/  LOP3.LUT R8, R8, 0xfffffffe, RZ, 0xc0, !PT ;  /* 0xfffffffe08087812 */ /* 0x000fe200078ec0ff */
[----:B------:R-:W-:Y:S01]  /*0a90*/  IMAD R26, R0, c[0x0][0x28c], R9 ;  /* 0x0000a300001a7a24 */ /* 0x000fe200078e0209 */
[----:B------:R-:W-:Y:S01]  /*0aa0*/  LEA.HI.X.SX32 R19, R220, R7, 0x1, P0 ;  /* 0x00000007dc137211 */ /* 0x000fe200000f0eff */
[----:B------:R-:W-:Y:S01]  /*0ab0*/  IMAD R224, R0, c[0x0][0x23c], R5 ;  /* 0x00008f0000e07a24 */ /* 0x000fe200078e0205 */
[----:B------:R-:W-:Y:S01]  /*0ac0*/  LOP3.LUT R235, R14, 0xfffffffc, RZ, 0xc0, !PT ;  /* 0xfffffffc0eeb7812 */ /* 0x000fe200078ec0ff */
[----:B------:R-:W-:Y:S01]  /*0ad0*/  IMAD.IADD R7, R17, 0x1, -R8 ;  /* 0x0000000111077824 */ /* 0x000fe200078e0a08 */
[----:B------:R-:W-:Y:S01]  /*0ae0*/  LEA.HI R17, R15, R2, RZ, 0x3 ;  /* 0x000000020f117211 */ /* 0x000fe200078f18ff */
[----:B------:R-:W-:Y:S01]  /*0af0*/  IMAD.WIDE.U32 R8, R0, c[0x0][0x238], R24 ;  /* 0x00008e0000087a25 */ /* 0x000fe200078e0018 */
[----:B------:R-:W-:-:S02]  /*0b00*/  @P2 SHF.R.U32.HI R23, RZ, c[0x0][0x250], R12 ;  /* 0x00009400ff172a19 */ /* 0x000fc4000001160c */
[----:B------:R-:W-:Y:S01]  /*0b10*/  SHF.R.S32.HI R10, RZ, 0x1f, R223 ;  /* 0x0000001fff0a7819 */ /* 0x000fe200000114df */
[----:B------:R-:W-:Y:S02]  /*0b20*/  IMAD.IADD R225, R9, 0x1, R224 ;  /* 0x0000000109e17824 */ /* 0x000fe400078e02e0 */
[----:B------:R-:W-:Y:S02]  /*0b30*/  IMAD.SHL.U32 R9, R17, 0x8, RZ ;  /* 0x0000000811097824 */ /* 0x000fe400078e00ff */
[----:B------:R-:W-:Y:S02]  /*0b40*/  IMAD.IADD R235, R2, 0x1, -R235 ;  /* 0x0000000102eb7824 */ /* 0x000fe400078e0aeb */
[----:B------:R-:W-:Y:S01]  /*0b50*/  IMAD R27, R6, c[0x0][0x270], RZ ;  /* 0x00009c00061b7a24 */ /* 0x000fe200078e02ff */
[----:B------:R-:W-:Y:S01]  /*0b60*/  LOP3.LUT R9, R9, 0xc0, RZ, 0xc0, !PT ;  /* 0x000000c009097812 */ /* 0x000fe200078ec0ff */
[----:B------:R-:W-:Y:S02]  /*0b70*/  IMAD.SHL.U32 R12, R235, 0x8, RZ ;  /* 0x00000008eb0c7824 */ /* 0x000fe400078e00ff */
[----:B------:R-:W-:Y:S01]  /*0b80*/  IMAD.MOV.U32 R224, RZ, RZ, R8 ;  /* 0x000000ffffe07224 */ /* 0x000fe200078e0008 */
[----:B------:R-:W-:Y:S01]  /*0b90*/  SHF.R.U32.HI R5, RZ, 0x3, R9 ;  /* 0x00000003ff057819 */ /* 0x000fe20000011609 */
[C---:B------:R-:W-:Y:S01]  /*0ba0*/  IMAD R30, R0.reuse, c[0x0][0x274], R27 ;  /* 0x00009d00001e7a24 */ /* 0x040fe200078e021b */
[----:B------:R-:W-:Y:S01]  /*0bb0*/  LOP3.LUT R8, R9, 0x18, R12, 0xf8, !PT ;  /* 0x0000001809087812 */ /* 0x000fe200078ef80c */
[----:B------:R-:W-:Y:S01]  /*0bc0*/  IMAD.WIDE.U32 R28, R0, c[0x0][0x270], R18 ;  /* 0x00009c00001c7a25 */ /* 0x000fe200078e0012 */
[----:B------:R-:W-:-:S02]  /*0bd0*/  SEL R9, R10, RZ, !P4 ;  /* 0x000000ff0a097207 */ /* 0x000fc40006000000 */
[----:B------:R-:W-:Y:S01]  /*0be0*/  SEL R10, R10, RZ, !P3 ;  /* 0x000000ff0a0a7207 */ /* 0x000fe20005800000 */
[----:B------:R-:W-:Y:S01]  /*0bf0*/  IMAD.WIDE.U32 R18, R0, c[0x0][0x288], R18 ;  /* 0x0000a20000127a25 */ /* 0x000fe200078e0012 */
[----:B------:R-:W-:Y:S02]  /*0c00*/  LOP3.LUT R5, R8, R5, RZ, 0x3c, !PT ;  /* 0x0000000508057212 */ /* 0x000fe400078e3cff */
[----:B------:R-:W-:Y:S01]  /*0c10*/  LEA.HI R8, R15, R2, RZ, 0x5 ;  /* 0x000000020f087211 */ /* 0x000fe200078f28ff */
[----:B------:R-:W-:Y:S01]  /*0c20*/  IMAD.WIDE R20, R3, 0x80, R20 ;  /* 0x0000008003147825 */ /* 0x000fe200078e0214 */
[----:B------:R-:W-:Y:S02]  /*0c30*/  SEL R3, R223, RZ, !P4 ;  /* 0x000000ffdf037207 */ /* 0x000fe40006000000 */
[----:B------:R-:W-:Y:S01]  /*0c40*/  IADD3 R216, R12, 0x40, RZ ;  /* 0x000000400cd87810 */ /* 0x000fe20007ffe0ff */
[----:B------:R-:W-:Y:S02]  /*0c50*/  IMAD.IADD R31, R29, 0x1, R30 ;  /* 0x000000011d1f7824 */ /* 0x000fe400078e021e */
[----:B------:R-:W-:Y:S01]  /*0c60*/  IMAD.MOV.U32 R30, RZ, RZ, R28 ;  /* 0x000000ffff1e7224 */ /* 0x000fe200078e001c */
[----:B------:R-:W-:Y:S01]  /*0c70*/  LEA.HI R28, R14, R221, RZ, 0x1 ;  /* 0x000000dd0e1c7211 */ /* 0x000fe200078f08ff */
[----:B------:R-:W-:-:S02]  /*0c80*/  IMAD R22, R9, c[0x0][0x278], RZ ;  /* 0x00009e0009167a24 */ /* 0x000fc400078e02ff */
[----:B------:R-:W-:Y:S01]  /*0c90*/  IMAD.IADD R27, R19, 0x1, R26 ;  /* 0x00000001131b7824 */ /* 0x000fe200078e021a */
[----:B------:R-:W-:Y:S01]  /*0ca0*/  LOP3.LUT R28, R28, 0x7fffffe, RZ, 0xc0, !PT ;  /* 0x07fffffe1c1c7812 */ /* 0x000fe200078ec0ff */
[C---:B------:R-:W-:Y:S01]  /*0cb0*/  IMAD R32, R13.reuse, c[0x0][0x178], RZ ;  /* 0x00005e000d207a24 */ /* 0x040fe200078e02ff */
[----:B------:R-:W-:Y:S01]  /*0cc0*/  SHF.R.S32.HI R19, RZ, 0x5, R8 ;  /* 0x00000005ff137819 */ /* 0x000fe20000011408 */
[----:B------:R-:W-:Y:S01]  /*0cd0*/  IMAD R24, R13, c[0x0][0x208], RZ ;  /* 0x000082000d187a24 */ /* 0x000fe200078e02ff */
[----:B------:R-:W-:Y:S01]  /*0ce0*/  SHF.R.S32.HI R13, RZ, 0x1f, R12 ;  /* 0x0000001fff0d7819 */ /* 0x000fe2000001140c */
[----:B------:R-:W-:Y:S01]  /*0cf0*/  IMAD.MOV.U32 R26, RZ, RZ, R18 ;  /* 0x000000ffff1a7224 */ /* 0x000fe200078e0012 */
[----:B------:R-:W-:Y:S01]  /*0d00*/  SHF.R.S32.HI R18, RZ, 0x1f, R23 ;  /* 0x0000001fff127819 */ /* 0x000fe20000011417 */
[C---:B------:R-:W-:Y:S02]  /*0d10*/  IMAD R29, R3.reuse, c[0x0][0x27c], R22 ;  /* 0x00009f00031d7a24 */ /* 0x040fe400078e0216 */
[----:B------:R-:W-:-:S04]  /*0d20*/  IMAD.WIDE.U32 R30, R3, c[0x0][0x278], R30 ;  /* 0x00009e00031e7a25 */ /* 0x000fc800078e001e */
[C---:B------:R-:W-:Y:S01]  /*0d30*/  IMAD R25, R11.reuse, c[0x0][0x17c], R32 ;  /* 0x00005f000b197a24 */ /* 0x040fe200078e0220 */
[----:B------:R-:W-:Y:S01]  /*0d40*/  LEA R228, P0, R30, c[0x0][0x258], 0x2 ;  /* 0x000096001ee47a11 */ /* 0x000fe200078010ff */
[C---:B------:R-:W-:Y:S02]  /*0d50*/  IMAD R24, R11.reuse, c[0x0][0x20c], R24 ;  /* 0x000083000b187a24 */ /* 0x040fe400078e0218 */
[----:B------:R-:W-:-:S04]  /*0d60*/  IMAD.WIDE.U32 R32, R11, c[0x0][0x178], R12 ;  /* 0x00005e000b207a25 */ /* 0x000fc800078e000c */
[----:B------:R-:W-:-:S04]  /*0d70*/  IMAD.WIDE.U32 R36, R11, c[0x0][0x208], R12 ;  /* 0x000082000b247a25 */ /* 0x000fc800078e000c */
[C---:B------:R-:W-:Y:S02]  /*0d80*/  IMAD R22, R18.reuse, c[0x0][0x1e0], RZ ;  /* 0x0000780012167a24 */ /* 0x040fe400078e02ff */
[----:B------:R-:W-:Y:S02]  /*0d90*/  IMAD.IADD R11, R31, 0x1, R29 ;  /* 0x000000011f0b7824 */ /* 0x000fe400078e021d */
[----:B------:R-:W-:Y:S02]  /*0da0*/  IMAD R18, R18, c[0x0][0x1b0], RZ ;  /* 0x00006c0012127a24 */ /* 0x000fe400078e02ff */
[C---:B------:R-:W-:Y:S01]  /*0db0*/  IMAD R22, R23.reuse, c[0x0][0x1e4], R22 ;  /* 0x0000790017167a24 */ /* 0x040fe200078e0216 */
[----:B------:R-:W-:Y:S01]  /*0dc0*/  LEA.HI.X R229, R30, c[0x0][0x25c], R11, 0x2, P0 ;  /* 0x000097001ee57a11 */ /* 0x000fe200000f140b */
[C---:B------:R-:W-:Y:S02]  /*0dd0*/  IMAD R18, R23.reuse, c[0x0][0x1b4], R18 ;  /* 0x00006d0017127a24 */ /* 0x040fe400078e0212 */
[----:B------:R-:W-:-:S04]  /*0de0*/  IMAD.WIDE.U32 R34, R23, c[0x0][0x1e0], R12 ;  /* 0x0000780017227a25 */ /* 0x000fc800078e000c */
[----:B------:R-:W-:-:S04]  /*0df0*/  IMAD.WIDE.U32 R38, R23, c[0x0][0x1b0], R12 ;  /* 0x00006c0017267a25 */ /* 0x000fc800078e000c */
[C---:B------:R-:W-:Y:S02]  /*0e00*/  IMAD R11, R6.reuse, c[0x0][0x180], RZ ;  /* 0x00006000060b7a24 */ /* 0x040fe400078e02ff */
[----:B------:R-:W-:Y:S02]  /*0e10*/  IMAD R23, R6, c[0x0][0x210], RZ ;  /* 0x0000840006177a24 */ /* 0x000fe400078e02ff */
[----:B------:R-:W-:Y:S02]  /*0e20*/  IMAD R6, R9, c[0x0][0x290], RZ ;  /* 0x0000a40009067a24 */ /* 0x000fe400078e02ff */
[----:B------:R-:W-:-:S04]  /*0e30*/  IMAD.WIDE.U32 R26, R3, c[0x0][0x290], R26 ;  /* 0x0000a400031a7a25 */ /* 0x000fc800078e001a */
[----:B------:R-:W-:Y:S01]  /*0e40*/  IMAD R6, R3, c[0x0][0x294], R6 ;  /* 0x0000a50003067a24 */ /* 0x000fe200078e0206 */
[----:B------:R-:W-:Y:S01]  /*0e50*/  LEA R226, P0, R26, c[0x0][0x280], 0x2 ;  /* 0x0000a0001ae27a11 */ /* 0x000fe200078010ff */
[----:B------:R-:W-:Y:S01]  /*0e60*/  IMAD.IADD R33, R33, 0x1, R25 ;  /* 0x0000000121217824 */ /* 0x000fe200078e0219 */
[----:B------:R-:W-:Y:S01]  /*0e70*/  SEL R25, R223, RZ, !P3 ;  /* 0x000000ffdf197207 */ /* 0x000fe20005800000 */
[----:B------:R-:W-:Y:S01]  /*0e80*/  IMAD.IADD R37, R37, 0x1, R24 ;  /* 0x0000000125257824 */ /* 0x000fe200078e0218 */
[----:B------:R-:W-:Y:S01]  /*0e90*/  ISETP.GE.AND P3, PT, R12, c[0x0][0x1cc], PT ;  /* 0x000073000c007a0c */ /* 0x000fe20003f66270 */
[----:B------:R-:W-:Y:S02]  /*0ea0*/  IMAD.IADD R6, R27, 0x1, R6 ;  /* 0x000000011b067824 */ /* 0x000fe400078e0206 */
[C---:B------:R-:W-:Y:S02]  /*0eb0*/  IMAD R11, R0.reuse, c[0x0][0x184], R11 ;  /* 0x00006100000b7a24 */ /* 0x040fe400078e020b */
[----:B------:R-:W-:Y:S01]  /*0ec0*/  IMAD.WIDE.U32 R32, R0, c[0x0][0x180], R32 ;  /* 0x0000600000207a25 */ /* 0x000fe200078e0020 */
[----:B------:R-:W-:-:S03]  /*0ed0*/  LEA.HI.X R227, R26, c[0x0][0x284], R6, 0x2, P0 ;  /* 0x0000a1001ae37a11 */ /* 0x000fc600000f1406 */
[C---:B------:R-:W-:Y:S02]  /*0ee0*/  IMAD R23, R0.reuse, c[0x0][0x214], R23 ;  /* 0x0000850000177a24 */ /* 0x040fe400078e0217 */
[----:B------:R-:W-:-:S04]  /*0ef0*/  IMAD.WIDE.U32 R36, R0, c[0x0][0x210], R36 ;  /* 0x0000840000247a25 */ /* 0x000fc800078e0024 */
[----:B------:R-:W-:Y:S02]  /*0f00*/  IMAD.IADD R35, R35, 0x1, R22 ;  /* 0x0000000123237824 */ /* 0x000fe400078e0216 */
[C---:B------:R-:W-:Y:S02]  /*0f10*/  IMAD R0, R10.reuse, c[0x0][0x1e8], RZ ;  /* 0x00007a000a007a24 */ /* 0x040fe400078e02ff */
[----:B------:R-:W-:Y:S02]  /*0f20*/  IMAD.IADD R33, R33, 0x1, R11 ;  /* 0x0000000121217824 */ /* 0x000fe400078e020b */
[----:B------:R-:W-:Y:S02]  /*0f30*/  IMAD R6, R9, c[0x0][0x188], RZ ;  /* 0x0000620009067a24 */ /* 0x000fe400078e02ff */
[----:B------:R-:W-:Y:S02]  /*0f40*/  IMAD.IADD R39, R39, 0x1, R18 ;  /* 0x0000000127277824 */ /* 0x000fe400078e0212 */
[----:B------:R-:W-:-:S02]  /*0f50*/  IMAD R10, R10, c[0x0][0x1b8], RZ ;  /* 0x00006e000a0a7a24 */ /* 0x000fc400078e02ff */
[----:B------:R-:W-:Y:S02]  /*0f60*/  IMAD.IADD R28, R221, 0x1, -R28 ;  /* 0x00000001dd1c7824 */ /* 0x000fe400078e0a1c */
[C---:B------:R-:W-:Y:S02]  /*0f70*/  IMAD R0, R25.reuse, c[0x0][0x1ec], R0 ;  /* 0x00007b0019007a24 */ /* 0x040fe400078e0200 */
[----:B------:R-:W-:-:S04]  /*0f80*/  IMAD.WIDE.U32 R34, R25, c[0x0][0x1e8], R34 ;  /* 0x00007a0019227a25 */ /* 0x000fc800078e0022 */
[C---:B------:R-:W-:Y:S02]  /*0f90*/  IMAD R6, R3.reuse, c[0x0][0x18c], R6 ;  /* 0x0000630003067a24 */ /* 0x040fe400078e0206 */
[----:B------:R-:W-:-:S04]  /*0fa0*/  IMAD.WIDE.U32 R32, R3, c[0x0][0x188], R32 ;  /* 0x0000620003207a25 */ /* 0x000fc800078e0020 */
[C---:B------:R-:W-:Y:S01]  /*0fb0*/  IMAD R10, R25.reuse, c[0x0][0x1bc], R10 ;  /* 0x00006f00190a7a24 */ /* 0x040fe200078e020a */
[----:B------:R-:W-:Y:S01]  /*0fc0*/  LEA R238, P1, R32, c[0x0][0x160], 0x1 ;  /* 0x0000580020ee7a11 */ /* 0x000fe200078208ff */
[----:B------:R-:W-:-:S04]  /*0fd0*/  IMAD.WIDE.U32 R38, R25, c[0x0][0x1b8], R38 ;  /* 0x00006e0019267a25 */ /* 0x000fc800078e0026 */
[----:B------:R-:W-:Y:S02]  /*0fe0*/  IMAD R28, R19, 0x8, R28 ;  /* 0x00000008131c7824 */ /* 0x000fe400078e021c */
[----:B------:R-:W-:Y:S02]  /*0ff0*/  IMAD.IADD R35, R35, 0x1, R0 ;  /* 0x0000000123237824 */ /* 0x000fe400078e0200 */
[----:B------:R-:W-:Y:S02]  /*1000*/  IMAD R11, R21, c[0x0][0x1d8], RZ ;  /* 0x00007600150b7a24 */ /* 0x000fe400078e02ff */
[----:B------:R-:W-:Y:S02]  /*1010*/  IMAD.IADD R37, R37, 0x1, R23 ;  /* 0x0000000125257824 */ /* 0x000fe400078e0217 */
[----:B------:R-:W-:Y:S02]  /*1020*/  IMAD.IADD R6, R33, 0x1, R6 ;  /* 0x0000000121067824 */ /* 0x000fe400078e0206 */
[----:B------:R-:W-:-:S02]  /*1030*/  IMAD.IADD R23, R39, 0x1, R10 ;  /* 0x0000000127177824 */ /* 0x000fc400078e020a */
[----:B------:R-:W-:Y:S01]  /*1040*/  IMAD.U32 R5, R28, 0x20, R5 ;  /* 0x000000201c057824 */ /* 0x000fe200078e0005 */
[----:B------:R-:W-:Y:S01]  /*1050*/  LEA.HI.X R239, R32, c[0x0][0x164], R6, 0x1, P1 ;  /* 0x0000590020ef7a11 */ /* 0x000fe200008f0c06 */
[C---:B------:R-:W-:Y:S01]  /*1060*/  IMAD R0, R9.reuse, c[0x0][0x218], RZ ;  /* 0x0000860009007a24 */ /* 0x040fe200078e02ff */
[----:B------:R-:W-:Y:S01]  /*1070*/  IADD3 R6, R12, 0x20, RZ ;  /* 0x000000200c067810 */ /* 0x000fe20007ffe0ff */
[----:B------:R-:W-:Y:S01]  /*1080*/  IMAD R10, R9, c[0x0][0x240], RZ ;  /* 0x00009000090a7a24 */ /* 0x000fe200078e02ff */
[----:B------:R-:W-:Y:S01]  /*1090*/  ISETP.GE.AND P1, PT, R216, c[0x0][0x1cc], PT ;  /* 0x00007300d8007a0c */ /* 0x000fe20003f26270 */
[----:B------:R-:W-:Y:S01]  /*10a0*/  IMAD R9, R20, c[0x0][0x1dc], R11 ;  /* 0x0000770014097a24 */ /* 0x000fe200078e020b */
[----:B------:R-:W-:Y:S01]  /*10b0*/  ISETP.GE.AND P2, PT, R6, c[0x0][0x1cc], PT ;  /* 0x0000730006007a0c */ /* 0x000fe20003f46270 */
[----:B------:R-:W-:-:S04]  /*10c0*/  IMAD.WIDE.U32 R28, R20, c[0x0][0x1d8], R34 ;  /* 0x00007600141c7a25 */ /* 0x000fc800078e0022 */
[C---:B------:R-:W-:Y:S01]  /*10d0*/  IMAD R0, R3.reuse, c[0x0][0x21c], R0 ;  /* 0x0000870003007a24 */ /* 0x040fe200078e0200 */
[----:B------:R-:W-:Y:S01]  /*10e0*/  LEA R24, P0, R28, c[0x0][0x1c0], 0x1 ;  /* 0x000070001c187a11 */ /* 0x000fe200078008ff */
[C---:B------:R-:W-:Y:S02]  /*10f0*/  IMAD R11, R3.reuse, c[0x0][0x244], R10 ;  /* 0x00009100030b7a24 */ /* 0x040fe400078e020a */
[----:B------:R-:W-:-:S04]  /*1100*/  IMAD.WIDE.U32 R224, R3, c[0x0][0x240], R224 ;  /* 0x0000900003e07a25 */ /* 0x000fc800078e00e0 */
[----:B------:R-:W-:Y:S02]  /*1110*/  IMAD.IADD R9, R29, 0x1, R9 ;  /* 0x000000011d097824 */ /* 0x000fe400078e0209 */
[----:B------:R-:W-:-:S03]  /*1120*/  IMAD.WIDE.U32 R26, R3, c[0x0][0x218], R36 ;  /* 0x00008600031a7a25 */ /* 0x000fc600078e0024 */
[----:B------:R-:W-:Y:S01]  /*1130*/  LEA.HI.X R25, R28, c[0x0][0x1c4], R9, 0x1, P0 ;  /* 0x000071001c197a11 */ /* 0x000fe200000f0c09 */
[----:B------:R-:W-:Y:S02]  /*1140*/  IMAD.IADD R3, R4, 0x1, -R221 ;  /* 0x0000000104037824 */ /* 0x000fe400078e0add */
[----:B------:R-:W-:Y:S02]  /*1150*/  IMAD.MOV.U32 R10, RZ, RZ, c[0x0][0x1d8] ;  /* 0x00007600ff0a7624 */ /* 0x000fe400078e00ff */
[----:B------:R-:W-:Y:S01]  /*1160*/  IMAD.MOV.U32 R9, RZ, RZ, c[0x0][0x1dc] ;  /* 0x00007700ff097624 */ /* 0x000fe200078e00ff */
[----:B------:R-:W-:Y:S01]  /*1170*/  ISETP.LT.OR P6, PT, R3, 0x1, P3 ;  /* 0x000000010300780c */ /* 0x000fe20001fc1670 */
[----:B------:R-:W-:Y:S01]  /*1180*/  IMAD.MOV.U32 R22, RZ, RZ, R38 ;  /* 0x000000ffff167224 */ /* 0x000fe200078e0026 */
[----:B------:R-:W-:Y:S01]  /*1190*/  LEA R28, P0, R10, R24, 0x7 ;  /* 0x000000180a1c7211 */ /* 0x000fe200078038ff */
[----:B------:R-:W-:Y:S01]  /*11a0*/  IMAD.SHL.U32 R5, R5, 0x2, RZ ;  /* 0x0000000205057824 */ /* 0x000fe200078e00ff */
[----:B------:R-:W-:Y:S01]  /*11b0*/  ISETP.LT.OR P5, PT, R3, 0x1, P2 ;  /* 0x000000010300780c */ /* 0x000fe200017a1670 */
[----:B------:R-:W-:Y:S01]  /*11c0*/  IMAD.IADD R0, R27, 0x1, R0 ;  /* 0x000000011b007824 */ /* 0x000fe200078e0200 */
[----:B------:R-:W-:Y:S01]  /*11d0*/  ISETP.LT.OR P4, PT, R3, 0x1, P1 ;  /* 0x000000010300780c */ /* 0x000fe20000f81670 */
[----:B------:R-:W-:Y:S01]  /*11e0*/  IMAD.WIDE.U32 R22, R20, c[0x0][0x1a8], R22 ;  /* 0x00006a0014167a25 */ /* 0x000fe200078e0016 */
[----:B------:R-:W-:-:S02]  /*11f0*/  LEA.HI.X R29, R10, R25, R9, 0x7, P0 ;  /* 0x000000190a1d7211 */ /* 0x000fc400000f3c09 */
[----:B------:R-:W-:Y:S01]  /*1200*/  ISETP.LT.OR P3, PT, R3, 0x41, P3 ;  /* 0x000000410300780c */ /* 0x000fe20001f61670 */
[----:B------:R-:W-:Y:S01]  /*1210*/  IMAD R9, R21, c[0x0][0x1a8], RZ ;  /* 0x00006a0015097a24 */ /* 0x000fe200078e02ff */
[C---:B------:R-:W-:Y:S01]  /*1220*/  ISETP.LT.OR P2, PT, R3.reuse, 0x41, P2 ;  /* 0x000000410300780c */ /* 0x040fe20001741670 */
[----:B------:R-:W-:Y:S01]  /*1230*/  @!PT LDS RZ, [RZ] ;  /* 0x00000000fffff984 */ /* 0x000fe20000000800 */
[----:B------:R-:W-:Y:S01]  /*1240*/  @!PT LDS RZ, [RZ] ;  /* 0x00000000fffff984 */ /* 0x000fe20000000800 */
[----:B------:R-:W-:Y:S01]  /*1250*/  @!PT LDS RZ, [RZ] ;  /* 0x00000000fffff984 */ /* 0x000fe20000000800 */
[----:B------:R1:W-:Y:S01]  /*1260*/  LDGSTS.E.BYPASS.LTC128B.128 [R5+0x6080], [R24.64], !P6 ;  /* 0x0608000018057fae */ /* 0x0003e2000f101d46 */
[----:B------:R-:W-:Y:S01]  /*1270*/  ISETP.LT.OR P1, PT, R3, 0x41, P1 ;  /* 0x000000410300780c */ /* 0x000fe20000f21670 */
[----:B------:R-:W-:Y:S01]  /*1280*/  IMAD R9, R20, c[0x0][0x1ac], R9 ;  /* 0x00006b0014097a24 */ /* 0x000fe200078e0209 */
[C---:B------:R-:W-:Y:S01]  /*1290*/  LEA R232, P0, R26.reuse, c[0x0][0x1f0], 0x1 ;  /* 0x00007c001ae87a11 */ /* 0x040fe200078008ff */
[----:B------:R1:W-:Y:S01]  /*12a0*/  LDGSTS.E.BYPASS.LTC128B.128 [R5+0x8080], [R24.64+0x40], !P5 ;  /* 0x0808004018057fae */ /* 0x0003e2000e901d46 */
[----:B------:R-:W-:Y:S01]  /*12b0*/  LOP3.LUT R21, R17, 0xfffffff8, RZ, 0xc0, !PT ;  /* 0xfffffff811157812 */ /* 0x000fe200078ec0ff */
[----:B------:R-:W-:Y:S01]  /*12c0*/  IMAD.IADD R9, R23, 0x1, R9 ;  /* 0x0000000117097824 */ /* 0x000fe200078e0209 */
[----:B------:R-:W-:Y:S01]  /*12d0*/  LEA.HI.X R233, R26, c[0x0][0x1f4], R0, 0x1, P0 ;  /* 0x00007d001ae97a11 */ /* 0x000fe200000f0c00 */
[----:B------:R1:W-:Y:S01]  /*12e0*/  LDGSTS.E.BYPASS.LTC128B.128 [R5+0xa080], [R24.64+0x80], !P4 ;  /* 0x0a08008018057fae */ /* 0x0003e2000e101d46 */
[----:B------:R-:W-:Y:S01]  /*12f0*/  LEA R26, P5, R22, c[0x0][0x190], 0x1 ;  /* 0x00006400161a7a11 */ /* 0x000fe200078a08ff */
[----:B------:R-:W-:Y:S01]  /*1300*/  IMAD.IADD R20, R2, 0x1, -R21 ;  /* 0x0000000102147824 */ /* 0x000fe200078e0a15 */
[----:B------:R-:W-:Y:S01]  /*1310*/  ISETP.GE.AND P4, PT, R6, c[0x0][0x19c], PT ;  /* 0x0000670006007a0c */ /* 0x000fe20003f86270 */
[----:B------:R2:W-:Y:S01]  /*1320*/  LDGSTS.E.BYPASS.LTC128B.128 [R5+0x7080], [R28.64], !P3 ;  /* 0x070800001c057fae */ /* 0x0005e2000d901d46 */
[----:B------:R-:W-:Y:S01]  /*1330*/  LEA.HI.X R27, R22, c[0x0][0x194], R9, 0x1, P5 ;  /* 0x00006500161b7a11 */ /* 0x000fe200028f0c09 */
[----:B------:R-:W-:Y:S01]  /*1340*/  IMAD.SHL.U32 R214, R7, 0x8, RZ ;  /* 0x0000000807d67824 */ /* 0x000fe200078e00ff */
[----:B------:R-:W-:Y:S01]  /*1350*/  ISETP.GE.AND P5, PT, R12, c[0x0][0x16c], PT ;  /* 0x00005b000c007a0c */ /* 0x000fe20003fa6270 */
[----:B------:R2:W-:Y:S01]  /*1360*/  LDGSTS.E.BYPASS.LTC128B.128 [R5+0x9080], [R28.64+0x40], !P2 ;  /* 0x090800401c057fae */ /* 0x0005e2000d101d46 */
[----:B------:R-:W-:Y:S01]  /*1370*/  ISETP.GE.AND P3, PT, R216, c[0x0][0x19c], PT ;  /* 0x00006700d8007a0c */ /* 0x000fe20003f66270 */
[----:B------:R-:W-:Y:S01]  /*1380*/  IMAD.IADD R230, R225, 0x1, R11 ;  /* 0x00000001e1e67824 */ /* 0x000fe200078e020b */
[----:B------:R-:W-:Y:S01]  /*1390*/  LEA.HI R10, R15, R2, RZ, 0x6 ;  /* 0x000000020f0a7211 */ /* 0x000fe200078f30ff */
[----:B------:R2:W-:Y:S01]  /*13a0*/  LDGSTS.E.BYPASS.LTC128B.128 [R5+0xb080], [R28.64+0x80], !P1 ;  /* 0x0b0800801c057fae */ /* 0x0005e2000c901d46 */
[----:B------:R-:W-:-:S02]  /*13b0*/  ISETP.GE.AND P1, PT, R12, c[0x0][0x19c], PT ;  /* 0x000067000c007a0c */ /* 0x000fc40003f26270 */
[----:B------:R-:W-:Y:S02]  /*13c0*/  LEA.HI R0, R20, R20, RZ, 0x1 ;  /* 0x0000001414007211 */ /* 0x000fe400078f08ff */
[----:B------:R-:W-:Y:S02]  /*13d0*/  SEL R218, RZ, 0x1, P5 ;  /* 0x00000001ffda7807 */ /* 0x000fe40002800000 */
[C---:B------:R-:W-:Y:S02]  /*13e0*/  ISETP.LT.OR P0, PT, R3.reuse, 0x1, P1 ;  /* 0x000000010300780c */ /* 0x040fe40000f01670 */
[C---:B------:R-:W-:Y:S02]  /*13f0*/  ISETP.LT.OR P6, PT, R3.reuse, 0x1, P4 ;  /* 0x000000010300780c */ /* 0x040fe400027c1670 */
[----:B------:R-:W-:Y:S02]  /*1400*/  ISETP.LT.OR P2, PT, R3, 0x1, P3 ;  /* 0x000000010300780c */ /* 0x000fe40001f41670 */
[----:B------:R-:W-:-:S02]  /*1410*/  ISETP.GE.AND P5, PT, R216, c[0x0][0x16c], PT ;  /* 0x00005b00d8007a0c */ /* 0x000fc40003fa6270 */
[C---:B------:R-:W-:Y:S02]  /*1420*/  ISETP.LT.OR P1, PT, R3.reuse, 0x41, P1 ;  /* 0x000000410300780c */ /* 0x040fe40000f21670 */
[C---:B------:R-:W-:Y:S02]  /*1430*/  ISETP.LT.OR P4, PT, R3.reuse, 0x41, P4 ;  /* 0x000000410300780c */ /* 0x040fe40002781670 */
[----:B------:R-:W-:Y:S01]  /*1440*/  ISETP.LT.OR P3, PT, R3, 0x41, P3 ;  /* 0x000000410300780c */ /* 0x000fe20001f61670 */
[----:B------:R3:W-:Y:S01]  /*1450*/  LDGSTS.E.BYPASS.LTC128B.128 [R5+0x80], [R26.64], !P0 ;  /* 0x000800001a057fae */ /* 0x0007e2000c101d46 */
[----:B------:R-:W-:Y:S02]  /*1460*/  LOP3.LUT R3, R0, 0x7fffffe, RZ, 0xc0, !PT ;  /* 0x07fffffe00037812 */ /* 0x000fe400078ec0ff */
[----:B------:R-:W-:Y:S01]  /*1470*/  SHF.R.S32.HI R10, RZ, 0x6, R10 ;  /* 0x00000006ff0a7819 */ /* 0x000fe2000001140a */
[----:B------:R3:W-:Y:S01]  /*1480*/  LDGSTS.E.BYPASS.LTC128B.128 [R5+0x2080], [R26.64+0x40], !P6 ;  /* 0x020800401a057fae */ /* 0x0007e2000f101d46 */
[----:B------:R-:W-:Y:S01]  /*1490*/  LOP3.LUT R21, R16, 0xfffffff0, RZ, 0xc0, !PT ;  /* 0xfffffff010157812 */ /* 0x000fe200078ec0ff */
[----:B------:R-:W-:Y:S01]  /*14a0*/  IMAD.IADD R18, R20, 0x1, -R3 ;  /* 0x0000000114127824 */ /* 0x000fe200078e0a03 */
[----:B------:R-:W-:Y:S01]  /*14b0*/  LEA.HI R16, R8, R19, RZ, 0x1 ;  /* 0x0000001308107211 */ /* 0x000fe200078f08ff */
[----:B------:R-:W-:Y:S01]  /*14c0*/  IMAD R213, R7, 0x4, R10 ;  /* 0x0000000407d57824 */ /* 0x000fe200078e020a */
[----:B------:R-:W-:Y:S01]  /*14d0*/  SEL R9, RZ, 0x4, P5 ;  /* 0x00000004ff097807 */ /* 0x000fe20002800000 */
[----:B------:R-:W-:Y:S01]  /*14e0*/  IMAD.IADD R21, R2, 0x1, -R21 ;  /* 0x0000000102157824 */ /* 0x000fe200078e0a15 */
[----:B------:R-:W-:Y:S01]  /*14f0*/  ISETP.GE.AND P5, PT, R12, c[0x0][0x1fc], PT ;  /* 0x00007f000c007a0c */ /* 0x000fe20003fa6270 */
[----:B------:R-:W-:Y:S01]  /*1500*/  IMAD.SHL.U32 R20, R20, 0x40, RZ ;  /* 0x0000004014147824 */ /* 0x000fe200078e00ff */
[----:B------:R-:W-:Y:S01]  /*1510*/  LOP3.LUT R16, R16, 0xfffffffe, RZ, 0xc0, !PT ;  /* 0xfffffffe10107812 */ /* 0x000fe200078ec0ff */
[----:B------:R-:W-:Y:S01]  /*1520*/  IMAD R213, R213, 0x8, R18 ;  /* 0x00000008d5d57824 */ /* 0x000fe200078e0212 */
[----:B------:R-:W-:Y:S01]  /*1530*/  SEL R3, RZ, 0x1, P5 ;  /* 0x00000001ff037807 */ /* 0x000fe20002800000 */
[----:B------:R3:W-:Y:S01]  /*1540*/  LDGSTS.E.BYPASS.LTC128B.128 [R5+0x4080], [R26.64+0x80], !P2 ;  /* 0x040800801a057fae */ /* 0x0007e2000d101d46 */
[----:B------:R-:W-:Y:S01]  /*1550*/  ISETP.GE.AND P5, PT, R6, c[0x0][0x1fc], PT ;  /* 0x00007f0006007a0c */ /* 0x000fe20003fa6270 */
[C---:B------:R-:W-:Y:S01]  /*1560*/  IMAD.IADD R16, R19.reuse, 0x1, -R16 ;  /* 0x0000000113107824 */ /* 0x040fe200078e0a10 */
[----:B------:R-:W-:Y:S01]  /*1570*/  SHF.R.S32.HI R18, RZ, 0x1f, R21 ;  /* 0x0000001fff127819 */ /* 0x000fe20000011415 */
[----:B------:R-:W-:Y:S01]  /*1580*/  IMAD.SHL.U32 R19, R19, 0x10, RZ ;  /* 0x0000001013137824 */ /* 0x000fe200078e00ff */
[----:B------:R-:W-:Y:S01]  /*1590*/  LOP3.LUT R20, R20, 0x1c0, RZ, 0xc0, !PT ;  /* 0x000001c014147812 */ /* 0x000fe200078ec0ff */
[----:B------:R-:W-:Y:S01]  /*15a0*/  IMAD.SHL.U32 R210, R16, 0x400, RZ ;  /* 0x0000040010d27824 */ /* 0x000fe200078e00ff */
[----:B-1----:R-:W-:-:S02]  /*15b0*/  SEL R24, RZ, 0xffffffff, P5 ;  /* 0xffffffffff187807 */ /* 0x002fc40002800000 */
[-C--:B------:R-:W-:Y:S01]  /*15c0*/  LEA.HI R22, R21, R21.reuse, RZ, 0x1 ;  /* 0x0000001515167211 */ /* 0x080fe200078f08ff */
[----:B------:R-:W-:Y:S01]  /*15d0*/  IMAD R235, R235, 0x2, R210 ;  /* 0x00000002ebeb7824 */ /* 0x000fe200078e02d2 */
[----:B------:R-:W-:Y:S01]  /*15e0*/  ISETP.GE.AND P5, PT, R6, c[0x0][0x16c], PT ;  /* 0x00005b0006007a0c */ /* 0x000fe20003fa6270 */
[----:B------:R-:W-:Y:S01]  /*15f0*/  IMAD.SHL.U32 R24, R24, 0x2, RZ ;  /* 0x0000000218187824 */ /* 0x000fe200078e00ff */
[----:B------:R-:W-:Y:S02]  /*1600*/  LEA.HI R23, R18, R21, RZ, 0x3 ;  /* 0x0000001512177211 */ /* 0x000fe400078f18ff */
[----:B------:R-:W-:Y:S02]  /*1610*/  LOP3.LUT R30, R20, 0x30, R19, 0xf8, !PT ;  /* 0x00000030141e7812 */ /* 0x000fe400078ef813 */
[----:B--2---:R-:W-:Y:S02]  /*1620*/  LOP3.LUT R28, R22, 0x7fffffe, RZ, 0xc0, !PT ;  /* 0x07fffffe161c7812 */ /* 0x004fe400078ec0ff */
[----:B------:R-:W-:-:S02]  /*1630*/  SEL R19, RZ, 0x2, P5 ;  /* 0x00000002ff137807 */ /* 0x000fc40002800000 */
[----:B------:R-:W-:Y:S01]  /*1640*/  LOP3.LUT R18, R23, 0xfffffff8, RZ, 0xc0, !PT ;  /* 0xfffffff817127812 */ /* 0x000fe200078ec0ff */
[----:B------:R-:W-:Y:S01]  /*1650*/  IMAD.IADD R28, R21, 0x1, -R28 ;  /* 0x00000001151c7824 */ /* 0x000fe200078e0a1c */
[----:B------:R-:W-:Y:S02]  /*1660*/  SHF.R.S32.HI R23, RZ, 0x3, R23 ;  /* 0x00000003ff177819 */ /* 0x000fe40000011417 */
[----:B------:R-:W-:Y:S01]  /*1670*/  IADD3 R9, R9, R19, R218 ;  /* 0x0000001309097210 */ /* 0x000fe20007ffe0da */
[----:B------:R-:W-:Y:S01]  /*1680*/  IMAD.MOV.U32 R19, RZ, RZ, c[0x0][0x1a8] ;  /* 0x00006a00ff137624 */ /* 0x000fe200078e00ff */
[----:B------:R-:W-:Y:S01]  /*1690*/  SHF.R.U32.HI R20, RZ, 0x3, R20 ;  /* 0x00000003ff147819 */ /* 0x000fe20000011614 */
[----:B------:R-:W-:Y:S01]  /*16a0*/  IMAD.IADD R18, R21, 0x1, -R18 ;  /* 0x0000000115127824 */ /* 0x000fe200078e0a12 */
[----:B------:R-:W-:Y:S01]  /*16b0*/  LOP3.LUT R21, R30, 0x8, R17, 0xf8, !PT ;  /* 0x000000081e157812 */ /* 0x000fe200078ef811 */
[----:B------:R-:W-:Y:S01]  /*16c0*/  IMAD R211, R23, 0x8, R28 ;  /* 0x0000000817d37824 */ /* 0x000fe200078e021c */
[----:B------:R-:W-:Y:S01]  /*16d0*/  LOP3.LUT R24, R24, 0x2, R3, 0xe2, !PT ;  /* 0x0000000218187812 */ /* 0x000fe200078ee203 */
[----:B------:R-:W-:Y:S01]  /*16e0*/  IMAD.MOV.U32 R3, RZ, RZ, c[0x0][0x1ac] ;  /* 0x00006b00ff037624 */ /* 0x000fe200078e00ff */
[----:B------:R-:W-:Y:S01]  /*16f0*/  LEA R28, P0, R19, R26, 0x7 ;  /* 0x0000001a131c7211 */ /* 0x000fe200078038ff */
[----:B------:R-:W-:Y:S01]  /*1700*/  IMAD R210, R23, 0x200, R210 ;  /* 0x0000020017d27824 */ /* 0x000fe200078e02d2 */
[----:B------:R-:W-:Y:S01]  /*1710*/  LOP3.LUT R20, R21, R20, RZ, 0x3c, !PT ;  /* 0x0000001415147212 */ /* 0x000fe200078e3cff */
[----:B------:R-:W-:Y:S01]  /*1720*/  IMAD.SHL.U32 R23, R7, 0x10, RZ ;  /* 0x0000001007177824 */ /* 0x000fe200078e00ff */
[----:B------:R-:W-:Y:S01]  /*1730*/  ISETP.GE.AND P6, PT, R216, c[0x0][0x1fc], PT ;  /* 0x00007f00d8007a0c */ /* 0x000fe20003fc6270 */
[----:B------:R-:W-:Y:S01]  /*1740*/  IMAD.SHL.U32 R211, R211, 0x20, RZ ;  /* 0x00000020d3d37824 */ /* 0x000fe200078e00ff */
[----:B------:R-:W-:Y:S01]  /*1750*/  SHF.R.S32.HI R21, RZ, 0x1, R22 ;  /* 0x00000001ff157819 */ /* 0x000fe20000011416 */
[----:B------:R-:W-:Y:S01]  /*1760*/  IMAD R212, R7, 0x200, R20 ;  /* 0x0000020007d47824 */ /* 0x000fe200078e0214 */
[----:B------:R-:W-:-:S02]  /*1770*/  SHF.R.S32.HI R22, RZ, 0x1f, R22 ;  /* 0x0000001fff167819 */ /* 0x000fc40000011416 */
[----:B------:R-:W-:Y:S02]  /*1780*/  LEA.HI.X R29, R19, R27, R3, 0x7, P0 ;  /* 0x0000001b131d7211 */ /* 0x000fe400000f3c03 */
[----:B------:R-:W-:Y:S02]  /*1790*/  SEL R3, RZ, 0x4, P6 ;  /* 0x00000004ff037807 */ /* 0x000fe40003000000 */
[C---:B------:R-:W-:Y:S01]  /*17a0*/  LOP3.LUT P2, RZ, R9.reuse, 0x1, RZ, 0xc0, !PT ;  /* 0x0000000109ff7812 */ /* 0x040fe2000784c0ff */
[----:B------:R3:W-:Y:S01]  /*17b0*/  LDGSTS.E.BYPASS.LTC128B.128 [R5+0x1080], [R28.64], !P1 ;  /* 0x010800001c057fae */ /* 0x0007e2000c901d46 */
[----:B------:R-:W-:Y:S02]  /*17c0*/  LOP3.LUT P6, RZ, R9, 0x2, RZ, 0xc0, !PT ;  /* 0x0000000209ff7812 */ /* 0x000fe400078cc0ff */
[----:B------:R-:W-:Y:S01]  /*17d0*/  LEA.HI R22, R22, R21, RZ, 0x2 ;  /* 0x0000001516167211 */ /* 0x000fe200078f10ff */
[----:B------:R3:W-:Y:S01]  /*17e0*/  LDGSTS.E.BYPASS.LTC128B.128 [R5+0x3080], [R28.64+0x40], !P4 ;  /* 0x030800401c057fae */ /* 0x0007e2000e101d46 */
[----:B------:R-:W-:-:S02]  /*17f0*/  ISETP.LE.OR P2, PT, R222, R221, !P2 ;  /* 0x000000ddde00720c */ /* 0x000fc40005743670 */
[----:B------:R-:W-:Y:S01]  /*1800*/  ISETP.LE.OR P6, PT, R222, R221, !P6 ;  /* 0x000000ddde00720c */ /* 0x000fe200077c3670 */
[----:B------:R3:W-:Y:S01]  /*1810*/  LDGSTS.E.BYPASS.LTC128B.128 [R5+0x5080], [R28.64+0x80], !P3 ;  /* 0x050800801c057fae */ /* 0x0007e2000d901d46 */
[----:B------:R-:W-:Y:S02]  /*1820*/  LOP3.LUT R22, R22, 0xfffffffc, RZ, 0xc0, !PT ;  /* 0xfffffffc16167812 */ /* 0x000fe400078ec0ff */
[----:B------:R-:W-:Y:S01]  /*1830*/  LOP3.LUT P0, RZ, R9, 0x4, RZ, 0xc0, !PT ;  /* 0x0000000409ff7812 */ /* 0x000fe2000780c0ff */
[----:B------:R-:W0:Y:S01]  /*1840*/  LDGDEPBAR ;  /* 0x00000000000079af */ /* 0x000e220000000000 */
[----:B------:R-:W-:Y:S01]  /*1850*/  LOP3.LUT R24, R24, R3, RZ, 0xfc, !PT ;  /* 0x0000000318187212 */ /* 0x000fe200078efcff */
[----:B------:R-:W-:Y:S01]  /*1860*/  IMAD.IADD R3, R21, 0x1, -R22 ;  /* 0x0000000115037824 */ /* 0x000fe200078e0a16 */
[----:B------:R-:W-:Y:S02]  /*1870*/  ISETP.GT.AND P1, PT, R2, 0xf, PT ;  /* 0x0000000f0200780c */ /* 0x000fe40003f24270 */
[----:B------:R-:W-:Y:S01]  /*1880*/  SHF.R.S32.HI R22, RZ, 0x1f, R14 ;  /* 0x0000001fff167819 */ /* 0x000fe2000001140e */
[----:B------:R3:W-:Y:S01]  /*1890*/  LDGSTS.E.BYPASS.LTC128B.128 [R5+0xc080], [R238.64], !P2 ;  /* 0x0c080000ee057fae */ /* 0x0007e2000d101d46 */
[-C--:B------:R-:W-:Y:S01]  /*18a0*/  ISETP.LE.OR P0, PT, R222, R221.reuse, !P0 ;  /* 0x000000ddde00720c */ /* 0x080fe20004703670 */
[----:B------:R-:W-:Y:S01]  /*18b0*/  IMAD.SHL.U32 R14, R10, 0x8, RZ ;  /* 0x000000080a0e7824 */ /* 0x000fe200078e00ff */
[----:B------:R-:W-:Y:S01]  /*18c0*/  LOP3.LUT P4, RZ, R24, 0x1, RZ, 0xc0, !PT ;  /* 0x0000000118ff7812 */ /* 0x000fe2000788c0ff */
[----:B------:R3:W-:Y:S01]  /*18d0*/  LDGSTS.E.BYPASS.LTC128B.128 [R5+0xd080], [R238.64+0x40], !P6 ;  /* 0x0d080040ee057fae */ /* 0x0007e2000f101d46 */
[----:B------:R-:W-:-:S02]  /*18e0*/  LEA.HI R22, R22, R221, RZ, 0x3 ;  /* 0x000000dd16167211 */ /* 0x000fc400078f18ff */
[----:B------:R-:W-:Y:S02]  /*18f0*/  ISETP.LE.OR P6, PT, R222, R221, !P4 ;  /* 0x000000ddde00720c */ /* 0x000fe400067c3670 */
[----:B------:R-:W-:Y:S01]  /*1900*/  LOP3.LUT R22, R22, 0xfffffff8, RZ, 0xc0, !PT ;  /* 0xfffffff816167812 */ /* 0x000fe200078ec0ff */
[----:B------:R-:W-:Y:S01]  /*1910*/  @!P1 IMAD.SHL.U32 R19, R2, 0x10, RZ ;  /* 0x0000001002139824 */ /* 0x000fe200078e00ff */
[C---:B------:R-:W-:Y:S02]  /*1920*/  LOP3.LUT P3, RZ, R24.reuse, 0x2, RZ, 0xc0, !PT ;  /* 0x0000000218ff7812 */ /* 0x040fe4000786c0ff */
[----:B------:R-:W-:Y:S01]  /*1930*/  LOP3.LUT P2, RZ, R24, 0x4, RZ, 0xc0, !PT ;  /* 0x0000000418ff7812 */ /* 0x000fe2000784c0ff */
[----:B------:R-:W-:Y:S01]  /*1940*/  IMAD.IADD R9, R221, 0x1, -R22 ;  /* 0x00000001dd097824 */ /* 0x000fe200078e0a16 */
[----:B------:R-:W-:Y:S01]  /*1950*/  SHF.R.S32.HI R24, RZ, 0x1, R0 ;  /* 0x00000001ff187819 */ /* 0x000fe20000011400 */
[----:B------:R3:W-:Y:S01]  /*1960*/  LDGSTS.E.BYPASS.LTC128B.128 [R5+0xe080], [R238.64+0x80], !P0 ;  /* 0x0e080080ee057fae */ /* 0x0007e2000c101d46 */
[----:B------:R-:W-:-:S02]  /*1970*/  LEA.HI R15, R15, R2, RZ, 0x7 ;  /* 0x000000020f0f7211 */ /* 0x000fc400078f38ff */
[C---:B------:R-:W-:Y:S01]  /*1980*/  LOP3.LUT P0, RZ, R24.reuse, 0x2, RZ, 0xc0, !PT ;  /* 0x0000000218ff7812 */ /* 0x040fe2000780c0ff */
[----:B------:R-:W-:Y:S01]  /*1990*/  IMAD.SHL.U32 R24, R24, 0x40, RZ ;  /* 0x0000004018187824 */ /* 0x000fe200078e00ff */
[----:B------:R-:W-:Y:S01]  /*19a0*/  SHF.R.U32.HI R0, RZ, 0x4, R15 ;  /* 0x00000004ff007819 */ /* 0x000fe2000001160f */
[----:B------:R-:W-:Y:S01]  /*19b0*/  IMAD.SHL.U32 R15, R9, 0x40, RZ ;  /* 0x00000040090f7824 */ /* 0x000fe200078e00ff */
[----:B------:R1:W-:Y:S01]  /*19c0*/  @!P1 LDGSTS.E.BYPASS.LTC128B.128 [R19+0x18080], [R228.64] ;  /* 0x18080000e4139fae */ /* 0x0003e2000b901d46 */
[----:B------:R-:W-:Y:S02]  /*19d0*/  LOP3.LUT R14, R14, 0x18, RZ, 0xc0, !PT ;  /* 0x000000180e0e7812 */ /* 0x000fe400078ec0ff */
[----:B------:R-:W-:Y:S01]  /*19e0*/  LOP3.LUT R24, R24, 0xc0, RZ, 0xc0, !PT ;  /* 0x000000c018187812 */ /* 0x000fe200078ec0ff */
[----:B------:R-:W0:Y:S01]  /*19f0*/  LDGDEPBAR ;  /* 0x00000000000079af */ /* 0x000e220000000000 */
[----:B------:R-:W-:Y:S02]  /*1a00*/  LOP3.LUT R15, R15, 0x1c0, RZ, 0xc0, !PT ;  /* 0x000001c00f0f7812 */ /* 0x000fe400078ec0ff */
[----:B------:R-:W-:Y:S01]  /*1a10*/  LOP3.LUT R22, R24, 0x8, R17, 0xf8, !PT ;  /* 0x0000000818167812 */ /* 0x000fe200078ef811 */
[----:B------:R3:W-:Y:S01]  /*1a20*/  LDGSTS.E.BYPASS.LTC128B.128 [R5+0x12080], [R232.64], !P6 ;  /* 0x12080000e8057fae */ /* 0x0007e2000f101d46 */
[----:B------:R-:W-:-:S02]  /*1a30*/  ISETP.LE.OR P6, PT, R222, R221, !P2 ;  /* 0x000000ddde00720c */ /* 0x000fc400057c3670 */
[----:B------:R-:W-:Y:S02]  /*1a40*/  SHF.R.U32.HI R21, RZ, 0x3, R24 ;  /* 0x00000003ff157819 */ /* 0x000fe40000011618 */
[----:B------:R-:W-:Y:S02]  /*1a50*/  SHF.R.U32.HI R17, RZ, 0x3, R15 ;  /* 0x00000003ff117819 */ /* 0x000fe4000001160f */
[----:B------:R-:W-:Y:S02]  /*1a60*/  LOP3.LUT R24, R22, R21, RZ, 0x3c, !PT ;  /* 0x0000001516187212 */ /* 0x000fe400078e3cff */
[----:B------:R-:W-:Y:S01]  /*1a70*/  LOP3.LUT R22, R17, R15, R14, 0x1e, !PT ;  /* 0x0000000f11167212 */ /* 0x000fe200078e1e0e */
[----:B------:R-:W-:Y:S01]  /*1a80*/  IMAD.SHL.U32 R15, R18, 0x40, RZ ;  /* 0x00000040120f7824 */ /* 0x000fe200078e00ff */
[----:B------:R-:W-:Y:S01]  /*1a90*/  LOP3.LUT R17, R8, 0xffffffe0, RZ, 0xc0, !PT ;  /* 0xffffffe008117812 */ /* 0x000fe200078ec0ff */
[----:B------:R-:W-:Y:S01]  /*1aa0*/  IMAD.U32 R213, R213, 0x20, R24 ;  /* 0x00000020d5d57824 */ /* 0x000fe200078e0018 */
[----:B------:R-:W-:Y:S01]  /*1ab0*/  LOP3.LUT R214, R214, 0x8, RZ, 0xc0, !PT ;  /* 0x00000008d6d67812 */ /* 0x000fe200078ec0ff */
[----:B------:R-:W-:Y:S01]  /*1ac0*/  IMAD.IADD R235, R235, 0x1, R22 ;  /* 0x00000001ebeb7824 */ /* 0x000fe200078e0216 */
[----:B------:R-:W-:Y:S01]  /*1ad0*/  LOP3.LUT R15, R15, 0x1c0, RZ, 0xc0, !PT ;  /* 0x000001c00f0f7812 */ /* 0x000fe200078ec0ff */
[----:B------:R-:W-:Y:S01]  /*1ae0*/  IMAD.IADD R8, R2, 0x1, -R17 ;  /* 0x0000000102087824 */ /* 0x000fe200078e0a11 */
[----:B------:R-:W-:Y:S01]  /*1af0*/  LOP3.LUT R23, R23, 0x10, RZ, 0xc0, !PT ;  /* 0x0000001017177812 */ /* 0x000fe200078ec0ff */
[----:B------:R-:W-:Y:S01]  /*1b00*/  IMAD.SHL.U32 R235, R235, 0x2, RZ ;  /* 0x00000002ebeb7824 */ /* 0x000fe200078e00ff */
[----:B-1----:R-:W-:-:S02]  /*1b10*/  SEL R19, RZ, 0xffffffff, P5 ;  /* 0xffffffffff137807 */ /* 0x002fc40002800000 */
[----:B------:R-:W-:Y:S02]  /*1b20*/  ISETP.LE.OR P5, PT, R222, R221, !P3 ;  /* 0x000000ddde00720c */ /* 0x000fe40005fa3670 */
[----:B------:R-:W-:Y:S01]  /*1b30*/  SHF.R.U32.HI R17, RZ, 0x3, R15 ;  /* 0x00000003ff117819 */ /* 0x000fe2000001160f */
[----:B------:R-:W-:Y:S01]  /*1b40*/  IMAD.SHL.U32 R19, R19, 0x2, RZ ;  /* 0x0000000213137824 */ /* 0x000fe200078e00ff */
[----:B------:R-:W-:Y:S02]  /*1b50*/  LOP3.LUT R0, R23, 0x8, R0, 0xf8, !PT ;  /* 0x0000000817007812 */ /* 0x000fe400078ef800 */
[----:B------:R-:W-:Y:S02]  /*1b60*/  LOP3.LUT R15, R17, R15, R214, 0x1e, !PT ;  /* 0x0000000f110f7212 */ /* 0x000fe400078e1ed6 */
[----:B------:R-:W-:Y:S02]  /*1b70*/  SHF.R.S32.HI R7, RZ, 0x1f, R8 ;  /* 0x0000001fff077819 */ /* 0x000fe40000011408 */
[----:B------:R-:W-:Y:S01]  /*1b80*/  LOP3.LUT R218, R19, 0x2, R218, 0xe2, !PT ;  /* 0x0000000213da7812 */ /* 0x000fe200078ee2da */
[----:B------:R-:W-:Y:S01]  /*1b90*/  @!P1 IMAD.SHL.U32 R19, R2, 0x10, RZ ;  /* 0x0000001002139824 */ /* 0x000fe200078e00ff */
[----:B------:R-:W-:Y:S01]  /*1ba0*/  LEA.HI R7, R7, R8, RZ, 0x2 ;  /* 0x0000000807077211 */ /* 0x000fe200078f10ff */
[----:B------:R3:W-:Y:S01]  /*1bb0*/  LDGSTS.E.BYPASS.LTC128B.128 [R5+0x13080], [R232.64+0x40], !P5 ;  /* 0x13080040e8057fae */ /* 0x0007e2000e901d46 */
[----:B------:R-:W-:Y:S01]  /*1bc0*/  LOP3.LUT P5, RZ, R18, 0x2, RZ, 0xc0, !PT ;  /* 0x0000000212ff7812 */ /* 0x000fe200078ac0ff */
[----:B------:R-:W-:Y:S01]  /*1bd0*/  IMAD.IADD R210, R210, 0x1, R15 ;  /* 0x00000001d2d27824 */ /* 0x000fe200078e020f */
[----:B------:R-:W-:Y:S01]  /*1be0*/  SEL R204, R215, 0xfffffff0, !P0 ;  /* 0xfffffff0d7cc7807 */ /* 0x000fe20004000000 */
[----:B------:R3:W-:Y:S01]  /*1bf0*/  LDGSTS.E.BYPASS.LTC128B.128 [R5+0x14080], [R232.64+0x80], !P6 ;  /* 0x14080080e8057fae */ /* 0x0007e2000f101d46 */
[----:B------:R-:W-:Y:S01]  /*1c00*/  LOP3.LUT P6, RZ, R18, 0x4, RZ, 0xc0, !PT ;  /* 0x0000000412ff7812 */ /* 0x000fe200078cc0ff */
[----:B------:R-:W-:Y:S01]  /*1c10*/  IMAD.SHL.U32 R18, R3, 0x40, RZ ;  /* 0x0000004003127824 */ /* 0x000fe200078e00ff */
[----:B------:R-:W-:Y:S01]  /*1c20*/  SEL R207, R215, 0xfffffff0, !P5 ;  /* 0xfffffff0d7cf7807 */ /* 0x000fe20006800000 */
[----:B------:R3:W-:Y:S01]  /*1c30*/  @!P1 LDGSTS.E.BYPASS.LTC128B.128 [R19+0x18280], [R226.64] ;  /* 0x18280000e2139fae */ /* 0x0007e2000b901d46 */
[----:B------:R-:W-:-:S02]  /*1c40*/  ISETP.GE.AND P5, PT, R222, 0x41, PT ;  /* 0x00000041de00780c */ /* 0x000fc40003fa6270 */
[----:B------:R-:W-:Y:S01]  /*1c50*/  LOP3.LUT R18, R18, 0xc0, RZ, 0xc0, !PT ;  /* 0x000000c012127812 */ /* 0x000fe200078ec0ff */
[----:B------:R-:W0:Y:S01]  /*1c60*/  LDGDEPBAR ;  /* 0x00000000000079af */ /* 0x000e220000000000 */
[----:B------:R-:W-:Y:S01]  /*1c70*/  LOP3.LUT P0, RZ, R3, 0x2, RZ, 0xc0, !PT ;  /* 0x0000000203ff7812 */ /* 0x000fe2000780c0ff */
[C---:B------:R-:W-:Y:S01]  /*1c80*/  IMAD R3, R16.reuse, 0x200, R211 ;  /* 0x0000020010037824 */ /* 0x040fe200078e02d3 */
[--C-:B------:R-:W-:Y:S01]  /*1c90*/  SHF.R.U32.HI R17, RZ, 0x3, R18.reuse ;  /* 0x00000003ff117819 */ /* 0x100fe20000011612 */
[----:B------:R-:W0:Y:S01]  /*1ca0*/  LDGDEPBAR ;  /* 0x00000000000079af */ /* 0x000e220000000000 */
[----:B------:R-:W-:Y:S02]  /*1cb0*/  SHF.R.S32.HI R219, RZ, 0x2, R7 ;  /* 0x00000002ffdb7819 */ /* 0x000fe40000011407 */
[C---:B------:R-:W-:Y:S02]  /*1cc0*/  LOP3.LUT R0, R17.reuse, R0, R18, 0x1e, !PT ;  /* 0x0000000011007212 */ /* 0x040fe400078e1e12 */
[CC--:B------:R-:W-:Y:S01]  /*1cd0*/  LOP3.LUT R214, R17.reuse, R18.reuse, R214, 0x1e, !PT ;  /* 0x0000001211d67212 */ /* 0x0c0fe200078e1ed6 */
[----:B------:R-:W-:Y:S01]  /*1ce0*/  IMAD R219, R16, 0x10, R219 ;  /* 0x0000001010db7824 */ /* 0x000fe200078e02db */
[----:B------:R-:W-:Y:S01]  /*1cf0*/  LOP3.LUT R14, R17, R18, R14, 0x1e, !PT ;  /* 0x00000012110e7212 */ /* 0x000fe200078e1e0e */
[----:B------:R-:W-:Y:S01]  /*1d00*/  IMAD.IADD R217, R211, 0x1, R0 ;  /* 0x00000001d3d97824 */ /* 0x000fe200078e0200 */
[C---:B------:R-:W-:Y:S01]  /*1d10*/  IADD3 R234, R5.reuse, 0xc080, RZ ;  /* 0x0000c08005ea7810 */ /* 0x040fe20007ffe0ff */
[----:B------:R-:W-:Y:S01]  /*1d20*/  IMAD.MOV.U32 R0, RZ, RZ, 0x20 ;  /* 0x00000020ff007424 */ /* 0x000fe200078e00ff */
[----:B------:R-:W-:Y:S01]  /*1d30*/  IADD3 R231, R5, 0x12080, RZ ;  /* 0x0001208005e77810 */ /* 0x000fe20007ffe0ff */
[----:B------:R-:W-:Y:S01]  /*1d40*/  IMAD.IADD R214, R3, 0x1, R214 ;  /* 0x0000000103d67824 */ /* 0x000fe200078e02d6 */
[----:B------:R-:W-:Y:S01]  /*1d50*/  SEL R215, R215, 0xfffffff0, !P0 ;  /* 0xfffffff0d7d77807 */ /* 0x000fe20004000000 */
[----:B------:R-:W-:Y:S01]  /*1d60*/  IMAD.IADD R211, R211, 0x1, R14 ;  /* 0x00000001d3d37824 */ /* 0x000fe200078e020e */
[----:B------:R-:W-:-:S02]  /*1d70*/  SEL R0, R0, 0xffffffe0, !P6 ;  /* 0xffffffe000007807 */ /* 0x000fc40007000000 */
[----:B------:R-:W-:Y:S01]  /*1d80*/  IADD3 R3, R235, 0x18480, RZ ;  /* 0x00018480eb037810 */ /* 0x000fe20007ffe0ff */
[----:B------:R-:W-:Y:S05]  /*1d90*/  @!P5 BRA `(.L_x_784) ;  /* 0x000001700000d947 */ /* 0x000fea0003800000 */
[----:B------:R-:W-:Y:S01]  /*1da0*/  IMAD.MOV.U32 R16, RZ, RZ, c[0x0][0x208] ;  /* 0x00008200ff107624 */ /* 0x000fe200078e00ff */
[----:B------:R-:W-:Y:S01]  /*1db0*/  BSSY B0, `(.L_x_784) ;  /* 0x0000015000007945 */ /* 0x000fe20003800000 */
[----:B------:R-:W-:Y:S02]  /*1dc0*/  IMAD.MOV.U32 R13, RZ, RZ, 0x6 ;  /* 0x00000006ff0d7424 */ /* 0x000fe400078e00ff */
        /* <DEDUP_REMOVED lines=17> */
[----:B-1-3--:R-:W-:-:S05]  /*1ee0*/  SHF.L.U32 R5, R2, 0x4, RZ ;  /* 0x0000000402057819 */ /* 0x00afca00000006ff */
[----:B------:R1:W-:Y:S02]  /*1ef0*/  LDGSTS.E.BYPASS.LTC128B.128 [R5+0x18380], [R226.64+0x100] ;  /* 0x18380100e2057fae */ /* 0x0003e4000b901d46 */
.L_x_785:
[----:B------:R-:W-:Y:S05]  /*1f00*/  BSYNC B0 ;  /* 0x0000000000007941 */ /* 0x000fea0003800000 */
.L_x_784:
[----:B-1-3--:R-:W-:Y:S01]  /*1f10*/  SHF.R.S32.HI R5, RZ, 0x1f, R10 ;  /* 0x0000001fff057819 */ /* 0x00afe2000001140a */
[----:B------:R-:W0:Y:S01]  /*1f20*/  LDGDEPBAR ;  /* 0x00000000000079af */ /* 0x000e220000000000 */
[----:B------:R-:W-:Y:S01]  /*1f30*/  LOP3.LUT R7, R7, 0xfffffffc, RZ, 0xc0, !PT ;  /* 0xfffffffc07077812 */ /* 0x000fe200078ec0ff */
[----:B------:R-:W-:Y:S01]  /*1f40*/  IMAD.SHL.U32 R213, R213, 0x2, RZ ;  /* 0x00000002d5d57824 */ /* 0x000fe200078e00ff */
[----:B------:R-:W-:Y:S01]  /*1f50*/  LEA.HI R5, R5, R10, RZ, 0x2 ;  /* 0x0000000a05057211 */ /* 0x000fe200078f10ff */
[----:B------:R-:W-:Y:S01]  /*1f60*/  IMAD.SHL.U32 R212, R212, 0x2, RZ ;  /* 0x00000002d4d47824 */ /* 0x000fe200078e00ff */
[----:B------:R-:W-:Y:S01]  /*1f70*/  LOP3.LUT P0, RZ, R9, 0x4, RZ, 0xc0, !PT ;  /* 0x0000000409ff7812 */ /* 0x000fe2000780c0ff */
[----:B------:R-:W-:Y:S01]  /*1f80*/  IMAD.IADD R236, R8, 0x1, -R7 ;  /* 0x0000000108ec7824 */ /* 0x000fe200078e0a07 */
[----:B------:R-:W-:Y:S01]  /*1f90*/  LOP3.LUT R5, R5, 0xfffffffc, RZ, 0xc0, !PT ;  /* 0xfffffffc05057812 */ /* 0x000fe200078ec0ff */
[----:B------:R-:W-:Y:S01]  /*1fa0*/  IMAD.MOV.U32 R241, RZ, RZ, 0x1 ;  /* 0x00000001fff17424 */ /* 0x000fe200078e00ff */
[----:B------:R-:W-:Y:S01]  /*1fb0*/  IADD3 R242, R222, 0x3f, RZ ;  /* 0x0000003fdef27810 */ /* 0x000fe20007ffe0ff */
[----:B------:R-:W-:Y:S01]  /*1fc0*/  IMAD.MOV.U32 R244, RZ, RZ, RZ ;  /* 0x000000fffff47224 */ /* 0x000fe200078e00ff */
[----:B------:R-:W-:Y:S01]  /*1fd0*/  LEA R210, R210, 0x1c480, 0x1 ;  /* 0x0001c480d2d27811 */ /* 0x000fe200078e08ff */
[----:B------:R-:W-:Y:S01]  /*1fe0*/  IMAD.IADD R5, R10, 0x1, -R5 ;  /* 0x000000010a057824 */ /* 0x000fe200078e0a05 */
[----:B------:R-:W-:Y:S01]  /*1ff0*/  SHF.R.S32.HI R7, RZ, 0x1f, R242 ;  /* 0x0000001fff077819 */ /* 0x000fe200000114f2 */
[----:B------:R-:W-:Y:S01]  /*2000*/  IMAD.MOV.U32 R240, RZ, RZ, RZ ;  /* 0x000000fffff07224 */ /* 0x000fe200078e00ff */
[----:B------:R-:W-:Y:S01]  /*2010*/  LEA R208, R0, R210, 0x1 ;  /* 0x000000d200d07211 */ /* 0x000fe200078e08ff */
[----:B------:R-:W-:Y:S01]  /*2020*/  IMAD R209, R207, 0x2, R210 ;  /* 0x00000002cfd17824 */ /* 0x000fe200078e02d2 */
        /* <DEDUP_REMOVED lines=60> */
.L_x_788:
        /* <DEDUP_REMOVED lines=126> */
.L_x_786:
[-C--:B-1234-:R-:W-:Y:S01]  /*2bd0*/  HMMA.16816.F32.BF16 R36, R164, R168.reuse, RZ ;  /* 0x000000a8a424723c */ /* 0x09efe200000418ff */
[----:B------:R-:W-:Y:S02]  /*2be0*/  LDSM.16.M88.4 R196, [R213+0x8080] ;  /* 0x00808000d5c4783b */ /* 0x000fe40000000200 */
[----:B------:R-:W-:Y:S01]  /*2bf0*/  ISETP.GT.AND P5, PT, R236, RZ, PT ;  /* 0x000000ffec00720c */ /* 0x000fe20003fa4270 */
[----:B------:R-:W-:Y:S01]  /*2c00*/  IMAD R3, R206, 0x1800, RZ ;  /* 0x00001800ce037824 */ /* 0x000fe200078e02ff */
[----:B------:R-:W-:Y:S02]  /*2c10*/  ISETP.GT.AND P0, PT, R236, 0x1, PT ;  /* 0x00000001ec00780c */ /* 0x000fe40003f04270 */
[----:B------:R-:W-:Y:S01]  /*2c20*/  FSEL R4, R4, -INF , P5 ;  /* 0xff80000004047808 */ /* 0x000fe20002800000 */
[C---:B------:R-:W-:Y:S01]  /*2c30*/  HMMA.16816.F32.BF16 R40, R172.reuse, R168, RZ ;  /* 0x000000a8ac28723c */ /* 0x040fe200000418ff */
[----:B------:R-:W0:Y:S01]  /*2c40*/  LDGDEPBAR ;  /* 0x00000000000079af */ /* 0x000e220000000000 */
[----:B------:R-:W-:Y:S04]  /*2c50*/  ISETP.GT.AND P6, PT, R236, 0x20, PT ;  /* 0x00000020ec00780c */ /* 0x000fe80003fc4270 */
[----:B------:R-:W-:Y:S02]  /*2c60*/  FSEL R16, R16, -INF , P6 ;  /* 0xff80000010107808 */ /* 0x000fe40003000000 */
[-C--:B------:R-:W-:Y:S01]  /*2c70*/  HMMA.16816.F32.BF16 R44, R172, R170.reuse, RZ ;  /* 0x000000aaac2c723c */ /* 0x080fe200000418ff */
[--C-:B------:R-:W-:Y:S03]  /*2c80*/  IADD3 R168, R214, 0x800, R3.reuse ;  /* 0x00000800d6a87810 */ /* 0x100fe60007ffe003 */
[----:B------:R-:W-:Y:S02]  /*2c90*/  IADD3 R169, R215, 0x800, R3 ;  /* 0x00000800d7a97810 */ /* 0x000fe40007ffe003 */
[----:B------:R-:W-:Y:S02]  /*2ca0*/  SHF.L.U32 R2, R168, 0x1, RZ ;  /* 0x00000001a8027819 */ /* 0x000fe400000006ff */
[C---:B------:R-:W-:Y:S03]  /*2cb0*/  HMMA.16816.F32.BF16 R48, R164.reuse, R170, RZ ;  /* 0x000000aaa430723c */ /* 0x040fe600000418ff */
[----:B------:R-:W1:Y:S01]  /*2cc0*/  LDSM.16.M88.4 R192, [R2+0x12080] ;  /* 0x0120800002c0783b */ /* 0x000e620000000200 */
[----:B------:R-:W-:Y:S04]  /*2cd0*/  IADD3 R169, R214, R169, RZ ;  /* 0x000000a9d6a97210 */ /* 0x000fe80007ffe0ff */
[-C--:B------:R-:W-:Y:S01]  /*2ce0*/  HMMA.16816.F32.BF16 R52, R164, R64.reuse, RZ ;  /* 0x00000040a434723c */ /* 0x080fe200000418ff */
[----:B------:R-:W-:Y:S02]  /*2cf0*/  SHF.L.U32 R3, R169, 0x1, RZ ;  /* 0x00000001a9037819 */ /* 0x000fe400000006ff */
[----:B------:R-:W2:Y:S05]  /*2d00*/  LDSM.16.M88.4 R200, [R2+0x12880] ;  /* 0x0128800002c8783b */ /* 0x000eaa0000000200 */
[C---:B------:R-:W-:Y:S03]  /*2d10*/  HMMA.16816.F32.BF16 R56, R172.reuse, R64, RZ ;  /* 0x00000040ac38723c */ /* 0x040fe600000418ff */
[----:B------:R-:W-:Y:S05]  /*2d20*/  LDSM.16.M88.4 R168, [R3+0x12080] ;  /* 0x0120800003a8783b */ /* 0x000fea0000000200 */
[-C--:B------:R-:W-:Y:S03]  /*2d30*/  HMMA.16816.F32.BF16 R60, R172, R66.reuse, RZ ;  /* 0x00000042ac3c723c */ /* 0x080fe600000418ff */
[----:B------:R-:W-:Y:S05]  /*2d40*/  LDSM.16.M88.4 R172, [R204+0x8080] ;  /* 0x00808000ccac783b */ /* 0x000fea0000000200 */
[----:B------:R-:W-:Y:S03]  /*2d50*/  HMMA.16816.F32.BF16 R64, R164, R66, RZ ;  /* 0x00000042a440723c */ /* 0x000fe600000418ff */
[----:B------:R-:W3:Y:S05]  /*2d60*/  LDSM.16.M88.4 R164, [R213+0x9080] ;  /* 0x00908000d5a4783b */ /* 0x000eea0000000200 */
[-C--:B------:R-:W-:Y:S08]  /*2d70*/  HMMA.16816.F32.BF16 R36, R176, R180.reuse, R36 ;  /* 0x000000b4b024723c */ /* 0x080ff00000041824 */
        /* <DEDUP_REMOVED lines=9> */
[----:B------:R-:W4:Y:S02]  /*2e10*/  MUFU.EX2 R181, R181 ;  /* 0x000000b500b57308 */ /* 0x000f240000000800 */
[----:B------:R-:W-:Y:S02]  /*2e20*/  FFMA.FTZ R182, R16, c[0x0][0x29c], -R249 ;  /* 0x0000a70010b67a23 */ /* 0x000fe400000108f9 */
[--C-:B------:R-:W-:Y:S02]  /*2e30*/  FFMA.FTZ R183, R183, c[0x0][0x29c], -R246.reuse ;  /* 0x0000a700b7b77a23 */ /* 0x100fe400000108f6 */
[C---:B------:R-:W-:Y:S04]  /*2e40*/  HMMA.16816.F32.BF16 R56, R184.reuse, R188, R56 ;  /* 0x000000bcb838723c */ /* 0x040fe80000041838 */
[----:B------:R-:W5:Y:S03]  /*2e50*/  MUFU.EX2 R182, R182 ;  /* 0x000000b600b67308 */ /* 0x000f660000000800 */
        /* <DEDUP_REMOVED lines=8> */
[----:B------:R-:W-:Y:S01]  /*2ee0*/  FSEL R185, R11, -INF , P0 ;  /* 0xff8000000bb97808 */ /* 0x000fe20000000000 */
[----:B------:R-:W-:Y:S03]  /*2ef0*/  FFMA.FTZ R188, R188, c[0x0][0x29c], -R247 ;  /* 0x0000a700bcbc7a23 */ /* 0x000fe600000108f7 */
[-C--:B-1----:R-:W-:Y:S01]  /*2f00*/  HMMA.16816.F32.BF16 R36, R192, R196.reuse, R36 ;  /* 0x000000c4c024723c */ /* 0x082fe20000041824 */
[----:B------:R-:W-:Y:S04]  /*2f10*/  MUFU.EX2 R189, R189 ;  /* 0x000000bd00bd7308 */ /* 0x000fe80000000800 */
[--C-:B------:R-:W-:Y:S03]  /*2f20*/  FFMA.FTZ R185, R185, c[0x0][0x29c], -R246.reuse ;  /* 0x0000a700b9b97a23 */ /* 0x100fe600000108f6 */
[C---:B--2---:R-:W-:Y:S03]  /*2f30*/  HMMA.16816.F32.BF16 R40, R200.reuse, R196, R40 ;  /* 0x000000c4c828723c */ /* 0x044fe60000041828 */
[----:B------:R-:W-:Y:S04]  /*2f40*/  MUFU.EX2 R188, R188 ;  /* 0x000000bc00bc7308 */ /* 0x000fe80000000800 */
        /* <DEDUP_REMOVED lines=24> */
[-C--:B------:R-:W-:Y:S05]  /*30d0*/  HMMA.16816.F32.BF16 R36, R168, R172.reuse, R36 ;  /* 0x000000aca824723c */ /* 0x080fea0000041824 */
[----:B------:R-:W-:Y:S02]  /*30e0*/  FSEL R192, R12, -INF , P6 ;  /* 0xff8000000cc07808 */ /* 0x000fe40003000000 */
[----:B------:R-:W-:Y:S01]  /*30f0*/  LDSM.16.M88.4 R12, [R213+0xa080] ;  /* 0x00a08000d50c783b */ /* 0x000fe20000000200 */
[C---:B----4-:R-:W-:Y:S04]  /*3100*/  HMMA.16816.F32.BF16 R40, R176.reuse, R172, R40 ;  /* 0x000000acb028723c */ /* 0x050fe80000041828 */
        /* <DEDUP_REMOVED lines=32> */
[----:B----4-:R-:W-:Y:S03]  /*3310*/  IMAD R2, R206, 0x1800, R217 ;  /* 0x00001800ce027824 */ /* 0x010fe600078e02d9 */
[----:B------:R-:W-:Y:S01]  /*3320*/  FFMA.FTZ R195, R195, c[0x0][0x29c], -R246 ;  /* 0x0000a700c3c37a23 */ /* 0x000fe200000108f6 */
[----:B------:R-:W-:Y:S01]  /*3330*/  MUFU.EX2 R249, R249 ;  /* 0x000000f900f97308 */ /* 0x000fe20000000800 */
[-C--:B---3--:R-:W-:Y:S01]  /*3340*/  HMMA.16816.F32.BF16 R36, R8, R12.reuse, R36 ;  /* 0x0000000c0824723c */ /* 0x088fe20000041824 */
[----:B------:R-:W3:Y:S04]  /*3350*/  LDSM.16.M88.4 R4, [R3+0x13080] ;  /* 0x013080000304783b */ /* 0x000ee80000000200 */
[--C-:B------:R-:W-:Y:S01]  /*3360*/  FFMA.FTZ R26, R199, c[0x0][0x29c], -R248.reuse ;  /* 0x0000a700c71a7a23 */ /* 0x100fe200000108f8 */
[----:B------:R-:W-:Y:S01]  /*3370*/  FSEL R197, R34, -INF , P5 ;  /* 0xff80000022c57808 */ /* 0x000fe20002800000 */
[--C-:B------:R-:W-:Y:S01]  /*3380*/  FFMA.FTZ R176, R203, c[0x0][0x29c], -R248.reuse ;  /* 0x0000a700cbb07a23 */ /* 0x100fe200000108f8 */
[C---:B-1----:R-:W-:Y:S01]  /*3390*/  HMMA.16816.F32.BF16 R40, R16.reuse, R12, R40 ;  /* 0x0000000c1028723c */ /* 0x042fe20000041828 */
[----:B------:R-:W-:Y:S03]  /*33a0*/  MUFU.EX2 R178, R178 ;  /* 0x000000b200b27308 */ /* 0x000fe60000000800 */
[--C-:B------:R-:W-:Y:S02]  /*33b0*/  FFMA.FTZ R34, R197, c[0x0][0x29c], -R248.reuse ;  /* 0x0000a700c5227a23 */ /* 0x100fe400000108f8 */
[--C-:B------:R-:W-:Y:S02]  /*33c0*/  FFMA.FTZ R177, R201, c[0x0][0x29c], -R248.reuse ;  /* 0x0000a700c9b17a23 */ /* 0x100fe400000108f8 */
[-C--:B------:R-:W-:Y:S03]  /*33d0*/  HMMA.16816.F32.BF16 R44, R16, R14.reuse, R44 ;  /* 0x0000000e102c723c */ /* 0x080fe6000004182c */
[----:B------:R-:W-:Y:S01]  /*33e0*/  MUFU.EX2 R26, R26 ;  /* 0x0000001a001a7308 */ /* 0x000fe20000000800 */
[----:B------:R-:W-:Y:S04]  /*33f0*/  FFMA.FTZ R248, R35, c[0x0][0x29c], -R248 ;  /* 0x0000a70023f87a23 */ /* 0x000fe800000108f8 */
        /* <DEDUP_REMOVED lines=12> */
[----:B------:R-:W-:Y:S01]  /*34c0*/  SHF.L.U32 R166, R2, 0x1, RZ ;  /* 0x0000000102a67819 */ /* 0x000fe200000006ff */
[-C--:B---3--:R-:W-:Y:S05]  /*34d0*/  HMMA.16816.F32.BF16 R36, R4, R20.reuse, R36 ;  /* 0x000000140424723c */ /* 0x088fea0000041824 */
[--C-:B------:R-:W-:Y:S01]  /*34e0*/  FFMA.FTZ R9, R186, c[0x0][0x29c], -R247.reuse ;  /* 0x0000a700ba097a23 */ /* 0x100fe200000108f7 */
[----:B------:R-:W-:Y:S01]  /*34f0*/  MUFU.EX2 R179, R179 ;  /* 0x000000b300b37308 */ /* 0x000fe20000000800 */
[--C-:B------:R-:W-:Y:S01]  /*3500*/  FFMA.FTZ R8, R192, c[0x0][0x29c], -R247.reuse ;  /* 0x0000a700c0087a23 */ /* 0x100fe200000108f7 */
[C---:B-1----:R-:W-:Y:S04]  /*3510*/  HMMA.16816.F32.BF16 R40, R12.reuse, R20, R40 ;  /* 0x000000140c28723c */ /* 0x042fe80000041828 */
[--C-:B------:R-:W-:Y:S03]  /*3520*/  FFMA.FTZ R11, R190, c[0x0][0x29c], -R247.reuse ;  /* 0x0000a700be0b7a23 */ /* 0x100fe600000108f7 */
        /* <DEDUP_REMOVED lines=18> */
[----:B------:R-:W1:Y:S01]  /*3650*/  MUFU.EX2 R11, R11 ;  /* 0x0000000b000b7308 */ /* 0x000e620000000800 */
[--C-:B--2---:R-:W-:Y:S02]  /*3660*/  FADD.FTZ R22, R53, -R10.reuse ;  /* 0x8000000a35167221 */ /* 0x104fe40000010000 */
[--C-:B------:R-:W-:Y:S02]  /*3670*/  FADD.FTZ R4, R37, -R10.reuse ;  /* 0x8000000a25047221 */ /* 0x100fe40000010000 */
[--C-:B------:R-:W-:Y:S03]  /*3680*/  FADD.FTZ R18, R49, -R10.reuse ;  /* 0x8000000a31127221 */ /* 0x100fe60000010000 */
[C---:B------:R-:W-:Y:S02]  /*3690*/  FMUL.FTZ R6, R181.reuse, R4 ;  /* 0x00000004b5067220 */ /* 0x040fe40000410000 */
[----:B------:R-:W2:Y:S01]  /*36a0*/  LDS R4, [R245+0x18300] ;  /* 0x01830000f5047984 */ /* 0x000ea20000000800 */
[--C-:B------:R-:W-:Y:S01]  /*36b0*/  FADD.FTZ R5, R36, -R10.reuse ;  /* 0x8000000a24057221 */ /* 0x100fe20000010000 */
[----:B------:R-:W2:Y:S01]  /*36c0*/  MUFU.EX2 R16, R16 ;  /* 0x0000001000107308 */ /* 0x000ea20000000800 */
[--C-:B------:R-:W-:Y:S01]  /*36d0*/  FADD.FTZ R7, R48, -R10.reuse ;  /* 0x8000000a30077221 */ /* 0x100fe20000010000 */
[----:B------:R-:W2:Y:S01]  /*36e0*/  LDS R245, [R245+0x18320] ;  /* 0x01832000f5f57984 */ /* 0x000ea20000000800 */
[--C-:B------:R-:W-:Y:S02]  /*36f0*/  FADD.FTZ R15, R52, -R10.reuse ;  /* 0x8000000a340f7221 */ /* 0x100fe40000010000 */
[----:B------:R-:W-:Y:S01]  /*3700*/  FMUL.FTZ R5, R180, R5 ;  /* 0x00000005b4057220 */ /* 0x000fe20000410000 */
[----:B------:R-:W-:Y:S01]  /*3710*/  F2FP.BF16.PACK_AB R180, R181, R180 ;  /* 0x000000b4b5b4723e */ /* 0x000fe200000010ff */
[----:B-----5:R-:W-:Y:S01]  /*3720*/  FMUL.FTZ R7, R182, R7 ;  /* 0x00000007b6077220 */ /* 0x020fe20000410000 */
[C---:B------:R-:W-:Y:S01]  /*3730*/  F2FP.BF16.PACK_AB R182, R187.reuse, R182 ;  /* 0x000000b6bbb6723e */ /* 0x040fe200000010ff */
[----:B------:R-:W-:Y:S01]  /*3740*/  FMUL.FTZ R18, R187, R18 ;  /* 0x00000012bb127220 */ /* 0x000fe20000410000 */
[----:B------:R-:W5:Y:S01]  /*3750*/  MUFU.EX2 R247, R247 ;  /* 0x000000f700f77308 */ /* 0x000f620000000800 */
        /* <DEDUP_REMOVED lines=8> */
[--C-:B-1----:R-:W-:Y:S01]  /*37e0*/  FADD.FTZ R30, R51, -R12.reuse ;  /* 0x8000000c331e7221 */ /* 0x102fe20000010000 */
[----:B------:R-:W-:Y:S01]  /*37f0*/  MUFU.EX2 R21, R21 ;  /* 0x0000001500157308 */ /* 0x000fe20000000800 */
[--C-:B------:R-:W-:Y:S01]  /*3800*/  FADD.FTZ R48, R55, -R12.reuse ;  /* 0x8000000c37307221 */ /* 0x100fe20000010000 */
[----:B------:R-:W-:Y:S01]  /*3810*/  F2FP.BF16.PACK_AB R64, R32, R189 ;  /* 0x000000bd2040723e */ /* 0x000fe200000010ff */
[--C-:B------:R-:W-:Y:S01]  /*3820*/  FADD.FTZ R7, R38, -R12.reuse ;  /* 0x8000000c26077221 */ /* 0x100fe20000010000 */
[----:B------:R-:W-:Y:S01]  /*3830*/  F2FP.BF16.PACK_AB R184, R193, R184 ;  /* 0x000000b8c1b8723e */ /* 0x000fe200000010ff */
[--C-:B------:R-:W-:Y:S02]  /*3840*/  FADD.FTZ R28, R39, -R12.reuse ;  /* 0x8000000c271c7221 */ /* 0x100fe40000010000 */
[--C-:B------:R-:W-:Y:S02]  /*3850*/  FADD.FTZ R15, R50, -R12.reuse ;  /* 0x8000000c320f7221 */ /* 0x100fe40000010000 */
[--C-:B------:R-:W-:Y:S01]  /*3860*/  FADD.FTZ R17, R54, -R12.reuse ;  /* 0x8000000c36117221 */ /* 0x100fe20000010000 */
[----:B------:R-:W1:Y:S01]  /*3870*/  MUFU.EX2 R20, R20 ;  /* 0x0000001400147308 */ /* 0x000e620000000800 */
[--C-:B------:R-:W-:Y:S02]  /*3880*/  FADD.FTZ R19, R66, -R12.reuse ;  /* 0x8000000c42137221 */ /* 0x100fe40000010000 */
[----:B------:R-:W-:Y:S02]  /*3890*/  FADD.FTZ R12, R67, -R12 ;  /* 0x8000000c430c7221 */ /* 0x000fe40000010000 */
[----:B------:R-:W-:Y:S02]  /*38a0*/  FMUL.FTZ R28, R33, R28 ;  /* 0x0000001c211c7220 */ /* 0x000fe40000410000 */
[----:B------:R-:W-:Y:S01]  /*38b0*/  FMUL.FTZ R19, R34, R19 ;  /* 0x0000001322137220 */ /* 0x000fe20000410000 */
[C---:B------:R-:W-:Y:S01]  /*38c0*/  F2FP.BF16.PACK_AB R34, R35.reuse, R34 ;  /* 0x000000222322723e */ /* 0x040fe200000010ff */
[----:B------:R-:W-:Y:S01]  /*38d0*/  FMUL.FTZ R12, R35, R12 ;  /* 0x0000000c230c7220 */ /* 0x000fe20000410000 */
[----:B------:R-:W-:Y:S01]  /*38e0*/  MUFU.EX2 R195, R195 ;  /* 0x000000c300c37308 */ /* 0x000fe20000000800 */
[----:B------:R-:W-:Y:S01]  /*38f0*/  FMUL.FTZ R5, R24, R5 ;  /* 0x0000000518057220 */ /* 0x000fe20000410000 */
[C---:B------:R-:W-:Y:S01]  /*3900*/  F2FP.BF16.PACK_AB R24, R249.reuse, R24 ;  /* 0x00000018f918723e */ /* 0x040fe200000010ff */
[----:B------:R-:W-:Y:S01]  /*3910*/  FMUL.FTZ R10, R249, R10 ;  /* 0x0000000af90a7220 */ /* 0x000fe20000410000 */
[----:B------:R-:W-:Y:S01]  /*3920*/  F2FP.BF16.PACK_AB R52, R12, R19 ;  /* 0x000000130c34723e */ /* 0x000fe200000010ff */
[----:B------:R-:W-:Y:S01]  /*3930*/  FMUL.FTZ R7, R26, R7 ;  /* 0x000000071a077220 */ /* 0x000fe20000410000 */
[----:B------:R-:W-:Y:S01]  /*3940*/  F2FP.BF16.PACK_AB R26, R33, R26 ;  /* 0x0000001a211a723e */ /* 0x000fe200000010ff */
[--C-:B--2---:R-:W-:Y:S01]  /*3950*/  FADD.FTZ R12, R41, -R4.reuse ;  /* 0x80000004290c7221 */ /* 0x104fe20000010000 */
[----:B------:R-:W-:Y:S01]  /*3960*/  F2FP.BF16.PACK_AB R50, R10, R5 ;  /* 0x000000050a32723e */ /* 0x000fe200000010ff */
[--C-:B------:R-:W-:Y:S01]  /*3970*/  FADD.FTZ R5, R40, -R4.reuse ;  /* 0x8000000428057221 */ /* 0x100fe20000010000 */
[----:B------:R-:W-:Y:S01]  /*3980*/  F2FP.BF16.PACK_AB R28, R28, R7 ;  /* 0x000000071c1c723e */ /* 0x000fe200000010ff */
[--C-:B------:R-:W-:Y:S01]  /*3990*/  FADD.FTZ R7, R44, -R4.reuse ;  /* 0x800000042c077221 */ /* 0x100fe20000010000 */
[----:B------:R2:W-:Y:S01]  /*39a0*/  STS [R235+0x18880], R26 ;  /* 0x0188801aeb007388 */ /* 0x0005e20000000800 */
[--C-:B------:R-:W-:Y:S01]  /*39b0*/  FADD.FTZ R54, R45, -R4.reuse ;  /* 0x800000042d367221 */ /* 0x100fe20000010000 */
[----:B------:R-:W2:Y:S01]  /*39c0*/  MUFU.EX2 R10, R27 ;  /* 0x0000001b000a7308 */ /* 0x000ea20000000800 */
[----:B------:R-:W-:Y:S01]  /*39d0*/  FMUL.FTZ R5, R188, R5 ;  /* 0x00000005bc057220 */ /* 0x000fe20000410000 */
[C---:B---3--:R-:W-:Y:S01]  /*39e0*/  F2FP.BF16.PACK_AB R188, R9.reuse, R188 ;  /* 0x000000bc09bc723e */ /* 0x048fe200000010ff */
[----:B------:R-:W-:Y:S01]  /*39f0*/  FMUL.FTZ R12, R9, R12 ;  /* 0x0000000c090c7220 */ /* 0x000fe20000410000 */
[----:B------:R-:W-:Y:S01]  /*3a00*/  STS [R237], R182 ;  /* 0x000000b6ed007388 */ /* 0x000fe20000000800 */
[----:B----4-:R-:W-:Y:S01]  /*3a10*/  FMUL.FTZ R7, R8, R7 ;  /* 0x0000000708077220 */ /* 0x010fe20000410000 */
[C---:B------:R-:W-:Y:S01]  /*3a20*/  F2FP.BF16.PACK_AB R8, R11.reuse, R8 ;  /* 0x000000080b08723e */ /* 0x040fe200000010ff */
[----:B------:R-:W-:Y:S01]  /*3a30*/  FMUL.FTZ R54, R11, R54 ;  /* 0x000000360b367220 */ /* 0x000fe20000410000 */
[----:B------:R-:W-:Y:S01]  /*3a40*/  F2FP.BF16.PACK_AB R12, R12, R5 ;  /* 0x000000050c0c723e */ /* 0x000fe200000010ff */
[--C-:B------:R-:W-:Y:S02]  /*3a50*/  FADD.FTZ R9, R56, -R4.reuse ;  /* 0x8000000438097221 */ /* 0x100fe40000010000 */
[--C-:B------:R-:W-:Y:S01]  /*3a60*/  FADD.FTZ R56, R57, -R4.reuse ;  /* 0x8000000439387221 */ /* 0x100fe20000010000 */
[----:B------:R-:W-:Y:S01]  /*3a70*/  F2FP.BF16.PACK_AB R54, R54, R7 ;  /* 0x000000073636723e */ /* 0x000fe200000010ff */
[--C-:B------:R-:W-:Y:S02]  /*3a80*/  FADD.FTZ R11, R60, -R4.reuse ;  /* 0x800000043c0b7221 */ /* 0x100fe40000010000 */
[----:B------:R-:W-:Y:S02]  /*3a90*/  FADD.FTZ R4, R61, -R4 ;  /* 0x800000043d047221 */ /* 0x000fe40000010000 */
[----:B------:R-:W-:Y:S01]  /*3aa0*/  FMUL.FTZ R11, R16, R11 ;  /* 0x0000000b100b7220 */ /* 0x000fe20000410000 */
[C---:B-----5:R-:W-:Y:S01]  /*3ab0*/  F2FP.BF16.PACK_AB R16, R247.reuse, R16 ;  /* 0x00000010f710723e */ /* 0x060fe200000010ff */
        /* <DEDUP_REMOVED lines=10> */
[----:B------:R-:W-:Y:S01]  /*3b60*/  F2FP.BF16.PACK_AB R178, R179, R178 ;  /* 0x000000b2b3b2723e */ /* 0x000fe200000010ff */
[----:B------:R3:W-:Y:S01]  /*3b70*/  STS [R235+0x19880], R4 ;  /* 0x01988004eb007388 */ /* 0x0007e20000000800 */
[----:B-1----:R-:W-:Y:S01]  /*3b80*/  FMUL.FTZ R9, R20, R9 ;  /* 0x0000000914097220 */ /* 0x002fe20000410000 */
[----:B------:R-:W-:Y:S01]  /*3b90*/  F2FP.BF16.PACK_AB R20, R21, R20 ;  /* 0x000000141514723e */ /* 0x000fe200000010ff */
[----:B------:R-:W-:Y:S01]  /*3ba0*/  FMUL.FTZ R30, R177, R30 ;  /* 0x0000001eb11e7220 */ /* 0x000fe20000410000 */
[----:B------:R-:W-:Y:S01]  /*3bb0*/  STS [R235+0x19480], R188 ;  /* 0x019480bceb007388 */ /* 0x000fe20000000800 */
[----:B--2---:R-:W-:Y:S01]  /*3bc0*/  F2FP.BF16.PACK_AB R26, R10, R195 ;  /* 0x000000c30a1a723e */ /* 0x004fe200000010ff */
[--C-:B------:R-:W-:Y:S02]  /*3bd0*/  FADD.FTZ R5, R43, -R245.reuse ;  /* 0x800000f52b057221 */ /* 0x100fe40000010000 */
[----:B------:R-:W3:Y:S01]  /*3be0*/  MUFU.EX2 R246, R246 ;  /* 0x000000f600f67308 */ /* 0x000ee20000000800 */
[----:B------:R1:W-:Y:S01]  /*3bf0*/  STS [R237+0x1000], R8 ;  /* 0x00100008ed007388 */ /* 0x0003e20000000800 */
[--C-:B------:R-:W-:Y:S01]  /*3c00*/  FADD.FTZ R66, R42, -R245.reuse ;  /* 0x800000f52a427221 */ /* 0x100fe20000010000 */
[----:B------:R-:W-:Y:S01]  /*3c10*/  F2FP.BF16.PACK_AB R30, R30, R15 ;  /* 0x0000000f1e1e723e */ /* 0x000fe200000010ff */
        /* <DEDUP_REMOVED lines=16> */
[--C-:B------:R-:W-:Y:S01]  /*3d20*/  FADD.FTZ R62, R62, -R245.reuse ;  /* 0x800000f53e3e7221 */ /* 0x100fe20000010000 */
[----:B------:R-:W-:Y:S01]  /*3d30*/  F2FP.BF16.PACK_AB R56, R56, R9 ;  /* 0x000000093838723e */ /* 0x000fe200000010ff */
[----:B------:R-:W-:Y:S01]  /*3d40*/  FMUL.FTZ R58, R195, R58 ;  /* 0x0000003ac33a7220 */ /* 0x000fe20000410000 */
[----:B---3--:R-:W-:Y:S01]  /*3d50*/  F2FP.BF16.PACK_AB R4, R246, R13 ;  /* 0x0000000df604723e */ /* 0x008fe200000010ff */
        /* <DEDUP_REMOVED lines=12> */
[----:B------:R-:W-:Y:S08]  /*3e20*/  BAR.SYNC.DEFER_BLOCKING 0x0 ;  /* 0x0000000000007b1d */ /* 0x000ff00000010000 */
        /* <DEDUP_REMOVED lines=121> */
.L_x_787:
        /* <DEDUP_REMOVED lines=237> */
.L_x_783:
[----:B------:R-:W-:Y:S05]  /*5490*/  @P1 EXIT ;  /* 0x000000000000194d */ /* 0x000fea0003800000 */
[----:B------:R-:W-:-:S04]  /*54a0*/  ISETP.NE.U32.AND P2, PT, RZ, c[0x0][0x360], PT ;  /* 0x0000d800ff007a0c */ /* 0x000fc80003f45070 */
[----:B------:R-:W-:-:S13]  /*54b0*/  ISETP.NE.AND.EX P2, PT, RZ, c[0x0][0x364], PT, P2 ;  /* 0x0000d900ff007a0c */ /* 0x000fda0003f45320 */
[----:B------:R-:W-:-:S04]  /*54c0*/  @P2 IMAD.MOV.U32 R0, RZ, RZ, 0x4 ;  /* 0x00000004ff002424 */ /* 0x000fc800078e00ff */
[----:B-1----:R-:W-:-:S05]  /*54d0*/  @P2 IMAD.WIDE R10, R223, R0, c[0x0][0x360] ;  /* 0x0000d800df0a2625 */ /* 0x002fca00078e0200 */
[----:B------:R-:W2:Y:S01]  /*54e0*/  @P2 LDG.E R0, [R10.64] ;  /* 0x000000060a002981 */ /* 0x000ea2000c1e1900 */
[----:B------:R-:W1:Y:S01]  /*54f0*/  S2UR UR5, SR_CTAID.X ;  /* 0x00000000000579c3 */ /* 0x000e620000002500 */
[----:B------:R-:W-:Y:S02]  /*5500*/  MOV R2, 0x1 ;  /* 0x0000000100027802 */ /* 0x000fe40000000f00 */
[----:B------:R-:W3:Y:S04]  /*5510*/  S2R R4, SR_CTAID.Y ;  /* 0x0000000000047919 */ /* 0x000ee80000002600 */
[----:B------:R-:W-:Y:S01]  /*5520*/  BAR.SYNC.DEFER_BLOCKING 0x1, 0x100 ;  /* 0x0044000000007b1d */ /* 0x000fe20000010000 */
[----:B------:R-:W-:-:S05]  /*5530*/  ISETP.NE.AND P0, PT, R2, c[0x0][0x338], PT ;  /* 0x0000ce0002007a0c */ /* 0x000fca0003f05270 */
[----:B------:R-:W4:Y:S01]  /*5540*/  S2R R9, SR_TID.X ;  /* 0x0000000000097919 */ /* 0x000f220000002100 */
[----:B-1----:R-:W-:-:S04]  /*5550*/  UIMAD UR5, UR5, 0x3000, URZ ;  /* 0x00003000050578a4 */ /* 0x002fc8000f8e023f */
[----:B------:R-:W-:Y:S01]  /*5560*/  USHF.R.S32.HI UR4, URZ, 0x1f, UR5 ;  /* 0x0000001f3f047899 */ /* 0x000fe20008011405 */
[----:B--2---:R-:W-:-:S05]  /*5570*/  @P2 IMAD R3, R223, 0x80, R0 ;  /* 0x00000080df032824 */ /* 0x004fca00078e0200 */
[----:B------:R-:W-:-:S04]  /*5580*/  @P2 SHF.R.S32.HI R0, RZ, 0x1f, R3 ;  /* 0x0000001fff002819 */ /* 0x000fc80000011403 */
[----:B------:R-:W-:-:S04]  /*5590*/  @P2 LEA.HI R0, R0, R3, RZ, 0x7 ;  /* 0x0000000300002211 */ /* 0x000fc800078f38ff */
[----:B------:R-:W-:Y:S01]  /*55a0*/  @P2 SHF.R.S32.HI R6, RZ, 0x7, R0 ;  /* 0x00000007ff062819 */ /* 0x000fe20000011400 */
[----:B---3--:R-:W-:-:S04]  /*55b0*/  @P0 IMAD.HI.U32 R0, R4, c[0x0][0x33c], RZ ;  /* 0x0000cf0004000a27 */ /* 0x008fc800078e00ff */
[----:B------:R-:W-:Y:S01]  /*55c0*/  @P2 IMAD R6, R6, 0x3000, RZ ;  /* 0x0000300006062824 */ /* 0x000fe200078e02ff */
[----:B------:R-:W-:Y:S02]  /*55d0*/  @P0 SHF.R.U32.HI R4, RZ, c[0x0][0x340], R0 ;  /* 0x0000d000ff040a19 */ /* 0x000fe40000011600 */
[----:B----4-:R-:W-:Y:S02]  /*55e0*/  SHF.R.S32.HI R0, RZ, 0x1f, R9 ;  /* 0x0000001fff007819 */ /* 0x010fe40000011409 */
[----:B------:R-:W-:Y:S02]  /*55f0*/  @P2 SHF.R.S32.HI R7, RZ, 0x1f, R6 ;  /* 0x0000001fff072819 */ /* 0x000fe40000011406 */
[----:B------:R-:W-:Y:S01]  /*5600*/  @!P2 CS2R R6, SRZ ;  /* 0x000000000006a805 */ /* 0x000fe2000001ff00 */
[----:B------:R-:W-:-:S05]  /*5610*/  SHF.R.S32.HI R5, RZ, 0x1f, R4 ;  /* 0x0000001fff057819 */ /* 0x000fca0000011404 */
[----:B------:R-:W-:Y:S01]  /*5620*/  IADD3 R8, P1, P0, R6, UR5, R9 ;  /* 0x0000000506087c10 */ /* 0x000fe2000f83e009 */
[C---:B------:R-:W-:Y:S02]  /*5630*/  IMAD R3, R5.reuse, c[0x0][0x328], RZ ;  /* 0x0000ca0005037a24 */ /* 0x040fe400078e02ff */
[----:B------:R-:W-:Y:S01]  /*5640*/  IMAD R5, R5, c[0x0][0x300], RZ ;  /* 0x0000c00005057a24 */ /* 0x000fe200078e02ff */
[----:B------:R-:W-:Y:S01]  /*5650*/  IADD3.X R9, R7, UR4, R0, P1, P0 ;  /* 0x0000000407097c10 */ /* 0x000fe20008fe0400 */
[C---:B------:R-:W-:Y:S01]  /*5660*/  IMAD R3, R4.reuse, c[0x0][0x32c], R3 ;  /* 0x0000cb0004037a24 */ /* 0x040fe200078e0203 */
[----:B------:R-:W-:Y:S01]  /*5670*/  SHF.R.S32.HI R0, RZ, 0x1f, R223 ;  /* 0x0000001fff007819 */ /* 0x000fe200000114df */
[C---:B------:R-:W-:Y:S01]  /*5680*/  IMAD R2, R4.reuse, c[0x0][0x304], R5 ;  /* 0x0000c10004027a24 */ /* 0x040fe200078e0205 */
[----:B------:R-:W-:Y:S01]  /*5690*/  SEL R223, R223, RZ, !P2 ;  /* 0x000000ffdfdf7207 */ /* 0x000fe20005000000 */
[----:B------:R-:W-:Y:S01]  /*56a0*/  IMAD.WIDE.U32 R6, R4, c[0x0][0x328], R8 ;  /* 0x0000ca0004067a25 */ /* 0x000fe200078e0008 */
[----:B------:R-:W-:-:S03]  /*56b0*/  SEL R0, R0, RZ, !P2 ;  /* 0x000000ff00007207 */ /* 0x000fc60005000000 */
        /* <DEDUP_REMOVED lines=112> */
.L_x_789:
        /* <DEDUP_REMOVED lines=12> */
.L_x_1418:


//--------------------- .text._ZN7cutlass13device_kernelIN5flash19enable_sm80_to_sm89INS1_16FlashAttnBwdSm80INS1_25CollectiveMainloopBwdSm80ILi2ELi2EN4cute5tupleIJNS5_1CILi64EEENS7_ILi128EEENS7_ILi96EEEEEENS_10bfloat16_tEfNS_4arch4Sm80ELb0ELb0ELb0ELb1ELb1ELb0ELb0ELb0ELi2ELi2ELi4ELi2ELb0EEENS1_24CollectiveEpilogueBwdGQAISB_fSE_Li256ELb1ELb1EEENS1_19SingleTileSchedulerILb1ELb0ELb0ELi128EEEEEEEEEvNT_6ParamsE --------------------------
	.section	.text._ZN7cutlass13device_kernelIN5flash19enable_sm80_to_sm89INS1_16FlashAttnBwdSm80INS1_25CollectiveMainloopBwdSm80ILi2ELi2EN4cute5tupleIJNS5_1CILi64EEENS7_ILi128EEENS7_ILi96EEEEEENS_10bfloat16_tEfNS_4arch4Sm80ELb0ELb0ELb0ELb1ELb1ELb0ELb0ELb0ELi2ELi2ELi4ELi2ELb0EEENS1_24CollectiveEpilogueBwdGQAISB_fSE_Li256ELb1ELb1EEENS1_19SingleTileSchedulerILb1ELb0ELb0ELi128EEEEEEEEEvNT_6ParamsE,"ax",@progbits
	.sectioninfo	@"SHI_REGISTERS=252"
	.align	128
.text._ZN7cutlass13device_kernelIN5flash19enable_sm80_to_sm89INS1_16FlashAttnBwdSm80INS1_25CollectiveMainloopBwdSm80ILi2ELi2EN4cute5tupleIJNS5_1CILi64EEENS7_ILi128EEENS7_ILi96EEEEEENS_10bfloat16_tEfNS_4arch4Sm80ELb0ELb0ELb0ELb1ELb1ELb0ELb0ELb0ELi2ELi2ELi4ELi2ELb0EEENS1_24CollectiveEpilogueBwdGQAISB_fSE_Li256ELb1ELb1EEENS1_19SingleTileSchedulerILb1ELb0ELb0ELi128EEEEEEEEEvNT_6ParamsE:
        .type           _ZN7cutlass13device_kernelIN5flash19enable_sm80_to_sm89INS1_16FlashAttnBwdSm80INS1_25CollectiveMainloopBwdSm80ILi2ELi2EN4cute5tupleIJNS5_1CILi64EEENS7_ILi128EEENS7_ILi96EEEEEENS_10bfloat16_tEfNS_4arch4Sm80ELb0ELb0ELb0ELb1ELb1ELb0ELb0ELb0ELi2ELi2ELi4ELi2ELb0EEENS1_24CollectiveEpilogueBwdGQAISB_fSE_Li256ELb1ELb1EEENS1_19SingleTileSchedulerILb1ELb0ELb0ELi128EEEEEEEEEvNT_6ParamsE,@function
        .size           _ZN7cutlass13device_kernelIN5flash19enable_sm80_to_sm89INS1_16FlashAttnBwdSm80INS1_25CollectiveMainloopBwdSm80ILi2ELi2EN4cute5tupleIJNS5_1CILi64EEENS7_ILi128EEENS7_ILi96EEEEEENS_10bfloat16_tEfNS_4arch4Sm80ELb0ELb0ELb0ELb1ELb1ELb0ELb0ELb0ELi2ELi2ELi4ELi2ELb0EEENS1_24CollectiveEpilogueBwdGQAISB_fSE_Li256ELb1ELb1EEENS1_19SingleTileSchedulerILb1ELb0ELb0ELi128EEEEEEEEEvNT_6ParamsE,(.L_x_1419 - _ZN7cutlass13device_kernelIN5flash19enable_sm80_to_sm89INS1_16FlashAttnBwdSm80INS1_25CollectiveMainloopBwdSm80ILi2ELi2EN4cute5tupleIJNS5_1CILi64EEENS7_ILi128EEENS7_ILi96EEEEEENS_10bfloat16_tEfNS_4arch4Sm80ELb0ELb0ELb0ELb1ELb1ELb0ELb0ELb0ELi2ELi2ELi4ELi2ELb0EEENS1_24CollectiveEpilogueBwdGQAISB_fSE_Li256ELb1ELb1EEENS1_19SingleTileSchedulerILb1ELb0ELb0ELi128EEEEEEEEEvNT_6ParamsE)
        .other          _ZN7cutlass13device_kernelIN5flash19enable_sm80_to_sm89INS1_16FlashAttnBwdSm80INS1_25CollectiveMainloopBwdSm80ILi2ELi2EN4cute5tupleIJNS5_1CILi64EEENS7_ILi128EEENS7_ILi96EEEEEENS_10bfloat16_tEfNS_4arch4Sm80ELb0ELb0ELb0ELb1ELb1ELb0ELb0ELb0ELi2ELi2ELi4ELi2ELb0EEENS1_24CollectiveEpilogueBwdGQAISB_fSE_Li256ELb1ELb1EEENS1_19SingleTileSchedulerILb1ELb0ELb0ELi128EEEEEEEEEvNT_6ParamsE,@"STO_CUDA_ENTRY STV_DEFAULT"
_ZN7cutlass13device_kernelIN5flash19enable_sm80_to_sm89INS1_16FlashAttnBwdSm80INS1_25CollectiveMainloopBwdSm80ILi2ELi2EN4cute5tupleIJNS5_1CILi64EEENS7_ILi128EEENS7_ILi96EEEEEENS_10bfloat16_tEfNS_4arch4Sm80ELb0ELb0ELb0ELb1ELb1ELb0ELb0ELb0ELi2ELi2ELi4ELi2ELb0EEENS1_24CollectiveEpilogueBwdGQAISB_fSE_Li256ELb1ELb1EEENS1_19SingleTileSchedulerILb1ELb0ELb0ELi128EEEEEEEEEvNT_6ParamsE:
        /* <DEDUP_REMOVED lines=17> */
.L_x_791:
        /* <DEDUP_REMOVED lines=8> */
.L_x_793:
[----:B------:R-:W-:Y:S02]  /*0190*/  MOV R5, c[0x0][0x3ac] ;  /* 0x0000eb0000057a02 */ /* 0x000fe40000000f00 */
.L_x_792:
[----:B-1----:R-:W-:-:S05]  /*01a0*/  IMAD.SHL.U32 R4, R3, 0x80, RZ ;  /* 0x0000008003047824 */ /* 0x002fca00078e00ff */
[----:B-----5:R-:W-:-:S04]  /*01b0*/  ISETP.GE.AND P0, PT, R4, R5, PT ;  /* 0x000000050400720c */ /* 0x020fc80003f06270 */
[----:B------:R-:W-:Y:S01]  /*01c0*/  SEL R223, R223, 0xffffffff, !P0 ;  /* 0xffffffffdfdf7807 */ /* 0x000fe20004000000 */
[----:B------:R-:W-:Y:S05]  /*01d0*/  BRA `(.L_x_794) ;  /* 0x0000011000007947 */ /* 0x000fea0003800000 */
.L_x_790:
[----:B---34-:R-:W-:-:S04]  /*01e0*/  ISETP.NE.U32.AND P0, PT, RZ, c[0x0][0x3c8], PT ;  /* 0x0000f200ff007a0c */ /* 0x018fc80003f05070 */
[----:B------:R-:W-:-:S13]  /*01f0*/  ISETP.NE.AND.EX P0, PT, RZ, c[0x0][0x3cc], PT, P0 ;  /* 0x0000f300ff007a0c */ /* 0x000fda0003f05300 */
[----:B------:R-:W-:Y:S05]  /*0200*/  @!P0 BRA `(.L_x_795) ;  /* 0x0000002000008947 */ /* 0x000fea0003800000 */
[----:B------:R1:W5:Y:S01]  /*0210*/  LDG.E R5, [R4.64] ;  /* 0x0000000804057981 */ /* 0x000362000c1e1900 */
[----:B------:R-:W-:Y:S05]  /*0220*/  BRA `(.L_x_796) ;  /* 0x0000009000007947 */ /* 0x000fea0003800000 */
.L_x_795:
        /* <DEDUP_REMOVED lines=8> */
.L_x_797:
[----:B------:R-:W-:Y:S02]  /*02b0*/  MOV R5, c[0x0][0x3ac] ;  /* 0x0000eb0000057a02 */ /* 0x000fe40000000f00 */
.L_x_796:
[----:B-1----:R-:W-:-:S05]  /*02c0*/  IMAD.SHL.U32 R4, R3, 0x80, RZ ;  /* 0x0000008003047824 */ /* 0x002fca00078e00ff */
[----:B-----5:R-:W-:-:S04]  /*02d0*/  ISETP.GE.AND P0, PT, R4, R5, PT ;  /* 0x000000050400720c */ /* 0x020fc80003f06270 */
[----:B------:R-:W-:-:S04]  /*02e0*/  SEL R223, R223, 0xffffffff, !P0 ;  /* 0xffffffffdfdf7807 */ /* 0x000fc80004000000 */
.L_x_794:
        /* <DEDUP_REMOVED lines=33> */
.L_x_798:
[----:B-1----:R-:W-:-:S04]  /*0500*/  ISETP.NE.U32.AND P0, PT, RZ, c[0x0][0x2e0], PT ;  /* 0x0000b800ff007a0c */ /* 0x002fc80003f05070 */
[----:B------:R-:W-:-:S13]  /*0510*/  ISETP.NE.AND.EX P0, PT, RZ, c[0x0][0x2e4], PT, P0 ;  /* 0x0000b900ff007a0c */ /* 0x000fda0003f05300 */
[----:B------:R-:W-:Y:S05]  /*0520*/  @!P0 BRA `(.L_x_799) ;  /* 0x0000003000008947 */ /* 0x000fea0003800000 */
[----:B------:R-:W-:-:S05]  /*0530*/  IMAD.WIDE R10, R223, R10, c[0x0][0x2e0] ;  /* 0x0000b800df0a7625 */ /* 0x000fca00078e020a */
[----:B------:R1:W5:Y:S01]  /*0540*/  LDG.E R4, [R10.64] ;  /* 0x000000080a047981 */ /* 0x000362000c1e1900 */
[----:B------:R-:W-:Y:S05]  /*0550*/  BRA `(.L_x_800) ;  /* 0x0000004000007947 */ /* 0x000fea0003800000 */
.L_x_799:
[----:B------:R-:W-:Y:S05]  /*0560*/  @!P3 BRA `(.L_x_800) ;  /* 0x000000300000b947 */ /* 0x000fea0003800000 */
[----:B------:R-:W2:Y:S04]  /*0570*/  LDG.E R4, [R14.64] ;  /* 0x000000080e047981 */ /* 0x000ea8000c1e1900 */
[----:B------:R-:W2:Y:S02]  /*0580*/  LDG.E R11, [R14.64+0x4] ;  /* 0x000004080e0b7981 */ /* 0x000ea4000c1e1900 */
[----:B--2---:R-:W-:Y:S02]  /*0590*/  IADD3 R4, -R4, R11, RZ ;  /* 0x0000000b04047210 */ /* 0x004fe40007ffe1ff */
.L_x_800:
        /* <DEDUP_REMOVED lines=406> */
.L_x_803:
[----:B------:R-:W-:Y:S05]  /*1f00*/  BSYNC B0 ;  /* 0x0000000000007941 */ /* 0x000fea0003800000 */
.L_x_802:
        /* <DEDUP_REMOVED lines=78> */
.L_x_806:
        /* <DEDUP_REMOVED lines=126> */
.L_x_804:
        /* <DEDUP_REMOVED lines=415> */
.L_x_805:
        /* <DEDUP_REMOVED lines=237> */
.L_x_801:
        /* <DEDUP_REMOVED lines=9> */
[----:B------:R-:W5:Y:S01]  /*5520*/  S2R R3, SR_CTAID.Y ;  /* 0x0000000000037919 */ /* 0x000f620000002600 */
[----:B------:R-:W-:Y:S01]  /*5530*/  ULDC UR4, c[0x0][0x2f4] ;  /* 0x0000bd0000047ab9 */ /* 0x000fe20000000800 */
[----:B------:R-:W-:Y:S02]  /*5540*/  IMAD R4, R223, c[0x0][0x2f4], RZ ;  /* 0x0000bd00df047a24 */ /* 0x000fe400078e02ff */
[----:B------:R-:W-:Y:S01]  /*5550*/  BAR.SYNC.DEFER_BLOCKING 0x1, 0x100 ;  /* 0x0044000000007b1d */ /* 0x000fe20000010000 */
[----:B------:R-:W-:Y:S02]  /*5560*/  ISETP.NE.AND P0, PT, R0, c[0x0][0x338], PT ;  /* 0x0000ce0000007a0c */ /* 0x000fe40003f05270 */
[----:B------:R-:W-:-:S03]  /*5570*/  SHF.R.S32.HI R5, RZ, 0x1f, R4 ;  /* 0x0000001fff057819 */ /* 0x000fc60000011404 */
[----:B------:R-:W1:Y:S01]  /*5580*/  S2R R2, SR_TID.X ;  /* 0x0000000000027919 */ /* 0x000e620000002100 */
[----:B------:R-:W-:Y:S01]  /*5590*/  BSSY B0, `(.L_x_807) ;  /* 0x0000021000007945 */ /* 0x000fe20003800000 */
[----:B----4-:R-:W-:-:S06]  /*55a0*/  UIMAD UR5, UR6, UR5, URZ ;  /* 0x00000005060572a4 */ /* 0x010fcc000f8e023f */
[----:B-----5:R-:W-:Y:S01]  /*55b0*/  @P0 IMAD.HI.U32 R0, R3, c[0x0][0x33c], RZ ;  /* 0x0000cf0003000a27 */ /* 0x020fe200078e00ff */
[----:B------:R-:W-:-:S03]  /*55c0*/  UIMAD UR5, UR5, UR4, URZ ;  /* 0x00000004050572a4 */ /* 0x000fc6000f8e023f */
[----:B--2---:R-:W-:Y:S01]  /*55d0*/  IMAD.MOV.U32 R7, RZ, RZ, R3 ;  /* 0x000000ffff077224 */ /* 0x004fe200078e0003 */
[----:B------:R-:W-:Y:S01]  /*55e0*/  @P0 SHF.R.U32.HI R7, RZ, c[0x0][0x340], R0 ;  /* 0x0000d000ff070a19 */ /* 0x000fe20000011600 */
[----:B------:R-:W-:Y:S01]  /*55f0*/  USHF.R.S32.HI UR4, URZ, 0x1f, UR5 ;  /* 0x0000001f3f047899 */ /* 0x000fe20008011405 */
[----:B------:R-:W-:Y:S02]  /*5600*/  SHF.R.S32.HI R0, RZ, 0x1f, R223 ;  /* 0x0000001fff007819 */ /* 0x000fe400000114df */
[--C-:B------:R-:W-:Y:S01]  /*5610*/  IADD3 R4, P2, P0, R4, UR5, R7.reuse ;  /* 0x0000000504047c10 */ /* 0x100fe2000f85e007 */
[----:B------:R-:W-:Y:S01]  /*5620*/  IMAD.MOV R8, RZ, RZ, -R7 ;  /* 0x000000ffff087224 */ /* 0x000fe200078e0a07 */
[----:B------:R-:W-:-:S03]  /*5630*/  SEL R0, R0, RZ, !P1 ;  /* 0x000000ff00007207 */ /* 0x000fc60004800000 */
[----:B------:R-:W-:Y:S02]  /*5640*/  IMAD R8, R8, c[0x0][0x338], R3 ;  /* 0x0000ce0008087a24 */ /* 0x000fe400078e0203 */
[C---:B---3--:R-:W-:Y:S01]  /*5650*/  @P1 IMAD R9, R223.reuse, 0x80, R6 ;  /* 0x00000080df091824 */ /* 0x048fe200078e0206 */
[----:B------:R-:W-:Y:S02]  /*5660*/  SHF.R.S32.HI R6, RZ, 0x1f, R7 ;  /* 0x0000001fff067819 */ /* 0x000fe40000011407 */
[----:B------:R-:W-:Y:S02]  /*5670*/  SEL R223, R223, RZ, !P1 ;  /* 0x000000ffdfdf7207 */ /* 0x000fe40004800000 */
[----:B-1----:R-:W-:Y:S02]  /*5680*/  @P1 SHF.R.S32.HI R10, RZ, 0x1f, R9 ;  /* 0x0000001fff0a1819 */ /* 0x002fe40000011409 */
[----:B------:R-:W-:Y:S02]  /*5690*/  IADD3.X R5, R5, UR4, R6, P2, P0 ;  /* 0x0000000405057c10 */ /* 0x000fe400097e0406 */
[----:B------:R-:W-:-:S02]  /*56a0*/  @P1 LEA.HI R10, R10, R9, RZ, 0x7 ;  /* 0x000000090a0a1211 */ /* 0x000fc400078f38ff */
[----:B------:R-:W-:Y:S02]  /*56b0*/  ISETP.NE.AND P2, PT, R2, RZ, PT ;  /* 0x000000ff0200720c */ /* 0x000fe40003f45270 */
[----:B------:R-:W-:Y:S02]  /*56c0*/  @P1 SHF.R.S32.HI R10, RZ, 0x7, R10 ;  /* 0x00000007ff0a1819 */ /* 0x000fe4000001140a */
[C---:B------:R-:W-:Y:S01]  /*56d0*/  SHF.L.U64.HI R5, R4.reuse, 0x2, R5 ;  /* 0x0000000204057819 */ /* 0x040fe20000010205 */
[----:B------:R-:W-:Y:S02]  /*56e0*/  IMAD.SHL.U32 R4, R4, 0x4, RZ ;  /* 0x0000000404047824 */ /* 0x000fe400078e00ff */
[----:B------:R-:W-:-:S03]  /*56f0*/  @P1 IMAD R10, R10, 0x3000, RZ ;  /* 0x000030000a0a1824 */ /* 0x000fc600078e02ff */
[----:B------:R-:W-:Y:S02]  /*5700*/  IADD3 R12, P0, R4, c[0x0][0x350], RZ ;  /* 0x0000d400040c7a10 */ /* 0x000fe40007f1e0ff */
[----:B------:R-:W-:Y:S02]  /*5710*/  @P1 SHF.R.S32.HI R11, RZ, 0x1f, R10 ;  /* 0x0000001fff0b1819 */ /* 0x000fe4000001140a */
[----:B------:R-:W-:Y:S01]  /*5720*/  IADD3.X R13, R5, c[0x0][0x354], RZ, P0, !PT ;  /* 0x0000d500050d7a10 */ /* 0x000fe200007fe4ff */
[----:B------:R-:W-:Y:S01]  /*5730*/  @!P1 CS2R R10, SRZ ;  /* 0x00000000000a9805 */ /* 0x000fe2000001ff00 */
[----:B------:R-:W-:Y:S05]  /*5740*/  @P2 BRA `(.L_x_808) ;  /* 0x0000005000002947 */ /* 0x000fea0003800000 */
.L_x_809:
[----:B------:R-:W2:Y:S01]  /*5750*/  LDG.E.STRONG.GPU R3, [R12.64] ;  /* 0x000000080c037981 */ /* 0x000ea2000c1ef900 */
[----:B------:R-:W-:Y:S01]  /*5760*/  YIELD ;  /* 0x0000000000007946 */ /* 0x000fe20003800000 */
[----:B--2---:R-:W-:Y:S01]  /*5770*/  ISETP.NE.AND P0, PT, R3, R8, PT ;  /* 0x000000080300720c */ /* 0x004fe20003f05270 */
[----:B------:R-:W-:-:S12]  /*5780*/  CCTL.IVALL ;  /* 0x00000000ff00798f */ /* 0x000fd80002000000 */
[----:B------:R-:W-:Y:S05]  /*5790*/  @P0 BRA `(.L_x_809) ;  /* 0xffffffb000000947 */ /* 0x000fea000383ffff */
.L_x_808:
[----:B------:R-:W-:Y:S05]  /*57a0*/  BSYNC B0 ;  /* 0x0000000000007941 */ /* 0x000fea0003800000 */
.L_x_807:
[----:B------:R-:W-:Y:S01]  /*57b0*/  MOV R9, 0xffffffff ;  /* 0xffffffff00097802 */ /* 0x000fe20000000f00 */
[----:B------:R-:W-:Y:S05]  /*57c0*/  BRA.CONV ~URZ, `(.L_x_810) ;  /* 0x000000237f007947 */ /* 0x000fea000b800000 */
[----:B------:R-:W-:Y:S02]  /*57d0*/  MOV R14, 0x57f0 ;  /* 0x000057f0000e7802 */ /* 0x000fe40000000f00 */
[----:B------:R-:W-:Y:S05]  /*57e0*/  CALL.REL.NOINC `($__internal_7_$__cuda_sm70_warpsync) ;  /* 0x00000a9000007944 */ /* 0x000fea0003c00000 */
.L_x_810:
[----:B------:R-:W-:Y:S01]  /*57f0*/  UIMAD UR5, UR6, 0x3000, URZ ;  /* 0x00003000060578a4 */ /* 0x000fe2000f8e023f */
[----:B------:R-:W-:Y:S01]  /*5800*/  SHF.R.S32.HI R3, RZ, 0x1f, R2 ;  /* 0x0000001fff037819 */ /* 0x000fe20000011402 */
[----:B------:R-:W-:-:S06]  /*5810*/  NOP ;  /* 0x0000000000007918 */ /* 0x000fcc0000000000 */
[----:B------:R-:W-:Y:S01]  /*5820*/  USHF.R.S32.HI UR4, URZ, 0x1f, UR5 ;  /* 0x0000001f3f047899 */ /* 0x000fe20008011405 */
[----:B------:R-:W-:Y:S01]  /*5830*/  IADD3 R10, P1, P0, R10, UR5, R2 ;  /* 0x000000050a0a7c10 */ /* 0x000fe2000f83e002 */
[----:B------:R-:W-:-:S04]  /*5840*/  IMAD R2, R6, c[0x0][0x328], RZ ;  /* 0x0000ca0006027a24 */ /* 0x000fc800078e02ff */
[----:B------:R-:W-:Y:S01]  /*5850*/  IADD3.X R11, R11, UR4, R3, P1, P0 ;  /* 0x000000040b0b7c10 */ /* 0x000fe20008fe0403 */
[C---:B------:R-:W-:Y:S02]  /*5860*/  IMAD R3, R7.reuse, c[0x0][0x32c], R2 ;  /* 0x0000cb0007037a24 */ /* 0x040fe400078e0202 */
[----:B------:R-:W-:Y:S02]  /*5870*/  IMAD R2, R0, c[0x0][0x330], RZ ;  /* 0x0000cc0000027a24 */ /* 0x000fe400078e02ff */
[----:B------:R-:W-:-:S04]  /*5880*/  IMAD.WIDE.U32 R14, R7, c[0x0][0x328], R10 ;  /* 0x0000ca00070e7a25 */ /* 0x000fc800078e000a */
[----:B------:R-:W-:Y:S01]  /*5890*/  IMAD R2, R223, c[0x0][0x334], R2 ;  /* 0x0000cd00df027a24 */ /* 0x000fe200078e0202 */
        /* <DEDUP_REMOVED lines=55> */
[----:B-1----:R-:W-:Y:S05]  /*5c10*/  CALL.REL.NOINC `($__internal_7_$__cuda_sm70_warpsync) ;  /* 0x0000066000007944 */ /* 0x002fea0003c00000 */
.L_x_811:
        /* <DEDUP_REMOVED lines=12> */
.L_x_813:
[----:B------:R-:W-:Y:S05]  /*5ce0*/  BSYNC B0 ;  /* 0x0000000000007941 */ /* 0x000fea0003800000 */
.L_x_812:
[----:B------:R-:W-:Y:S01]  /*5cf0*/  IADD3 R4, P0, R4, c[0x0][0x348], RZ ;  /* 0x0000d20004047a10 */ /* 0x000fe20007f1e0ff */
[----:B------:R-:W-:Y:S03]  /*5d00*/  BSSY B0, `(.L_x_814) ;  /* 0x0000008000007945 */ /* 0x000fe60003800000 */
[----:B------:R-:W-:Y:S01]  /*5d10*/  IADD3.X R5, R5, c[0x0][0x34c], RZ, P0, !PT ;  /* 0x0000d30005057a10 */ /* 0x000fe200007fe4ff */
[----:B------:R-:W-:Y:S05]  /*5d20*/  @P2 BRA `(.L_x_815) ;  /* 0x0000005000002947 */ /* 0x000fea0003800000 */
.L_x_816:
[----:B--2---:R-:W2:Y:S01]  /*5d30*/  LDG.E.STRONG.GPU R3, [R4.64] ;  /* 0x0000000804037981 */ /* 0x004ea2000c1ef900 */
[----:B------:R-:W-:Y:S01]  /*5d40*/  YIELD ;  /* 0x0000000000007946 */ /* 0x000fe20003800000 */
[----:B--2---:R-:W-:Y:S01]  /*5d50*/  ISETP.NE.AND P0, PT, R3, R8, PT ;  /* 0x000000080300720c */ /* 0x004fe20003f05270 */
[----:B------:R-:W-:-:S12]  /*5d60*/  CCTL.IVALL ;  /* 0x00000000ff00798f */ /* 0x000fd80002000000 */
[----:B------:R-:W-:Y:S05]  /*5d70*/  @P0 BRA `(.L_x_816) ;  /* 0xffffffb000000947 */ /* 0x000fea000383ffff */
.L_x_815:
[----:B------:R-:W-:Y:S05]  /*5d80*/  BSYNC B0 ;  /* 0x0000000000007941 */ /* 0x000fea0003800000 */
.L_x_814:
[----:B------:R-:W-:Y:S05]  /*5d90*/  BRA.CONV ~URZ, `(.L_x_817) ;  /* 0x000000237f007947 */ /* 0x000fea000b800000 */
[----:B------:R-:W-:Y:S02]  /*5da0*/  MOV R14, 0x5dc0 ;  /* 0x00005dc0000e7802 */ /* 0x000fe40000000f00 */
[----:B-12---:R-:W-:Y:S05]  /*5db0*/  CALL.REL.NOINC `($__internal_7_$__cuda_sm70_warpsync) ;  /* 0x000004c000007944 */ /* 0x006fea0003c00000 */
.L_x_817:
[----:B------:R-:W-:Y:S01]  /*5dc0*/  MOV R2, R10 ;  /* 0x0000000a00027202 */ /* 0x000fe20000000f00 */
[----:B------:R-:W-:Y:S01]  /*5dd0*/  IMAD R6, R6, c[0x0][0x300], RZ ;  /* 0x0000c00006067a24 */ /* 0x000fe200078e02ff */
[----:B--2---:R-:W-:Y:S01]  /*5de0*/  MOV R3, R11 ;  /* 0x0000000b00037202 */ /* 0x004fe20000000f00 */
        /* <DEDUP_REMOVED lines=60> */
[----:B-12---:R-:W-:Y:S05]  /*61b0*/  CALL.REL.NOINC `($__internal_7_$__cuda_sm70_warpsync) ;  /* 0x000000c000007944 */ /* 0x006fea0003c00000 */
.L_x_818:
        /* <DEDUP_REMOVED lines=12> */
        .weak           $__internal_7_$__cuda_sm70_warpsync
        .type           $__internal_7_$__cuda_sm70_warpsync,@function
        .size           $__internal_7_$__cuda_sm70_warpsync,(.L_x_1419 - $__internal_7_$__cuda_sm70_warpsync)
$__internal_7_$__cuda_sm70_warpsync:
[----:B------:R-:W-:Y:S01]  /*6280*/  MOV R15, 0x0 ;  /* 0x00000000000f7802 */ /* 0x000fe20000000f00 */
[----:B------:R-:W-:Y:S04]  /*6290*/  WARPSYNC R9 ;  /* 0x0000000900007348 */ /* 0x000fe80003800000 */
[----:B------:R-:W-:Y:S05]  /*62a0*/  RET.REL.NODEC R14 `(_ZN7cutlass13device_kernelIN5flash19enable_sm80_to_sm89INS1_16FlashAttnBwdSm80INS1_25CollectiveMainloopBwdSm80ILi2ELi2EN4cute5tupleIJNS5_1CILi64EEENS7_ILi128EEENS7_ILi96EEEEEENS_10bfloat16_tEfNS_4arch4Sm80ELb0ELb0ELb0ELb1ELb1ELb0ELb0ELb0ELi2ELi2ELi4ELi2ELb0EEENS1_24CollectiveEpilogueBwdGQAISB_fSE_Li256ELb1ELb1EEENS1_19SingleTileSchedulerILb1ELb0ELb0ELi128EEEEEEEEEvNT_6ParamsE) ;  /* 0xffff9d500e007950 */ /* 0x000fea0003c3ffff */
.L_x_819:
        /* <DEDUP_REMOVED lines=13> */
.L_x_1419:


//--------------------- .text._ZN7cutlass13device_kernelIN5flash19enable_sm80_to_sm89INS1_16FlashAttnBwdSm80INS1_25CollectiveMainloopBwdSm80ILi2ELi2EN4cute5tupleIJNS5_1CILi64EEENS7_ILi128EEENS7_ILi96EEEEEENS_10bfloat16_tEfNS_4arch4Sm80ELb0ELb1ELb0ELb0ELb0ELb0ELb0ELb0ELi2ELi2ELi4ELi2ELb0EEENS1_21CollectiveEpilogueBwdISB_SC_SE_Li256ELb0ELb0ELi2EEENS1_19SingleTileSchedulerILb0ELb0ELb0ELi128EEEEEEEEEvNT_6ParamsE --------------------------
	.section	.text._ZN7cutlass13device_kernelIN5flash19enable_sm80_to_sm89INS1_16FlashAttnBwdSm80INS1_25CollectiveMainloopBwdSm80ILi2ELi2EN4cute5tupleIJNS5_1CILi64EEENS7_ILi128EEENS7_ILi96EEEEEENS_10bfloat16_tEfNS_4arch4Sm80ELb0ELb1ELb0ELb0ELb0ELb0ELb0ELb0ELi2ELi2ELi4ELi2ELb0EEENS1_21CollectiveEpilogueBwdISB_SC_SE_Li256ELb0ELb0ELi2EEENS1_19SingleTileSchedulerILb0ELb0ELb0ELi128EEEEEEEEEvNT_6ParamsE,"ax",@progbits
	.sectioninfo	@"SHI_REGISTERS=253"
	.align	128
.text._ZN7cutlass13device_kernelIN5flash19enable_sm80_to_sm89INS1_16FlashAttnBwdSm80INS1_25CollectiveMainloopBwdSm80ILi2ELi2EN4cute5tupleIJNS5_1CILi64EEENS7_ILi128EEENS7_ILi96EEEEEENS_10bfloat16_tEfNS_4arch4Sm80ELb0ELb1ELb0ELb0ELb0ELb0ELb0ELb0ELi2ELi2ELi4ELi2ELb0EEENS1_21CollectiveEpilogueBwdISB_SC_SE_Li256ELb0ELb0ELi2EEENS1_19SingleTileSchedulerILb0ELb0ELb0ELi128EEEEEEEEEvNT_6ParamsE:
        .type           _ZN7cutlass13device_kernelIN5flash19enable_sm80_to_sm89INS1_16FlashAttnBwdSm80INS1_25CollectiveMainloopBwdSm80ILi2ELi2EN4cute5tupleIJNS5_1CILi64EEENS7_ILi128EEENS7_ILi96EEEEEENS_10bfloat16_tEfNS_4arch4Sm80ELb0ELb1ELb0ELb0ELb0ELb0ELb0ELb0ELi2ELi2ELi4ELi2ELb0EEENS1_21CollectiveEpilogueBwdISB_SC_SE_Li256ELb0ELb0ELi2EEENS1_19SingleTileSchedulerILb0ELb0ELb0ELi128EEEEEEEEEvNT_6ParamsE,@function
        .size           _ZN7cutlass13device_kernelIN5flash19enable_sm80_to_sm89INS1_16FlashAttnBwdSm80INS1_25CollectiveMainloopBwdSm80ILi2ELi2EN4cute5tupleIJNS5_1CILi64EEENS7_ILi128EEENS7_ILi96EEEEEENS_10bfloat16_tEfNS_4arch4Sm80ELb0ELb1ELb0ELb0ELb0ELb0ELb0ELb0ELi2ELi2ELi4ELi2ELb0EEENS1_21CollectiveEpilogueBwdISB_SC_SE_Li256ELb0ELb0ELi2EEENS1_19SingleTileSchedulerILb0ELb0ELb0ELi128EEEEEEEEEvNT_6ParamsE,(.L_x_1421 - _ZN7cutlass13device_kernelIN5flash19enable_sm80_to_sm89INS1_16FlashAttnBwdSm80INS1_25CollectiveMainloopBwdSm80ILi2ELi2EN4cute5tupleIJNS5_1CILi64EEENS7_ILi128EEENS7_ILi96EEEEEENS_10bfloat16_tEfNS_4arch4Sm80ELb0ELb1ELb0ELb0ELb0ELb0ELb0ELb0ELi2ELi2ELi4ELi2ELb0EEENS1_21CollectiveEpilogueBwdISB_SC_SE_Li256ELb0ELb0ELi2EEENS1_19SingleTileSchedulerILb0ELb0ELb0ELi128EEEEEEEEEvNT_6ParamsE)
        .other          _ZN7cutlass13device_kernelIN5flash19enable_sm80_to_sm89INS1_16FlashAttnBwdSm80INS1_25CollectiveMainloopBwdSm80ILi2ELi2EN4cute5tupleIJNS5_1CILi64EEENS7_ILi128EEENS7_ILi96EEEEEENS_10bfloat16_tEfNS_4arch4Sm80ELb0ELb1ELb0ELb0ELb0ELb0ELb0ELb0ELi2ELi2ELi4ELi2ELb0EEENS1_21CollectiveEpilogueBwdISB_SC_SE_Li256ELb0ELb0ELi2EEENS1_19SingleTileSchedulerILb0ELb0ELb0ELi128EEEEEEEEEvNT_6ParamsE,@"STO_CUDA_ENTRY STV_DEFAULT"
_ZN7cutlass13device_kernelIN5flash19enable_sm80_to_sm89INS1_16FlashAttnBwdSm80INS1_25CollectiveMainloopBwdSm80ILi2ELi2EN4cute5tupleIJNS5_1CILi64EEENS7_ILi128EEENS7_ILi96EEEEEENS_10bfloat16_tEfNS_4arch4Sm80ELb0ELb1ELb0ELb0ELb0ELb0ELb0ELb0ELi2ELi2ELi4ELi2ELb0EEENS1_21CollectiveEpilogueBwdISB_SC_SE_Li256ELb0ELb0ELi2EEENS1_19SingleTileSchedulerILb0ELb0ELb0ELi128EEEEEEEEEvNT_6ParamsE:
[----:B------:R-:W-:Y:S02]  /*0000*/  MOV R1, c[0x0][0x28] ;  /* 0x00000a0000017a02 */ /* 0x000fe40000000f00 */
[----:B------:R-:W1:Y:S02]  /*0010*/  S2UR UR13, SR_CTAID.Z ;  /* 0x00000000000d79c3 */ /* 0x000e640000002700 */
[----:B-1----:R-:W-:-:S13]  /*0020*/  ISETP.LE.AND P0, PT, RZ, UR13, PT ;  /* 0x0000000dff007c0c */ /* 0x002fda000bf03270 */
[----:B------:R-:W-:Y:S05]  /*0030*/  @!P0 EXIT ;  /* 0x000000000000894d */ /* 0x000fea0003800000 */
[----:B------:R-:W1:Y:S01]  /*0040*/  S2R R201, SR_CTAID.X ;  /* 0x0000000000c97919 */ /* 0x000e620000002500 */
[----:B------:R-:W-:Y:S02]  /*0050*/  ULDC UR5, c[0x0][0x168] ;  /* 0x00005a0000057ab9 */ /* 0x000fe40000000800 */
[----:B------:R-:W-:Y:S01]  /*0060*/  UIADD3 UR5, UR5, 0x3f, URZ ;  /* 0x0000003f05057890 */ /* 0x000fe2000fffe03f */
[----:B------:R-:W2:Y:S03]  /*0070*/  S2R R208, SR_TID.X ;  /* 0x0000000000d07919 */ /* 0x000ea60000002100 */
[----:B------:R-:W-:Y:S01]  /*0080*/  USHF.R.S32.HI UR4, URZ, 0x1f, UR5 ;  /* 0x0000001f3f047899 */ /* 0x000fe20008011405 */
[----:B------:R-:W3:Y:S03]  /*0090*/  S2R R2, SR_CTAID.Y ;  /* 0x0000000000027919 */ /* 0x000ee60000002600 */
[----:B------:R-:W-:-:S04]  /*00a0*/  ULEA.HI UR4, UR4, UR5, URZ, 0x6 ;  /* 0x0000000504047291 */ /* 0x000fc8000f8f303f */
[----:B------:R-:W-:-:S06]  /*00b0*/  USHF.R.S32.HI UR4, URZ, 0x6, UR4 ;  /* 0x000000063f047899 */ /* 0x000fcc0008011404 */
[----:B------:R-:W-:Y:S02]  /*00c0*/  MOV R206, UR4 ;  /* 0x0000000400ce7c02 */ /* 0x000fe40008000f00 */
[----:B-1----:R-:W-:-:S13]  /*00d0*/  ISETP.GE.AND P0, PT, R201, RZ, PT ;  /* 0x000000ffc900720c */ /* 0x002fda0003f06270 */
[----:B------:R-:W-:Y:S05]  /*00e0*/  @!P0 BRA `(.L_x_820) ;  /* 0x0000008000008947 */ /* 0x000fea0003800000 */
[----:B--23--:R-:W-:-:S04]  /*00f0*/  LEA R3, R201, c[0x0][0x168], 0x7 ;  /* 0x00005a00c9037a11 */ /* 0x00cfc800078e38ff */
[----:B------:R-:W-:-:S04]  /*0100*/  IADD3 R3, R3, 0xbf, RZ ;  /* 0x000000bf03037810 */ /* 0x000fc80007ffe0ff */
[----:B------:R-:W-:-:S04]  /*0110*/  IADD3 R3, R3, -c[0x0][0x198], RZ ;  /* 0x8000660003037a10 */ /* 0x000fc80007ffe0ff */
[----:B------:R-:W-:-:S04]  /*0120*/  IADD3 R3, R3, c[0x0][0x2a0], RZ ;  /* 0x0000a80003037a10 */ /* 0x000fc80007ffe0ff */
[----:B------:R-:W-:-:S04]  /*0130*/  SHF.R.S32.HI R0, RZ, 0x1f, R3 ;  /* 0x0000001fff007819 */ /* 0x000fc80000011403 */
[----:B------:R-:W-:-:S04]  /*0140*/  LEA.HI R0, R0, R3, RZ, 0x6 ;  /* 0x0000000300007211 */ /* 0x000fc800078f30ff */
[----:B------:R-:W-:-:S04]  /*0150*/  SHF.R.S32.HI R0, RZ, 0x6, R0 ;  /* 0x00000006ff007819 */ /* 0x000fc80000011400 */
[----:B------:R-:W-:Y:S02]  /*0160*/  IMNMX R206, R206, R0, PT ;  /* 0x00000000cece7217 */ /* 0x000fe40003800200 */
.L_x_820:
[----:B--23--:R-:W-:Y:S01]  /*0170*/  IMAD.SHL.U32 R205, R201, 0x80, RZ ;  /* 0x00000080c9cd7824 */ /* 0x00cfe200078e00ff */
[----:B------:R-:W-:Y:S01]  /*0180*/  ULDC.64 UR16, c[0x0][0x118] ;  /* 0x0000460000107ab9 */ /* 0x000fe20000000a00 */
[----:B------:R-:W-:Y:S01]  /*0190*/  PLOP3.LUT P1, PT, PT, PT, PT, 0x80, 0x0 ;  /* 0x000000000000781c */ /* 0x000fe20003f2f070 */
[----:B------:R-:W-:Y:S01]  /*01a0*/  CS2R R158, SRZ ;  /* 0x00000000009e7805 */ /* 0x000fe2000001ff00 */
[----:B------:R-:W-:Y:S01]  /*01b0*/  CS2R R156, SRZ ;  /* 0x00000000009c7805 */ /* 0x000fe2000001ff00 */
[----:B------:R-:W-:Y:S01]  /*01c0*/  IADD3 R0, R205, c[0x0][0x168], RZ ;  /* 0x00005a00cd007a10 */ /* 0x000fe20007ffe0ff */
[----:B------:R-:W-:Y:S01]  /*01d0*/  CS2R R162, SRZ ;  /* 0x0000000000a27805 */ /* 0x000fe2000001ff00 */
[----:B------:R-:W-:Y:S01]  /*01e0*/  CS2R R160, SRZ ;  /* 0x0000000000a07805 */ /* 0x000fe2000001ff00 */
[----:B------:R-:W-:Y:S01]  /*01f0*/  CS2R R154, SRZ ;  /* 0x00000000009a7805 */ /* 0x000fe2000001ff00 */
[----:B------:R-:W-:Y:S01]  /*0200*/  IADD3 R0, R0, -c[0x0][0x198], RZ ;  /* 0x8000660000007a10 */ /* 0x000fe20007ffe0ff */
        /* <DEDUP_REMOVED lines=15> */
[----:B------:R-:W-:Y:S01]  /*0300*/  SHF.R.S32.HI R232, RZ, 0x6, R232 ;  /* 0x00000006ffe87819 */ /* 0x000fe200000114e8 */
[----:B------:R-:W-:Y:S01]  /*0310*/  CS2R R124, SRZ ;  /* 0x00000000007c7805 */ /* 0x000fe2000001ff00 */
[----:B------:R-:W-:Y:S01]  /*0320*/  CS2R R130, SRZ ;  /* 0x0000000000827805 */ /* 0x000fe2000001ff00 */
[----:B------:R-:W-:Y:S01]  /*0330*/  CS2R R128, SRZ ;  /* 0x0000000000807805 */ /* 0x000fe2000001ff00 */
[----:B------:R-:W-:Y:S01]  /*0340*/  IMNMX R232, RZ, R232, !PT ;  /* 0x000000e8ffe87217 */ /* 0x000fe20007800200 */
[----:B------:R-:W-:Y:S01]  /*0350*/  CS2R R122, SRZ ;  /* 0x00000000007a7805 */ /* 0x000fe2000001ff00 */
[----:B------:R-:W-:Y:S01]  /*0360*/  CS2R R120, SRZ ;  /* 0x0000000000787805 */ /* 0x000fe2000001ff00 */
[----:B------:R-:W-:Y:S01]  /*0370*/  CS2R R118, SRZ ;  /* 0x0000000000767805 */ /* 0x000fe2000001ff00 */
[----:B------:R-:W-:Y:S01]  /*0380*/  ISETP.GT.AND P0, PT, R206, R232, PT ;  /* 0x000000e8ce00720c */ /* 0x000fe20003f04270 */
        /* <DEDUP_REMOVED lines=27> */
[----:B------:R-:W-:Y:S01]  /*0540*/  IMAD.MOV.U32 R0, RZ, RZ, c[0x0][0x248] ;  /* 0x00009200ff007624 */ /* 0x000fe200078e00ff */
[----:B------:R-:W-:Y:S01]  /*0550*/  USHF.R.S32.HI UR12, URZ, 0x1f, UR13 ;  /* 0x0000001f3f0c7899 */ /* 0x000fe2000801140d */
[----:B------:R-:W-:Y:S01]  /*0560*/  IMAD.SHL.U32 R222, R208, 0x4, RZ ;  /* 0x00000004d0de7824 */ /* 0x000fe200078e00ff */
[CC--:B------:R-:W-:Y:S01]  /*0570*/  LEA.HI R26, R9.reuse, R208.reuse, RZ, 0x2 ;  /* 0x000000d0091a7211 */ /* 0x0c0fe200078f10ff */
[----:B------:R-:W-:Y:S01]  /*0580*/  ULDC.64 UR4, c[0x0][0x278] ;  /* 0x00009e0000047ab9 */ /* 0x000fe20000000a00 */
[----:B------:R-:W-:Y:S01]  /*0590*/  LEA.HI R16, R9, R208, RZ, 0x3 ;  /* 0x000000d009107211 */ /* 0x000fe200078f18ff */
[----:B------:R-:W-:Y:S01]  /*05a0*/  UIMAD UR8, UR12, UR4, URZ ;  /* 0x000000040c0872a4 */ /* 0x000fe2000f8e023f */
[----:B------:R-:W-:Y:S01]  /*05b0*/  LOP3.LUT R12, R26, 0xfffffffc, RZ, 0xc0, !PT ;  /* 0xfffffffc1a0c7812 */ /* 0x000fe200078ec0ff */
[----:B------:R-:W-:Y:S01]  /*05c0*/  UIMAD.WIDE.U32 UR14, UR13, UR4, URZ ;  /* 0x000000040d0e72a5 */ /* 0x000fe2000f8e003f */
[----:B------:R-:W-:Y:S01]  /*05d0*/  ISETP.NE.AND P3, PT, R0, 0x1, PT ;  /* 0x000000010000780c */ /* 0x000fe20003f65270 */
[----:B------:R-:W-:Y:S01]  /*05e0*/  IMAD.SHL.U32 R0, R16, 0x8, RZ ;  /* 0x0000000810007824 */ /* 0x000fe200078e00ff */
[----:B------:R-:W-:Y:S01]  /*05f0*/  SHF.R.S32.HI R3, RZ, 0x1f, R2 ;  /* 0x0000001fff037819 */ /* 0x000fe20000011402 */
[----:B------:R-:W-:Y:S01]  /*0600*/  IMAD.IADD R12, R208, 0x1, -R12 ;  /* 0x00000001d00c7824 */ /* 0x000fe200078e0a0c */
[----:B------:R-:W-:Y:S01]  /*0610*/  SHF.R.S32.HI R223, RZ, 0x1f, R222 ;  /* 0x0000001fffdf7819 */ /* 0x000fe200000114de */
[----:B------:R-:W-:Y:S01]  /*0620*/  UIMAD UR8, UR13, UR5, UR8 ;  /* 0x000000050d0872a4 */ /* 0x000fe2000f8e0208 */
[----:B------:R-:W-:Y:S01]  /*0630*/  LOP3.LUT R0, R0, 0xc0, RZ, 0xc0, !PT ;  /* 0x000000c000007812 */ /* 0x000fe200078ec0ff */
[----:B------:R-:W-:Y:S01]  /*0640*/  IMAD.SHL.U32 R10, R12, 0x8, RZ ;  /* 0x000000080c0a7824 */ /* 0x000fe200078e00ff */
[----:B------:R-:W-:Y:S01]  /*0650*/  SHF.R.S32.HI R212, RZ, 0x2, R26 ;  /* 0x00000002ffd47819 */ /* 0x000fe2000001141a */
[----:B------:R-:W-:Y:S01]  /*0660*/  IMAD R4, R3, c[0x0][0x270], RZ ;  /* 0x00009c0003047a24 */ /* 0x000fe200078e02ff */
[----:B------:R-:W-:Y:S01]  /*0670*/  SHF.R.U32.HI R11, RZ, 0x3, R0 ;  /* 0x00000003ff0b7819 */ /* 0x000fe20000011600 */
[----:B------:R-:W-:Y:S01]  /*0680*/  IMAD.WIDE.U32 R6, R2, c[0x0][0x270], R222 ;  /* 0x00009c0002067a25 */ /* 0x000fe200078e00de */
[----:B------:R-:W-:Y:S01]  /*0690*/  LOP3.LUT R0, R0, 0x18, R10, 0xf8, !PT ;  /* 0x0000001800007812 */ /* 0x000fe200078ef80a */
[----:B------:R-:W-:Y:S01]  /*06a0*/  UIADD3 UR8, UR15, UR8, URZ ;  /* 0x000000080f087290 */ /* 0x000fe2000fffe03f */
[----:B------:R-:W-:Y:S01]  /*06b0*/  LEA.HI R8, R26, R212, RZ, 0x1 ;  /* 0x000000d41a087211 */ /* 0x000fe200078f08ff */
[----:B------:R-:W-:Y:S01]  /*06c0*/  IMAD R4, R2, c[0x0][0x274], R4 ;  /* 0x00009d0002047a24 */ /* 0x000fe200078e0204 */
[----:B------:R-:W-:Y:S01]  /*06d0*/  LOP3.LUT R11, R0, R11, RZ, 0x3c, !PT ;  /* 0x0000000b000b7212 */ /* 0x000fe200078e3cff */
[----:B------:R-:W-:Y:S01]  /*06e0*/  IMAD.SHL.U32 R17, R232, 0x40, RZ ;  /* 0x00000040e8117824 */ /* 0x000fe200078e00ff */
[----:B------:R-:W-:Y:S01]  /*06f0*/  LEA.HI R15, R9, R208, RZ, 0x5 ;  /* 0x000000d0090f7211 */ /* 0x000fe200078f28ff */
[----:B------:R-:W-:Y:S01]  /*0700*/  IMAD.IADD R4, R7, 0x1, R4 ;  /* 0x0000000107047824 */ /* 0x000fe200078e0204 */
[----:B------:R-:W-:Y:S01]  /*0710*/  LOP3.LUT R8, R8, 0x7fffffe, RZ, 0xc0, !PT ;  /* 0x07fffffe08087812 */ /* 0x000fe200078ec0ff */
[----:B------:R-:W-:Y:S01]  /*0720*/  @P3 IMAD.HI.U32 R13, R2, c[0x0][0x24c], RZ ;  /* 0x00009300020d3a27 */ /* 0x000fe200078e00ff */
[----:B------:R-:W-:Y:S01]  /*0730*/  IADD3 R7, P1, P0, R17, UR14, R6 ;  /* 0x0000000e11077c10 */ /* 0x000fe2000f83e006 */
[----:B------:R-:W-:Y:S01]  /*0740*/  ULDC.64 UR4, c[0x0][0x290] ;  /* 0x0000a40000047ab9 */ /* 0x000fe20000000a00 */
[----:B------:R-:W-:Y:S01]  /*0750*/  SHF.R.S32.HI R0, RZ, 0x1f, R17 ;  /* 0x0000001fff007819 */ /* 0x000fe20000011411 */
[----:B------:R-:W1:Y:S01]  /*0760*/  S2R R226, SR_CTAID.Z ;  /* 0x0000000000e27919 */ /* 0x000e620000002700 */
[----:B------:R-:W-:Y:S01]  /*0770*/  UIMAD UR6, UR12, UR4, URZ ;  /* 0x000000040c0672a4 */ /* 0x000fe2000f8e023f */
[----:B------:R-:W-:Y:S01]  /*0780*/  SHF.R.S32.HI R25, RZ, 0x5, R15 ;  /* 0x00000005ff197819 */ /* 0x000fe2000001140f */
[----:B------:R-:W-:Y:S01]  /*0790*/  IMAD.MOV.U32 R14, RZ, RZ, R2 ;  /* 0x000000ffff0e7224 */ /* 0x000fe200078e0002 */
[----:B------:R-:W-:Y:S01]  /*07a0*/  IADD3.X R4, R0, UR8, R4, P1, P0 ;  /* 0x0000000800047c10 */ /* 0x000fe20008fe0404 */
[----:B------:R-:W-:Y:S01]  /*07b0*/  IMAD.IADD R8, R212, 0x1, -R8 ;  /* 0x00000001d4087824 */ /* 0x000fe200078e0a08 */
[----:B------:R-:W-:Y:S01]  /*07c0*/  LEA R32, P0, R7, c[0x0][0x258], 0x2 ;  /* 0x0000960007207a11 */ /* 0x000fe200078010ff */
[----:B------:R-:W-:Y:S01]  /*07d0*/  UIMAD.WIDE.U32 UR10, UR13, UR4, URZ ;  /* 0x000000040d0a72a5 */ /* 0x000fe2000f8e003f */
[----:B------:R-:W-:Y:S01]  /*07e0*/  @P3 SHF.R.U32.HI R14, RZ, c[0x0][0x250], R13 ;  /* 0x00009400ff0e3a19 */ /* 0x000fe2000001160d */
[----:B------:R-:W-:Y:S01]  /*07f0*/  UIMAD UR5, UR13, UR5, UR6 ;  /* 0x000000050d0572a4 */ /* 0x000fe2000f8e0206 */
[----:B------:R-:W-:Y:S01]  /*0800*/  IMAD R5, R3, c[0x0][0x288], RZ ;  /* 0x0000a20003057a24 */ /* 0x000fe200078e02ff */
[----:B------:R-:W-:Y:S01]  /*0810*/  LEA.HI.X R33, R7, c[0x0][0x25c], R4, 0x2, P0 ;  /* 0x0000970007217a11 */ /* 0x000fe200000f1404 */
[----:B------:R-:W-:Y:S01]  /*0820*/  IMAD.WIDE.U32 R18, R2, c[0x0][0x288], R222 ;  /* 0x0000a20002127a25 */ /* 0x000fe200078e00de */
[----:B------:R-:W-:Y:S01]  /*0830*/  SHF.R.S32.HI R4, RZ, 0x1f, R14 ;  /* 0x0000001fff047819 */ /* 0x000fe2000001140e */
[----:B------:R-:W-:Y:S01]  /*0840*/  UIADD3 UR9, UR11, UR5, URZ ;  /* 0x000000050b097290 */ /* 0x000fe2000fffe03f */
[----:B------:R-:W-:Y:S01]  /*0850*/  SHF.R.S32.HI R213, RZ, 0x1f, R212 ;  /* 0x0000001fffd57819 */ /* 0x000fe200000114d4 */
[----:B------:R-:W-:Y:S01]  /*0860*/  IMAD R8, R25, 0x8, R8 ;  /* 0x0000000819087824 */ /* 0x000fe200078e0208 */
[----:B------:R-:W-:Y:S01]  /*0870*/  IADD3 R6, P2, R18, UR10, RZ ;  /* 0x0000000a12067c10 */ /* 0x000fe2000ff5e0ff */
[----:B------:R-:W-:Y:S01]  /*0880*/  IMAD R5, R2, c[0x0][0x28c], R5 ;  /* 0x0000a30002057a24 */ /* 0x000fe200078e0205 */
[----:B------:R-:W-:Y:S01]  /*0890*/  ULDC.64 UR4, c[0x0][0x1e8] ;  /* 0x00007a0000047ab9 */ /* 0x000fe20000000a00 */
[----:B------:R-:W-:Y:S01]  /*08a0*/  IMAD.U32 R7, R8, 0x20, R11 ;  /* 0x0000002008077824 */ /* 0x000fe200078e000b */
[----:B------:R-:W-:Y:S01]  /*08b0*/  SHF.R.S32.HI R11, RZ, 0x1f, R10 ;  /* 0x0000001fff0b7819 */ /* 0x000fe2000001140a */
[C---:B------:R-:W-:Y:S01]  /*08c0*/  IMAD R8, R4.reuse, c[0x0][0x1e0], RZ ;  /* 0x0000780004087a24 */ /* 0x040fe200078e02ff */
[----:B------:R-:W-:Y:S01]  /*08d0*/  IADD3.X R5, R19, UR9, R5, P2, !PT ;  /* 0x0000000913057c10 */ /* 0x000fe200097fe405 */
[----:B------:R-:W-:Y:S01]  /*08e0*/  IMAD R34, R213, c[0x0][0x208], RZ ;  /* 0x00008200d5227a24 */ /* 0x000fe200078e02ff */
[----:B------:R-:W-:Y:S01]  /*08f0*/  UIMAD UR4, UR12, UR4, URZ ;  /* 0x000000040c0472a4 */ /* 0x000fe2000f8e023f */
[----:B------:R-:W-:Y:S01]  /*0900*/  IMAD R4, R4, c[0x0][0x1b0], RZ ;  /* 0x00006c0004047a24 */ /* 0x000fe200078e02ff */
[----:B------:R-:W-:Y:S01]  /*0910*/  UMOV UR18, 0x6 ;  /* 0x0000000600127882 */ /* 0x000fe20000000000 */
[C---:B------:R-:W-:Y:S01]  /*0920*/  IMAD R8, R14.reuse, c[0x0][0x1e4], R8 ;  /* 0x000079000e087a24 */ /* 0x040fe200078e0208 */
[----:B------:R-:W-:Y:S01]  /*0930*/  UIMAD UR6, UR13, UR5, UR4 ;  /* 0x000000050d0672a4 */ /* 0x000fe2000f8e0204 */
[----:B------:R-:W-:Y:S01]  /*0940*/  IMAD.WIDE.U32 R18, R14, c[0x0][0x1e0], R10 ;  /* 0x000078000e127a25 */ /* 0x000fe200078e000a */
[----:B------:R-:W-:Y:S01]  /*0950*/  IADD3 R230, -R205, c[0x0][0x198], RZ ;  /* 0x00006600cde67a10 */ /* 0x000fe20007ffe1ff */
[----:B------:R-:W-:Y:S01]  /*0960*/  ULDC.64 UR4, c[0x0][0x1b8] ;  /* 0x00006e0000047ab9 */ /* 0x000fe20000000a00 */
[----:B------:R-:W-:Y:S01]  /*0970*/  IADD3 R202, R10, 0x40, RZ ;  /* 0x000000400aca7810 */ /* 0x000fe20007ffe0ff */
[----:B------:R-:W-:Y:S01]  /*0980*/  IMAD R34, R212, c[0x0][0x20c], R34 ;  /* 0x00008300d4227a24 */ /* 0x000fe200078e0222 */
[----:B------:R-:W-:Y:S01]  /*0990*/  UIMAD UR4, UR12, UR4, URZ ;  /* 0x000000040c0472a4 */ /* 0x000fe2000f8e023f */
[----:B------:R-:W-:Y:S01]  /*09a0*/  IMAD R4, R14, c[0x0][0x1b4], R4 ;  /* 0x00006d000e047a24 */ /* 0x000fe200078e0204 */
[----:B------:R-:W-:Y:S01]  /*09b0*/  ISETP.GE.AND P3, PT, R10, c[0x0][0x1cc], PT ;  /* 0x000073000a007a0c */ /* 0x000fe20003f66270 */
[----:B------:R-:W-:Y:S01]  /*09c0*/  IMAD.IADD R19, R19, 0x1, R8 ;  /* 0x0000000113137824 */ /* 0x000fe200078e0208 */
[----:B------:R-:W-:Y:S01]  /*09d0*/  UIMAD UR4, UR13, UR5, UR4 ;  /* 0x000000050d0472a4 */ /* 0x000fe2000f8e0204 */
[----:B------:R-:W-:Y:S01]  /*09e0*/  IMAD.WIDE.U32 R20, R14, c[0x0][0x1b0], R10 ;  /* 0x00006c000e147a25 */ /* 0x000fe200078e000a */
[----:B------:R-:W-:-:S02]  /*09f0*/  SHF.R.S32.HI R26, RZ, 0x1f, R26 ;  /* 0x0000001fff1a7819 */ /* 0x000fc4000001141a */
[----:B------:R-:W-:Y:S01]  /*0a00*/  LEA.HI R198, R9, R208, RZ, 0x7 ;  /* 0x000000d009c67211 */ /* 0x000fe200078f38ff */
[----:B------:R-:W-:-:S03]  /*0a10*/  IMAD.WIDE.U32 R22, R212, c[0x0][0x208], R10 ;  /* 0x00008200d4167a25 */ /* 0x000fc600078e000a */
[----:B------:R-:W-:Y:S01]  /*0a20*/  SHF.R.U32.HI R198, RZ, 0x4, R198 ;  /* 0x00000004ffc67819 */ /* 0x000fe200000116c6 */
[----:B------:R-:W-:Y:S02]  /*0a30*/  IMAD R13, R213, c[0x0][0x178], RZ ;  /* 0x00005e00d50d7a24 */ /* 0x000fe400078e02ff */
[----:B------:R-:W-:Y:S02]  /*0a40*/  IMAD.IADD R35, R23, 0x1, R34 ;  /* 0x0000000117237824 */ /* 0x000fe400078e0222 */
[----:B------:R-:W-:Y:S02]  /*0a50*/  IMAD.IADD R21, R21, 0x1, R4 ;  /* 0x0000000115157824 */ /* 0x000fe400078e0204 */
[----:B-1----:R-:W-:-:S04]  /*0a60*/  IMAD.WIDE.U32 R30, R226, c[0x0][0x1e8], R18 ;  /* 0x00007a00e21e7a25 */ /* 0x002fc800078e0012 */
[C---:B------:R-:W-:Y:S02]  /*0a70*/  IMAD R13, R212.reuse, c[0x0][0x17c], R13 ;  /* 0x00005f00d40d7a24 */ /* 0x040fe400078e020d */
[----:B------:R-:W-:-:S04]  /*0a80*/  IMAD.WIDE.U32 R28, R212, c[0x0][0x178], R10 ;  /* 0x00005e00d41c7a25 */ /* 0x000fc800078e000a */
[----:B------:R-:W-:Y:S02]  /*0a90*/  IMAD.MOV.U32 R34, RZ, RZ, R22 ;  /* 0x000000ffff227224 */ /* 0x000fe400078e0016 */
[----:B------:R-:W-:-:S04]  /*0aa0*/  IMAD.WIDE R22, R201, 0x80, R212 ;  /* 0x00000080c9167825 */ /* 0x000fc800078e02d4 */
[----:B------:R-:W-:Y:S01]  /*0ab0*/  IMAD.WIDE.U32 R18, R226, c[0x0][0x1b8], R20 ;  /* 0x00006e00e2127a25 */ /* 0x000fe200078e0014 */
[----:B------:R-:W-:Y:S01]  /*0ac0*/  IADD3 R21, R31, UR6, RZ ;  /* 0x000000061f157c10 */ /* 0x000fe2000fffe0ff */
[----:B------:R-:W-:Y:S02]  /*0ad0*/  ULDC.64 UR6, c[0x0][0x208] ;  /* 0x0000820000067ab9 */ /* 0x000fe40000000a00 */
[----:B------:R-:W-:Y:S01]  /*0ae0*/  IMAD.IADD R29, R29, 0x1, R13 ;  /* 0x000000011d1d7824 */ /* 0x000fe200078e020d */
[----:B------:R-:W-:Y:S01]  /*0af0*/  USHF.L.U64.HI UR7, UR6, UR18, UR7 ;  /* 0x0000001206077299 */ /* 0x000fe20008010207 */
[----:B------:R-:W-:Y:S01]  /*0b00*/  IMAD R218, R3, c[0x0][0x180], RZ ;  /* 0x0000600003da7a24 */ /* 0x000fe200078e02ff */
[----:B------:R-:W-:Y:S01]  /*0b10*/  USHF.L.U32 UR6, UR6, 0x6, URZ ;  /* 0x0000000606067899 */ /* 0x000fe2000800063f */
[----:B------:R-:W-:Y:S01]  /*0b20*/  IMAD.MOV.U32 R20, RZ, RZ, R30 ;  /* 0x000000ffff147224 */ /* 0x000fe200078e001e */
[----:B------:R-:W-:Y:S01]  /*0b30*/  IADD3 R19, R19, UR4, RZ ;  /* 0x0000000413137c10 */ /* 0x000fe2000fffe0ff */
[----:B------:R-:W-:Y:S01]  /*0b40*/  IMAD R4, R23, c[0x0][0x1d8], RZ ;  /* 0x0000760017047a24 */ /* 0x000fe200078e02ff */
[----:B------:R-:W-:Y:S01]  /*0b50*/  ULDC.64 UR4, c[0x0][0x188] ;  /* 0x0000620000047ab9 */ /* 0x000fe20000000a00 */
[C---:B------:R-:W-:Y:S01]  /*0b60*/  IMAD R218, R2.reuse, c[0x0][0x184], R218 ;  /* 0x0000610002da7a24 */ /* 0x040fe200078e02da */
[----:B------:R-:W-:Y:S01]  /*0b70*/  UIMAD UR4, UR12, UR4, URZ ;  /* 0x000000040c0472a4 */ /* 0x000fe2000f8e023f */
[----:B------:R-:W-:-:S03]  /*0b80*/  IMAD.WIDE.U32 R28, R2, c[0x0][0x180], R28 ;  /* 0x00006000021c7a25 */ /* 0x000fc600078e001c */
[----:B------:R-:W-:Y:S01]  /*0b90*/  UIMAD UR4, UR13, UR5, UR4 ;  /* 0x000000050d0472a4 */ /* 0x000fe2000f8e0204 */
[C---:B------:R-:W-:Y:S02]  /*0ba0*/  IMAD R4, R22.reuse, c[0x0][0x1dc], R4 ;  /* 0x0000770016047a24 */ /* 0x040fe400078e0204 */
[----:B------:R-:W-:-:S04]  /*0bb0*/  IMAD.WIDE.U32 R20, R22, c[0x0][0x1d8], R20 ;  /* 0x0000760016147a25 */ /* 0x000fc800078e0014 */
[----:B------:R-:W-:Y:S02]  /*0bc0*/  IMAD.IADD R219, R29, 0x1, R218 ;  /* 0x000000011ddb7824 */ /* 0x000fe400078e02da */
[----:B------:R-:W-:Y:S01]  /*0bd0*/  IMAD.MOV.U32 R218, RZ, RZ, R28 ;  /* 0x000000ffffda7224 */ /* 0x000fe200078e001c */
[----:B------:R-:W-:Y:S01]  /*0be0*/  LEA R28, P1, R20, c[0x0][0x1c0], 0x1 ;  /* 0x00007000141c7a11 */ /* 0x000fe200078208ff */
[----:B------:R-:W-:Y:S01]  /*0bf0*/  IMAD.IADD R4, R21, 0x1, R4 ;  /* 0x0000000115047824 */ /* 0x000fe200078e0204 */
[----:B------:R-:W-:Y:S01]  /*0c00*/  LEA.HI R21, R9, R208, RZ, 0x4 ;  /* 0x000000d009157211 */ /* 0x000fe200078f20ff */
[----:B------:R-:W-:Y:S02]  /*0c10*/  IMAD R8, R23, c[0x0][0x1a8], RZ ;  /* 0x00006a0017087a24 */ /* 0x000fe400078e02ff */
[----:B------:R-:W-:Y:S01]  /*0c20*/  IMAD R14, R232, UR7, RZ ;  /* 0x00000007e80e7c24 */ /* 0x000fe2000f8e02ff */
[----:B------:R-:W-:Y:S01]  /*0c30*/  LEA.HI.X R29, R20, c[0x0][0x1c4], R4, 0x1, P1 ;  /* 0x00007100141d7a11 */ /* 0x000fe200008f0c04 */
[C---:B------:R-:W-:Y:S01]  /*0c40*/  IMAD R8, R22.reuse, c[0x0][0x1ac], R8 ;  /* 0x00006b0016087a24 */ /* 0x040fe200078e0208 */
[----:B------:R-:W-:Y:S01]  /*0c50*/  SHF.R.S32.HI R4, RZ, 0x1f, R232 ;  /* 0x0000001fff047819 */ /* 0x000fe200000114e8 */
[----:B------:R-:W-:-:S04]  /*0c60*/  IMAD.WIDE.U32 R18, R22, c[0x0][0x1a8], R18 ;  /* 0x00006a0016127a25 */ /* 0x000fc800078e0012 */
[----:B------:R-:W-:Y:S01]  /*0c70*/  IMAD R14, R4, UR6, R14 ;  /* 0x00000006040e7c24 */ /* 0x000fe2000f8e020e */
[----:B------:R-:W-:Y:S01]  /*0c80*/  LEA R38, P0, R18, c[0x0][0x190], 0x1 ;  /* 0x0000640012267a11 */ /* 0x000fe200078008ff */
[----:B------:R-:W-:Y:S02]  /*0c90*/  IMAD R4, R4, c[0x0][0x178], RZ ;  /* 0x00005e0004047a24 */ /* 0x000fe400078e02ff */
[----:B------:R-:W-:Y:S02]  /*0ca0*/  IMAD.IADD R8, R19, 0x1, R8 ;  /* 0x0000000113087824 */ /* 0x000fe400078e0208 */
[----:B------:R-:W-:Y:S02]  /*0cb0*/  IMAD R214, R3, c[0x0][0x210], RZ ;  /* 0x0000840003d67a24 */ /* 0x000fe400078e02ff */
[----:B------:R-:W-:Y:S01]  /*0cc0*/  IMAD.WIDE.U32 R30, R232, c[0x0][0x178], RZ ;  /* 0x00005e00e81e7a25 */ /* 0x000fe200078e00ff */
[----:B------:R-:W-:-:S03]  /*0cd0*/  LEA.HI.X R39, R18, c[0x0][0x194], R8, 0x1, P0 ;  /* 0x0000650012277a11 */ /* 0x000fc600000f0c08 */
[----:B------:R-:W-:Y:S02]  /*0ce0*/  IMAD R4, R232, c[0x0][0x17c], R4 ;  /* 0x00005f00e8047a24 */ /* 0x000fe400078e0204 */
[----:B------:R-:W-:-:S04]  /*0cf0*/  IMAD.WIDE.U32 R218, R226, c[0x0][0x188], R218 ;  /* 0x00006200e2da7a25 */ /* 0x000fc800078e00da */
[C---:B------:R-:W-:Y:S01]  /*0d00*/  IMAD R214, R2.reuse, c[0x0][0x214], R214 ;  /* 0x0000850002d67a24 */ /* 0x040fe200078e02d6 */
[----:B------:R-:W-:Y:S01]  /*0d10*/  IADD3 R200, R219, UR4, RZ ;  /* 0x00000004dbc87c10 */ /* 0x000fe2000fffe0ff */
[----:B------:R-:W-:Y:S01]  /*0d20*/  IMAD.WIDE.U32 R34, R2, c[0x0][0x210], R34 ;  /* 0x0000840002227a25 */ /* 0x000fe200078e0022 */
[C---:B------:R-:W-:Y:S01]  /*0d30*/  LEA R8, P0, R30.reuse, R218, 0x6 ;  /* 0x000000da1e087211 */ /* 0x040fe200078030ff */
[----:B------:R-:W-:Y:S02]  /*0d40*/  ULDC.64 UR4, c[0x0][0x218] ;  /* 0x0000860000047ab9 */ /* 0x000fe40000000a00 */
[----:B------:R-:W-:Y:S01]  /*0d50*/  IMAD.IADD R4, R31, 0x1, R4 ;  /* 0x000000011f047824 */ /* 0x000fe200078e0204 */
[----:B------:R-:W-:Y:S01]  /*0d60*/  UIMAD UR4, UR12, UR4, URZ ;  /* 0x000000040c0472a4 */ /* 0x000fe2000f8e023f */
[----:B------:R-:W-:Y:S02]  /*0d70*/  IMAD.IADD R215, R35, 0x1, R214 ;  /* 0x0000000123d77824 */ /* 0x000fe400078e02d6 */
[----:B------:R-:W-:Y:S01]  /*0d80*/  IMAD.MOV.U32 R20, RZ, RZ, c[0x0][0x1d8] ;  /* 0x00007600ff147624 */ /* 0x000fe200078e00ff */
[----:B------:R-:W-:Y:S01]  /*0d90*/  LEA.HI.X R4, R30, R200, R4, 0x6, P0 ;  /* 0x000000c81e047211 */ /* 0x000fe200000f3404 */
[----:B------:R-:W-:Y:S01]  /*0da0*/  IMAD.MOV.U32 R214, RZ, RZ, R34 ;  /* 0x000000ffffd67224 */ /* 0x000fe200078e0022 */
[----:B------:R-:W-:Y:S01]  /*0db0*/  LEA R34, P0, R8, c[0x0][0x160], 0x1 ;  /* 0x0000580008227a11 */ /* 0x000fe200078008ff */
[----:B------:R-:W-:Y:S01]  /*0dc0*/  IMAD.MOV.U32 R18, RZ, RZ, c[0x0][0x1a8] ;  /* 0x00006a00ff127624 */ /* 0x000fe200078e00ff */
[----:B------:R-:W-:Y:S01]  /*0dd0*/  LEA R22, P2, R20, R28, 0x7 ;  /* 0x0000001c14167211 */ /* 0x000fe200078438ff */
[----:B------:R-:W-:Y:S01]  /*0de0*/  IMAD.MOV.U32 R19, RZ, RZ, c[0x0][0x1dc] ;  /* 0x00007700ff137624 */ /* 0x000fe200078e00ff */
[----:B------:R-:W-:Y:S01]  /*0df0*/  LEA.HI.X R35, R8, c[0x0][0x164], R4, 0x1, P0 ;  /* 0x0000590008237a11 */ /* 0x000fe200000f0c04 */
[----:B------:R-:W-:Y:S01]  /*0e00*/  IMAD.MOV.U32 R13, RZ, RZ, c[0x0][0x1ac] ;  /* 0x00006b00ff0d7624 */ /* 0x000fe200078e00ff */
[----:B------:R-:W-:Y:S01]  /*0e10*/  LEA R36, P1, R18, R38, 0x7 ;  /* 0x0000002612247211 */ /* 0x000fe200078238ff */
[----:B------:R-:W-:Y:S01]  /*0e20*/  IMAD.IADD R4, R230, 0x1, -R212 ;  /* 0x00000001e6047824 */ /* 0x000fe200078e0ad4 */
[----:B------:R-:W-:Y:S01]  /*0e30*/  IADD3 R8, R10, 0x20, RZ ;  /* 0x000000200a087810 */ /* 0x000fe20007ffe0ff */
[----:B------:R-:W-:Y:S01]  /*0e40*/  UIMAD UR4, UR13, UR5, UR4 ;  /* 0x000000050d0472a4 */ /* 0x000fe2000f8e0204 */
[----:B------:R-:W-:Y:S01]  /*0e50*/  LEA.HI.X R23, R20, R29, R19, 0x7, P2 ;  /* 0x0000001d14177211 */ /* 0x000fe200010f3c13 */
[----:B------:R-:W-:Y:S01]  /*0e60*/  IMAD.WIDE.U32 R214, R226, c[0x0][0x218], R214 ;  /* 0x00008600e2d67a25 */ /* 0x000fe200078e00d6 */
[----:B------:R-:W-:-:S02]  /*0e70*/  LEA.HI.X R37, R18, R39, R13, 0x7, P1 ;  /* 0x0000002712257211 */ /* 0x000fc400008f3c0d */
[----:B------:R-:W-:Y:S01]  /*0e80*/  ISETP.GE.AND P2, PT, R8, c[0x0][0x1cc], PT ;  /* 0x0000730008007a0c */ /* 0x000fe20003f46270 */
[----:B------:R-:W-:Y:S01]  /*0e90*/  IMAD.SHL.U32 R7, R7, 0x2, RZ ;  /* 0x0000000207077824 */ /* 0x000fe200078e00ff */
[----:B------:R-:W-:Y:S01]  /*0ea0*/  ISETP.GE.AND P1, PT, R202, c[0x0][0x1cc], PT ;  /* 0x00007300ca007a0c */ /* 0x000fe20003f26270 */
[----:B------:R-:W-:Y:S01]  /*0eb0*/  IMAD.MOV.U32 R210, RZ, RZ, R214 ;  /* 0x000000ffffd27224 */ /* 0x000fe200078e00d6 */
[C---:B------:R-:W-:Y:S01]  /*0ec0*/  ISETP.LT.OR P6, PT, R4.reuse, 0x1, P3 ;  /* 0x000000010400780c */ /* 0x040fe20001fc1670 */
[----:B------:R-:W-:Y:S01]  /*0ed0*/  IMAD.MOV.U32 R197, RZ, RZ, 0x10 ;  /* 0x00000010ffc57424 */ /* 0x000fe200078e00ff */
[C---:B------:R-:W-:Y:S02]  /*0ee0*/  ISETP.LT.OR P5, PT, R4.reuse, 0x1, P2 ;  /* 0x000000010400780c */ /* 0x040fe400017a1670 */
[C---:B------:R-:W-:Y:S02]  /*0ef0*/  ISETP.LT.OR P4, PT, R4.reuse, 0x1, P1 ;  /* 0x000000010400780c */ /* 0x040fe40000f81670 */
[----:B------:R-:W-:-:S02]  /*0f00*/  ISETP.LT.OR P3, PT, R4, 0x41, P3 ;  /* 0x000000410400780c */ /* 0x000fc40001f61670 */
[C---:B------:R-:W-:Y:S02]  /*0f10*/  ISETP.LT.OR P2, PT, R4.reuse, 0x41, P2 ;  /* 0x000000410400780c */ /* 0x040fe40001741670 */
[----:B------:R-:W-:Y:S02]  /*0f20*/  ISETP.LT.OR P1, PT, R4, 0x41, P1 ;  /* 0x000000410400780c */ /* 0x000fe40000f21670 */
[----:B------:R-:W-:Y:S01]  /*0f30*/  IADD3 R211, R215, UR4, RZ ;  /* 0x00000004d7d37c10 */ /* 0x000fe2000fffe0ff */
[----:B------:R-:W-:Y:S01]  /*0f40*/  @!PT LDS RZ, [RZ] ;  /* 0x00000000fffff984 */ /* 0x000fe20000000800 */
[----:B------:R-:W-:Y:S01]  /*0f50*/  @!PT LDS RZ, [RZ] ;  /* 0x00000000fffff984 */ /* 0x000fe20000000800 */
[----:B------:R-:W-:Y:S01]  /*0f60*/  @!PT LDS RZ, [RZ] ;  /* 0x00000000fffff984 */ /* 0x000fe20000000800 */
[----:B------:R1:W-:Y:S01]  /*0f70*/  LDGSTS.E.BYPASS.LTC128B.128 [R7+0x6080], [R28.64], !P6 ;  /* 0x060800001c077fae */ /* 0x0003e2000f101d50 */
[----:B------:R-:W-:Y:S02]  /*0f80*/  SHF.R.S32.HI R18, RZ, 0x4, R21 ;  /* 0x00000004ff127819 */ /* 0x000fe40000011415 */
[----:B------:R-:W-:Y:S01]  /*0f90*/  IADD3 R216, R7, 0xc080, RZ ;  /* 0x0000c08007d87810 */ /* 0x000fe20007ffe0ff */
[----:B------:R1:W-:Y:S01]  /*0fa0*/  LDGSTS.E.BYPASS.LTC128B.128 [R7+0x8080], [R28.64+0x40], !P5 ;  /* 0x080800401c077fae */ /* 0x0003e2000e901d50 */
[----:B------:R-:W-:Y:S01]  /*0fb0*/  IMAD.WIDE.U32 R40, R232, UR6, R210 ;  /* 0x00000006e8287c25 */ /* 0x000fe2000f8e00d2 */
[----:B------:R-:W-:-:S02]  /*0fc0*/  LEA.HI R13, R21, R18, RZ, 0x1 ;  /* 0x00000012150d7211 */ /* 0x000fc400078f08ff */
[----:B------:R1:W-:Y:S01]  /*0fd0*/  LDGSTS.E.BYPASS.LTC128B.128 [R7+0xa080], [R28.64+0x80], !P4 ;  /* 0x0a0800801c077fae */ /* 0x0003e2000e101d50 */
[----:B------:R-:W-:Y:S01]  /*0fe0*/  IMAD.IADD R14, R41, 0x1, R14 ;  /* 0x00000001290e7824 */ /* 0x000fe200078e020e */
[----:B------:R-:W-:Y:S02]  /*0ff0*/  LEA R30, P0, R40, c[0x0][0x1f0], 0x1 ;  /* 0x00007c00281e7a11 */ /* 0x000fe400078008ff */
[----:B------:R2:W-:Y:S01]  /*1000*/  LDGSTS.E.BYPASS.LTC128B.128 [R7+0x7080], [R22.64], !P3 ;  /* 0x0708000016077fae */ /* 0x0005e2000d901d50 */
[----:B------:R-:W-:Y:S02]  /*1010*/  ISETP.GE.AND P3, PT, R202, c[0x0][0x16c], PT ;  /* 0x00005b00ca007a0c */ /* 0x000fe40003f66270 */
[----:B------:R-:W-:Y:S01]  /*1020*/  LOP3.LUT R13, R13, 0xfffffffe, RZ, 0xc0, !PT ;  /* 0xfffffffe0d0d7812 */ /* 0x000fe200078ec0ff */
[----:B------:R2:W-:Y:S01]  /*1030*/  LDGSTS.E.BYPASS.LTC128B.128 [R7+0x9080], [R22.64+0x40], !P2 ;  /* 0x0908004016077fae */ /* 0x0005e2000d101d50 */
[----:B------:R-:W-:Y:S02]  /*1040*/  SEL R20, RZ, 0x4, P3 ;  /* 0x00000004ff147807 */ /* 0x000fe40001800000 */
[C---:B------:R-:W-:Y:S01]  /*1050*/  ISETP.GE.AND P5, PT, R10.reuse, c[0x0][0x1fc], PT ;  /* 0x00007f000a007a0c */ /* 0x040fe20003fa6270 */
[----:B------:R2:W-:Y:S01]  /*1060*/  LDGSTS.E.BYPASS.LTC128B.128 [R7+0xb080], [R22.64+0x80], !P1 ;  /* 0x0b08008016077fae */ /* 0x0005e2000c901d50 */
[----:B------:R-:W-:Y:S01]  /*1070*/  ISETP.GE.AND P1, PT, R10, c[0x0][0x16c], PT ;  /* 0x00005b000a007a0c */ /* 0x000fe20003f26270 */
[----:B------:R-:W-:Y:S01]  /*1080*/  IMAD.IADD R13, R18, 0x1, -R13 ;  /* 0x00000001120d7824 */ /* 0x000fe200078e0a0d */
[----:B------:R-:W-:-:S02]  /*1090*/  ISETP.GE.AND P3, PT, R8, c[0x0][0x1fc], PT ;  /* 0x00007f0008007a0c */ /* 0x000fc40003f66270 */
[----:B------:R-:W-:Y:S01]  /*10a0*/  SEL R203, RZ, 0x1, P1 ;  /* 0x00000001ffcb7807 */ /* 0x000fe20000800000 */
[----:B------:R-:W-:Y:S01]  /*10b0*/  IMAD.SHL.U32 R199, R13, 0x8, RZ ;  /* 0x000000080dc77824 */ /* 0x000fe200078e00ff */
[----:B------:R-:W-:Y:S02]  /*10c0*/  LEA.HI.X R31, R40, c[0x0][0x1f4], R14, 0x1, P0 ;  /* 0x00007d00281f7a11 */ /* 0x000fe400000f0c0e */
[----:B------:R-:W-:Y:S02]  /*10d0*/  ISETP.GE.AND P2, PT, R10, c[0x0][0x19c], PT ;  /* 0x000067000a007a0c */ /* 0x000fe40003f46270 */
[----:B------:R-:W-:Y:S02]  /*10e0*/  ISETP.GE.AND P1, PT, R8, c[0x0][0x19c], PT ;  /* 0x0000670008007a0c */ /* 0x000fe40003f26270 */
[----:B------:R-:W-:Y:S02]  /*10f0*/  ISETP.GE.AND P4, PT, R202, c[0x0][0x19c], PT ;  /* 0x00006700ca007a0c */ /* 0x000fe40003f86270 */
[----:B------:R-:W-:-:S02]  /*1100*/  IADD3 R14, P0, R17, R6, RZ ;  /* 0x00000006110e7210 */ /* 0x000fc40007f1e0ff */
[----:B------:R-:W-:Y:S02]  /*1110*/  LOP3.LUT R21, R21, 0xfffffff0, RZ, 0xc0, !PT ;  /* 0xfffffff015157812 */ /* 0x000fe400078ec0ff */
[----:B------:R-:W-:Y:S01]  /*1120*/  SEL R19, RZ, 0x1, P5 ;  /* 0x00000001ff137807 */ /* 0x000fe20002800000 */
[----:B------:R-:W-:Y:S01]  /*1130*/  IMAD.X R0, R0, 0x1, R5, P0 ;  /* 0x0000000100007824 */ /* 0x000fe200000e0605 */
[----:B------:R-:W-:Y:S01]  /*1140*/  SEL R18, RZ, 0xffffffff, P3 ;  /* 0xffffffffff127807 */ /* 0x000fe20001800000 */
[----:B------:R-:W-:Y:S01]  /*1150*/  IMAD.IADD R21, R208, 0x1, -R21 ;  /* 0x00000001d0157824 */ /* 0x000fe200078e0a15 */
[C---:B------:R-:W-:Y:S02]  /*1160*/  ISETP.LT.OR P6, PT, R4.reuse, 0x1, P2 ;  /* 0x000000010400780c */ /* 0x040fe400017c1670 */
[----:B------:R-:W-:Y:S01]  /*1170*/  ISETP.LT.OR P5, PT, R4, 0x1, P1 ;  /* 0x000000010400780c */ /* 0x000fe20000fa1670 */
[----:B------:R-:W-:Y:S01]  /*1180*/  IMAD.SHL.U32 R18, R18, 0x2, RZ ;  /* 0x0000000212127824 */ /* 0x000fe200078e00ff */
[----:B--2---:R-:W-:-:S02]  /*1190*/  LOP3.LUT R23, R16, 0xfffffff8, RZ, 0xc0, !PT ;  /* 0xfffffff810177812 */ /* 0x004fc400078ec0ff */
[C---:B------:R-:W-:Y:S02]  /*11a0*/  ISETP.LT.OR P3, PT, R4.reuse, 0x1, P4 ;  /* 0x000000010400780c */ /* 0x040fe40002761670 */
[----:B------:R-:W-:Y:S01]  /*11b0*/  ISETP.LT.OR P2, PT, R4, 0x41, P2 ;  /* 0x000000410400780c */ /* 0x000fe20001741670 */
[----:B------:R-:W-:Y:S01]  /*11c0*/  IMAD.IADD R23, R208, 0x1, -R23 ;  /* 0x00000001d0177824 */ /* 0x000fe200078e0a17 */
[C---:B------:R-:W-:Y:S02]  /*11d0*/  ISETP.LT.OR P1, PT, R4.reuse, 0x41, P1 ;  /* 0x000000410400780c */ /* 0x040fe40000f21670 */
[----:B------:R-:W-:Y:S01]  /*11e0*/  ISETP.LT.OR P4, PT, R4, 0x41, P4 ;  /* 0x000000410400780c */ /* 0x000fe20002781670 */
[----:B------:R2:W-:Y:S01]  /*11f0*/  LDGSTS.E.BYPASS.LTC128B.128 [R7+0x80], [R38.64], !P6 ;  /* 0x0008000026077fae */ /* 0x0005e2000f101d50 */
[----:B------:R-:W-:Y:S02]  /*1200*/  LEA.HI R4, R9, R208, RZ, 0x6 ;  /* 0x000000d009047211 */ /* 0x000fe400078f30ff */
[----:B------:R-:W-:Y:S01]  /*1210*/  LEA.HI R22, R23, R23, RZ, 0x1 ;  /* 0x0000001717167211 */ /* 0x000fe200078f08ff */
[----:B------:R2:W-:Y:S01]  /*1220*/  LDGSTS.E.BYPASS.LTC128B.128 [R7+0x2080], [R38.64+0x40], !P5 ;  /* 0x0208004026077fae */ /* 0x0005e2000e901d50 */
[----:B-1----:R-:W-:-:S02]  /*1230*/  LEA R28, P0, R14, c[0x0][0x280], 0x2 ;  /* 0x0000a0000e1c7a11 */ /* 0x002fc400078010ff */
[----:B------:R-:W-:Y:S01]  /*1240*/  SHF.R.S32.HI R4, RZ, 0x6, R4 ;  /* 0x00000006ff047819 */ /* 0x000fe20000011404 */
[----:B------:R2:W-:Y:S01]  /*1250*/  LDGSTS.E.BYPASS.LTC128B.128 [R7+0x4080], [R38.64+0x80], !P3 ;  /* 0x0408008026077fae */ /* 0x0005e2000d901d50 */
[----:B------:R-:W-:Y:S02]  /*1260*/  LOP3.LUT R27, R22, 0x7fffffe, RZ, 0xc0, !PT ;  /* 0x07fffffe161b7812 */ /* 0x000fe400078ec0ff */
[----:B------:R-:W-:Y:S01]  /*1270*/  LEA.HI.X R29, R14, c[0x0][0x284], R0, 0x2, P0 ;  /* 0x0000a1000e1d7a11 */ /* 0x000fe200000f1400 */
[----:B------:R-:W-:Y:S01]  /*1280*/  IMAD R196, R13, 0x4, R4 ;  /* 0x000000040dc47824 */ /* 0x000fe200078e0204 */
[----:B------:R-:W-:Y:S01]  /*1290*/  SHF.R.S32.HI R14, RZ, 0x1f, R21 ;  /* 0x0000001fff0e7819 */ /* 0x000fe20000011415 */
[----:B------:R-:W-:Y:S01]  /*12a0*/  IMAD.IADD R27, R23, 0x1, -R27 ;  /* 0x00000001171b7824 */ /* 0x000fe200078e0a1b */
[-C--:B------:R-:W-:Y:S01]  /*12b0*/  LEA.HI R24, R21, R21.reuse, RZ, 0x1 ;  /* 0x0000001515187211 */ /* 0x080fe200078f08ff */
[----:B------:R2:W-:Y:S01]  /*12c0*/  LDGSTS.E.BYPASS.LTC128B.128 [R7+0x1080], [R36.64], !P2 ;  /* 0x0108000024077fae */ /* 0x0005e2000d101d50 */
[----:B------:R-:W-:Y:S01]  /*12d0*/  LEA.HI R14, R14, R21, RZ, 0x3 ;  /* 0x000000150e0e7211 */ /* 0x000fe200078f18ff */
[----:B------:R-:W-:Y:S01]  /*12e0*/  IMAD R196, R196, 0x8, R27 ;  /* 0x00000008c4c47824 */ /* 0x000fe200078e021b */
[----:B------:R-:W-:Y:S01]  /*12f0*/  LOP3.LUT R194, R24, 0x7fffffe, RZ, 0xc0, !PT ;  /* 0x07fffffe18c27812 */ /* 0x000fe200078ec0ff */
[----:B------:R2:W-:Y:S01]  /*1300*/  LDGSTS.E.BYPASS.LTC128B.128 [R7+0x3080], [R36.64+0x40], !P1 ;  /* 0x0308004024077fae */ /* 0x0005e2000c901d50 */
[----:B------:R-:W-:Y:S01]  /*1310*/  SHF.R.S32.HI R27, RZ, 0x3, R14 ;  /* 0x00000003ff1b7819 */ /* 0x000fe2000001140e */
[----:B------:R-:W-:Y:S01]  /*1320*/  IMAD.SHL.U32 R23, R23, 0x40, RZ ;  /* 0x0000004017177824 */ /* 0x000fe200078e00ff */
[----:B------:R-:W-:Y:S01]  /*1330*/  LOP3.LUT R14, R14, 0xfffffff8, RZ, 0xc0, !PT ;  /* 0xfffffff80e0e7812 */ /* 0x000fe200078ec0ff */
[C---:B------:R-:W-:Y:S01]  /*1340*/  IMAD.IADD R194, R21.reuse, 0x1, -R194 ;  /* 0x0000000115c27824 */ /* 0x040fe200078e0ac2 */
[----:B------:R-:W-:Y:S01]  /*1350*/  ISETP.GE.AND P0, PT, R8, c[0x0][0x16c], PT ;  /* 0x00005b0008007a0c */ /* 0x000fe20003f06270 */
[----:B------:R2:W-:Y:S01]  /*1360*/  LDGSTS.E.BYPASS.LTC128B.128 [R7+0x5080], [R36.64+0x80], !P4 ;  /* 0x0508008024077fae */ /* 0x0005e2000e101d50 */
[----:B------:R-:W-:Y:S01]  /*1370*/  ISETP.GE.AND P5, PT, R202, c[0x0][0x1fc], PT ;  /* 0x00007f00ca007a0c */ /* 0x000fe20003fa6270 */
[----:B------:R-:W-:Y:S01]  /*1380*/  IMAD.IADD R14, R21, 0x1, -R14 ;  /* 0x00000001150e7824 */ /* 0x000fe200078e0a0e */
[----:B------:R-:W-:Y:S01]  /*1390*/  SEL R21, RZ, 0x2, P0 ;  /* 0x00000002ff157807 */ /* 0x000fe20000000000 */
[----:B------:R-:W0:Y:S01]  /*13a0*/  LDGDEPBAR ;  /* 0x00000000000079af */ /* 0x000e220000000000 */
[----:B------:R-:W-:Y:S01]  /*13b0*/  LOP3.LUT R18, R18, 0x2, R19, 0xe2, !PT ;  /* 0x0000000212127812 */ /* 0x000fe200078ee213 */
[----:B------:R-:W-:Y:S01]  /*13c0*/  IMAD R194, R27, 0x8, R194 ;  /* 0x000000081bc27824 */ /* 0x000fe200078e02c2 */
[----:B------:R-:W-:Y:S01]  /*13d0*/  IADD3 R20, R20, R21, R203 ;  /* 0x0000001514147210 */ /* 0x000fe20007ffe0cb */
[----:B------:R-:W-:Y:S01]  /*13e0*/  IMAD.SHL.U32 R21, R13, 0x10, RZ ;  /* 0x000000100d157824 */ /* 0x000fe200078e00ff */
[----:B------:R-:W-:Y:S01]  /*13f0*/  SEL R19, RZ, 0x4, P5 ;  /* 0x00000004ff137807 */ /* 0x000fe20002800000 */
[----:B------:R-:W-:Y:S01]  /*1400*/  IMAD.SHL.U32 R194, R194, 0x20, RZ ;  /* 0x00000020c2c27824 */ /* 0x000fe200078e00ff */
[----:B------:R-:W-:-:S02]  /*1410*/  LOP3.LUT P5, RZ, R20, 0x1, RZ, 0xc0, !PT ;  /* 0x0000000114ff7812 */ /* 0x000fc400078ac0ff */
[C---:B------:R-:W-:Y:S02]  /*1420*/  LOP3.LUT P3, RZ, R20.reuse, 0x2, RZ, 0xc0, !PT ;  /* 0x0000000214ff7812 */ /* 0x040fe4000786c0ff */
[----:B------:R-:W-:Y:S02]  /*1430*/  LOP3.LUT P2, RZ, R20, 0x4, RZ, 0xc0, !PT ;  /* 0x0000000414ff7812 */ /* 0x000fe4000784c0ff */
[----:B------:R-:W-:Y:S02]  /*1440*/  IADD3 R20, -R17, c[0x0][0x168], RZ ;  /* 0x00005a0011147a10 */ /* 0x000fe40007ffe1ff */
[----:B------:R-:W-:Y:S02]  /*1450*/  LOP3.LUT R18, R18, R19, RZ, 0xfc, !PT ;  /* 0x0000001312127212 */ /* 0x000fe400078efcff */
[CC--:B------:R-:W-:Y:S02]  /*1460*/  ISETP.LE.OR P5, PT, R20.reuse, R212.reuse, !P5 ;  /* 0x000000d41400720c */ /* 0x0c0fe40006fa3670 */
[----:B------:R-:W-:-:S02]  /*1470*/  ISETP.LE.OR P3, PT, R20, R212, !P3 ;  /* 0x000000d41400720c */ /* 0x000fc40005f63670 */
[--C-:B------:R-:W-:Y:S02]  /*1480*/  SHF.R.S32.HI R19, RZ, 0x1, R24.reuse ;  /* 0x00000001ff137819 */ /* 0x100fe40000011418 */
[----:B------:R-:W-:Y:S02]  /*1490*/  ISETP.LE.OR P2, PT, R20, R212, !P2 ;  /* 0x000000d41400720c */ /* 0x000fe40005743670 */
[----:B------:R-:W-:Y:S02]  /*14a0*/  SHF.R.S32.HI R24, RZ, 0x1f, R24 ;  /* 0x0000001fff187819 */ /* 0x000fe40000011418 */
[----:B------:R-:W-:Y:S02]  /*14b0*/  ISETP.GT.AND P1, PT, R208, 0xf, PT ;  /* 0x0000000fd000780c */ /* 0x000fe40003f24270 */
[----:B------:R-:W-:Y:S01]  /*14c0*/  LEA.HI R17, R24, R19, RZ, 0x2 ;  /* 0x0000001318117211 */ /* 0x000fe200078f10ff */
[----:B------:R2:W-:Y:S01]  /*14d0*/  LDGSTS.E.BYPASS.LTC128B.128 [R7+0xc080], [R34.64], !P5 ;  /* 0x0c08000022077fae */ /* 0x0005e2000e901d50 */
[----:B------:R-:W-:-:S02]  /*14e0*/  LOP3.LUT P4, RZ, R18, 0x1, RZ, 0xc0, !PT ;  /* 0x0000000112ff7812 */ /* 0x000fc4000788c0ff */
[----:B------:R-:W-:Y:S01]  /*14f0*/  LOP3.LUT R17, R17, 0xfffffffc, RZ, 0xc0, !PT ;  /* 0xfffffffc11117812 */ /* 0x000fe200078ec0ff */
[----:B------:R2:W-:Y:S01]  /*1500*/  LDGSTS.E.BYPASS.LTC128B.128 [R7+0xd080], [R34.64+0x40], !P3 ;  /* 0x0d08004022077fae */ /* 0x0005e2000d901d50 */
[----:B------:R-:W-:Y:S02]  /*1510*/  ISETP.LE.OR P5, PT, R20, R212, !P4 ;  /* 0x000000d41400720c */ /* 0x000fe400067a3670 */
[C---:B------:R-:W-:Y:S01]  /*1520*/  LOP3.LUT P3, RZ, R18.reuse, 0x2, RZ, 0xc0, !PT ;  /* 0x0000000212ff7812 */ /* 0x040fe2000786c0ff */
[----:B------:R2:W-:Y:S01]  /*1530*/  LDGSTS.E.BYPASS.LTC128B.128 [R7+0xe080], [R34.64+0x80], !P2 ;  /* 0x0e08008022077fae */ /* 0x0005e2000d101d50 */
[----:B------:R-:W-:Y:S01]  /*1540*/  LEA.HI R0, R15, R25, RZ, 0x1 ;  /* 0x000000190f007211 */ /* 0x000fe200078f08ff */
[----:B------:R-:W-:Y:S01]  /*1550*/  IMAD.IADD R17, R19, 0x1, -R17 ;  /* 0x0000000113117824 */ /* 0x000fe200078e0a11 */
[----:B------:R-:W-:Y:S01]  /*1560*/  LOP3.LUT P2, RZ, R18, 0x4, RZ, 0xc0, !PT ;  /* 0x0000000412ff7812 */ /* 0x000fe2000784c0ff */
[----:B------:R-:W-:Y:S01]  /*1570*/  @!P1 IMAD.SHL.U32 R18, R208, 0x10, RZ ;  /* 0x00000010d0129824 */ /* 0x000fe200078e00ff */
[----:B------:R-:W-:-:S02]  /*1580*/  SEL R19, RZ, 0xffffffff, P0 ;  /* 0xffffffffff137807 */ /* 0x000fc40000000000 */
[-C--:B------:R-:W-:Y:S02]  /*1590*/  ISETP.LE.OR P0, PT, R20, R212.reuse, !P3 ;  /* 0x000000d41400720c */ /* 0x080fe40005f03670 */
[----:B------:R-:W-:Y:S01]  /*15a0*/  LOP3.LUT R0, R0, 0xfffffffe, RZ, 0xc0, !PT ;  /* 0xfffffffe00007812 */ /* 0x000fe200078ec0ff */
[----:B------:R1:W-:Y:S01]  /*15b0*/  @!P1 LDGSTS.E.BYPASS.LTC128B.128 [R18+0x18080], [R32.64] ;  /* 0x1808000020129fae */ /* 0x0003e2000b901d50 */
[-C--:B------:R-:W-:Y:S01]  /*15c0*/  LEA.HI R9, R26, R212.reuse, RZ, 0x3 ;  /* 0x000000d41a097211 */ /* 0x080fe200078f18ff */
[----:B------:R-:W-:Y:S01]  /*15d0*/  IMAD.SHL.U32 R19, R19, 0x2, RZ ;  /* 0x0000000213137824 */ /* 0x000fe200078e00ff */
[----:B------:R-:W-:Y:S01]  /*15e0*/  LOP3.LUT R23, R23, 0x1c0, RZ, 0xc0, !PT ;  /* 0x000001c017177812 */ /* 0x000fe200078ec0ff */
[----:B------:R-:W0:Y:S01]  /*15f0*/  LDGDEPBAR ;  /* 0x00000000000079af */ /* 0x000e220000000000 */
[----:B------:R-:W-:Y:S01]  /*1600*/  IMAD.IADD R0, R25, 0x1, -R0 ;  /* 0x0000000119007824 */ /* 0x000fe200078e0a00 */
[----:B------:R-:W-:Y:S01]  /*1610*/  LOP3.LUT R9, R9, 0xfffffff8, RZ, 0xc0, !PT ;  /* 0xfffffff809097812 */ /* 0x000fe200078ec0ff */
[----:B------:R-:W-:Y:S01]  /*1620*/  IMAD.SHL.U32 R25, R25, 0x10, RZ ;  /* 0x0000001019197824 */ /* 0x000fe200078e00ff */
[----:B------:R2:W-:Y:S01]  /*1630*/  LDGSTS.E.BYPASS.LTC128B.128 [R7+0x12080], [R30.64], !P5 ;  /* 0x120800001e077fae */ /* 0x0005e2000e901d50 */
[----:B------:R-:W-:Y:S01]  /*1640*/  ISETP.LE.OR P5, PT, R20, R212, !P2 ;  /* 0x000000d41400720c */ /* 0x000fe200057a3670 */
[----:B------:R-:W-:Y:S01]  /*1650*/  IMAD.SHL.U32 R193, R0, 0x400, RZ ;  /* 0x0000040000c17824 */ /* 0x000fe200078e00ff */
[----:B------:R-:W-:Y:S01]  /*1660*/  SHF.R.S32.HI R22, RZ, 0x1, R22 ;  /* 0x00000001ff167819 */ /* 0x000fe20000011416 */
[----:B------:R-:W-:Y:S01]  /*1670*/  IMAD.IADD R9, R212, 0x1, -R9 ;  /* 0x00000001d4097824 */ /* 0x000fe200078e0a09 */
[----:B------:R-:W-:Y:S01]  /*1680*/  LOP3.LUT R25, R23, 0x30, R25, 0xf8, !PT ;  /* 0x0000003017197812 */ /* 0x000fe200078ef819 */
[----:B------:R2:W-:Y:S01]  /*1690*/  LDGSTS.E.BYPASS.LTC128B.128 [R7+0x13080], [R30.64+0x40], !P0 ;  /* 0x130800401e077fae */ /* 0x0005e2000c101d50 */
[C---:B------:R-:W-:Y:S01]  /*16a0*/  LOP3.LUT P0, RZ, R22.reuse, 0x2, RZ, 0xc0, !PT ;  /* 0x0000000216ff7812 */ /* 0x040fe2000780c0ff */
[----:B------:R-:W-:Y:S01]  /*16b0*/  IMAD.SHL.U32 R22, R22, 0x40, RZ ;  /* 0x0000004016167824 */ /* 0x000fe200078e00ff */
[----:B------:R-:W-:Y:S01]  /*16c0*/  SHF.R.U32.HI R195, RZ, 0x3, R23 ;  /* 0x00000003ffc37819 */ /* 0x000fe20000011617 */
[----:B------:R-:W-:Y:S01]  /*16d0*/  IMAD.SHL.U32 R20, R9, 0x40, RZ ;  /* 0x0000004009147824 */ /* 0x000fe200078e00ff */
[----:B------:R-:W-:Y:S01]  /*16e0*/  LOP3.LUT R25, R25, 0x8, R16, 0xf8, !PT ;  /* 0x0000000819197812 */ /* 0x000fe200078ef810 */
[--C-:B------:R-:W-:Y:S01]  /*16f0*/  IMAD R12, R12, 0x2, R193.reuse ;  /* 0x000000020c0c7824 */ /* 0x100fe200078e02c1 */
[----:B------:R-:W-:Y:S01]  /*1700*/  LOP3.LUT R22, R22, 0xc0, RZ, 0xc0, !PT ;  /* 0x000000c016167812 */ /* 0x000fe200078ec0ff */
[----:B------:R2:W-:Y:S01]  /*1710*/  LDGSTS.E.BYPASS.LTC128B.128 [R7+0x14080], [R30.64+0x80], !P5 ;  /* 0x140800801e077fae */ /* 0x0005e2000e901d50 */
[----:B------:R-:W-:Y:S01]  /*1720*/  LOP3.LUT R195, R25, R195, RZ, 0x3c, !PT ;  /* 0x000000c319c37212 */ /* 0x000fe200078e3cff */
[----:B------:R-:W-:Y:S01]  /*1730*/  IMAD R193, R27, 0x200, R193 ;  /* 0x000002001bc17824 */ /* 0x000fe200078e02c1 */
[----:B------:R-:W-:Y:S01]  /*1740*/  LOP3.LUT R20, R20, 0x1c0, RZ, 0xc0, !PT ;  /* 0x000001c014147812 */ /* 0x000fe200078ec0ff */
[----:B-1----:R-:W-:Y:S01]  /*1750*/  IMAD.SHL.U32 R18, R4, 0x8, RZ ;  /* 0x0000000804127824 */ /* 0x002fe200078e00ff */
[C---:B------:R-:W-:Y:S01]  /*1760*/  LOP3.LUT P6, RZ, R14.reuse, 0x4, RZ, 0xc0, !PT ;  /* 0x000000040eff7812 */ /* 0x040fe200078cc0ff */
[----:B------:R-:W-:Y:S01]  /*1770*/  IMAD R195, R13, 0x200, R195 ;  /* 0x000002000dc37824 */ /* 0x000fe200078e02c3 */
[C---:B------:R-:W-:Y:S01]  /*1780*/  LOP3.LUT P5, RZ, R14.reuse, 0x2, RZ, 0xc0, !PT ;  /* 0x000000020eff7812 */ /* 0x040fe200078ac0ff */
[----:B------:R-:W-:Y:S01]  /*1790*/  IMAD.SHL.U32 R14, R14, 0x40, RZ ;  /* 0x000000400e0e7824 */ /* 0x000fe200078e00ff */
[----:B------:R-:W-:-:S02]  /*17a0*/  LOP3.LUT R15, R15, 0xffffffe0, RZ, 0xc0, !PT ;  /* 0xffffffe00f0f7812 */ /* 0x000fc400078ec0ff */
[----:B------:R-:W-:Y:S02]  /*17b0*/  LOP3.LUT R23, R22, 0x8, R16, 0xf8, !PT ;  /* 0x0000000816177812 */ /* 0x000fe400078ef810 */
[----:B------:R-:W-:Y:S01]  /*17c0*/  LOP3.LUT R18, R18, 0x18, RZ, 0xc0, !PT ;  /* 0x0000001812127812 */ /* 0x000fe200078ec0ff */
[----:B------:R-:W-:Y:S01]  /*17d0*/  IMAD.IADD R13, R208, 0x1, -R15 ;  /* 0x00000001d00d7824 */ /* 0x000fe200078e0a0f */
[----:B------:R-:W-:Y:S02]  /*17e0*/  SHF.R.U32.HI R16, RZ, 0x3, R20 ;  /* 0x00000003ff107819 */ /* 0x000fe40000011614 */
[----:B------:R-:W-:Y:S02]  /*17f0*/  LOP3.LUT R14, R14, 0x1c0, RZ, 0xc0, !PT ;  /* 0x000001c00e0e7812 */ /* 0x000fe400078ec0ff */
[----:B------:R-:W-:Y:S02]  /*1800*/  LOP3.LUT R16, R16, R20, R18, 0x1e, !PT ;  /* 0x0000001410107212 */ /* 0x000fe400078e1e12 */
[----:B------:R-:W-:-:S02]  /*1810*/  LOP3.LUT R203, R19, 0x2, R203, 0xe2, !PT ;  /* 0x0000000213cb7812 */ /* 0x000fc400078ee2cb */
[----:B------:R-:W-:Y:S01]  /*1820*/  LOP3.LUT R199, R199, 0x8, RZ, 0xc0, !PT ;  /* 0x00000008c7c77812 */ /* 0x000fe200078ec0ff */
[----:B------:R-:W-:Y:S01]  /*1830*/  IMAD.IADD R217, R12, 0x1, R16 ;  /* 0x000000010cd97824 */ /* 0x000fe200078e0210 */
[----:B------:R-:W-:Y:S01]  /*1840*/  SHF.R.U32.HI R19, RZ, 0x3, R14 ;  /* 0x00000003ff137819 */ /* 0x000fe2000001160e */
[----:B------:R-:W-:Y:S01]  /*1850*/  @!P1 IMAD.SHL.U32 R16, R208, 0x10, RZ ;  /* 0x00000010d0109824 */ /* 0x000fe200078e00ff */
[----:B------:R-:W-:Y:S01]  /*1860*/  SHF.R.S32.HI R15, RZ, 0x1f, R13 ;  /* 0x0000001fff0f7819 */ /* 0x000fe2000001140d */
[----:B------:R-:W-:Y:S01]  /*1870*/  IMAD.SHL.U32 R217, R217, 0x2, RZ ;  /* 0x00000002d9d97824 */ /* 0x000fe200078e00ff */
[----:B------:R-:W-:Y:S02]  /*1880*/  LOP3.LUT R14, R19, R14, R199, 0x1e, !PT ;  /* 0x0000000e130e7212 */ /* 0x000fe400078e1ec7 */
[----:B------:R-:W-:Y:S01]  /*1890*/  LEA.HI R12, R15, R13, RZ, 0x2 ;  /* 0x0000000d0f0c7211 */ /* 0x000fe200078f10ff */
[----:B------:R-:W-:Y:S01]  /*18a0*/  IMAD.SHL.U32 R15, R17, 0x40, RZ ;  /* 0x00000040110f7824 */ /* 0x000fe200078e00ff */
[----:B------:R1:W-:Y:S01]  /*18b0*/  @!P1 LDGSTS.E.BYPASS.LTC128B.128 [R16+0x18280], [R28.64] ;  /* 0x182800001c109fae */ /* 0x0003e2000b901d50 */
[----:B------:R-:W-:Y:S01]  /*18c0*/  IMAD.IADD R193, R193, 0x1, R14 ;  /* 0x00000001c1c17824 */ /* 0x000fe200078e020e */
[----:B------:R-:W-:-:S02]  /*18d0*/  IADD3 R14, R232, 0x1, RZ ;  /* 0x00000001e80e7810 */ /* 0x000fc40007ffe0ff */
[----:B------:R-:W-:Y:S01]  /*18e0*/  LOP3.LUT R15, R15, 0xc0, RZ, 0xc0, !PT ;  /* 0x000000c00f0f7812 */ /* 0x000fe200078ec0ff */
[----:B------:R-:W0:Y:S01]  /*18f0*/  LDGDEPBAR ;  /* 0x00000000000079af */ /* 0x000e220000000000 */
[----:B------:R-:W-:Y:S02]  /*1900*/  SHF.R.S32.HI R204, RZ, 0x2, R12 ;  /* 0x00000002ffcc7819 */ /* 0x000fe4000001140c */
[----:B------:R-:W-:Y:S01]  /*1910*/  SEL R190, R197, 0xfffffff0, !P5 ;  /* 0xfffffff0c5be7807 */ /* 0x000fe20006800000 */
[----:B------:R-:W0:Y:S01]  /*1920*/  LDGDEPBAR ;  /* 0x00000000000079af */ /* 0x000e220000000000 */
[----:B------:R-:W-:Y:S01]  /*1930*/  LOP3.LUT R21, R21, 0x10, RZ, 0xc0, !PT ;  /* 0x0000001015157812 */ /* 0x000fe200078ec0ff */
[----:B------:R-:W-:Y:S01]  /*1940*/  IMAD R204, R0, 0x10, R204 ;  /* 0x0000001000cc7824 */ /* 0x000fe200078e02cc */
[----:B------:R-:W-:Y:S01]  /*1950*/  ISETP.GE.AND P5, PT, R14, R206, PT ;  /* 0x000000ce0e00720c */ /* 0x000fe20003fa6270 */
[----:B------:R-:W-:Y:S01]  /*1960*/  IMAD R0, R0, 0x200, R194 ;  /* 0x0000020000007824 */ /* 0x000fe200078e02c2 */
[----:B------:R-:W-:-:S02]  /*1970*/  LOP3.LUT R198, R21, 0x8, R198, 0xf8, !PT ;  /* 0x0000000815c67812 */ /* 0x000fc400078ef8c6 */
[----:B------:R-:W-:Y:S02]  /*1980*/  SHF.R.U32.HI R22, RZ, 0x3, R22 ;  /* 0x00000003ff167819 */ /* 0x000fe40000011616 */
[----:B------:R-:W-:Y:S02]  /*1990*/  SEL R188, R197, 0xfffffff0, !P0 ;  /* 0xfffffff0c5bc7807 */ /* 0x000fe40004000000 */
[----:B------:R-:W-:Y:S02]  /*19a0*/  LOP3.LUT R22, R23, R22, RZ, 0x3c, !PT ;  /* 0x0000001617167212 */ /* 0x000fe400078e3cff */
[----:B------:R-:W-:Y:S02]  /*19b0*/  LOP3.LUT P0, RZ, R17, 0x2, RZ, 0xc0, !PT ;  /* 0x0000000211ff7812 */ /* 0x000fe4000780c0ff */
[----:B------:R-:W-:Y:S01]  /*19c0*/  IADD3 R207, R7, 0x12080, RZ ;  /* 0x0001208007cf7810 */ /* 0x000fe20007ffe0ff */
[----:B------:R-:W-:Y:S01]  /*19d0*/  IMAD.U32 R196, R196, 0x20, R22 ;  /* 0x00000020c4c47824 */ /* 0x000fe200078e0016 */
[----:B------:R-:W-:-:S02]  /*19e0*/  SEL R197, R197, 0xfffffff0, !P0 ;  /* 0xfffffff0c5c57807 */ /* 0x000fc40004000000 */
[----:B-1----:R-:W-:-:S04]  /*19f0*/  SHF.R.U32.HI R16, RZ, 0x3, R15 ;  /* 0x00000003ff107819 */ /* 0x002fc8000001160f */
[CC--:B------:R-:W-:Y:S02]  /*1a00*/  LOP3.LUT R199, R16.reuse, R15.reuse, R199, 0x1e, !PT ;  /* 0x0000000f10c77212 */ /* 0x0c0fe400078e1ec7 */
[C---:B------:R-:W-:Y:S02]  /*1a10*/  LOP3.LUT R198, R16.reuse, R198, R15, 0x1e, !PT ;  /* 0x000000c610c67212 */ /* 0x040fe400078e1e0f */
[----:B------:R-:W-:Y:S01]  /*1a20*/  LOP3.LUT R15, R16, R15, R18, 0x1e, !PT ;  /* 0x0000000f100f7212 */ /* 0x000fe200078e1e12 */
[----:B------:R-:W-:Y:S02]  /*1a30*/  IMAD.IADD R199, R0, 0x1, R199 ;  /* 0x0000000100c77824 */ /* 0x000fe400078e02c7 */
[----:B------:R-:W-:Y:S02]  /*1a40*/  IMAD.MOV.U32 R0, RZ, RZ, 0x20 ;  /* 0x00000020ff007424 */ /* 0x000fe400078e00ff */
[C---:B------:R-:W-:Y:S02]  /*1a50*/  IMAD.IADD R198, R194.reuse, 0x1, R198 ;  /* 0x00000001c2c67824 */ /* 0x040fe400078e02c6 */
[----:B------:R-:W-:Y:S01]  /*1a60*/  IMAD.IADD R194, R194, 0x1, R15 ;  /* 0x00000001c2c27824 */ /* 0x000fe200078e020f */
[----:B------:R-:W-:-:S02]  /*1a70*/  SEL R0, R0, 0xffffffe0, !P6 ;  /* 0xffffffe000007807 */ /* 0x000fc40007000000 */
[----:B------:R-:W-:Y:S01]  /*1a80*/  IADD3 R15, R217, 0x18480, RZ ;  /* 0x00018480d90f7810 */ /* 0x000fe20007ffe0ff */
[----:B------:R-:W-:Y:S05]  /*1a90*/  @P5 BRA `(.L_x_822) ;  /* 0x0000019000005947 */ /* 0x000fea0003800000 */
[----:B--2---:R-:W-:Y:S01]  /*1aa0*/  SHF.R.S32.HI R16, RZ, 0x1f, R14 ;  /* 0x0000001fff107819 */ /* 0x004fe2000001140e */
[C---:B------:R-:W-:Y:S01]  /*1ab0*/  IMAD R11, R14.reuse, UR7, RZ ;  /* 0x000000070e0b7c24 */ /* 0x040fe2000f8e02ff */
[----:B------:R-:W-:Y:S01]  /*1ac0*/  BSSY B0, `(.L_x_822) ;  /* 0x0000016000007945 */ /* 0x000fe20003800000 */
[C---:B------:R-:W-:Y:S02]  /*1ad0*/  IMAD.SHL.U32 R17, R14.reuse, 0x40, RZ ;  /* 0x000000400e117824 */ /* 0x040fe400078e00ff */
[----:B------:R-:W-:-:S03]  /*1ae0*/  IMAD.WIDE.U32 R18, R14, UR6, R210 ;  /* 0x000000060e127c25 */ /* 0x000fc6000f8e00d2 */
[----:B------:R-:W-:Y:S01]  /*1af0*/  IADD3 R14, -R17, c[0x0][0x168], RZ ;  /* 0x00005a00110e7a10 */ /* 0x000fe20007ffe1ff */
[----:B------:R-:W-:Y:S01]  /*1b00*/  IMAD R11, R16, UR6, R11 ;  /* 0x00000006100b7c24 */ /* 0x000fe2000f8e020b */
[----:B------:R-:W-:Y:S02]  /*1b10*/  LEA R20, P5, R18, c[0x0][0x1f0], 0x1 ;  /* 0x00007c0012147a11 */ /* 0x000fe400078a08ff */
[----:B------:R-:W-:Y:S01]  /*1b20*/  ISETP.GT.AND P0, PT, R14, R212, PT ;  /* 0x000000d40e00720c */ /* 0x000fe20003f04270 */
[----:B------:R-:W-:-:S03]  /*1b30*/  IMAD.IADD R11, R19, 0x1, R11 ;  /* 0x00000001130b7824 */ /* 0x000fc600078e020b */
[----:B------:R-:W-:Y:S02]  /*1b40*/  ISETP.GE.OR P6, PT, R10, c[0x0][0x1fc], !P0 ;  /* 0x00007f000a007a0c */ /* 0x000fe400047c6670 */
[----:B------:R-:W-:Y:S02]  /*1b50*/  LEA.HI.X R21, R18, c[0x0][0x1f4], R11, 0x1, P5 ;  /* 0x00007d0012157a11 */ /* 0x000fe400028f0c0b */
[----:B------:R-:W-:Y:S02]  /*1b60*/  ISETP.GE.OR P5, PT, R8, c[0x0][0x1fc], !P0 ;  /* 0x00007f0008007a0c */ /* 0x000fe400047a6670 */
[----:B------:R-:W-:-:S07]  /*1b70*/  ISETP.GE.OR P0, PT, R202, c[0x0][0x1fc], !P0 ;  /* 0x00007f00ca007a0c */ /* 0x000fce0004706670 */
[----:B------:R1:W-:Y:S04]  /*1b80*/  LDGSTS.E.BYPASS.LTC128B.128 [R7+0x15080], [R20.64], !P6 ;  /* 0x1508000014077fae */ /* 0x0003e8000f101d50 */
[----:B------:R1:W-:Y:S01]  /*1b90*/  LDGSTS.E.BYPASS.LTC128B.128 [R7+0x16080], [R20.64+0x40], !P5 ;  /* 0x1608004014077fae */ /* 0x0003e2000e901d50 */
[----:B------:R-:W-:-:S03]  /*1ba0*/  IADD3 R6, P5, R17, R6, RZ ;  /* 0x0000000611067210 */ /* 0x000fc60007fbe0ff */
[----:B------:R1:W-:Y:S01]  /*1bb0*/  LDGSTS.E.BYPASS.LTC128B.128 [R7+0x17080], [R20.64+0x80], !P0 ;  /* 0x1708008014077fae */ /* 0x0003e2000c101d50 */
[----:B------:R-:W-:Y:S02]  /*1bc0*/  LEA R10, P0, R6, c[0x0][0x280], 0x2 ;  /* 0x0000a000060a7a11 */ /* 0x000fe400078010ff */
[----:B------:R-:W-:-:S04]  /*1bd0*/  LEA.HI.X.SX32 R5, R17, R5, 0x1, P5 ;  /* 0x0000000511057211 */ /* 0x000fc800028f0eff */
[----:B------:R-:W-:Y:S01]  /*1be0*/  LEA.HI.X R11, R6, c[0x0][0x284], R5, 0x2, P0 ;  /* 0x0000a100060b7a11 */ /* 0x000fe200000f1405 */
[----:B------:R-:W-:Y:S05]  /*1bf0*/  @P1 BRA `(.L_x_823) ;  /* 0x0000002000001947 */ /* 0x000fea0003800000 */
[----:B------:R-:W-:-:S05]  /*1c00*/  SHF.L.U32 R5, R208, 0x4, RZ ;  /* 0x00000004d0057819 */ /* 0x000fca00000006ff */
[----:B------:R2:W-:Y:S02]  /*1c10*/  LDGSTS.E.BYPASS.LTC128B.128 [R5+0x18380], [R10.64] ;  /* 0x183800000a057fae */ /* 0x0005e4000b901d50 */
.L_x_823:
[----:B------:R-:W-:Y:S05]  /*1c20*/  BSYNC B0 ;  /* 0x0000000000007941 */ /* 0x000fea0003800000 */
.L_x_822:
[----:B--2---:R-:W-:Y:S01]  /*1c30*/  SHF.R.S32.HI R5, RZ, 0x1f, R4 ;  /* 0x0000001fff057819 */ /* 0x004fe20000011404 */
[----:B------:R-:W0:Y:S01]  /*1c40*/  LDGDEPBAR ;  /* 0x00000000000079af */ /* 0x000e220000000000 */
[----:B------:R-:W-:Y:S01]  /*1c50*/  LOP3.LUT R12, R12, 0x7ffffffc, RZ, 0xc0, !PT ;  /* 0x7ffffffc0c0c7812 */ /* 0x000fe200078ec0ff */
[----:B------:R-:W-:Y:S01]  /*1c60*/  IMAD R3, R3, c[0x0][0x238], RZ ;  /* 0x00008e0003037a24 */ /* 0x000fe200078e02ff */
[----:B------:R-:W-:Y:S01]  /*1c70*/  LEA.HI R5, R5, R4, RZ, 0x2 ;  /* 0x0000000405057211 */ /* 0x000fe200078f10ff */
[----:B------:R-:W-:Y:S01]  /*1c80*/  IMAD.MOV.U32 R224, RZ, RZ, 0x1 ;  /* 0x00000001ffe07424 */ /* 0x000fe200078e00ff */
[----:B------:R-:W-:Y:S01]  /*1c90*/  SHF.R.S32.HI R209, RZ, 0x1f, R208 ;  /* 0x0000001fffd17819 */ /* 0x000fe200000114d0 */
[----:B------:R-:W-:Y:S01]  /*1ca0*/  IMAD.IADD R12, R13, 0x1, -R12 ;  /* 0x000000010d0c7824 */ /* 0x000fe200078e0a0c */
[----:B------:R-:W-:Y:S01]  /*1cb0*/  LOP3.LUT R5, R5, 0x1ffffffc, RZ, 0xc0, !PT ;  /* 0x1ffffffc05057812 */ /* 0x000fe200078ec0ff */
[C---:B------:R-:W-:Y:S01]  /*1cc0*/  IMAD R3, R2.reuse, c[0x0][0x23c], R3 ;  /* 0x00008f0002037a24 */ /* 0x040fe200078e0203 */
[----:B------:R-:W-:Y:S01]  /*1cd0*/  LOP3.LUT P0, RZ, R9, 0x4, RZ, 0xc0, !PT ;  /* 0x0000000409ff7812 */ /* 0x000fe2000780c0ff */
[----:B-1----:R-:W-:Y:S01]  /*1ce0*/  IMAD.WIDE.U32 R6, R2, c[0x0][0x238], R208 ;  /* 0x00008e0002067a25 */ /* 0x002fe200078e00d0 */
[----:B------:R-:W-:Y:S01]  /*1cf0*/  ULDC.64 UR4, c[0x0][0x240] ;  /* 0x0000900000047ab9 */ /* 0x000fe20000000a00 */
[----:B------:R-:W-:Y:S01]  /*1d00*/  LEA R193, R193, 0x1c480, 0x1 ;  /* 0x0001c480c1c17811 */ /* 0x000fe200078e08ff */
[----:B------:R-:W-:Y:S01]  /*1d10*/  UIMAD UR4, UR12, UR4, URZ ;  /* 0x000000040c0472a4 */ /* 0x000fe2000f8e023f */
[----:B------:R-:W-:Y:S01]  /*1d20*/  IMAD.IADD R5, R4, 0x1, -R5 ;  /* 0x0000000104057824 */ /* 0x000fe200078e0a05 */
[----:B------:R-:W-:Y:S01]  /*1d30*/  ISETP.LE.AND P6, PT, R224, c[0x0][0x2a8], PT ;  /* 0x0000aa00e0007a0c */ /* 0x000fe20003fc3270 */
[----:B------:R-:W-:Y:S01]  /*1d40*/  IMAD.IADD R7, R7, 0x1, R3 ;  /* 0x0000000107077824 */ /* 0x000fe200078e0203 */
[----:B------:R-:W-:Y:S01]  /*1d50*/  ULDC UR7, c[0x0][0x2a0] ;  /* 0x0000a80000077ab9 */ /* 0x000fe20000000800 */
[----:B------:R-:W-:Y:S01]  /*1d60*/  IMAD R221, R5, 0x4, R12 ;  /* 0x0000000405dd7824 */ /* 0x000fe200078e020c */
[----:B------:R-:W-:Y:S01]  /*1d70*/  IADD3 R224, -R205, c[0x0][0x198], R224 ;  /* 0x00006600cde07a10 */ /* 0x000fe20007ffe1e0 */
[----:B------:R-:W-:Y:S01]  /*1d80*/  UIMAD UR13, UR13, UR5, UR4 ;  /* 0x000000050d0d72a4 */ /* 0x000fe2000f8e0204 */
[----:B------:R-:W-:Y:S01]  /*1d90*/  IMAD.WIDE.U32 R226, R226, c[0x0][0x240], R6 ;  /* 0x00009000e2e27a25 */ /* 0x000fe200078e0006 */
[----:B------:R-:W-:Y:S01]  /*1da0*/  ULOP3.LUT UR7, URZ, UR7, URZ, 0x33, !UPT ;  /* 0x000000073f077292 */ /* 0x000fe2000f8e333f */
[----:B------:R-:W-:Y:S01]  /*1db0*/  LEA R191, R0, R193, 0x1 ;  /* 0x000000c100bf7211 */ /* 0x000fe200078e08ff */
[----:B------:R-:W-:Y:S01]  /*1dc0*/  CS2R R162, SRZ ;  /* 0x0000000000a27805 */ /* 0x000fe2000001ff00 */
[----:B------:R-:W-:Y:S01]  /*1dd0*/  IMAD.SHL.U32 R221, R221, 0x2, RZ ;  /* 0x00000002dddd7824 */ /* 0x000fe200078e00ff */
[----:B------:R-:W-:Y:S01]  /*1de0*/  IADD3 R220, R217, 0x184c0, RZ ;  /* 0x000184c0d9dc7810 */ /* 0x000fe20007ffe0ff */
[----:B------:R-:W-:Y:S01]  /*1df0*/  IMAD R192, R190, 0x2, R193 ;  /* 0x00000002bec07824 */ /* 0x000fe200078e02c1 */
[----:B------:R-:W-:Y:S01]  /*1e00*/  @P0 IADD3 R220, R15, -0x40, RZ ;  /* 0xffffffc00fdc0810 */ /* 0x000fe20007ffe0ff */
[----:B------:R-:W-:Y:S01]  /*1e10*/  IMAD.SHL.U32 R196, R196, 0x2, RZ ;  /* 0x00000002c4c47824 */ /* 0x000fe200078e00ff */
[----:B------:R-:W-:Y:S01]  /*1e20*/  IADD3 R224, R224, -c[0x0][0x168], -R221 ;  /* 0x80005a00e0e07a10 */ /* 0x000fe20007ffe8dd */
[----:B------:R-:W-:Y:S01]  /*1e30*/  IMAD.IADD R189, R199, 0x1, R197 ;  /* 0x00000001c7bd7824 */ /* 0x000fe200078e02c5 */
[----:B------:R-:W-:Y:S01]  /*1e40*/  SHF.L.U32 R195, R195, 0x1, RZ ;  /* 0x00000001c3c37819 */ /* 0x000fe200000006ff */
[----:B------:R-:W-:Y:S01]  /*1e50*/  CS2R R160, SRZ ;  /* 0x0000000000a07805 */ /* 0x000fe2000001ff00 */
        /* <DEDUP_REMOVED lines=51> */
[----:B------:R-:W-:Y:S01]  /*2190*/  IMAD.IADD R230, R230, 0x1, -R221 ;  /* 0x00000001e6e67824 */ /* 0x000fe200078e0add */
[C---:B------:R-:W-:Y:S01]  /*21a0*/  IADD3 R229, R224.reuse, c[0x0][0x2a4], RZ ;  /* 0x0000a900e0e57a10 */ /* 0x040fe20007ffe0ff */
[----:B------:R-:W-:Y:S01]  /*21b0*/  ULDC UR6, c[0x0][0x2a0] ;  /* 0x0000a80000067ab9 */ /* 0x000fe20000000800 */
[----:B------:R-:W-:Y:S01]  /*21c0*/  IADD3 R228, R224, UR7, RZ ;  /* 0x00000007e0e47c10 */ /* 0x000fe2000fffe0ff */
[----:B------:R-:W-:-:S02]  /*21d0*/  ULDC UR5, c[0x0][0x2a0] ;  /* 0x0000a80000057ab9 */ /* 0x000fc40000000800 */
[----:B------:R-:W-:Y:S02]  /*21e0*/  UMOV UR4, URZ ;  /* 0x0000003f00047c82 */ /* 0x000fe40008000000 */
[----:B------:R-:W-:Y:S02]  /*21f0*/  UMOV UR19, 0x1 ;  /* 0x0000000100137882 */ /* 0x000fe40000000000 */
[----:B------:R-:W-:Y:S02]  /*2200*/  ULOP3.LUT UR6, URZ, UR6, URZ, 0x33, !UPT ;  /* 0x000000063f067292 */ /* 0x000fe4000f8e333f */
[----:B------:R-:W-:Y:S02]  /*2210*/  ULOP3.LUT UR5, URZ, UR5, URZ, 0x33, !UPT ;  /* 0x000000053f057292 */ /* 0x000fe4000f8e333f */
[----:B------:R-:W-:Y:S02]  /*2220*/  UMOV UR18, URZ ;  /* 0x0000003f00127c82 */ /* 0x000fe40008000000 */
.L_x_842:
[----:B------:R-:W-:Y:S04]  /*2230*/  DEPBAR.LE SB0, 0x1 ;  /* 0x000080400000791a */ /* 0x000fe80000000000 */
[----:B------:R-:W-:Y:S01]  /*2240*/  BAR.SYNC.DEFER_BLOCKING 0x0 ;  /* 0x0000000000007b1d */ /* 0x000fe20000010000 */
[----:B------:R-:W-:Y:S01]  /*2250*/  MOV R3, UR4 ;  /* 0x0000000400037c02 */ /* 0x000fe20008000f00 */
[----:B------:R-:W-:Y:S01]  /*2260*/  IMAD.U32 R234, RZ, RZ, UR4 ;  /* 0x00000004ffea7e24 */ /* 0x000fe2000f8e00ff */
[----:B------:R-:W-:Y:S01]  /*2270*/  MOV R2, UR4 ;  /* 0x0000000400027c02 */ /* 0x000fe20008000f00 */
[----:B------:R-:W-:Y:S02]  /*2280*/  IMAD.U32 R169, RZ, RZ, UR4 ;  /* 0x00000004ffa97e24 */ /* 0x000fe4000f8e00ff */
[----:B------:R-:W-:Y:S01]  /*2290*/  IMAD R3, R3, 0x1800, R199 ;  /* 0x0000180003037824 */ /* 0x000fe200078e02c7 */
[----:B------:R-:W-:Y:S01]  /*22a0*/  LEA R234, R234, R204, 0x6 ;  /* 0x000000cceaea7211 */ /* 0x000fe200078e30ff */
[----:B------:R-:W-:Y:S02]  /*22b0*/  IMAD R2, R2, 0x1800, R197 ;  /* 0x0000180002027824 */ /* 0x000fe400078e02c5 */
[----:B------:R-:W-:Y:S02]  /*22c0*/  IMAD.SHL.U32 R168, R3, 0x2, RZ ;  /* 0x0000000203a87824 */ /* 0x000fe400078e00ff */
[----:B------:R-:W-:Y:S01]  /*22d0*/  IMAD R169, R169, 0x1800, R189 ;  /* 0x00001800a9a97824 */ /* 0x000fe200078e02bd */
[----:B------:R-:W-:Y:S04]  /*22e0*/  IADD3 R2, R199, R2, RZ ;  /* 0x00000002c7027210 */ /* 0x000fe80007ffe0ff */
[----:B------:R-:W-:Y:S01]  /*22f0*/  SHF.L.U32 R169, R169, 0x1, RZ ;  /* 0x00000001a9a97819 */ /* 0x000fe200000006ff */
[----:B------:R-:W-:Y:S01]  /*2300*/  IMAD.SHL.U32 R176, R2, 0x2, RZ ;  /* 0x0000000202b07824 */ /* 0x000fe200078e00ff */
        /* <DEDUP_REMOVED lines=11> */
[----:B------:R-:W1:Y:S06]  /*23c0*/  LDSM.16.M88.4 R56, [R168+0xd080] ;  /* 0x00d08000a838783b */ /* 0x000e6c0000000200 */
[----:B------:R-:W2:Y:S01]  /*23d0*/  LDSM.16.M88.4 R64, [R168+0xd880] ;  /* 0x00d88000a840783b */ /* 0x000ea20000000200 */
[-C--:B------:R-:W-:Y:S05]  /*23e0*/  HMMA.16816.F32.BF16 R12, R28, R18.reuse, RZ ;  /* 0x000000121c0c723c */ /* 0x080fea00000418ff */
[----:B------:R-:W-:Y:S03]  /*23f0*/  LDSM.16.M88.4 R164, [R169+0xd880] ;  /* 0x00d88000a9a4783b */ /* 0x000fe60000000200 */
[C---:B------:R-:W-:Y:S03]  /*2400*/  HMMA.16816.F32.BF16 R16, R32.reuse, R18, RZ ;  /* 0x000000122010723c */ /* 0x040fe600000418ff */
[----:B------:R-:W-:Y:S05]  /*2410*/  LDS R241, [R234.X4+0x18080] ;  /* 0x01808000eaf17984 */ /* 0x000fea0000004800 */
[-C--:B---3--:R-:W-:Y:S01]  /*2420*/  HMMA.16816.F32.BF16 R20, R32, R36.reuse, RZ ;  /* 0x000000242014723c */ /* 0x088fe200000418ff */
[----:B------:R-:W-:Y:S06]  /*2430*/  LDS R236, [R234.X4+0x180a0] ;  /* 0x0180a000eaec7984 */ /* 0x000fec0000004800 */
[----:B------:R-:W-:Y:S01]  /*2440*/  LDS R235, [R234.X4+0x18100] ;  /* 0x01810000eaeb7984 */ /* 0x000fe20000004800 */
[C---:B------:R-:W-:Y:S05]  /*2450*/  HMMA.16816.F32.BF16 R24, R28.reuse, R36, RZ ;  /* 0x000000241c18723c */ /* 0x040fea00000418ff */
[----:B------:R-:W-:Y:S03]  /*2460*/  LDS R233, [R234.X4+0x18120] ;  /* 0x01812000eae97984 */ /* 0x000fe60000004800 */
[-C--:B------:R-:W-:Y:S08]  /*2470*/  HMMA.16816.F32.BF16 R28, R28, R38.reuse, RZ ;  /* 0x000000261c1c723c */ /* 0x080ff000000418ff */
[----:B------:R-:W-:Y:S01]  /*2480*/  HMMA.16816.F32.BF16 R32, R32, R38, RZ ;  /* 0x000000262020723c */ /* 0x000fe200000418ff */
[----:B------:R-:W3:Y:S07]  /*2490*/  LDSM.16.M88.4 R36, [R196+0x3080] ;  /* 0x00308000c424783b */ /* 0x000eee0000000200 */
        /* <DEDUP_REMOVED lines=8> */
[----:B------:R-:W4:Y:S07]  /*2520*/  LDSM.16.M88.4 R48, [R188+0x2080] ;  /* 0x00208000bc30783b */ /* 0x000f2e0000000200 */
[----:B------:R-:W-:Y:S01]  /*2530*/  HMMA.16816.F32.BF16 R32, R40, R54, R32 ;  /* 0x000000362820723c */ /* 0x000fe20000041820 */
[----:B------:R-:W5:Y:S06]  /*2540*/  LDSM.16.M88.4 R40, [R188+0x3080] ;  /* 0x00308000bc28783b */ /* 0x000f6c0000000200 */
[----:B------:R-:W-:Y:S01]  /*2550*/  LDSM.16.M88.4 R52, [R168+0xe080] ;  /* 0x00e08000a834783b */ /* 0x000fe20000000200 */
        /* <DEDUP_REMOVED lines=10> */
[----:B------:R-:W3:Y:S06]  /*2600*/  LDSM.16.M88.4 R36, [R196+0x5080] ;  /* 0x00508000c424783b */ /* 0x000eec0000000200 */
[----:B------:R-:W-:Y:S01]  /*2610*/  LDSM.16.M88.4 R56, [R188+0x5080] ;  /* 0x00508000bc38783b */ /* 0x000fe20000000200 */
[-C--:B----4-:R-:W-:Y:S08]  /*2620*/  HMMA.16816.F32.BF16 R4, R44, R48.reuse, R4 ;  /* 0x000000302c04723c */ /* 0x090ff00000041804 */
[C---:B------:R-:W-:Y:S08]  /*2630*/  HMMA.16816.F32.BF16 R8, R164.reuse, R48, R8 ;  /* 0x00000030a408723c */ /* 0x040ff00000041808 */
[-C--:B------:R-:W-:Y:S08]  /*2640*/  HMMA.16816.F32.BF16 R12, R164, R50.reuse, R12 ;  /* 0x00000032a40c723c */ /* 0x080ff0000004180c */
[C---:B------:R-:W-:Y:S01]  /*2650*/  HMMA.16816.F32.BF16 R16, R44.reuse, R50, R16 ;  /* 0x000000322c10723c */ /* 0x040fe20000041810 */
[----:B------:R-:W-:Y:S07]  /*2660*/  LDSM.16.M88.4 R48, [R169+0xe880] ;  /* 0x00e88000a930783b */ /* 0x000fee0000000200 */
[-C--:B-----5:R-:W-:Y:S08]  /*2670*/  HMMA.16816.F32.BF16 R20, R44, R40.reuse, R20 ;  /* 0x000000282c14723c */ /* 0x0a0ff00000041814 */
[C---:B------:R-:W-:Y:S08]  /*2680*/  HMMA.16816.F32.BF16 R24, R164.reuse, R40, R24 ;  /* 0x00000028a418723c */ /* 0x040ff00000041818 */
[-C--:B------:R-:W-:Y:S08]  /*2690*/  HMMA.16816.F32.BF16 R28, R164, R42.reuse, R28 ;  /* 0x0000002aa41c723c */ /* 0x080ff0000004181c */
[----:B------:R-:W-:Y:S01]  /*26a0*/  HMMA.16816.F32.BF16 R32, R44, R42, R32 ;  /* 0x0000002a2c20723c */ /* 0x000fe20000041820 */
[----:B------:R-:W-:Y:S06]  /*26b0*/  LDSM.16.M88.4 R44, [R188+0x4080] ;  /* 0x00408000bc2c783b */ /* 0x000fec0000000200 */
[----:B------:R-:W4:Y:S01]  /*26c0*/  LDSM.16.M88.4 R40, [R169+0xe080] ;  /* 0x00e08000a928783b */ /* 0x000f220000000200 */
[-C--:B-1----:R-:W-:Y:S08]  /*26d0*/  HMMA.16816.F32.BF16 R4, R52, R60.reuse, R4 ;  /* 0x0000003c3404723c */ /* 0x082ff00000041804 */
[C---:B--2---:R-:W-:Y:S08]  /*26e0*/  HMMA.16816.F32.BF16 R8, R64.reuse, R60, R8 ;  /* 0x0000003c4008723c */ /* 0x044ff00000041808 */
[-C--:B------:R-:W-:Y:S08]  /*26f0*/  HMMA.16816.F32.BF16 R12, R64, R62.reuse, R12 ;  /* 0x0000003e400c723c */ /* 0x080ff0000004180c */
[C---:B------:R-:W-:Y:S08]  /*2700*/  HMMA.16816.F32.BF16 R16, R52.reuse, R62, R16 ;  /* 0x0000003e3410723c */ /* 0x040ff00000041810 */
[-C--:B---3--:R-:W-:Y:S08]  /*2710*/  HMMA.16816.F32.BF16 R20, R52, R36.reuse, R20 ;  /* 0x000000243414723c */ /* 0x088ff00000041814 */
[C---:B------:R-:W-:Y:S07]  /*2720*/  HMMA.16816.F32.BF16 R24, R64.reuse, R36, R24 ;  /* 0x000000244018723c */ /* 0x040fee0000041818 */
[----:B------:R-:W-:Y:S01]  /*2730*/  IMAD R37, R232, 0x40, R204 ;  /* 0x00000040e8257824 */ /* 0x000fe200078e02cc */
[-C--:B------:R-:W-:Y:S04]  /*2740*/  HMMA.16816.F32.BF16 R28, R64, R38.reuse, R28 ;  /* 0x00000026401c723c */ /* 0x080fe8000004181c */
[C---:B------:R-:W-:Y:S02]  /*2750*/  IADD3 R245, R37.reuse, R229, RZ ;  /* 0x000000e525f57210 */ /* 0x040fe40007ffe0ff */
[----:B------:R-:W-:Y:S02]  /*2760*/  IADD3 R244, R37, R228, RZ ;  /* 0x000000e425f47210 */ /* 0x000fe40007ffe0ff */
[----:B------:R-:W-:Y:S04]  /*2770*/  HMMA.16816.F32.BF16 R32, R52, R38, R32 ;  /* 0x000000263420723c */ /* 0x000fe80000041820 */
[----:B------:R-:W-:Y:S04]  /*2780*/  IMNMX R245, R230, R245, PT ;  /* 0x000000f5e6f57217 */ /* 0x000fe80003800200 */
[-C--:B----4-:R-:W-:Y:S08]  /*2790*/  HMMA.16816.F32.BF16 R4, R40, R44.reuse, R4 ;  /* 0x0000002c2804723c */ /* 0x090ff00000041804 */
[C---:B------:R-:W-:Y:S08]  /*27a0*/  HMMA.16816.F32.BF16 R8, R48.reuse, R44, R8 ;  /* 0x0000002c3008723c */ /* 0x040ff00000041808 */
[-C--:B------:R-:W-:Y:S08]  /*27b0*/  HMMA.16816.F32.BF16 R12, R48, R46.reuse, R12 ;  /* 0x0000002e300c723c */ /* 0x080ff0000004180c */
[C---:B------:R-:W-:Y:S08]  /*27c0*/  HMMA.16816.F32.BF16 R16, R40.reuse, R46, R16 ;  /* 0x0000002e2810723c */ /* 0x040ff00000041810 */
[-C--:B------:R-:W-:Y:S08]  /*27d0*/  HMMA.16816.F32.BF16 R20, R40, R56.reuse, R20 ;  /* 0x000000382814723c */ /* 0x080ff00000041814 */
[C---:B------:R-:W-:Y:S08]  /*27e0*/  HMMA.16816.F32.BF16 R24, R48.reuse, R56, R24 ;  /* 0x000000383018723c */ /* 0x040ff00000041818 */
[-C--:B------:R-:W-:Y:S08]  /*27f0*/  HMMA.16816.F32.BF16 R28, R48, R58.reuse, R28 ;  /* 0x0000003a301c723c */ /* 0x080ff0000004181c */
[----:B------:R-:W-:Y:S01]  /*2800*/  HMMA.16816.F32.BF16 R32, R40, R58, R32 ;  /* 0x0000003a2820723c */ /* 0x000fe20000041820 */
[----:B------:R-:W-:-:S08]  /*2810*/  @!P6 BRA `(.L_x_824) ;  /* 0x000001c00000e947 */ /* 0x000fd00003800000 */
        /* <DEDUP_REMOVED lines=14> */
.L_x_826:
[----:B------:R-:W-:Y:S04]  /*2900*/  MOV R36, 0x1 ;  /* 0x0000000100247802 */ /* 0x000fe80000000f00 */
[----:B------:R-:W-:Y:S11]  /*2910*/  ISETP.NE.AND P0, PT, R36, c[0x0][0x2a8], PT ;  /* 0x0000aa0024007a0c */ /* 0x000ff60003f05270 */
[----:B------:R-:W-:Y:S02]  /*2920*/  @!UPT UIADD3 URZ, URZ, URZ, URZ ;  /* 0x0000003f3f3ff290 */ /* 0x000fe4000fffe03f */
[----:B------:R-:W-:Y:S05]  /*2930*/  @P0 IMAD.HI.U32 R36, R38, c[0x0][0x2ac], RZ ;  /* 0x0000ab0026240a27 */ /* 0x000fea00078e00ff */
[----:B------:R-:W-:Y:S02]  /*2940*/  @P0 SHF.R.U32.HI R38, RZ, c[0x0][0x2b0], R36 ;  /* 0x0000ac00ff260a19 */ /* 0x000fe40000011624 */
.L_x_827:
[----:B------:R-:W-:Y:S05]  /*2950*/  BSYNC B0 ;  /* 0x0000000000007941 */ /* 0x000fea0003800000 */
.L_x_825:
[C-C-:B------:R-:W-:Y:S01]  /*2960*/  IADD3 R36, R37.reuse, c[0x0][0x2a4], R224.reuse ;  /* 0x0000a90025247a10 */ /* 0x140fe20007ffe0e0 */
[----:B------:R-:W-:Y:S01]  /*2970*/  IMAD R244, R38, c[0x0][0x2a8], -R205 ;  /* 0x0000aa0026f47a24 */ /* 0x000fe200078e0acd */
[----:B------:R-:W-:Y:S02]  /*2980*/  IADD3 R38, R37, UR6, R224 ;  /* 0x0000000625267c10 */ /* 0x000fe4000fffe0e0 */
[----:B------:R-:W-:Y:S01]  /*2990*/  IMNMX R36, R230, R36, PT ;  /* 0x00000024e6247217 */ /* 0x000fe20003800200 */
[----:B------:R-:W-:Y:S05]  /*29a0*/  IMAD.IADD R244, R244, 0x1, -R221 ;  /* 0x00000001f4f47824 */ /* 0x000fea00078e0add */
[----:B------:R-:W-:Y:S02]  /*29b0*/  IADD3 R245, R244, c[0x0][0x2a8], RZ ;  /* 0x0000aa00f4f57a10 */ /* 0x000fe40007ffe0ff */
[----:B------:R-:W-:Y:S02]  /*29c0*/  IMNMX R244, R38, R244, !PT ;  /* 0x000000f426f47217 */ /* 0x000fe40007800200 */
[----:B------:R-:W-:Y:S02]  /*29d0*/  IMNMX R245, R36, R245, PT ;  /* 0x000000f524f57217 */ /* 0x000fe40003800200 */
.L_x_824:
[----:B------:R-:W-:Y:S04]  /*29e0*/  IADD3 R36, R37, 0x8, RZ ;  /* 0x0000000825247810 */ /* 0x000fe80007ffe0ff */
        /* <DEDUP_REMOVED lines=18> */
.L_x_830:
[----:B------:R-:W-:Y:S04]  /*2b10*/  MOV R36, 0x1 ;  /* 0x0000000100247802 */ /* 0x000fe80000000f00 */
[----:B------:R-:W-:Y:S11]  /*2b20*/  ISETP.NE.AND P0, PT, R36, c[0x0][0x2a8], PT ;  /* 0x0000aa0024007a0c */ /* 0x000ff60003f05270 */
[----:B------:R-:W-:Y:S02]  /*2b30*/  @!UPT UIADD3 URZ, URZ, URZ, URZ ;  /* 0x0000003f3f3ff290 */ /* 0x000fe4000fffe03f */
[----:B------:R-:W-:Y:S05]  /*2b40*/  @P0 IMAD.HI.U32 R36, R38, c[0x0][0x2ac], RZ ;  /* 0x0000ab0026240a27 */ /* 0x000fea00078e00ff */
[----:B------:R-:W-:Y:S02]  /*2b50*/  @P0 SHF.R.U32.HI R38, RZ, c[0x0][0x2b0], R36 ;  /* 0x0000ac00ff260a19 */ /* 0x000fe40000011624 */
.L_x_831:
[----:B------:R-:W-:Y:S05]  /*2b60*/  BSYNC B0 ;  /* 0x0000000000007941 */ /* 0x000fea0003800000 */
.L_x_829:
[----:B------:R-:W-:Y:S04]  /*2b70*/  IMAD R38, R38, c[0x0][0x2a8], -R205 ;  /* 0x0000aa0026267a24 */ /* 0x000fe800078e0acd */
[----:B------:R-:W-:Y:S05]  /*2b80*/  IMAD.IADD R38, R38, 0x1, -R221 ;  /* 0x0000000126267824 */ /* 0x000fea00078e0add */
[----:B------:R-:W-:Y:S02]  /*2b90*/  IADD3 R36, R38, c[0x0][0x2a8], RZ ;  /* 0x0000aa0026247a10 */ /* 0x000fe40007ffe0ff */
[----:B------:R-:W-:Y:S02]  /*2ba0*/  IMNMX R242, R242, R38, !PT ;  /* 0x00000026f2f27217 */ /* 0x000fe40007800200 */
[----:B------:R-:W-:Y:S02]  /*2bb0*/  IMNMX R243, R243, R36, PT ;  /* 0x00000024f3f37217 */ /* 0x000fe40003800200 */
.L_x_828:
        /* <DEDUP_REMOVED lines=19> */
.L_x_834:
[----:B------:R-:W-:Y:S04]  /*2cf0*/  MOV R36, 0x1 ;  /* 0x0000000100247802 */ /* 0x000fe80000000f00 */
[----:B------:R-:W-:Y:S11]  /*2d00*/  ISETP.NE.AND P0, PT, R36, c[0x0][0x2a8], PT ;  /* 0x0000aa0024007a0c */ /* 0x000ff60003f05270 */
[----:B------:R-:W-:Y:S02]  /*2d10*/  @!UPT UIADD3 URZ, URZ, URZ, URZ ;  /* 0x0000003f3f3ff290 */ /* 0x000fe4000fffe03f */
[----:B------:R-:W-:Y:S05]  /*2d20*/  @P0 IMAD.HI.U32 R36, R38, c[0x0][0x2ac], RZ ;  /* 0x0000ab0026240a27 */ /* 0x000fea00078e00ff */
[----:B------:R-:W-:Y:S02]  /*2d30*/  @P0 SHF.R.U32.HI R38, RZ, c[0x0][0x2b0], R36 ;  /* 0x0000ac00ff260a19 */ /* 0x000fe40000011624 */
.L_x_835:
[----:B------:R-:W-:Y:S05]  /*2d40*/  BSYNC B0 ;  /* 0x0000000000007941 */ /* 0x000fea0003800000 */
.L_x_833:
[----:B------:R-:W-:Y:S04]  /*2d50*/  IMAD R38, R38, c[0x0][0x2a8], -R205 ;  /* 0x0000aa0026267a24 */ /* 0x000fe800078e0acd */
[----:B------:R-:W-:Y:S05]  /*2d60*/  IMAD.IADD R38, R38, 0x1, -R221 ;  /* 0x0000000126267824 */ /* 0x000fea00078e0add */
[----:B------:R-:W-:Y:S02]  /*2d70*/  IADD3 R36, R38, c[0x0][0x2a8], RZ ;  /* 0x0000aa0026247a10 */ /* 0x000fe40007ffe0ff */
[----:B------:R-:W-:Y:S02]  /*2d80*/  IMNMX R239, R239, R38, !PT ;  /* 0x00000026efef7217 */ /* 0x000fe40007800200 */
[----:B------:R-:W-:Y:S02]  /*2d90*/  IMNMX R240, R240, R36, PT ;  /* 0x00000024f0f07217 */ /* 0x000fe40003800200 */
.L_x_832:
        /* <DEDUP_REMOVED lines=19> */
.L_x_838:
[----:B------:R-:W-:Y:S04]  /*2ed0*/  MOV R36, 0x1 ;  /* 0x0000000100247802 */ /* 0x000fe80000000f00 */
[----:B------:R-:W-:Y:S11]  /*2ee0*/  ISETP.NE.AND P0, PT, R36, c[0x0][0x2a8], PT ;  /* 0x0000aa0024007a0c */ /* 0x000ff60003f05270 */
[----:B------:R-:W-:Y:S02]  /*2ef0*/  @!UPT UIADD3 URZ, URZ, URZ, URZ ;  /* 0x0000003f3f3ff290 */ /* 0x000fe4000fffe03f */
[----:B------:R-:W-:Y:S05]  /*2f00*/  @P0 IMAD.HI.U32 R36, R37, c[0x0][0x2ac], RZ ;  /* 0x0000ab0025240a27 */ /* 0x000fea00078e00ff */
[----:B------:R-:W-:Y:S02]  /*2f10*/  @P0 SHF.R.U32.HI R37, RZ, c[0x0][0x2b0], R36 ;  /* 0x0000ac00ff250a19 */ /* 0x000fe40000011624 */
.L_x_839:
[----:B------:R-:W-:Y:S05]  /*2f20*/  BSYNC B0 ;  /* 0x0000000000007941 */ /* 0x000fea0003800000 */
.L_x_837:
[----:B------:R-:W-:Y:S04]  /*2f30*/  IMAD R37, R37, c[0x0][0x2a8], -R205 ;  /* 0x0000aa0025257a24 */ /* 0x000fe800078e0acd */
[----:B------:R-:W-:Y:S05]  /*2f40*/  IMAD.IADD R37, R37, 0x1, -R221 ;  /* 0x0000000125257824 */ /* 0x000fea00078e0add */
[----:B------:R-:W-:Y:S02]  /*2f50*/  IADD3 R36, R37, c[0x0][0x2a8], RZ ;  /* 0x0000aa0025247a10 */ /* 0x000fe40007ffe0ff */
[----:B------:R-:W-:Y:S02]  /*2f60*/  IMNMX R238, R238, R37, !PT ;  /* 0x00000025eeee7217 */ /* 0x000fe40007800200 */
[----:B------:R-:W-:Y:S02]  /*2f70*/  IMNMX R237, R237, R36, PT ;  /* 0x00000024eded7217 */ /* 0x000fe40003800200 */
.L_x_836:
[----:B------:R-:W-:Y:S04]  /*2f80*/  DEPBAR.LE SB0, 0x1 ;  /* 0x000080400000791a */ /* 0x000fe80000000000 */
[----:B------:R-:W-:Y:S01]  /*2f90*/  BAR.SYNC.DEFER_BLOCKING 0x0 ;  /* 0x0000000000007b1d */ /* 0x000fe20000010000 */
[----:B------:R-:W-:Y:S02]  /*2fa0*/  IADD3 R231, R232, 0x1, RZ ;  /* 0x00000001e8e77810 */ /* 0x000fe40007ffe0ff */
[----:B------:R-:W-:Y:S02]  /*2fb0*/  LEA R3, R3, 0x12080, 0x1 ;  /* 0x0001208003037811 */ /* 0x000fe400078e08ff */
[----:B------:R-:W-:Y:S02]  /*2fc0*/  ISETP.GE.AND P0, PT, R231, R206, PT ;  /* 0x000000cee700720c */ /* 0x000fe40003f06270 */
[----:B------:R-:W-:Y:S01]  /*2fd0*/  LEA R2, R2, 0x12080, 0x1 ;  /* 0x0001208002027811 */ /* 0x000fe200078e08ff */
[----:B------:R1:W2:Y:S04]  /*2fe0*/  LDSM.16.M88.4 R64, [R168+0x12080] ;  /* 0x01208000a840783b */ /* 0x0002a80000000200 */
[----:B------:R1:W3:Y:S04]  /*2ff0*/  LDSM.16.M88.4 R60, [R168+0x12880] ;  /* 0x01288000a83c783b */ /* 0x0002e80000000200 */
[----:B------:R1:W4:Y:S04]  /*3000*/  LDSM.16.M88.4 R168, [R176+0x12080] ;  /* 0x01208000b0a8783b */ /* 0x0003280000000200 */
[----:B------:R-:W5:Y:S04]  /*3010*/  LDSM.16.M88.4 R176, [R176+0x12880] ;  /* 0x01288000b0b0783b */ /* 0x000f680000000200 */
[----:B------:R1:W1:Y:S04]  /*3020*/  LDSM.16.M88.4 R48, [R196+0x6080] ;  /* 0x00608000c430783b */ /* 0x0002680000000200 */
[----:B------:R1:W1:Y:S04]  /*3030*/  LDSM.16.M88.4 R164, [R196+0x7080] ;  /* 0x00708000c4a4783b */ /* 0x0002680000000200 */
[----:B------:R1:W1:Y:S04]  /*3040*/  LDSM.16.M88.4 R172, [R188+0x6080] ;  /* 0x00608000bcac783b */ /* 0x0002680000000200 */
[----:B------:R1:W1:Y:S01]  /*3050*/  LDSM.16.M88.4 R180, [R188+0x7080] ;  /* 0x00708000bcb4783b */ /* 0x0002620000000200 */
[----:B------:R-:W-:-:S05]  /*3060*/  @P0 BRA `(.L_x_840) ;  /* 0x0000029000000947 */ /* 0x000fca0003800000 */
[----:B------:R-:W-:Y:S01]  /*3070*/  SHF.R.S32.HI R36, RZ, 0x1f, R231 ;  /* 0x0000001fff247819 */ /* 0x000fe200000114e7 */
[----:B------:R-:W5:Y:S01]  /*3080*/  @!P1 S2R R37, SR_CTAID.Y ;  /* 0x0000000000259919 */ /* 0x000f620000002600 */
[C---:B------:R-:W-:Y:S04]  /*3090*/  IMAD.WIDE.U32 R42, R231.reuse, c[0x0][0x178], RZ ;  /* 0x00005e00e72a7a25 */ /* 0x040fe800078e00ff */
[----:B------:R-:W-:Y:S04]  /*30a0*/  IMAD R36, R36, c[0x0][0x178], RZ ;  /* 0x00005e0024247a24 */ /* 0x000fe800078e02ff */
[----:B------:R-:W-:Y:S04]  /*30b0*/  IMAD R36, R231, c[0x0][0x17c], R36 ;  /* 0x00005f00e7247a24 */ /* 0x000fe800078e0224 */
[----:B------:R-:W-:Y:S01]  /*30c0*/  IMAD.IADD R36, R43, 0x1, R36 ;  /* 0x000000012b247824 */ /* 0x000fe200078e0224 */
[----:B-----5:R-:W-:Y:S01]  /*30d0*/  @!P1 SHF.R.S32.HI R39, RZ, 0x1f, R37 ;  /* 0x0000001fff279819 */ /* 0x020fe20000011425 */
[----:B------:R-:W-:Y:S04]  /*30e0*/  @!P1 IMAD.WIDE.U32 R40, R37, c[0x0][0x270], R222 ;  /* 0x00009c0025289a25 */ /* 0x000fe800078e00de */
[----:B------:R-:W-:Y:S04]  /*30f0*/  @!P1 IMAD R39, R39, c[0x0][0x270], RZ ;  /* 0x00009c0027279a24 */ /* 0x000fe800078e02ff */
[----:B------:R-:W-:Y:S01]  /*3100*/  @!P1 IMAD R39, R37, c[0x0][0x274], R39 ;  /* 0x00009d0025279a24 */ /* 0x000fe200078e0227 */
[----:B------:R-:W-:Y:S03]  /*3110*/  @!P1 LEA R37, R232, 0x40, 0x6 ;  /* 0x00000040e8259811 */ /* 0x000fe600078e30ff */
[----:B------:R-:W-:Y:S01]  /*3120*/  @!P1 IMAD.IADD R39, R41, 0x1, R39 ;  /* 0x0000000129279824 */ /* 0x000fe200078e0227 */
[----:B------:R-:W-:Y:S01]  /*3130*/  @!P1 IADD3 R40, P5, P0, R37, UR14, R40 ;  /* 0x0000000e25289c10 */ /* 0x000fe2000f8be028 */
[----:B------:R-:W-:Y:S01]  /*3140*/  IMAD.MOV.U32 R41, RZ, RZ, c[0x0][0x168] ;  /* 0x00005a00ff297624 */ /* 0x000fe200078e00ff */
[----:B------:R-:W-:Y:S03]  /*3150*/  @!P1 SHF.R.S32.HI R37, RZ, 0x1f, R37 ;  /* 0x0000001fff259819 */ /* 0x000fe60000011425 */
[----:B------:R-:W-:Y:S01]  /*3160*/  IMAD R41, R231, -0x40, R41 ;  /* 0xffffffc0e7297824 */ /* 0x000fe200078e0229 */
[----:B------:R-:W-:Y:S02]  /*3170*/  @!P1 IADD3.X R39, R37, UR8, R39, P5, P0 ;  /* 0x0000000825279c10 */ /* 0x000fe4000afe0427 */
[C---:B------:R-:W-:Y:S02]  /*3180*/  LEA R38, P0, R42.reuse, R218, 0x6 ;  /* 0x000000da2a267211 */ /* 0x040fe400078030ff */
[----:B------:R-:W-:Y:S02]  /*3190*/  LOP3.LUT P5, RZ, R203, 0x1, RZ, 0xc0, !PT ;  /* 0x00000001cbff7812 */ /* 0x000fe400078ac0ff */
[----:B------:R-:W-:Y:S01]  /*31a0*/  LEA.HI.X R37, R42, R200, R36, 0x6, P0 ;  /* 0x000000c82a257211 */ /* 0x000fe200000f3424 */
[----:B------:R-:W-:Y:S01]  /*31b0*/  IMAD.U32 R36, RZ, RZ, UR19 ;  /* 0x00000013ff247e24 */ /* 0x000fe2000f8e00ff */
[----:B------:R-:W-:Y:S02]  /*31c0*/  LEA R42, P0, R38, c[0x0][0x160], 0x1 ;  /* 0x00005800262a7a11 */ /* 0x000fe400078008ff */
[-C--:B------:R-:W-:Y:S01]  /*31d0*/  ISETP.LE.OR P5, PT, R41, R212.reuse, !P5 ;  /* 0x000000d42900720c */ /* 0x080fe20006fa3670 */
[----:B------:R-:W-:Y:S01]  /*31e0*/  IMAD R36, R36, 0x3000, R216 ;  /* 0x0000300024247824 */ /* 0x000fe200078e02d8 */
[----:B------:R-:W-:Y:S01]  /*31f0*/  LEA.HI.X R43, R38, c[0x0][0x164], R37, 0x1, P0 ;  /* 0x00005900262b7a11 */ /* 0x000fe200000f0c25 */
[----:B------:R-:W-:Y:S01]  /*3200*/  IMAD.U32 R37, RZ, RZ, UR19 ;  /* 0x00000013ff257e24 */ /* 0x000fe2000f8e00ff */
[C---:B------:R-:W-:Y:S03]  /*3210*/  @!P1 LEA R38, P0, R40.reuse, c[0x0][0x258], 0x2 ;  /* 0x0000960028269a11 */ /* 0x040fe600078010ff */
[----:B------:R-:W-:Y:S01]  /*3220*/  @!P1 IMAD R37, R37, 0x40, R222 ;  /* 0x0000004025259824 */ /* 0x000fe200078e02de */
[----:B------:R-:W-:Y:S02]  /*3230*/  @!P1 LEA.HI.X R39, R40, c[0x0][0x25c], R39, 0x2, P0 ;  /* 0x0000970028279a11 */ /* 0x000fe400000f1427 */
[----:B------:R-:W-:Y:S01]  /*3240*/  LOP3.LUT P0, RZ, R203, 0x2, RZ, 0xc0, !PT ;  /* 0x00000002cbff7812 */ /* 0x000fe2000780c0ff */
[----:B------:R-:W-:Y:S02]  /*3250*/  @!P1 IMAD.SHL.U32 R37, R37, 0x4, RZ ;  /* 0x0000000425259824 */ /* 0x000fe400078e00ff */
[----:B------:R-:W-:Y:S01]  /*3260*/  @!PT LDS RZ, [RZ] ;  /* 0x00000000fffff984 */ /* 0x000fe20000000800 */
[----:B------:R-:W-:Y:S01]  /*3270*/  @!PT LDS RZ, [RZ] ;  /* 0x00000000fffff984 */ /* 0x000fe20000000800 */
[----:B------:R-:W-:Y:S01]  /*3280*/  @!PT LDS RZ, [RZ] ;  /* 0x00000000fffff984 */ /* 0x000fe20000000800 */
[----:B------:R5:W-:Y:S01]  /*3290*/  LDGSTS.E.BYPASS.LTC128B.128 [R36], [R42.64], !P5 ;  /* 0x000000002a247fae */ /* 0x000be2000e901d50 */
[CC--:B------:R-:W-:Y:S02]  /*32a0*/  ISETP.LE.OR P0, PT, R41.reuse, R212.reuse, !P0 ;  /* 0x000000d42900720c */ /* 0x0c0fe40004703670 */
[----:B------:R-:W-:Y:S04]  /*32b0*/  ISETP.GT.AND P5, PT, R41, R212, PT ;  /* 0x000000d42900720c */ /* 0x000fe80003fa4270 */
[----:B------:R-:W-:Y:S07]  /*32c0*/  ISETP.GE.OR P5, PT, R202, c[0x0][0x16c], !P5 ;  /* 0x00005b00ca007a0c */ /* 0x000fee0006fa6670 */
[----:B------:R5:W-:Y:S06]  /*32d0*/  LDGSTS.E.BYPASS.LTC128B.128 [R36+0x1000], [R42.64+0x40], !P0 ;  /* 0x010000402a247fae */ /* 0x000bec000c101d50 */
[----:B------:R5:W-:Y:S06]  /*32e0*/  LDGSTS.E.BYPASS.LTC128B.128 [R36+0x2000], [R42.64+0x80], !P5 ;  /* 0x020000802a247fae */ /* 0x000bec000e901d50 */
[----:B------:R5:W-:Y:S02]  /*32f0*/  @!P1 LDGSTS.E.BYPASS.LTC128B.128 [R37+0x18080], [R38.64] ;  /* 0x1808000026259fae */ /* 0x000be4000b901d50 */
.L_x_840:
[-C--:B-12--5:R-:W-:Y:S01]  /*3300*/  HMMA.16816.F32.BF16 R36, R64, R48.reuse, RZ ;  /* 0x000000304024723c */ /* 0x0a6fe200000418ff */
[----:B------:R-:W-:Y:S02]  /*3310*/  LDSM.16.M88.4 R184, [R196+0x8080] ;  /* 0x00808000c4b8783b */ /* 0x000fe40000000200 */
[----:B------:R-:W-:Y:S04]  /*3320*/  ISETP.GT.AND P0, PT, R201, -0x1, PT ;  /* 0xffffffffc900780c */ /* 0x000fe80003f04270 */
[----:B------:R-:W-:Y:S01]  /*3330*/  ISETP.GT.AND P5, PT, R244, RZ, P0 ;  /* 0x000000fff400720c */ /* 0x000fe200007a4270 */
[C---:B---3--:R-:W-:Y:S01]  /*3340*/  HMMA.16816.F32.BF16 R40, R60.reuse, R48, RZ ;  /* 0x000000303c28723c */ /* 0x048fe200000418ff */
[----:B------:R-:W0:Y:S02]  /*3350*/  LDGDEPBAR ;  /* 0x00000000000079af */ /* 0x000e240000000000 */
[C---:B------:R-:W-:Y:S04]  /*3360*/  ISETP.LT.OR P5, PT, R245.reuse, 0x1, P5 ;  /* 0x00000001f500780c */ /* 0x040fe80002fa1670 */
[----:B------:R-:W-:Y:S01]  /*3370*/  FSEL R248, R4, -INF , !P5 ;  /* 0xff80000004f87808 */ /* 0x000fe20006800000 */
[-C--:B------:R-:W-:Y:S01]  /*3380*/  HMMA.16816.F32.BF16 R44, R60, R50.reuse, RZ ;  /* 0x000000323c2c723c */ /* 0x080fe200000418ff */
[----:B------:R-:W-:Y:S04]  /*3390*/  ISETP.GT.AND P5, PT, R244, 0x1, P0 ;  /* 0x00000001f400780c */ /* 0x000fe800007a4270 */
[----:B------:R-:W-:Y:S03]  /*33a0*/  ISETP.LT.OR P5, PT, R245, 0x2, P5 ;  /* 0x00000002f500780c */ /* 0x000fe60002fa1670 */
[C---:B------:R-:W-:Y:S04]  /*33b0*/  HMMA.16816.F32.BF16 R48, R64.reuse, R50, RZ ;  /* 0x000000324030723c */ /* 0x040fe800000418ff */
[----:B------:R-:W-:Y:S02]  /*33c0*/  FSEL R249, R5, -INF , !P5 ;  /* 0xff80000005f97808 */ /* 0x000fe40006800000 */
[----:B------:R-:W-:Y:S02]  /*33d0*/  ISETP.GT.AND P5, PT, R242, RZ, P0 ;  /* 0x000000fff200720c */ /* 0x000fe400007a4270 */
[-C--:B------:R-:W-:Y:S02]  /*33e0*/  HMMA.16816.F32.BF16 R52, R64, R164.reuse, RZ ;  /* 0x000000a44034723c */ /* 0x080fe400000418ff */
[C---:B------:R-:W-:Y:S04]  /*33f0*/  ISETP.LT.OR P5, PT, R243.reuse, 0x1, P5 ;  /* 0x00000001f300780c */ /* 0x040fe80002fa1670 */
[----:B------:R-:W-:Y:S02]  /*3400*/  FSEL R246, R6, -INF , !P5 ;  /* 0xff80000006f67808 */ /* 0x000fe40006800000 */
[C---:B------:R-:W-:Y:S02]  /*3410*/  HMMA.16816.F32.BF16 R56, R60.reuse, R164, RZ ;  /* 0x000000a43c38723c */ /* 0x040fe400000418ff */
[----:B------:R-:W-:Y:S04]  /*3420*/  ISETP.GT.AND P5, PT, R242, 0x1, P0 ;  /* 0x00000001f200780c */ /* 0x000fe800007a4270 */
[----:B------:R-:W-:Y:S02]  /*3430*/  ISETP.LT.OR P5, PT, R243, 0x2, P5 ;  /* 0x00000002f300780c */ /* 0x000fe40002fa1670 */
[-C--:B------:R-:W-:Y:S04]  /*3440*/  HMMA.16816.F32.BF16 R60, R60, R166.reuse, RZ ;  /* 0x000000a63c3c723c */ /* 0x080fe800000418ff */
[----:B------:R-:W-:Y:S02]  /*3450*/  FSEL R247, R7, -INF , !P5 ;  /* 0xff80000007f77808 */ /* 0x000fe40006800000 */
[----:B------:R-:W-:Y:S01]  /*3460*/  LDSM.16.M88.4 R4, [R2+0x1000] ;  /* 0x001000000204783b */ /* 0x000fe20000000200 */
[----:B------:R-:W-:Y:S01]  /*3470*/  ISETP.GT.AND P5, PT, R244, 0x20, P0 ;  /* 0x00000020f400780c */ /* 0x000fe200007a4270 */
[----:B------:R-:W-:Y:S03]  /*3480*/  HMMA.16816.F32.BF16 R64, R64, R166, RZ ;  /* 0x000000a64040723c */ /* 0x000fe600000418ff */
[C---:B------:R-:W-:Y:S03]  /*3490*/  ISETP.LT.OR P5, PT, R245.reuse, 0x21, P5 ;  /* 0x00000021f500780c */ /* 0x040fe60002fa1670 */
[----:B------:R-:W1:Y:S01]  /*34a0*/  LDSM.16.M88.4 R164, [R3+0x1000] ;  /* 0x0010000003a4783b */ /* 0x000e620000000200 */
[----:B------:R-:W-:Y:S01]  /*34b0*/  FSEL R16, R16, -INF , !P5 ;  /* 0xff80000010107808 */ /* 0x000fe20006800000 */
[-C--:B----4-:R-:W-:Y:S05]  /*34c0*/  HMMA.16816.F32.BF16 R36, R168, R172.reuse, R36 ;  /* 0x000000aca824723c */ /* 0x090fea0000041824 */
[----:B------:R-:W-:Y:S03]  /*34d0*/  ISETP.GT.AND P5, PT, R244, 0x21, P0 ;  /* 0x00000021f400780c */ /* 0x000fe600007a4270 */
[C---:B------:R-:W-:Y:S04]  /*34e0*/  HMMA.16816.F32.BF16 R40, R176.reuse, R172, R40 ;  /* 0x000000acb028723c */ /* 0x040fe80000041828 */
[----:B------:R-:W-:Y:S04]  /*34f0*/  ISETP.LT.OR P5, PT, R245, 0x22, P5 ;  /* 0x00000022f500780c */ /* 0x000fe80002fa1670 */
[-C--:B------:R-:W-:Y:S04]  /*3500*/  HMMA.16816.F32.BF16 R44, R176, R174.reuse, R44 ;  /* 0x000000aeb02c723c */ /* 0x080fe8000004182c */
[----:B------:R-:W-:Y:S02]  /*3510*/  FSEL R250, R17, -INF , !P5 ;  /* 0xff80000011fa7808 */ /* 0x000fe40006800000 */
[----:B------:R-:W-:Y:S02]  /*3520*/  ISETP.GT.AND P5, PT, R242, 0x20, P0 ;  /* 0x00000020f200780c */ /* 0x000fe400007a4270 */
[C---:B------:R-:W-:Y:S01]  /*3530*/  HMMA.16816.F32.BF16 R48, R168.reuse, R174, R48 ;  /* 0x000000aea830723c */ /* 0x040fe20000041830 */
[----:B------:R-:W2:Y:S03]  /*3540*/  LDSM.16.M88.4 R172, [R3+0x1800] ;  /* 0x0018000003ac783b */ /* 0x000ea60000000200 */
[C---:B------:R-:W-:Y:S04]  /*3550*/  ISETP.LT.OR P5, PT, R243.reuse, 0x21, P5 ;  /* 0x00000021f300780c */ /* 0x040fe80002fa1670 */
[-C--:B------:R-:W-:Y:S08]  /*3560*/  HMMA.16816.F32.BF16 R52, R168, R180.reuse, R52 ;  /* 0x000000b4a834723c */ /* 0x080ff00000041834 */
[C---:B------:R-:W-:Y:S08]  /*3570*/  HMMA.16816.F32.BF16 R56, R176.reuse, R180, R56 ;  /* 0x000000b4b038723c */ /* 0x040ff00000041838 */
[-C--:B------:R-:W-:Y:S01]  /*3580*/  HMMA.16816.F32.BF16 R60, R176, R182.reuse, R60 ;  /* 0x000000b6b03c723c */ /* 0x080fe2000004183c */
[----:B------:R-:W3:Y:S07]  /*3590*/  LDSM.16.M88.4 R176, [R196+0x9080] ;  /* 0x00908000c4b0783b */ /* 0x000eee0000000200 */
[----:B------:R-:W-:Y:S01]  /*35a0*/  HMMA.16816.F32.BF16 R64, R168, R182, R64 ;  /* 0x000000b6a840723c */ /* 0x000fe20000041840 */
[----:B------:R-:W4:Y:S07]  /*35b0*/  LDSM.16.M88.4 R168, [R188+0x8080] ;  /* 0x00808000bca8783b */ /* 0x000f2e0000000200 */
[-C--:B-1----:R-:W-:Y:S01]  /*35c0*/  HMMA.16816.F32.BF16 R36, R164, R184.reuse, R36 ;  /* 0x000000b8a424723c */ /* 0x082fe20000041824 */
[----:B------:R-:W1:Y:S07]  /*35d0*/  LDSM.16.M88.4 R180, [R2+0x1800] ;  /* 0x0018000002b4783b */ /* 0x000e6e0000000200 */
[C---:B--2---:R-:W-:Y:S07]  /*35e0*/  HMMA.16816.F32.BF16 R40, R172.reuse, R184, R40 ;  /* 0x000000b8ac28723c */ /* 0x044fee0000041828 */
[----:B------:R-:W-:Y:S01]  /*35f0*/  FSEL R185, R18, -INF , !P5 ;  /* 0xff80000012b97808 */ /* 0x000fe20006800000 */
[-C--:B------:R-:W-:Y:S03]  /*3600*/  HMMA.16816.F32.BF16 R44, R172, R186.reuse, R44 ;  /* 0x000000baac2c723c */ /* 0x080fe6000004182c */
[----:B------:R-:W-:Y:S04]  /*3610*/  ISETP.GT.AND P5, PT, R242, 0x21, P0 ;  /* 0x00000021f200780c */ /* 0x000fe800007a4270 */
[----:B------:R-:W-:Y:S01]  /*3620*/  ISETP.LT.OR P5, PT, R243, 0x22, P5 ;  /* 0x00000022f300780c */ /* 0x000fe20002fa1670 */
[C---:B------:R-:W-:Y:S04]  /*3630*/  HMMA.16816.F32.BF16 R48, R164.reuse, R186, R48 ;  /* 0x000000baa430723c */ /* 0x040fe80000041830 */
[----:B------:R-:W-:Y:S02]  /*3640*/  FSEL R184, R19, -INF , !P5 ;  /* 0xff80000013b87808 */ /* 0x000fe40006800000 */
[----:B------:R-:W-:Y:S02]  /*3650*/  ISETP.GT.AND P5, PT, R244, 0x40, P0 ;  /* 0x00000040f400780c */ /* 0x000fe400007a4270 */
[-C--:B---3--:R-:W-:Y:S03]  /*3660*/  HMMA.16816.F32.BF16 R52, R164, R176.reuse, R52 ;  /* 0x000000b0a434723c */ /* 0x088fe60000041834 */
[C---:B------:R-:W-:Y:S01]  /*3670*/  ISETP.LT.OR P5, PT, R245.reuse, 0x41, P5 ;  /* 0x00000041f500780c */ /* 0x040fe20002fa1670 */
[--C-:B------:R-:W-:Y:S03]  /*3680*/  FFMA.FTZ R184, R184, c[0x0][0x29c], -R236.reuse ;  /* 0x0000a700b8b87a23 */ /* 0x100fe600000108ec */
[----:B------:R-:W-:Y:S01]  /*3690*/  FSEL R20, R20, -INF , !P5 ;  /* 0xff80000014147808 */ /* 0x000fe20006800000 */
[C---:B------:R-:W-:Y:S04]  /*36a0*/  HMMA.16816.F32.BF16 R56, R172.reuse, R176, R56 ;  /* 0x000000b0ac38723c */ /* 0x040fe80000041838 */
[--C-:B------:R-:W-:Y:S01]  /*36b0*/  FFMA.FTZ R20, R20, c[0x0][0x29c], -R241.reuse ;  /* 0x0000a70014147a23 */ /* 0x100fe200000108f1 */
[----:B------:R-:W-:Y:S02]  /*36c0*/  ISETP.GT.AND P5, PT, R244, 0x41, P0 ;  /* 0x00000041f400780c */ /* 0x000fe400007a4270 */
[--C-:B------:R-:W-:Y:S01]  /*36d0*/  FFMA.FTZ R176, R248, c[0x0][0x29c], -R241.reuse ;  /* 0x0000a700f8b07a23 */ /* 0x100fe200000108f1 */
[-C--:B------:R-:W-:Y:S01]  /*36e0*/  HMMA.16816.F32.BF16 R60, R172, R178.reuse, R60 ;  /* 0x000000b2ac3c723c */ /* 0x080fe2000004183c */
[----:B------:R-:W-:Y:S02]  /*36f0*/  MUFU.EX2 R175, R20 ;  /* 0x0000001400af7308 */ /* 0x000fe40000000800 */
[----:B------:R-:W-:Y:S04]  /*3700*/  ISETP.LT.OR P5, PT, R245, 0x42, P5 ;  /* 0x00000042f500780c */ /* 0x000fe80002fa1670 */
[--C-:B------:R-:W-:Y:S01]  /*3710*/  FFMA.FTZ R173, R16, c[0x0][0x29c], -R241.reuse ;  /* 0x0000a70010ad7a23 */ /* 0x100fe200000108f1 */
[----:B------:R-:W-:Y:S01]  /*3720*/  HMMA.16816.F32.BF16 R64, R164, R178, R64 ;  /* 0x000000b2a440723c */ /* 0x000fe20000041840 */
[----:B------:R-:W2:Y:S02]  /*3730*/  LDSM.16.M88.4 R16, [R188+0x9080] ;  /* 0x00908000bc10783b */ /* 0x000ea40000000200 */
[----:B------:R-:W-:Y:S01]  /*3740*/  MUFU.EX2 R176, R176 ;  /* 0x000000b000b07308 */ /* 0x000fe20000000800 */
[----:B------:R-:W-:Y:S01]  /*3750*/  FSEL R21, R21, -INF , !P5 ;  /* 0xff80000015157808 */ /* 0x000fe20006800000 */
[--C-:B------:R-:W-:Y:S01]  /*3760*/  FFMA.FTZ R172, R249, c[0x0][0x29c], -R241.reuse ;  /* 0x0000a700f9ac7a23 */ /* 0x100fe200000108f1 */
[----:B------:R-:W-:Y:S01]  /*3770*/  ISETP.GT.AND P5, PT, R242, 0x40, P0 ;  /* 0x00000040f200780c */ /* 0x000fe200007a4270 */
[--C-:B------:R-:W-:Y:S01]  /*3780*/  FFMA.FTZ R174, R250, c[0x0][0x29c], -R241.reuse ;  /* 0x0000a700faae7a23 */ /* 0x100fe200000108f1 */
[-C--:B----4-:R-:W-:Y:S01]  /*3790*/  HMMA.16816.F32.BF16 R36, R4, R168.reuse, R36 ;  /* 0x000000a80424723c */ /* 0x090fe20000041824 */
[----:B------:R-:W-:Y:S04]  /*37a0*/  LDSM.16.M88.4 R164, [R196+0xa080] ;  /* 0x00a08000c4a4783b */ /* 0x000fe80000000200 */
[--C-:B------:R-:W-:Y:S01]  /*37b0*/  FFMA.FTZ R21, R21, c[0x0][0x29c], -R241.reuse ;  /* 0x0000a70015157a23 */ /* 0x100fe200000108f1 */
[----:B------:R-:W-:Y:S01]  /*37c0*/  ISETP.LT.OR P5, PT, R243, 0x41, P5 ;  /* 0x00000041f300780c */ /* 0x000fe20002fa1670 */
[----:B------:R-:W3:Y:S01]  /*37d0*/  MUFU.EX2 R172, R172 ;  /* 0x000000ac00ac7308 */ /* 0x000ee20000000800 */
[C---:B-1----:R-:W-:Y:S04]  /*37e0*/  HMMA.16816.F32.BF16 R40, R180.reuse, R168, R40 ;  /* 0x000000a8b428723c */ /* 0x042fe80000041828 */
[----:B------:R-:W-:Y:S01]  /*37f0*/  FSEL R187, R22, -INF , !P5 ;  /* 0xff80000016bb7808 */ /* 0x000fe20006800000 */
[--C-:B------:R-:W-:Y:S01]  /*3800*/  FFMA.FTZ R179, R247, c[0x0][0x29c], -R236.reuse ;  /* 0x0000a700f7b37a23 */ /* 0x100fe200000108ec */
[----:B------:R-:W-:Y:S02]  /*3810*/  ISETP.GT.AND P5, PT, R242, 0x41, P0 ;  /* 0x00000041f200780c */ /* 0x000fe400007a4270 */
[-C--:B------:R-:W-:Y:S01]  /*3820*/  HMMA.16816.F32.BF16 R44, R180, R170.reuse, R44 ;  /* 0x000000aab42c723c */ /* 0x080fe2000004182c */
[----:B------:R1:W-:Y:S02]  /*3830*/  MUFU.EX2 R177, R21 ;  /* 0x0000001500b17308 */ /* 0x0003e40000000800 */
[----:B------:R-:W-:Y:S04]  /*3840*/  ISETP.LT.OR P5, PT, R243, 0x42, P5 ;  /* 0x00000042f300780c */ /* 0x000fe80002fa1670 */
[----:B------:R-:W-:Y:S01]  /*3850*/  FSEL R186, R23, -INF , !P5 ;  /* 0xff80000017ba7808 */ /* 0x000fe20006800000 */
[C---:B------:R-:W-:Y:S01]  /*3860*/  HMMA.16816.F32.BF16 R48, R4.reuse, R170, R48 ;  /* 0x000000aa0430723c */ /* 0x040fe20000041830 */
[----:B------:R-:W-:Y:S02]  /*3870*/  LDSM.16.M88.4 R168, [R3+0x2800] ;  /* 0x0028000003a8783b */ /* 0x000fe40000000200 */
[----:B------:R-:W-:Y:S01]  /*3880*/  MUFU.EX2 R179, R179 ;  /* 0x000000b300b37308 */ /* 0x000fe20000000800 */
[----:B------:R-:W-:Y:S04]  /*3890*/  ISETP.GT.AND P5, PT, R244, 0x60, P0 ;  /* 0x00000060f400780c */ /* 0x000fe800007a4270 */
[C---:B------:R-:W-:Y:S01]  /*38a0*/  ISETP.LT.OR P5, PT, R245.reuse, 0x61, P5 ;  /* 0x00000061f500780c */ /* 0x040fe20002fa1670 */
[-C--:B--2---:R-:W-:Y:S03]  /*38b0*/  HMMA.16816.F32.BF16 R52, R4, R16.reuse, R52 ;  /* 0x000000100434723c */ /* 0x084fe60000041834 */
[----:B------:R-:W-:Y:S01]  /*38c0*/  FSEL R32, R32, -INF , !P5 ;  /* 0xff80000020207808 */ /* 0x000fe20006800000 */
[----:B------:R-:W-:Y:S01]  /*38d0*/  MUFU.EX2 R173, R173 ;  /* 0x000000ad00ad7308 */ /* 0x000fe20000000800 */
[----:B------:R-:W-:Y:S03]  /*38e0*/  ISETP.GT.AND P5, PT, R244, 0x61, P0 ;  /* 0x00000061f400780c */ /* 0x000fe600007a4270 */
[C---:B------:R-:W-:Y:S01]  /*38f0*/  HMMA.16816.F32.BF16 R56, R180.reuse, R16, R56 ;  /* 0x00000010b438723c */ /* 0x040fe20000041838 */
[----:B-1----:R1:W2:Y:S03]  /*3900*/  LDSM.16.M88.4 R20, [R3+0x2000] ;  /* 0x002000000314783b */ /* 0x0022a60000000200 */
[----:B------:R-:W-:Y:S01]  /*3910*/  ISETP.LT.OR P5, PT, R245, 0x62, P5 ;  /* 0x00000062f500780c */ /* 0x000fe20002fa1670 */
[--C-:B------:R-:W-:Y:S01]  /*3920*/  FFMA.FTZ R32, R32, c[0x0][0x29c], -R241.reuse ;  /* 0x0000a70020207a23 */ /* 0x100fe200000108f1 */
[----:B------:R-:W4:Y:S02]  /*3930*/  MUFU.EX2 R174, R174 ;  /* 0x000000ae00ae7308 */ /* 0x000f240000000800 */
[-C--:B------:R-:W-:Y:S04]  /*3940*/  HMMA.16816.F32.BF16 R60, R180, R18.reuse, R60 ;  /* 0x00000012b43c723c */ /* 0x080fe8000004183c */
[----:B------:R-:W-:Y:S02]  /*3950*/  FSEL R33, R33, -INF , !P5 ;  /* 0xff80000021217808 */ /* 0x000fe40006800000 */
[----:B------:R-:W-:Y:S01]  /*3960*/  ISETP.GT.AND P5, PT, R242, 0x60, P0 ;  /* 0x00000060f200780c */ /* 0x000fe200007a4270 */
[--C-:B------:R-:W-:Y:S01]  /*3970*/  FFMA.FTZ R180, R185, c[0x0][0x29c], -R236.reuse ;  /* 0x0000a700b9b47a23 */ /* 0x100fe200000108ec */
[----:B------:R-:W-:Y:S01]  /*3980*/  HMMA.16816.F32.BF16 R64, R4, R18, R64 ;  /* 0x000000120440723c */ /* 0x000fe20000041840 */
[----:B------:R-:W5:Y:S01]  /*3990*/  LDSM.16.M88.4 R4, [R196+0xb080] ;  /* 0x00b08000c404783b */ /* 0x000f620000000200 */
[----:B------:R-:W-:Y:S02]  /*39a0*/  MUFU.EX2 R178, R32 ;  /* 0x0000002000b27308 */ /* 0x000fe40000000800 */
[----:B------:R-:W-:Y:S01]  /*39b0*/  ISETP.LT.OR P5, PT, R243, 0x61, P5 ;  /* 0x00000061f300780c */ /* 0x000fe20002fa1670 */
[----:B------:R-:W-:Y:S02]  /*39c0*/  FFMA.FTZ R241, R33, c[0x0][0x29c], -R241 ;  /* 0x0000a70021f17a23 */ /* 0x000fe400000108f1 */
[--C-:B------:R-:W-:Y:S01]  /*39d0*/  FFMA.FTZ R182, R187, c[0x0][0x29c], -R236.reuse ;  /* 0x0000a700bbb67a23 */ /* 0x100fe200000108ec */
[----:B------:R-:W-:Y:S01]  /*39e0*/  FSEL R34, R34, -INF , !P5 ;  /* 0xff80000022227808 */ /* 0x000fe20006800000 */
[----:B------:R-:W-:Y:S01]  /*39f0*/  LDSM.16.M88.4 R16, [R188+0xa080] ;  /* 0x00a08000bc10783b */ /* 0x000fe20000000200 */
[----:B------:R-:W-:Y:S02]  /*3a00*/  ISETP.GT.AND P5, PT, R242, 0x61, P0 ;  /* 0x00000061f200780c */ /* 0x000fe400007a4270 */
[----:B------:R-:W-:Y:S01]  /*3a10*/  MUFU.EX2 R241, R241 ;  /* 0x000000f100f17308 */ /* 0x000fe20000000800 */
[--C-:B-1----:R-:W-:Y:S01]  /*3a20*/  FFMA.FTZ R3, R246, c[0x0][0x29c], -R236.reuse ;  /* 0x0000a700f6037a23 */ /* 0x102fe200000108ec */
[----:B------:R-:W-:Y:S04]  /*3a30*/  ISETP.LT.OR P5, PT, R243, 0x62, P5 ;  /* 0x00000062f300780c */ /* 0x000fe80002fa1670 */
[----:B------:R-:W-:Y:S02]  /*3a40*/  FSEL R242, R35, -INF , !P5 ;  /* 0xff80000023f27808 */ /* 0x000fe40006800000 */
[C---:B------:R-:W-:Y:S02]  /*3a50*/  ISETP.GT.AND P5, PT, R239.reuse, RZ, P0 ;  /* 0x000000ffef00720c */ /* 0x040fe400007a4270 */
[----:B------:R-:W1:Y:S02]  /*3a60*/  MUFU.EX2 R3, R3 ;  /* 0x0000000300037308 */ /* 0x000e640000000800 */
[----:B------:R-:W-:Y:S01]  /*3a70*/  ISETP.LT.OR P5, PT, R240, 0x1, P5 ;  /* 0x00000001f000780c */ /* 0x000fe20002fa1670 */
[-C--:B--2---:R-:W-:Y:S05]  /*3a80*/  HMMA.16816.F32.BF16 R36, R20, R164.reuse, R36 ;  /* 0x000000a41424723c */ /* 0x084fea0000041824 */
[----:B------:R-:W-:Y:S02]  /*3a90*/  FSEL R183, R8, -INF , !P5 ;  /* 0xff80000008b77808 */ /* 0x000fe40006800000 */
[----:B------:R-:W-:Y:S01]  /*3aa0*/  ISETP.GT.AND P5, PT, R239, 0x1, P0 ;  /* 0x00000001ef00780c */ /* 0x000fe200007a4270 */
[C---:B------:R-:W-:Y:S01]  /*3ab0*/  HMMA.16816.F32.BF16 R40, R168.reuse, R164, R40 ;  /* 0x000000a4a828723c */ /* 0x040fe20000041828 */
[----:B------:R2:W-:Y:S03]  /*3ac0*/  MUFU.EX2 R165, R184 ;  /* 0x000000b800a57308 */ /* 0x0005e60000000800 */
[----:B------:R-:W-:Y:S04]  /*3ad0*/  ISETP.LT.OR P5, PT, R240, 0x2, P5 ;  /* 0x00000002f000780c */ /* 0x000fe80002fa1670 */
[-C--:B------:R-:W-:Y:S03]  /*3ae0*/  HMMA.16816.F32.BF16 R44, R168, R166.reuse, R44 ;  /* 0x000000a6a82c723c */ /* 0x080fe6000004182c */
[----:B------:R-:W1:Y:S01]  /*3af0*/  MUFU.EX2 R180, R180 ;  /* 0x000000b400b47308 */ /* 0x000e620000000800 */
[----:B------:R-:W-:Y:S02]  /*3b00*/  FSEL R185, R9, -INF , !P5 ;  /* 0xff80000009b97808 */ /* 0x000fe40006800000 */
[----:B------:R-:W-:Y:S02]  /*3b10*/  ISETP.GT.AND P5, PT, R238, RZ, P0 ;  /* 0x000000ffee00720c */ /* 0x000fe400007a4270 */
[C---:B------:R-:W-:Y:S04]  /*3b20*/  HMMA.16816.F32.BF16 R48, R20.reuse, R166, R48 ;  /* 0x000000a61430723c */ /* 0x040fe80000041830 */
[C---:B------:R-:W-:Y:S01]  /*3b30*/  ISETP.LT.OR P5, PT, R237.reuse, 0x1, P5 ;  /* 0x00000001ed00780c */ /* 0x040fe20002fa1670 */
[----:B------:R-:W1:Y:S02]  /*3b40*/  MUFU.EX2 R182, R182 ;  /* 0x000000b600b67308 */ /* 0x000e640000000800 */
[--C-:B------:R-:W-:Y:S01]  /*3b50*/  FFMA.FTZ R166, R186, c[0x0][0x29c], -R236.reuse ;  /* 0x0000a700baa67a23 */ /* 0x100fe200000108ec */
[-C--:B-----5:R-:W-:Y:S04]  /*3b60*/  HMMA.16816.F32.BF16 R52, R20, R4.reuse, R52 ;  /* 0x000000041434723c */ /* 0x0a0fe80000041834 */
[----:B------:R-:W-:Y:S02]  /*3b70*/  FSEL R164, R10, -INF , !P5 ;  /* 0xff8000000aa47808 */ /* 0x000fe40006800000 */
[----:B------:R-:W-:Y:S01]  /*3b80*/  ISETP.GT.AND P5, PT, R238, 0x1, P0 ;  /* 0x00000001ee00780c */ /* 0x000fe200007a4270 */
[----:B------:R-:W5:Y:S01]  /*3b90*/  MUFU.EX2 R166, R166 ;  /* 0x000000a600a67308 */ /* 0x000f620000000800 */
[C---:B------:R-:W-:Y:S04]  /*3ba0*/  HMMA.16816.F32.BF16 R56, R168.reuse, R4, R56 ;  /* 0x00000004a838723c */ /* 0x040fe80000041838 */
[----:B------:R-:W-:Y:S01]  /*3bb0*/  ISETP.LT.OR P5, PT, R237, 0x2, P5 ;  /* 0x00000002ed00780c */ /* 0x000fe20002fa1670 */
[----:B------:R-:W-:Y:S02]  /*3bc0*/  FFMA.FTZ R164, R164, c[0x0][0x29c], -R233 ;  /* 0x0000a700a4a47a23 */ /* 0x000fe400000108e9 */
[----:B------:R-:W-:Y:S01]  /*3bd0*/  FFMA.FTZ R5, R183, c[0x0][0x29c], -R235 ;  /* 0x0000a700b7057a23 */ /* 0x000fe200000108eb */
[-C--:B------:R-:W-:Y:S03]  /*3be0*/  HMMA.16816.F32.BF16 R60, R168, R6.reuse, R60 ;  /* 0x00000006a83c723c */ /* 0x080fe6000004183c */
[----:B------:R-:W-:Y:S01]  /*3bf0*/  MUFU.EX2 R164, R164 ;  /* 0x000000a400a47308 */ /* 0x000fe20000000800 */
[----:B------:R-:W-:Y:S02]  /*3c00*/  FSEL R181, R11, -INF , !P5 ;  /* 0xff8000000bb57808 */ /* 0x000fe40006800000 */
[----:B------:R-:W-:Y:S01]  /*3c10*/  ISETP.GT.AND P5, PT, R239, 0x20, P0 ;  /* 0x00000020ef00780c */ /* 0x000fe200007a4270 */
[----:B------:R-:W1:Y:S01]  /*3c20*/  LDSM.16.M88.4 R8, [R2+0x2000] ;  /* 0x002000000208783b */ /* 0x000e620000000200 */
[----:B------:R-:W-:Y:S04]  /*3c30*/  HMMA.16816.F32.BF16 R64, R20, R6, R64 ;  /* 0x000000061440723c */ /* 0x000fe80000041840 */
[----:B------:R-:W-:Y:S01]  /*3c40*/  ISETP.LT.OR P5, PT, R240, 0x21, P5 ;  /* 0x00000021f000780c */ /* 0x000fe20002fa1670 */
[----:B------:R-:W-:Y:S01]  /*3c50*/  FFMA.FTZ R181, R181, c[0x0][0x29c], -R233 ;  /* 0x0000a700b5b57a23 */ /* 0x000fe200000108e9 */
[----:B------:R-:W1:Y:S01]  /*3c60*/  MUFU.EX2 R5, R5 ;  /* 0x0000000500057308 */ /* 0x000e620000000800 */
[--C-:B------:R-:W-:Y:S01]  /*3c70*/  FFMA.FTZ R6, R185, c[0x0][0x29c], -R235.reuse ;  /* 0x0000a700b9067a23 */ /* 0x100fe200000108eb */
[----:B--2---:R-:W-:Y:S01]  /*3c80*/  FSEL R184, R12, -INF , !P5 ;  /* 0xff8000000cb87808 */ /* 0x004fe20006800000 */
[--C-:B------:R-:W-:Y:S01]  /*3c90*/  FFMA.FTZ R12, R34, c[0x0][0x29c], -R236.reuse ;  /* 0x0000a700220c7a23 */ /* 0x100fe200000108ec */
[----:B------:R-:W-:Y:S01]  /*3ca0*/  ISETP.GT.AND P5, PT, R239, 0x21, P0 ;  /* 0x00000021ef00780c */ /* 0x000fe200007a4270 */
[----:B------:R2:W3:Y:S01]  /*3cb0*/  LDSM.16.M88.4 R32, [R2+0x2800] ;  /* 0x002800000220783b */ /* 0x0004e20000000200 */
[----:B------:R-:W-:Y:S02]  /*3cc0*/  FFMA.FTZ R236, R242, c[0x0][0x29c], -R236 ;  /* 0x0000a700f2ec7a23 */ /* 0x000fe400000108ec */
[----:B------:R-:W-:Y:S01]  /*3cd0*/  ISETP.LT.OR P5, PT, R240, 0x22, P5 ;  /* 0x00000022f000780c */ /* 0x000fe20002fa1670 */
[----:B------:R-:W-:Y:S01]  /*3ce0*/  FFMA.FTZ R7, R184, c[0x0][0x29c], -R235 ;  /* 0x0000a700b8077a23 */ /* 0x000fe200000108eb */
[----:B------:R-:W3:Y:S02]  /*3cf0*/  MUFU.EX2 R6, R6 ;  /* 0x0000000600067308 */ /* 0x000ee40000000800 */
[----:B------:R-:W-:Y:S02]  /*3d00*/  FSEL R186, R13, -INF , !P5 ;  /* 0xff8000000dba7808 */ /* 0x000fe40006800000 */
[----:B------:R-:W-:Y:S04]  /*3d10*/  ISETP.GT.AND P5, PT, R238, 0x20, P0 ;  /* 0x00000020ee00780c */ /* 0x000fe800007a4270 */
[C---:B------:R-:W-:Y:S02]  /*3d20*/  ISETP.LT.OR P5, PT, R237.reuse, 0x21, P5 ;  /* 0x00000021ed00780c */ /* 0x040fe40002fa1670 */
[----:B------:R-:W-:Y:S02]  /*3d30*/  MUFU.EX2 R181, R181 ;  /* 0x000000b500b57308 */ /* 0x000fe40000000800 */
[----:B------:R-:W-:Y:S02]  /*3d40*/  FSEL R4, R14, -INF , !P5 ;  /* 0xff8000000e047808 */ /* 0x000fe40006800000 */
[----:B------:R-:W-:Y:S03]  /*3d50*/  ISETP.GT.AND P5, PT, R238, 0x21, P0 ;  /* 0x00000021ee00780c */ /* 0x000fe600007a4270 */
[--C-:B------:R-:W-:Y:S01]  /*3d60*/  FFMA.FTZ R4, R4, c[0x0][0x29c], -R233.reuse ;  /* 0x0000a70004047a23 */ /* 0x100fe200000108e9 */
[----:B------:R-:W-:Y:S02]  /*3d70*/  ISETP.LT.OR P5, PT, R237, 0x22, P5 ;  /* 0x00000022ed00780c */ /* 0x000fe40002fa1670 */
[----:B--2---:R2:W-:Y:S02]  /*3d80*/  MUFU.EX2 R2, R12 ;  /* 0x0000000c00027308 */ /* 0x0045e40000000800 */
[----:B------:R-:W-:Y:S01]  /*3d90*/  FSEL R167, R15, -INF , !P5 ;  /* 0xff8000000fa77808 */ /* 0x000fe20006800000 */
[-C--:B-1----:R-:W-:Y:S05]  /*3da0*/  HMMA.16816.F32.BF16 R36, R8, R16.reuse, R36 ;  /* 0x000000100824723c */ /* 0x082fea0000041824 */
[----:B------:R-:W-:Y:S01]  /*3db0*/  FFMA.FTZ R167, R167, c[0x0][0x29c], -R233 ;  /* 0x0000a700a7a77a23 */ /* 0x000fe200000108e9 */
[C---:B------:R-:W-:Y:S01]  /*3dc0*/  ISETP.GT.AND P5, PT, R239.reuse, 0x40, P0 ;  /* 0x00000040ef00780c */ /* 0x040fe200007a4270 */
[----:B------:R-:W-:Y:S03]  /*3dd0*/  MUFU.EX2 R4, R4 ;  /* 0x0000000400047308 */ /* 0x000fe60000000800 */
[----:B------:R-:W-:Y:S01]  /*3de0*/  ISETP.LT.OR P5, PT, R240, 0x41, P5 ;  /* 0x00000041f000780c */ /* 0x000fe20002fa1670 */
[C---:B---3--:R-:W-:Y:S01]  /*3df0*/  HMMA.16816.F32.BF16 R40, R32.reuse, R16, R40 ;  /* 0x000000102028723c */ /* 0x048fe20000041828 */
[----:B------:R-:W1:Y:S03]  /*3e00*/  LDS R17, [R234.X4+0x18280] ;  /* 0x01828000ea117984 */ /* 0x000e660000004800 */
[----:B------:R-:W-:Y:S02]  /*3e10*/  FSEL R24, R24, -INF , !P5 ;  /* 0xff80000018187808 */ /* 0x000fe40006800000 */
[----:B------:R-:W-:Y:S01]  /*3e20*/  MUFU.EX2 R7, R7 ;  /* 0x0000000700077308 */ /* 0x000fe20000000800 */
[----:B------:R-:W-:Y:S01]  /*3e30*/  ISETP.GT.AND P5, PT, R239, 0x41, P0 ;  /* 0x00000041ef00780c */ /* 0x000fe200007a4270 */
[--C-:B------:R-:W-:Y:S01]  /*3e40*/  FFMA.FTZ R16, R186, c[0x0][0x29c], -R235.reuse ;  /* 0x0000a700ba107a23 */ /* 0x100fe200000108eb */
[-C--:B------:R-:W-:Y:S01]  /*3e50*/  HMMA.16816.F32.BF16 R44, R32, R18.reuse, R44 ;  /* 0x00000012202c723c */ /* 0x080fe2000004182c */
[----:B--2---:R-:W2:Y:S02]  /*3e60*/  LDSM.16.M88.4 R12, [R188+0xb080] ;  /* 0x00b08000bc0c783b */ /* 0x004ea40000000200 */
[----:B------:R-:W-:Y:S01]  /*3e70*/  ISETP.LT.OR P5, PT, R240, 0x42, P5 ;  /* 0x00000042f000780c */ /* 0x000fe20002fa1670 */
[--C-:B------:R-:W-:Y:S03]  /*3e80*/  FFMA.FTZ R24, R24, c[0x0][0x29c], -R235.reuse ;  /* 0x0000a70018187a23 */ /* 0x100fe600000108eb */
[----:B------:R-:W-:Y:S01]  /*3e90*/  FSEL R25, R25, -INF , !P5 ;  /* 0xff80000019197808 */ /* 0x000fe20006800000 */
[C---:B------:R-:W-:Y:S01]  /*3ea0*/  HMMA.16816.F32.BF16 R48, R8.reuse, R18, R48 ;  /* 0x000000120830723c */ /* 0x040fe20000041830 */
[----:B------:R-:W-:Y:S03]  /*3eb0*/  MUFU.EX2 R16, R16 ;  /* 0x0000001000107308 */ /* 0x000fe60000000800 */
[----:B------:R-:W-:Y:S03]  /*3ec0*/  ISETP.GT.AND P5, PT, R239, 0x60, P0 ;  /* 0x00000060ef00780c */ /* 0x000fe600007a4270 */
[----:B------:R-:W-:Y:S01]  /*3ed0*/  FFMA.FTZ R19, R25, c[0x0][0x29c], -R235 ;  /* 0x0000a70019137a23 */ /* 0x000fe200000108eb */
[----:B------:R-:W-:Y:S03]  /*3ee0*/  ISETP.LT.OR P5, PT, R240, 0x61, P5 ;  /* 0x00000061f000780c */ /* 0x000fe60002fa1670 */
[----:B------:R-:W-:Y:S01]  /*3ef0*/  MUFU.EX2 R18, R24 ;  /* 0x0000001800127308 */ /* 0x000fe20000000800 */
[----:B------:R-:W-:Y:S02]  /*3f00*/  FSEL R28, R28, -INF , !P5 ;  /* 0xff8000001c1c7808 */ /* 0x000fe40006800000 */
[----:B------:R-:W-:Y:S04]  /*3f10*/  ISETP.GT.AND P5, PT, R239, 0x61, P0 ;  /* 0x00000061ef00780c */ /* 0x000fe800007a4270 */
[----:B------:R-:W-:Y:S03]  /*3f20*/  ISETP.LT.OR P5, PT, R240, 0x62, P5 ;  /* 0x00000062f000780c */ /* 0x000fe60002fa1670 */
[----:B------:R-:W-:Y:S01]  /*3f30*/  MUFU.EX2 R19, R19 ;  /* 0x0000001300137308 */ /* 0x000fe20000000800 */
[----:B------:R-:W-:Y:S02]  /*3f40*/  FSEL R29, R29, -INF , !P5 ;  /* 0xff8000001d1d7808 */ /* 0x000fe40006800000 */
[----:B------:R-:W-:Y:S01]  /*3f50*/  ISETP.GT.AND P5, PT, R238, 0x40, P0 ;  /* 0x00000040ee00780c */ /* 0x000fe200007a4270 */
[--C-:B-1----:R-:W-:Y:S02]  /*3f60*/  FADD.FTZ R36, R36, -R17.reuse ;  /* 0x8000001124247221 */ /* 0x102fe40000010000 */
[--C-:B------:R-:W-:Y:S01]  /*3f70*/  FADD.FTZ R48, R48, -R17.reuse ;  /* 0x8000001130307221 */ /* 0x100fe20000010000 */
[----:B------:R-:W-:Y:S01]  /*3f80*/  ISETP.LT.OR P5, PT, R237, 0x41, P5 ;  /* 0x00000041ed00780c */ /* 0x000fe20002fa1670 */
[--C-:B------:R-:W-:Y:S02]  /*3f90*/  FADD.FTZ R37, R37, -R17.reuse ;  /* 0x8000001125257221 */ /* 0x100fe40000010000 */
[----:B------:R-:W-:Y:S01]  /*3fa0*/  FADD.FTZ R49, R49, -R17 ;  /* 0x8000001131317221 */ /* 0x000fe20000010000 */
[----:B------:R-:W1:Y:S01]  /*3fb0*/  MUFU.EX2 R167, R167 ;  /* 0x000000a700a77308 */ /* 0x000e620000000800 */
[-C--:B--2---:R-:W-:Y:S03]  /*3fc0*/  HMMA.16816.F32.BF16 R52, R8, R12.reuse, R52 ;  /* 0x0000000c0834723c */ /* 0x084fe60000041834 */
[----:B------:R-:W-:Y:S01]  /*3fd0*/  FMUL.FTZ R37, R172, R37 ;  /* 0x00000025ac257220 */ /* 0x000fe20000410000 */
[----:B------:R-:W-:Y:S01]  /*3fe0*/  FSEL R26, R26, -INF , !P5 ;  /* 0xff8000001a1a7808 */ /* 0x000fe20006800000 */
[----:B----4-:R-:W-:Y:S01]  /*3ff0*/  FMUL.FTZ R49, R174, R49 ;  /* 0x00000031ae317220 */ /* 0x010fe20000410000 */
[----:B------:R-:W-:Y:S01]  /*4000*/  ISETP.GT.AND P5, PT, R238, 0x41, P0 ;  /* 0x00000041ee00780c */ /* 0x000fe200007a4270 */
[----:B------:R-:W-:Y:S01]  /*4010*/  FMUL.FTZ R36, R176, R36 ;  /* 0x00000024b0247220 */ /* 0x000fe20000410000 */
[C---:B------:R-:W-:Y:S01]  /*4020*/  HMMA.16816.F32.BF16 R56, R32.reuse, R12, R56 ;  /* 0x0000000c2038723c */ /* 0x040fe20000041838 */
[----:B------:R-:W2:Y:S01]  /*4030*/  LDS R13, [R234.X4+0x182a0] ;  /* 0x0182a000ea0d7984 */ /* 0x000ea20000004800 */
[----:B------:R-:W3:Y:S02]  /*4040*/  MUFU.EX2 R236, R236 ;  /* 0x000000ec00ec7308 */ /* 0x000ee40000000800 */
[----:B------:R-:W-:Y:S01]  /*4050*/  F2FP.BF16.PACK_AB R36, R37, R36 ;  /* 0x000000242524723e */ /* 0x000fe200000010ff */
[----:B------:R-:W-:Y:S01]  /*4060*/  FFMA.FTZ R26, R26, c[0x0][0x29c], -R233 ;  /* 0x0000a7001a1a7a23 */ /* 0x000fe200000108e9 */
[----:B------:R-:W-:Y:S01]  /*4070*/  F2FP.BF16.PACK_AB R176, R172, R176 ;  /* 0x000000b0acb0723e */ /* 0x000fe200000010ff */
[--C-:B------:R-:W-:Y:S01]  /*4080*/  FFMA.FTZ R12, R28, c[0x0][0x29c], -R235.reuse ;  /* 0x0000a7001c0c7a23 */ /* 0x100fe200000108eb */
[-C--:B------:R-:W-:Y:S03]  /*4090*/  HMMA.16816.F32.BF16 R60, R32, R14.reuse, R60 ;  /* 0x0000000e203c723c */ /* 0x080fe6000004183c */
[----:B------:R-:W-:Y:S01]  /*40a0*/  ISETP.LT.OR P5, PT, R237, 0x42, P5 ;  /* 0x00000042ed00780c */ /* 0x000fe20002fa1670 */
[----:B------:R-:W-:Y:S01]  /*40b0*/  FFMA.FTZ R235, R29, c[0x0][0x29c], -R235 ;  /* 0x0000a7001deb7a23 */ /* 0x000fe200000108eb */
[----:B------:R-:W-:Y:S01]  /*40c0*/  MUFU.EX2 R26, R26 ;  /* 0x0000001a001a7308 */ /* 0x000fe20000000800 */
[----:B------:R-:W-:Y:S01]  /*40d0*/  FMUL.FTZ R48, R173, R48 ;  /* 0x00000030ad307220 */ /* 0x000fe20000410000 */
[----:B------:R-:W-:Y:S01]  /*40e0*/  F2FP.BF16.PACK_AB R173, R174, R173 ;  /* 0x000000adaead723e */ /* 0x000fe200000010ff */
[----:B------:R-:W-:Y:S01]  /*40f0*/  HMMA.16816.F32.BF16 R64, R8, R14, R64 ;  /* 0x0000000e0840723c */ /* 0x000fe20000041840 */
[----:B------:R-:W4:Y:S03]  /*4100*/  LDS R8, [R234.X4+0x18300] ;  /* 0x01830000ea087984 */ /* 0x000f260000004800 */
[----:B------:R-:W-:Y:S01]  /*4110*/  FSEL R27, R27, -INF , !P5 ;  /* 0xff8000001b1b7808 */ /* 0x000fe20006800000 */
[----:B------:R-:W1:Y:S01]  /*4120*/  LDS R234, [R234.X4+0x18320] ;  /* 0x01832000eaea7984 */ /* 0x000e620000004800 */
[----:B------:R-:W-:Y:S01]  /*4130*/  ISETP.GT.AND P5, PT, R238, 0x60, P0 ;  /* 0x00000060ee00780c */ /* 0x000fe200007a4270 */
[----:B------:R-:W-:Y:S01]  /*4140*/  FADD.FTZ R52, R52, -R17 ;  /* 0x8000001134347221 */ /* 0x000fe20000010000 */
[----:B------:R-:W-:Y:S01]  /*4150*/  ISETP.GT.AND P0, PT, R238, 0x61, P0 ;  /* 0x00000061ee00780c */ /* 0x000fe20000704270 */
[----:B------:R-:W-:Y:S01]  /*4160*/  STS [R217+0x18480], R176 ;  /* 0x018480b0d9007388 */ /* 0x000fe20000000800 */
[C---:B------:R-:W-:Y:S01]  /*4170*/  ISETP.LT.OR P5, PT, R237.reuse, 0x61, P5 ;  /* 0x00000061ed00780c */ /* 0x040fe20002fa1670 */
[----:B------:R-:W1:Y:S01]  /*4180*/  MUFU.EX2 R12, R12 ;  /* 0x0000000c000c7308 */ /* 0x000e620000000800 */
[----:B------:R-:W-:Y:S01]  /*4190*/  ISETP.LT.OR P0, PT, R237, 0x62, P0 ;  /* 0x00000062ed00780c */ /* 0x000fe20000701670 */
[----:B------:R-:W-:Y:S01]  /*41a0*/  FFMA.FTZ R27, R27, c[0x0][0x29c], -R233 ;  /* 0x0000a7001b1b7a23 */ /* 0x000fe200000108e9 */
[----:B------:R-:W-:Y:S01]  /*41b0*/  FSEL R30, R30, -INF , !P5 ;  /* 0xff8000001e1e7808 */ /* 0x000fe20006800000 */
[----:B------:R-:W-:Y:S01]  /*41c0*/  FMUL.FTZ R52, R175, R52 ;  /* 0x00000034af347220 */ /* 0x000fe20000410000 */
[----:B------:R-:W-:Y:S01]  /*41d0*/  FSEL R31, R31, -INF , !P0 ;  /* 0xff8000001f1f7808 */ /* 0x000fe20004000000 */
[----:B------:R-:W-:Y:S01]  /*41e0*/  FADD.FTZ R53, R53, -R17 ;  /* 0x8000001135357221 */ /* 0x000fe20000010000 */
[----:B------:R-:W-:Y:S01]  /*41f0*/  F2FP.BF16.PACK_AB R175, R177, R175 ;  /* 0x000000afb1af723e */ /* 0x000fe200000010ff */
[--C-:B------:R-:W-:Y:S01]  /*4200*/  FFMA.FTZ R30, R30, c[0x0][0x29c], -R233.reuse ;  /* 0x0000a7001e1e7a23 */ /* 0x100fe200000108e9 */
[----:B------:R-:W-:Y:S01]  /*4210*/  F2FP.BF16.PACK_AB R48, R49, R48 ;  /* 0x000000303130723e */ /* 0x000fe200000010ff */
[----:B------:R-:W-:Y:S01]  /*4220*/  FFMA.FTZ R233, R31, c[0x0][0x29c], -R233 ;  /* 0x0000a7001fe97a23 */ /* 0x000fe200000108e9 */
[----:B------:R-:W-:Y:S01]  /*4230*/  MUFU.EX2 R27, R27 ;  /* 0x0000001b001b7308 */ /* 0x000fe20000000800 */
[----:B------:R-:W-:Y:S02]  /*4240*/  FMUL.FTZ R53, R177, R53 ;  /* 0x00000035b1357220 */ /* 0x000fe40000410000 */
[--C-:B--2---:R-:W-:Y:S02]  /*4250*/  FADD.FTZ R38, R38, -R13.reuse ;  /* 0x8000000d26267221 */ /* 0x104fe40000010000 */
[--C-:B------:R-:W-:Y:S01]  /*4260*/  FADD.FTZ R50, R50, -R13.reuse ;  /* 0x8000000d32327221 */ /* 0x100fe20000010000 */
[----:B------:R-:W-:Y:S01]  /*4270*/  F2FP.BF16.PACK_AB R52, R53, R52 ;  /* 0x000000343534723e */ /* 0x000fe200000010ff */
[----:B------:R-:W-:Y:S01]  /*4280*/  FMUL.FTZ R38, R3, R38 ;  /* 0x0000002603267220 */ /* 0x000fe20000410000 */
[----:B------:R-:W-:Y:S01]  /*4290*/  F2FP.BF16.PACK_AB R3, R179, R3 ;  /* 0x00000003b303723e */ /* 0x000fe200000010ff */
[----:B------:R-:W-:Y:S01]  /*42a0*/  FMUL.FTZ R50, R180, R50 ;  /* 0x00000032b4327220 */ /* 0x000fe20000410000 */
[----:B------:R-:W-:Y:S01]  /*42b0*/  F2FP.BF16.PACK_AB R180, R165, R180 ;  /* 0x000000b4a5b4723e */ /* 0x000fe200000010ff */
[--C-:B------:R-:W-:Y:S01]  /*42c0*/  FADD.FTZ R54, R54, -R13.reuse ;  /* 0x8000000d36367221 */ /* 0x100fe20000010000 */
[----:B------:R-:W-:Y:S01]  /*42d0*/  MUFU.EX2 R30, R30 ;  /* 0x0000001e001e7308 */ /* 0x000fe20000000800 */
[----:B------:R2:W-:Y:S01]  /*42e0*/  STS [R217+0x18880], R3 ;  /* 0x01888003d9007388 */ /* 0x0005e20000000800 */
[----:B------:R-:W-:Y:S02]  /*42f0*/  FADD.FTZ R66, R66, -R13 ;  /* 0x8000000d42427221 */ /* 0x000fe40000010000 */
[----:B------:R-:W-:Y:S01]  /*4300*/  FMUL.FTZ R54, R182, R54 ;  /* 0x00000036b6367220 */ /* 0x000fe20000410000 */
[----:B------:R-:W-:Y:S01]  /*4310*/  STS [R220], R173 ;  /* 0x000000addc007388 */ /* 0x000fe20000000800 */
[----:B-----5:R-:W-:Y:S01]  /*4320*/  F2FP.BF16.PACK_AB R182, R166, R182 ;  /* 0x000000b6a6b6723e */ /* 0x020fe200000010ff */
[--C-:B----4-:R-:W-:Y:S02]  /*4330*/  FADD.FTZ R40, R40, -R8.reuse ;  /* 0x8000000828287221 */ /* 0x110fe40000010000 */
[--C-:B------:R-:W-:Y:S01]  /*4340*/  FADD.FTZ R41, R41, -R8.reuse ;  /* 0x8000000829297221 */ /* 0x100fe20000010000 */
[----:B------:R-:W-:Y:S01]  /*4350*/  STS [R220+0x400], R180 ;  /* 0x000400b4dc007388 */ /* 0x000fe20000000800 */
[--C-:B------:R-:W-:Y:S01]  /*4360*/  FADD.FTZ R44, R44, -R8.reuse ;  /* 0x800000082c2c7221 */ /* 0x100fe20000010000 */
[----:B------:R-:W4:Y:S01]  /*4370*/  MUFU.EX2 R235, R235 ;  /* 0x000000eb00eb7308 */ /* 0x000f220000000800 */
[----:B------:R-:W-:Y:S01]  /*4380*/  FMUL.FTZ R40, R5, R40 ;  /* 0x0000002805287220 */ /* 0x000fe20000410000 */
[C---:B------:R-:W-:Y:S01]  /*4390*/  F2FP.BF16.PACK_AB R5, R6.reuse, R5 ;  /* 0x000000050605723e */ /* 0x040fe200000010ff */
[----:B------:R-:W-:Y:S01]  /*43a0*/  FMUL.FTZ R41, R6, R41 ;  /* 0x0000002906297220 */ /* 0x000fe20000410000 */
[----:B-1----:R-:W-:Y:S01]  /*43b0*/  F2FP.BF16.PACK_AB R6, R167, R4 ;  /* 0x00000004a706723e */ /* 0x002fe200000010ff */
[----:B------:R-:W-:Y:S01]  /*43c0*/  FMUL.FTZ R44, R7, R44 ;  /* 0x0000002c072c7220 */ /* 0x000fe20000410000 */
[----:B------:R-:W-:Y:S01]  /*43d0*/  F2FP.BF16.PACK_AB R7, R16, R7 ;  /* 0x000000071007723e */ /* 0x000fe200000010ff */
[----:B------:R-:W-:Y:S01]  /*43e0*/  STS [R217+0x19480], R5 ;  /* 0x01948005d9007388 */ /* 0x000fe20000000800 */
[----:B------:R-:W-:Y:S01]  /*43f0*/  FMUL.FTZ R66, R2, R66 ;  /* 0x0000004202427220 */ /* 0x000fe20000410000 */
[----:B---3--:R-:W-:Y:S01]  /*4400*/  F2FP.BF16.PACK_AB R2, R236, R2 ;  /* 0x00000002ec02723e */ /* 0x008fe200000010ff */
[----:B------:R-:W1:Y:S01]  /*4410*/  MUFU.EX2 R233, R233 ;  /* 0x000000e900e97308 */ /* 0x000e620000000800 */
[----:B------:R-:W-:Y:S01]  /*4420*/  FADD.FTZ R64, R64, -R17 ;  /* 0x8000001140407221 */ /* 0x000fe20000010000 */
[----:B------:R-:W-:Y:S01]  /*4430*/  F2FP.BF16.PACK_AB R40, R41, R40 ;  /* 0x000000282928723e */ /* 0x000fe200000010ff */
[--C-:B------:R-:W-:Y:S01]  /*4440*/  FADD.FTZ R56, R56, -R8.reuse ;  /* 0x8000000838387221 */ /* 0x100fe20000010000 */
[----:B--2---:R-:W-:Y:S01]  /*4450*/  F2FP.BF16.PACK_AB R3, R181, R164 ;  /* 0x000000a4b503723e */ /* 0x004fe200000010ff */
[----:B------:R-:W-:Y:S01]  /*4460*/  FMUL.FTZ R64, R178, R64 ;  /* 0x00000040b2407220 */ /* 0x000fe20000410000 */
[----:B------:R-:W-:Y:S01]  /*4470*/  F2FP.BF16.PACK_AB R178, R241, R178 ;  /* 0x000000b2f1b2723e */ /* 0x000fe200000010ff */
[----:B------:R-:W-:Y:S02]  /*4480*/  FADD.FTZ R60, R60, -R8 ;  /* 0x800000083c3c7221 */ /* 0x000fe40000010000 */
[----:B------:R2:W-:Y:S01]  /*4490*/  STS [R217+0x19880], R3 ;  /* 0x01988003d9007388 */ /* 0x0005e20000000800 */
[----:B------:R-:W-:Y:S01]  /*44a0*/  FMUL.FTZ R56, R18, R56 ;  /* 0x0000003812387220 */ /* 0x000fe20000410000 */
[----:B------:R-:W-:Y:S01]  /*44b0*/  F2FP.BF16.PACK_AB R18, R19, R18 ;  /* 0x000000121312723e */ /* 0x000fe200000010ff */
[----:B------:R-:W-:Y:S01]  /*44c0*/  FMUL.FTZ R60, R12, R60 ;  /* 0x0000003c0c3c7220 */ /* 0x000fe20000410000 */
[----:B------:R-:W-:Y:S01]  /*44d0*/  STS [R220+0x1000], R7 ;  /* 0x00100007dc007388 */ /* 0x000fe20000000800 */
[----:B----4-:R-:W-:Y:S01]  /*44e0*/  F2FP.BF16.PACK_AB R12, R235, R12 ;  /* 0x0000000ceb0c723e */ /* 0x010fe200000010ff */
[--C-:B------:R-:W-:Y:S02]  /*44f0*/  FADD.FTZ R39, R39, -R13.reuse ;  /* 0x8000000d27277221 */ /* 0x100fe40000010000 */
[----:B------:R-:W-:Y:S01]  /*4500*/  STS [R220+0x1400], R6 ;  /* 0x00140006dc007388 */ /* 0x000fe20000000800 */
[--C-:B------:R-:W-:Y:S02]  /*4510*/  FADD.FTZ R51, R51, -R13.reuse ;  /* 0x8000000d33337221 */ /* 0x100fe40000010000 */
[----:B------:R-:W-:Y:S01]  /*4520*/  FMUL.FTZ R39, R179, R39 ;  /* 0x00000027b3277220 */ /* 0x000fe20000410000 */
[----:B------:R-:W-:Y:S01]  /*4530*/  STS [R217+0x1a480], R175 ;  /* 0x01a480afd9007388 */ /* 0x000fe20000000800 */
[----:B------:R-:W-:Y:S02]  /*4540*/  FMUL.FTZ R51, R165, R51 ;  /* 0x00000033a5337220 */ /* 0x000fe40000410000 */
[--C-:B------:R-:W-:Y:S01]  /*4550*/  FADD.FTZ R43, R43, -R234.reuse ;  /* 0x800000ea2b2b7221 */ /* 0x100fe20000010000 */
[----:B------:R-:W-:Y:S01]  /*4560*/  STS [R217+0x1a880], R182 ;  /* 0x01a880b6d9007388 */ /* 0x000fe20000000800 */
[----:B------:R-:W-:Y:S01]  /*4570*/  FADD.FTZ R42, R42, -R234 ;  /* 0x800000ea2a2a7221 */ /* 0x000fe20000010000 */
[----:B------:R-:W-:Y:S01]  /*4580*/  F2FP.BF16.PACK_AB R38, R39, R38 ;  /* 0x000000262726723e */ /* 0x000fe200000010ff */
[----:B------:R-:W-:Y:S01]  /*4590*/  FADD.FTZ R45, R45, -R8 ;  /* 0x800000082d2d7221 */ /* 0x000fe20000010000 */
[----:B------:R1:W-:Y:S01]  /*45a0*/  STS [R220+0x2400], R2 ;  /* 0x00240002dc007388 */ /* 0x0003e20000000800 */
[----:B------:R-:W-:Y:S01]  /*45b0*/  FMUL.FTZ R43, R181, R43 ;  /* 0x0000002bb52b7220 */ /* 0x000fe20000410000 */
[----:B------:R-:W-:Y:S01]  /*45c0*/  F2FP.BF16.PACK_AB R50, R51, R50 ;  /* 0x000000323332723e */ /* 0x000fe200000010ff */
[----:B------:R-:W-:Y:S01]  /*45d0*/  FMUL.FTZ R42, R164, R42 ;  /* 0x0000002aa42a7220 */ /* 0x000fe20000410000 */
[----:B------:R-:W-:Y:S01]  /*45e0*/  STS [R220+0x2000], R178 ;  /* 0x002000b2dc007388 */ /* 0x000fe20000000800 */
[----:B--2---:R-:W-:Y:S01]  /*45f0*/  F2FP.BF16.PACK_AB R3, R27, R26 ;  /* 0x0000001a1b03723e */ /* 0x004fe200000010ff */
[--C-:B------:R-:W-:Y:S02]  /*4600*/  FADD.FTZ R46, R46, -R234.reuse ;  /* 0x800000ea2e2e7221 */ /* 0x100fe40000010000 */
[----:B------:R-:W-:Y:S01]  /*4610*/  STS [R217+0x1b480], R18 ;  /* 0x01b48012d9007388 */ /* 0x000fe20000000800 */
[----:B------:R-:W-:Y:S01]  /*4620*/  FADD.FTZ R47, R47, -R234 ;  /* 0x800000ea2f2f7221 */ /* 0x000fe20000010000 */
[----:B------:R-:W-:Y:S01]  /*4630*/  F2FP.BF16.PACK_AB R42, R43, R42 ;  /* 0x0000002a2b2a723e */ /* 0x000fe200000010ff */
[----:B------:R-:W-:Y:S01]  /*4640*/  FADD.FTZ R55, R55, -R13 ;  /* 0x8000000d37377221 */ /* 0x000fe20000010000 */
[----:B------:R-:W-:Y:S01]  /*4650*/  STS [R217+0x1b880], R3 ;  /* 0x01b88003d9007388 */ /* 0x000fe20000000800 */
[----:B------:R-:W-:Y:S02]  /*4660*/  FMUL.FTZ R45, R16, R45 ;  /* 0x0000002d102d7220 */ /* 0x000fe40000410000 */
[----:B------:R-:W-:Y:S01]  /*4670*/  FMUL.FTZ R46, R4, R46 ;  /* 0x0000002e042e7220 */ /* 0x000fe20000410000 */
[----:B------:R-:W-:Y:S01]  /*4680*/  STS [R220+0x3000], R12 ;  /* 0x0030000cdc007388 */ /* 0x000fe20000000800 */
[----:B------:R-:W-:Y:S01]  /*4690*/  FMUL.FTZ R47, R167, R47 ;  /* 0x0000002fa72f7220 */ /* 0x000fe20000410000 */
[----:B------:R-:W-:Y:S01]  /*46a0*/  F2FP.BF16.PACK_AB R44, R45, R44 ;  /* 0x0000002c2d2c723e */ /* 0x000fe200000010ff */
[----:B------:R-:W-:Y:S02]  /*46b0*/  FADD.FTZ R65, R65, -R17 ;  /* 0x8000001141417221 */ /* 0x000fe40000010000 */
[----:B------:R-:W-:Y:S01]  /*46c0*/  FMUL.FTZ R55, R166, R55 ;  /* 0x00000037a6377220 */ /* 0x000fe20000410000 */
[----:B------:R-:W-:Y:S01]  /*46d0*/  F2FP.BF16.PACK_AB R46, R47, R46 ;  /* 0x0000002e2f2e723e */ /* 0x000fe200000010ff */
[----:B------:R-:W-:Y:S01]  /*46e0*/  FMUL.FTZ R65, R241, R65 ;  /* 0x00000041f1417220 */ /* 0x000fe20000410000 */
[----:B-1----:R-:W-:Y:S01]  /*46f0*/  F2FP.BF16.PACK_AB R2, R233, R30 ;  /* 0x0000001ee902723e */ /* 0x002fe200000010ff */
[----:B------:R-:W-:Y:S01]  /*4700*/  FADD.FTZ R67, R67, -R13 ;  /* 0x8000000d43437221 */ /* 0x000fe20000010000 */
[----:B------:R-:W-:Y:S01]  /*4710*/  F2FP.BF16.PACK_AB R54, R55, R54 ;  /* 0x000000363736723e */ /* 0x000fe200000010ff */
[----:B------:R-:W-:Y:S01]  /*4720*/  FADD.FTZ R57, R57, -R8 ;  /* 0x8000000839397221 */ /* 0x000fe20000010000 */
[----:B------:R-:W-:Y:S01]  /*4730*/  F2FP.BF16.PACK_AB R64, R65, R64 ;  /* 0x000000404140723e */ /* 0x000fe200000010ff */
[----:B------:R1:W-:Y:S01]  /*4740*/  STS [R220+0x3400], R2 ;  /* 0x00340002dc007388 */ /* 0x0003e20000000800 */
[--C-:B------:R-:W-:Y:S02]  /*4750*/  FADD.FTZ R58, R58, -R234.reuse ;  /* 0x800000ea3a3a7221 */ /* 0x100fe40000010000 */
[----:B------:R-:W-:Y:S01]  /*4760*/  FADD.FTZ R59, R59, -R234 ;  /* 0x800000ea3b3b7221 */ /* 0x000fe20000010000 */
[----:B------:R-:W-:Y:S01]  /*4770*/  BAR.SYNC.DEFER_BLOCKING 0x0 ;  /* 0x0000000000007b1d */ /* 0x000fe20000010000 */
[----:B------:R-:W-:Y:S02]  /*4780*/  FMUL.FTZ R67, R236, R67 ;  /* 0x00000043ec437220 */ /* 0x000fe40000410000 */
[----:B------:R-:W-:Y:S02]  /*4790*/  FADD.FTZ R61, R61, -R8 ;  /* 0x800000083d3d7221 */ /* 0x000fe40000010000 */
[----:B------:R-:W-:Y:S01]  /*47a0*/  FMUL.FTZ R57, R19, R57 ;  /* 0x0000003913397220 */ /* 0x000fe20000410000 */
[----:B------:R-:W-:Y:S01]  /*47b0*/  F2FP.BF16.PACK_AB R66, R67, R66 ;  /* 0x000000424342723e */ /* 0x000fe200000010ff */
[----:B------:R-:W-:Y:S02]  /*47c0*/  FMUL.FTZ R58, R26, R58 ;  /* 0x0000003a1a3a7220 */ /* 0x000fe40000410000 */
[----:B------:R-:W-:Y:S01]  /*47d0*/  FMUL.FTZ R59, R27, R59 ;  /* 0x0000003b1b3b7220 */ /* 0x000fe20000410000 */
[----:B------:R-:W-:Y:S01]  /*47e0*/  F2FP.BF16.PACK_AB R56, R57, R56 ;  /* 0x000000383938723e */ /* 0x000fe200000010ff */
[--C-:B------:R-:W-:Y:S02]  /*47f0*/  FADD.FTZ R62, R62, -R234.reuse ;  /* 0x800000ea3e3e7221 */ /* 0x100fe40000010000 */
[----:B------:R-:W-:Y:S01]  /*4800*/  FADD.FTZ R63, R63, -R234 ;  /* 0x800000ea3f3f7221 */ /* 0x000fe20000010000 */
[----:B------:R-:W-:Y:S01]  /*4810*/  F2FP.BF16.PACK_AB R58, R59, R58 ;  /* 0x0000003a3b3a723e */ /* 0x000fe200000010ff */
[----:B------:R-:W-:Y:S02]  /*4820*/  FMUL.FTZ R62, R30, R62 ;  /* 0x0000003e1e3e7220 */ /* 0x000fe40000410000 */
[----:B------:R-:W-:Y:S02]  /*4830*/  FMUL.FTZ R61, R235, R61 ;  /* 0x0000003deb3d7220 */ /* 0x000fe40000410000 */
[----:B------:R-:W-:Y:S02]  /*4840*/  FMUL.FTZ R63, R233, R63 ;  /* 0x0000003fe93f7220 */ /* 0x000fe40000410000 */
[----:B-1----:R-:W-:Y:S01]  /*4850*/  IMAD.U32 R2, RZ, RZ, UR4 ;  /* 0x00000004ff027e24 */ /* 0x002fe2000f8e00ff */
[----:B------:R-:W-:Y:S01]  /*4860*/  F2FP.BF16.PACK_AB R60, R61, R60 ;  /* 0x0000003c3d3c723e */ /* 0x000fe200000010ff */
[----:B------:R-:W-:Y:S02]  /*4870*/  STS [R217+0x1c480], R36 ;  /* 0x01c48024d9007388 */ /* 0x000fe40000000800 */
[----:B------:R-:W-:Y:S01]  /*4880*/  IMAD R2, R2, 0x1800, R198 ;  /* 0x0000180002027824 */ /* 0x000fe200078e02c6 */
[----:B------:R-:W-:Y:S01]  /*4890*/  F2FP.BF16.PACK_AB R62, R63, R62 ;  /* 0x0000003e3f3e723e */ /* 0x000fe200000010ff */
        /* <DEDUP_REMOVED lines=15> */
[----:B------:R-:W-:Y:S01]  /*4990*/  LDSM.16.MT88.4 R4, [R195+0x18480] ;  /* 0x01848000c304783b */ /* 0x000fe20000004200 */
[----:B-1----:R-:W-:Y:S07]  /*49a0*/  IMAD.SHL.U32 R64, R2, 0x2, RZ ;  /* 0x0000000202407824 */ /* 0x002fee00078e00ff */
        /* <DEDUP_REMOVED lines=59> */
[----:B------:R2:W1:Y:S06]  /*4d60*/  LDSM.16.M88.4 R20, [R193] ;  /* 0x00000000c114783b */ /* 0x00046c0000000200 */
[----:B------:R-:W-:Y:S01]  /*4d70*/  IADD3 R5, R232, 0x2, RZ ;  /* 0x00000002e8057810 */ /* 0x000fe20007ffe0ff */
[----:B------:R-:W-:Y:S01]  /*4d80*/  HMMA.16816.F32.BF16 R112, R12, R30, R112 ;  /* 0x0000001e0c70723c */ /* 0x000fe20000041870 */
[----:B------:R2:W1:Y:S03]  /*4d90*/  LDSM.16.MT88.2 R30, [R194+0x4000] ;  /* 0x00400000c21e783b */ /* 0x0004660000004100 */
[----:B------:R-:W-:Y:S03]  /*4da0*/  ISETP.GE.AND P0, PT, R5, R206, PT ;  /* 0x000000ce0500720c */ /* 0x000fe60003f06270 */
[----:B------:R2:W1:Y:S01]  /*4db0*/  LDSM.16.M88.4 R24, [R193+0x1000] ;  /* 0x00100000c118783b */ /* 0x0004620000000200 */
        /* <DEDUP_REMOVED lines=16> */
[C---:B-12-45:R-:W-:Y:S01]  /*4ec0*/  IMAD.SHL.U32 R9, R5.reuse, 0x40, RZ ;  /* 0x0000004005097824 */ /* 0x076fe200078e00ff */
[----:B------:R-:W-:Y:S01]  /*4ed0*/  SHF.R.S32.HI R6, RZ, 0x1f, R5 ;  /* 0x0000001fff067819 */ /* 0x000fe20000011405 */
[----:B------:R-:W1:Y:S03]  /*4ee0*/  S2R R7, SR_CTAID.Y ;  /* 0x0000000000077919 */ /* 0x000e660000002600 */
[----:B------:R-:W-:Y:S01]  /*4ef0*/  SHF.R.S32.HI R8, RZ, 0x1f, R9 ;  /* 0x0000001fff087819 */ /* 0x000fe20000011409 */
[----:B------:R-:W-:Y:S04]  /*4f00*/  IMAD R6, R6, c[0x0][0x208], RZ ;  /* 0x0000820006067a24 */ /* 0x000fe800078e02ff */
[----:B------:R-:W-:Y:S01]  /*4f10*/  IMAD R6, R5, c[0x0][0x20c], R6 ;  /* 0x0000830005067a24 */ /* 0x000fe200078e0206 */
[----:B-1----:R-:W-:Y:S01]  /*4f20*/  SHF.R.S32.HI R4, RZ, 0x1f, R7 ;  /* 0x0000001fff047819 */ /* 0x002fe20000011407 */
[C---:B------:R-:W-:Y:S04]  /*4f30*/  IMAD.WIDE.U32 R10, R7.reuse, c[0x0][0x288], R222 ;  /* 0x0000a200070a7a25 */ /* 0x040fe800078e00de */
[----:B------:R-:W-:Y:S04]  /*4f40*/  IMAD R4, R4, c[0x0][0x288], RZ ;  /* 0x0000a20004047a24 */ /* 0x000fe800078e02ff */
[----:B------:R-:W-:Y:S01]  /*4f50*/  IMAD R4, R7, c[0x0][0x28c], R4 ;  /* 0x0000a30007047a24 */ /* 0x000fe200078e0204 */
[C---:B------:R-:W-:Y:S02]  /*4f60*/  IADD3 R7, P5, P0, R9.reuse, UR10, R10 ;  /* 0x0000000a09077c10 */ /* 0x040fe4000f8be00a */
[----:B------:R-:W-:Y:S01]  /*4f70*/  IADD3 R9, -R9, c[0x0][0x168], RZ ;  /* 0x00005a0009097a10 */ /* 0x000fe20007ffe1ff */
[----:B------:R-:W-:Y:S02]  /*4f80*/  IMAD.IADD R4, R11, 0x1, R4 ;  /* 0x000000010b047824 */ /* 0x000fe400078e0204 */
[----:B------:R-:W-:Y:S03]  /*4f90*/  IMAD.WIDE.U32 R10, R5, c[0x0][0x208], RZ ;  /* 0x00008200050a7a25 */ /* 0x000fe600078e00ff */
[----:B------:R-:W-:Y:S01]  /*4fa0*/  IADD3.X R4, R8, UR9, R4, P5, P0 ;  /* 0x0000000908047c10 */ /* 0x000fe2000afe0404 */
[----:B------:R-:W-:Y:S01]  /*4fb0*/  IMAD.IADD R6, R11, 0x1, R6 ;  /* 0x000000010b067824 */ /* 0x000fe200078e0206 */
[C---:B------:R-:W-:Y:S02]  /*4fc0*/  LEA R5, P0, R10.reuse, R214, 0x6 ;  /* 0x000000d60a057211 */ /* 0x040fe400078030ff */
[-C--:B------:R-:W-:Y:S02]  /*4fd0*/  ISETP.LE.OR P5, PT, R9, R212.reuse, !P4 ;  /* 0x000000d40900720c */ /* 0x080fe400067a3670 */
[----:B------:R-:W-:Y:S01]  /*4fe0*/  LEA.HI.X R8, R10, R211, R6, 0x6, P0 ;  /* 0x000000d30a087211 */ /* 0x000fe200000f3406 */
[----:B------:R-:W-:Y:S01]  /*4ff0*/  IMAD.U32 R6, RZ, RZ, UR18 ;  /* 0x00000012ff067e24 */ /* 0x000fe2000f8e00ff */
[C---:B------:R-:W-:Y:S03]  /*5000*/  LEA R10, P0, R5.reuse, c[0x0][0x1f0], 0x1 ;  /* 0x00007c00050a7a11 */ /* 0x040fe600078008ff */
[----:B------:R-:W-:Y:S01]  /*5010*/  IMAD R6, R6, 0x3000, R207 ;  /* 0x0000300006067824 */ /* 0x000fe200078e02cf */
[----:B------:R-:W-:Y:S02]  /*5020*/  LEA.HI.X R11, R5, c[0x0][0x1f4], R8, 0x1, P0 ;  /* 0x00007d00050b7a11 */ /* 0x000fe400000f0c08 */
[C---:B------:R-:W-:Y:S03]  /*5030*/  LEA R12, P0, R7.reuse, c[0x0][0x280], 0x2 ;  /* 0x0000a000070c7a11 */ /* 0x040fe600078010ff */
[----:B------:R-:W-:Y:S01]  /*5040*/  @!PT LDS RZ, [RZ] ;  /* 0x00000000fffff984 */ /* 0x000fe20000000800 */
[----:B------:R-:W-:Y:S01]  /*5050*/  @!PT LDS RZ, [RZ] ;  /* 0x00000000fffff984 */ /* 0x000fe20000000800 */
[----:B------:R-:W-:Y:S01]  /*5060*/  @!PT LDS RZ, [RZ] ;  /* 0x00000000fffff984 */ /* 0x000fe20000000800 */
[----:B------:R1:W-:Y:S01]  /*5070*/  LDGSTS.E.BYPASS.LTC128B.128 [R6], [R10.64], !P5 ;  /* 0x000000000a067fae */ /* 0x0003e2000e901d50 */
[----:B------:R-:W-:Y:S01]  /*5080*/  LEA.HI.X R13, R7, c[0x0][0x284], R4, 0x2, P0 ;  /* 0x0000a100070d7a11 */ /* 0x000fe200000f1404 */
[----:B------:R-:W-:Y:S01]  /*5090*/  IMAD.U32 R4, RZ, RZ, UR18 ;  /* 0x00000012ff047e24 */ /* 0x000fe2000f8e00ff */
[CC--:B------:R-:W-:Y:S02]  /*50a0*/  ISETP.LE.OR P0, PT, R9.reuse, R212.reuse, !P3 ;  /* 0x000000d40900720c */ /* 0x0c0fe40005f03670 */
[----:B------:R-:W-:Y:S01]  /*50b0*/  ISETP.LE.OR P5, PT, R9, R212, !P2 ;  /* 0x000000d40900720c */ /* 0x000fe200057a3670 */
[----:B------:R-:W-:Y:S04]  /*50c0*/  @!P1 IMAD R4, R4, 0x40, R222 ;  /* 0x0000004004049824 */ /* 0x000fe800078e02de */
[----:B------:R-:W-:Y:S06]  /*50d0*/  @!P1 IMAD.SHL.U32 R4, R4, 0x4, RZ ;  /* 0x0000000404049824 */ /* 0x000fec00078e00ff */
[----:B------:R1:W-:Y:S05]  /*50e0*/  LDGSTS.E.BYPASS.LTC128B.128 [R6+0x1000], [R10.64+0x40], !P0 ;  /* 0x010000400a067fae */ /* 0x0003ea000c101d50 */
[----:B------:R1:W-:Y:S05]  /*50f0*/  LDGSTS.E.BYPASS.LTC128B.128 [R6+0x2000], [R10.64+0x80], !P5 ;  /* 0x020000800a067fae */ /* 0x0003ea000e901d50 */
[----:B------:R1:W-:Y:S02]  /*5100*/  @!P1 LDGSTS.E.BYPASS.LTC128B.128 [R4+0x18280], [R12.64] ;  /* 0x182800000c049fae */ /* 0x0003e4000b901d50 */
.L_x_841:
[-C--:B-12-45:R-:W-:Y:S01]  /*5110*/  HMMA.16816.F32.BF16 R4, R20, R2.reuse, RZ ;  /* 0x000000021404723c */ /* 0x0b6fe200000418ff */
[----:B------:R-:W-:Y:S01]  /*5120*/  LDSM.16.M88.4 R36, [R191] ;  /* 0x00000000bf24783b */ /* 0x000fe20000000200 */
[----:B------:R-:W-:Y:S02]  /*5130*/  UIADD3 UR13, UR4, 0x1, URZ ;  /* 0x00000001040d7890 */ /* 0x000fe4000fffe03f */
[----:B------:R-:W-:Y:S01]  /*5140*/  IMAD R232, R232, 0x1800, RZ ;  /* 0x00001800e8e87824 */ /* 0x000fe200078e02ff */
[----:B------:R-:W-:Y:S01]  /*5150*/  LDSM.16.M88.4 R40, [R191+0x1000] ;  /* 0x00100000bf28783b */ /* 0x000fe20000000200 */
[----:B------:R-:W-:Y:S02]  /*5160*/  UISETP.GE.AND UP2, UPT, UR4, 0x1, UPT ;  /* 0x000000010400788c */ /* 0x000fe4000bf46270 */
[C---:B------:R-:W-:Y:S01]  /*5170*/  HMMA.16816.F32.BF16 R8, R24.reuse, R2, RZ ;  /* 0x000000021808723c */ /* 0x040fe200000418ff */
[----:B------:R-:W1:Y:S01]  /*5180*/  LDSM.16.MT88.2 R2, [R194+0x800] ;  /* 0x00080000c202783b */ /* 0x000e620000004100 */
[----:B------:R-:W-:Y:S02]  /*5190*/  UIADD3 UR12, UR19, 0x1, URZ ;  /* 0x00000001130c7890 */ /* 0x000fe4000fffe03f */
[----:B------:R-:W-:Y:S01]  /*51a0*/  UISETP.GE.AND UP1, UPT, UR19, 0x1, UPT ;  /* 0x000000011300788c */ /* 0x000fe2000bf26270 */
[----:B------:R-:W-:Y:S01]  /*51b0*/  LDSM.16.M88.4 R56, [R193+0x2000] ;  /* 0x00200000c138783b */ /* 0x000fe20000000200 */
[----:B------:R-:W-:Y:S02]  /*51c0*/  UIADD3 UR7, UR18, 0x1, URZ ;  /* 0x0000000112077890 */ /* 0x000fe4000fffe03f */
[-C--:B------:R-:W-:Y:S01]  /*51d0*/  HMMA.16816.F32.BF16 R12, R24, R28.reuse, RZ ;  /* 0x0000001c180c723c */ /* 0x080fe200000418ff */
[----:B------:R-:W-:Y:S01]  /*51e0*/  LDSM.16.M88.4 R60, [R191+0x3000] ;  /* 0x00300000bf3c783b */ /* 0x000fe20000000200 */
[----:B------:R-:W-:Y:S02]  /*51f0*/  UISETP.GE.AND UP0, UPT, UR18, 0x1, UPT ;  /* 0x000000011200788c */ /* 0x000fe4000bf06270 */
[----:B------:R-:W-:Y:S01]  /*5200*/  USEL UR4, UR13, URZ, !UP2 ;  /* 0x0000003f0d047287 */ /* 0x000fe2000d000000 */
[----:B------:R-:W0:Y:S01]  /*5210*/  LDGDEPBAR ;  /* 0x00000000000079af */ /* 0x000e220000000000 */
[----:B------:R-:W-:Y:S02]  /*5220*/  USEL UR19, UR12, URZ, !UP1 ;  /* 0x0000003f0c137287 */ /* 0x000fe4000c800000 */
[C---:B------:R-:W-:Y:S01]  /*5230*/  HMMA.16816.F32.BF16 R16, R20.reuse, R28, RZ ;  /* 0x0000001c1410723c */ /* 0x040fe200000418ff */
[----:B------:R-:W2:Y:S01]  /*5240*/  LDSM.16.MT88.2 R28, [R194+0x2800] ;  /* 0x00280000c21c783b */ /* 0x000ea20000004100 */
[----:B------:R-:W-:Y:S06]  /*5250*/  USEL UR18, UR7, URZ, !UP0 ;  /* 0x0000003f07127287 */ /* 0x000fec000c000000 */
[-C--:B------:R-:W-:Y:S08]  /*5260*/  HMMA.16816.F32.BF16 R20, R20, R30.reuse, RZ ;  /* 0x0000001e1414723c */ /* 0x080ff000000418ff */
[----:B------:R-:W-:Y:S01]  /*5270*/  HMMA.16816.F32.BF16 R24, R24, R30, RZ ;  /* 0x0000001e1818723c */ /* 0x000fe200000418ff */
[----:B------:R-:W3:Y:S07]  /*5280*/  LDSM.16.MT88.2 R30, [R194+0x4800] ;  /* 0x00480000c21e783b */ /* 0x000eee0000004100 */
[-C--:B------:R-:W-:Y:S08]  /*5290*/  HMMA.16816.F32.BF16 R4, R32, R44.reuse, R4 ;  /* 0x0000002c2004723c */ /* 0x080ff00000041804 */
[C---:B------:R-:W-:Y:S01]  /*52a0*/  HMMA.16816.F32.BF16 R8, R48.reuse, R44, R8 ;  /* 0x0000002c3008723c */ /* 0x040fe20000041808 */
[----:B------:R-:W-:Y:S07]  /*52b0*/  LDSM.16.M88.4 R44, [R190] ;  /* 0x00000000be2c783b */ /* 0x000fee0000000200 */
[-C--:B------:R-:W-:Y:S08]  /*52c0*/  HMMA.16816.F32.BF16 R12, R48, R52.reuse, R12 ;  /* 0x00000034300c723c */ /* 0x080ff0000004180c */
[C---:B------:R-:W-:Y:S01]  /*52d0*/  HMMA.16816.F32.BF16 R16, R32.reuse, R52, R16 ;  /* 0x000000342010723c */ /* 0x040fe20000041810 */
[----:B------:R-:W4:Y:S07]  /*52e0*/  LDSM.16.MT88.2 R52, [R194+0xc00] ;  /* 0x000c0000c234783b */ /* 0x000f2e0000004100 */
[-C--:B------:R-:W-:Y:S01]  /*52f0*/  HMMA.16816.F32.BF16 R20, R32, R54.reuse, R20 ;  /* 0x000000362014723c */ /* 0x080fe20000041814 */
[----:B------:R-:W5:Y:S07]  /*5300*/  LDSM.16.M88.4 R32, [R190+0x1000] ;  /* 0x00100000be20783b */ /* 0x000f6e0000000200 */
[----:B------:R-:W-:Y:S01]  /*5310*/  HMMA.16816.F32.BF16 R24, R48, R54, R24 ;  /* 0x000000363018723c */ /* 0x000fe20000041818 */
[----:B------:R-:W4:Y:S04]  /*5320*/  LDSM.16.MT88.2 R48, [R194+0x2c00] ;  /* 0x002c0000c230783b */ /* 0x000f280000004100 */
[----:B------:R-:W4:Y:S03]  /*5330*/  LDSM.16.MT88.2 R50, [R194+0x4c00] ;  /* 0x004c0000c232783b */ /* 0x000f260000004100 */
[-C--:B-1----:R-:W-:Y:S08]  /*5340*/  HMMA.16816.F32.BF16 R4, R36, R2.reuse, R4 ;  /* 0x000000022404723c */ /* 0x082ff00000041804 */
[C---:B------:R-:W-:Y:S01]  /*5350*/  HMMA.16816.F32.BF16 R8, R40.reuse, R2, R8 ;  /* 0x000000022808723c */ /* 0x040fe20000041808 */
[----:B------:R-:W1:Y:S07]  /*5360*/  LDSM.16.MT88.2 R2, [R194+0x1000] ;  /* 0x00100000c202783b */ /* 0x000e6e0000004100 */
[-C--:B--2---:R-:W-:Y:S08]  /*5370*/  HMMA.16816.F32.BF16 R12, R40, R28.reuse, R12 ;  /* 0x0000001c280c723c */ /* 0x084ff0000004180c */
[C---:B------:R-:W-:Y:S01]  /*5380*/  HMMA.16816.F32.BF16 R16, R36.reuse, R28, R16 ;  /* 0x0000001c2410723c */ /* 0x040fe20000041810 */
[----:B------:R-:W-:Y:S07]  /*5390*/  LDSM.16.MT88.2 R28, [R194+0x3000] ;  /* 0x00300000c21c783b */ /* 0x000fee0000004100 */
[-C--:B---3--:R-:W-:Y:S01]  /*53a0*/  HMMA.16816.F32.BF16 R20, R36, R30.reuse, R20 ;  /* 0x0000001e2414723c */ /* 0x088fe20000041814 */
[----:B------:R-:W2:Y:S07]  /*53b0*/  LDSM.16.M88.4 R36, [R193+0x3000] ;  /* 0x00300000c124783b */ /* 0x000eae0000000200 */
[----:B------:R-:W-:Y:S01]  /*53c0*/  HMMA.16816.F32.BF16 R24, R40, R30, R24 ;  /* 0x0000001e2818723c */ /* 0x000fe20000041818 */
[----:B------:R-:W3:Y:S04]  /*53d0*/  LDSM.16.MT88.2 R30, [R194+0x5000] ;  /* 0x00500000c21e783b */ /* 0x000ee80000004100 */
[----:B------:R-:W-:Y:S03]  /*53e0*/  LDSM.16.M88.4 R40, [R192+0x2000] ;  /* 0x00200000c028783b */ /* 0x000fe60000000200 */
[-C--:B----4-:R-:W-:Y:S08]  /*53f0*/  HMMA.16816.F32.BF16 R4, R44, R52.reuse, R4 ;  /* 0x000000342c04723c */ /* 0x090ff00000041804 */
[C---:B-----5:R-:W-:Y:S01]  /*5400*/  HMMA.16816.F32.BF16 R8, R32.reuse, R52, R8 ;  /* 0x000000342008723c */ /* 0x060fe20000041808 */
[----:B------:R-:W-:Y:S07]  /*5410*/  LDSM.16.M88.4 R52, [R192+0x3000] ;  /* 0x00300000c034783b */ /* 0x000fee0000000200 */
[-C--:B------:R-:W-:Y:S08]  /*5420*/  HMMA.16816.F32.BF16 R12, R32, R48.reuse, R12 ;  /* 0x00000030200c723c */ /* 0x080ff0000004180c */
[C---:B------:R-:W-:Y:S08]  /*5430*/  HMMA.16816.F32.BF16 R16, R44.reuse, R48, R16 ;  /* 0x000000302c10723c */ /* 0x040ff00000041810 */
[-C--:B------:R-:W-:Y:S01]  /*5440*/  HMMA.16816.F32.BF16 R20, R44, R50.reuse, R20 ;  /* 0x000000322c14723c */ /* 0x080fe20000041814 */
[----:B------:R-:W4:Y:S07]  /*5450*/  LDSM.16.MT88.2 R44, [R194+0x1400] ;  /* 0x00140000c22c783b */ /* 0x000f2e0000004100 */
[----:B------:R-:W-:Y:S01]  /*5460*/  HMMA.16816.F32.BF16 R24, R32, R50, R24 ;  /* 0x000000322018723c */ /* 0x000fe20000041818 */
[----:B------:R-:W5:Y:S04]  /*5470*/  LDSM.16.MT88.2 R32, [R194+0x3400] ;  /* 0x00340000c220783b */ /* 0x000f680000004100 */
[----:B------:R-:W4:Y:S03]  /*5480*/  LDSM.16.MT88.2 R34, [R194+0x5400] ;  /* 0x00540000c222783b */ /* 0x000f260000004100 */
[-C--:B-1----:R-:W-:Y:S01]  /*5490*/  HMMA.16816.F32.BF16 R4, R56, R2.reuse, R4 ;  /* 0x000000023804723c */ /* 0x082fe20000041804 */
[----:B------:R-:W-:Y:S07]  /*54a0*/  LDSM.16.M88.4 R48, [R191+0x2000] ;  /* 0x00200000bf30783b */ /* 0x000fee0000000200 */
[C---:B--2---:R-:W-:Y:S01]  /*54b0*/  HMMA.16816.F32.BF16 R8, R36.reuse, R2, R8 ;  /* 0x000000022408723c */ /* 0x044fe20000041808 */
[----:B------:R-:W1:Y:S07]  /*54c0*/  LDSM.16.MT88.2 R2, [R194+0x1800] ;  /* 0x00180000c202783b */ /* 0x000e6e0000004100 */
[-C--:B------:R-:W-:Y:S08]  /*54d0*/  HMMA.16816.F32.BF16 R12, R36, R28.reuse, R12 ;  /* 0x0000001c240c723c */ /* 0x080ff0000004180c */
[C---:B------:R-:W-:Y:S01]  /*54e0*/  HMMA.16816.F32.BF16 R16, R56.reuse, R28, R16 ;  /* 0x0000001c3810723c */ /* 0x040fe20000041810 */
[----:B------:R-:W2:Y:S07]  /*54f0*/  LDSM.16.MT88.2 R28, [R194+0x3800] ;  /* 0x00380000c21c783b */ /* 0x000eae0000004100 */
[-C--:B---3--:R-:W-:Y:S08]  /*5500*/  HMMA.16816.F32.BF16 R20, R56, R30.reuse, R20 ;  /* 0x0000001e3814723c */ /* 0x088ff00000041814 */
[----:B------:R-:W-:Y:S01]  /*5510*/  HMMA.16816.F32.BF16 R24, R36, R30, R24 ;  /* 0x0000001e2418723c */ /* 0x000fe20000041818 */
[----:B------:R-:W3:Y:S04]  /*5520*/  LDSM.16.MT88.2 R30, [R194+0x5800] ;  /* 0x00580000c21e783b */ /* 0x000ee80000004100 */
[----:B------:R-:W-:Y:S03]  /*5530*/  LDSM.16.M88.4 R36, [R0+0x2000] ;  /* 0x002000000024783b */ /* 0x000fe60000000200 */
[-C--:B----4-:R-:W-:Y:S08]  /*5540*/  HMMA.16816.F32.BF16 R4, R40, R44.reuse, R4 ;  /* 0x0000002c2804723c */ /* 0x090ff00000041804 */
[C---:B------:R-:W-:Y:S01]  /*5550*/  HMMA.16816.F32.BF16 R8, R52.reuse, R44, R8 ;  /* 0x0000002c3408723c */ /* 0x040fe20000041808 */
[----:B------:R-:W-:Y:S07]  /*5560*/  LDSM.16.MT88.2 R44, [R194+0x3c00] ;  /* 0x003c0000c22c783b */ /* 0x000fee0000004100 */
[-C--:B-----5:R-:W-:Y:S08]  /*5570*/  HMMA.16816.F32.BF16 R12, R52, R32.reuse, R12 ;  /* 0x00000020340c723c */ /* 0x0a0ff0000004180c */
[C---:B------:R-:W-:Y:S01]  /*5580*/  HMMA.16816.F32.BF16 R16, R40.reuse, R32, R16 ;  /* 0x000000202810723c */ /* 0x040fe20000041810 */
[----:B------:R-:W4:Y:S07]  /*5590*/  LDSM.16.MT88.2 R32, [R194+0x1c00] ;  /* 0x001c0000c220783b */ /* 0x000f2e0000004100 */
[-C--:B------:R-:W-:Y:S01]  /*55a0*/  HMMA.16816.F32.BF16 R20, R40, R34.reuse, R20 ;  /* 0x000000222814723c */ /* 0x080fe20000041814 */
[----:B------:R-:W5:Y:S07]  /*55b0*/  LDSM.16.M88.4 R40, [R0+0x3000] ;  /* 0x003000000028783b */ /* 0x000f6e0000000200 */
[----:B------:R-:W-:Y:S08]  /*55c0*/  HMMA.16816.F32.BF16 R24, R52, R34, R24 ;  /* 0x000000223418723c */ /* 0x000ff00000041818 */
[-C--:B-1----:R-:W-:Y:S08]  /*55d0*/  HMMA.16816.F32.BF16 R4, R48, R2.reuse, R4 ;  /* 0x000000023004723c */ /* 0x082ff00000041804 */
[C---:B------:R-:W-:Y:S01]  /*55e0*/  HMMA.16816.F32.BF16 R8, R60.reuse, R2, R8 ;  /* 0x000000023c08723c */ /* 0x040fe20000041808 */
[----:B------:R-:W1:Y:S07]  /*55f0*/  LDSM.16.MT88.2 R2, [R194+0x5c00] ;  /* 0x005c0000c202783b */ /* 0x000e6e0000004100 */
[-C--:B--2---:R-:W-:Y:S08]  /*5600*/  HMMA.16816.F32.BF16 R12, R60, R28.reuse, R12 ;  /* 0x0000001c3c0c723c */ /* 0x084ff0000004180c */
[C---:B------:R-:W-:Y:S07]  /*5610*/  HMMA.16816.F32.BF16 R16, R48.reuse, R28, R16 ;  /* 0x0000001c3010723c */ /* 0x040fee0000041810 */
[C---:B------:R-:W-:Y:S01]  /*5620*/  IADD3 R28, P0, R232.reuse, R226, RZ ;  /* 0x000000e2e81c7210 */ /* 0x040fe20007f1e0ff */
[-C--:B---3--:R-:W-:Y:S04]  /*5630*/  HMMA.16816.F32.BF16 R20, R48, R30.reuse, R20 ;  /* 0x0000001e3014723c */ /* 0x088fe80000041814 */
[----:B------:R-:W-:Y:S04]  /*5640*/  LEA.HI.X.SX32 R232, R232, R225, 0x1, P0 ;  /* 0x000000e1e8e87211 */ /* 0x000fe800000f0eff */
[----:B------:R-:W-:Y:S08]  /*5650*/  HMMA.16816.F32.BF16 R24, R60, R30, R24 ;  /* 0x0000001e3c18723c */ /* 0x000ff00000041818 */
[-C--:B----4-:R-:W-:Y:S08]  /*5660*/  HMMA.16816.F32.BF16 R4, R36, R32.reuse, R4 ;  /* 0x000000202404723c */ /* 0x090ff00000041804 */
[C---:B-----5:R-:W-:Y:S01]  /*5670*/  HMMA.16816.F32.BF16 R8, R40.reuse, R32, R8 ;  /* 0x000000202808723c */ /* 0x060fe20000041808 */
[----:B------:R-:W-:Y:S07]  /*5680*/  LDSM.16.MT88.4 R32, [R195+0x1cc80] ;  /* 0x01cc8000c320783b */ /* 0x000fee0000004200 */
[-C--:B------:R-:W-:Y:S08]  /*5690*/  HMMA.16816.F32.BF16 R12, R40, R44.reuse, R12 ;  /* 0x0000002c280c723c */ /* 0x080ff0000004180c */
[C---:B------:R-:W-:Y:S07]  /*56a0*/  HMMA.16816.F32.BF16 R16, R36.reuse, R44, R16 ;  /* 0x0000002c2410723c */ /* 0x040fee0000041810 */
[C---:B------:R-:W-:Y:S01]  /*56b0*/  LEA R44, P0, R28.reuse, c[0x0][0x220], 0x2 ;  /* 0x000088001c2c7a11 */ /* 0x040fe200078010ff */
[-C--:B-1----:R-:W-:Y:S01]  /*56c0*/  HMMA.16816.F32.BF16 R20, R36, R2.reuse, R20 ;  /* 0x000000022414723c */ /* 0x082fe20000041814 */
[----:B------:R-:W-:Y:S03]  /*56d0*/  LDSM.16.MT88.4 R36, [R195+0x1ec80] ;  /* 0x01ec8000c324783b */ /* 0x000fe60000004200 */
[----:B------:R-:W-:Y:S01]  /*56e0*/  LEA.HI.X R45, R28, c[0x0][0x224], R232, 0x2, P0 ;  /* 0x000089001c2d7a11 */ /* 0x000fe200000f14e8 */
[----:B------:R-:W-:Y:S01]  /*56f0*/  IMAD.MOV.U32 R232, RZ, RZ, R231 ;  /* 0x000000ffffe87224 */ /* 0x000fe200078e00e7 */
[----:B------:R-:W-:Y:S01]  /*5700*/  LDSM.16.MT88.4 R28, [R64+0xe080] ;  /* 0x00e08000401c783b */ /* 0x000fe20000004200 */
[----:B------:R-:W-:Y:S01]  /*5710*/  ISETP.GE.AND P0, PT, R231, R206, PT ;  /* 0x000000cee700720c */ /* 0x000fe20003f06270 */
[----:B------:R-:W-:Y:S02]  /*5720*/  HMMA.16816.F32.BF16 R24, R40, R2, R24 ;  /* 0x000000022818723c */ /* 0x000fe40000041818 */
        /* <DEDUP_REMOVED lines=21> */
[----:B------:R-:W-:Y:S04]  /*5880*/  RED.E.ADD.F32.FTZ.RN.STRONG.GPU [R44.64+0x4000], R20 ;  /* 0x004000142c00798e */ /* 0x000fe8000c10e790 */
[----:B------:R-:W-:Y:S04]  /*5890*/  RED.E.ADD.F32.FTZ.RN.STRONG.GPU [R44.64+0x4400], R21 ;  /* 0x004400152c00798e */ /* 0x000fe8000c10e790 */
[----:B------:R-:W-:Y:S01]  /*58a0*/  RED.E.ADD.F32.FTZ.RN.STRONG.GPU [R44.64+0x4800], R22 ;  /* 0x004800162c00798e */ /* 0x000fe2000c10e790 */
[-C--:B-1----:R-:W-:Y:S03]  /*58b0*/  HMMA.16816.F32.BF16 R116, R4, R8.reuse, R116 ;  /* 0x000000080474723c */ /* 0x082fe60000041874 */
[----:B------:R-:W-:Y:S04]  /*58c0*/  RED.E.ADD.F32.FTZ.RN.STRONG.GPU [R44.64+0x4c00], R23 ;  /* 0x004c00172c00798e */ /* 0x000fe8000c10e790 */
[----:B------:R-:W1:Y:S04]  /*58d0*/  LDSM.16.MT88.4 R20, [R64+0xc480] ;  /* 0x00c480004014783b */ /* 0x000e680000004200 */
[----:B------:R-:W-:Y:S04]  /*58e0*/  RED.E.ADD.F32.FTZ.RN.STRONG.GPU [R44.64+0x5000], R24 ;  /* 0x005000182c00798e */ /* 0x000fe8000c10e790 */
[----:B------:R-:W-:Y:S01]  /*58f0*/  RED.E.ADD.F32.FTZ.RN.STRONG.GPU [R44.64+0x5400], R25 ;  /* 0x005400192c00798e */ /* 0x000fe2000c10e790 */
[C---:B--2---:R-:W-:Y:S03]  /*5900*/  HMMA.16816.F32.BF16 R120, R12.reuse, R8, R120 ;  /* 0x000000080c78723c */ /* 0x044fe60000041878 */
[----:B------:R-:W-:Y:S04]  /*5910*/  RED.E.ADD.F32.FTZ.RN.STRONG.GPU [R44.64+0x5800], R26 ;  /* 0x0058001a2c00798e */ /* 0x000fe8000c10e790 */
[----:B------:R-:W-:Y:S01]  /*5920*/  RED.E.ADD.F32.FTZ.RN.STRONG.GPU [R44.64+0x5c00], R27 ;  /* 0x005c001b2c00798e */ /* 0x000fe2000c10e790 */
[-C--:B------:R-:W-:Y:S03]  /*5930*/  HMMA.16816.F32.BF16 R124, R12, R10.reuse, R124 ;  /* 0x0000000a0c7c723c */ /* 0x080fe6000004187c */
[----:B------:R-:W2:Y:S05]  /*5940*/  LDSM.16.MT88.4 R24, [R64+0xd480] ;  /* 0x00d480004018783b */ /* 0x000eaa0000004200 */
[C---:B------:R-:W-:Y:S01]  /*5950*/  HMMA.16816.F32.BF16 R128, R4.reuse, R10, R128 ;  /* 0x0000000a0480723c */ /* 0x040fe20000041880 */
[----:B------:R-:W4:Y:S07]  /*5960*/  LDSM.16.MT88.4 R8, [R64+0xe480] ;  /* 0x00e480004008783b */ /* 0x000f2e0000004200 */
[-C--:B---3--:R-:W-:Y:S08]  /*5970*/  HMMA.16816.F32.BF16 R132, R4, R16.reuse, R132 ;  /* 0x000000100484723c */ /* 0x088ff00000041884 */
        /* <DEDUP_REMOVED lines=9> */
[----:B------:R-:W3:Y:S04]  /*5a10*/  LDSM.16.MT88.4 R4, [R195+0x1d480] ;  /* 0x01d48000c304783b */ /* 0x000ee80000004200 */
        /* <DEDUP_REMOVED lines=11> */
[-C--:B----4-:R-:W-:Y:S08]  /*5ad0*/  HMMA.16816.F32.BF16 R148, R32, R8.reuse, R148 ;  /* 0x000000082094723c */ /* 0x090ff00000041894 */
[C---:B------:R-:W-:Y:S08]  /*5ae0*/  HMMA.16816.F32.BF16 R152, R36.reuse, R8, R152 ;  /* 0x000000082498723c */ /* 0x040ff00000041898 */
[-C--:B------:R-:W-:Y:S01]  /*5af0*/  HMMA.16816.F32.BF16 R156, R36, R10.reuse, R156 ;  /* 0x0000000a249c723c */ /* 0x080fe2000004189c */
[----:B------:R-:W2:Y:S07]  /*5b00*/  LDSM.16.MT88.4 R36, [R64+0xcc80] ;  /* 0x00cc80004024783b */ /* 0x000eae0000004200 */
[----:B------:R-:W-:Y:S01]  /*5b10*/  HMMA.16816.F32.BF16 R160, R32, R10, R160 ;  /* 0x0000000a20a0723c */ /* 0x000fe200000418a0 */
[----:B------:R-:W4:Y:S04]  /*5b20*/  LDSM.16.MT88.4 R8, [R64+0xdc80] ;  /* 0x00dc80004008783b */ /* 0x000f280000004200 */
[----:B------:R-:W1:Y:S03]  /*5b30*/  LDSM.16.MT88.4 R32, [R64+0xec80] ;  /* 0x00ec80004020783b */ /* 0x000e660000004200 */
[-C--:B---3--:R-:W-:Y:S08]  /*5b40*/  HMMA.16816.F32.BF16 R116, R4, R12.reuse, R116 ;  /* 0x0000000c0474723c */ /* 0x088ff00000041874 */
        /* <DEDUP_REMOVED lines=73> */
.L_x_821:
[----:B------:R-:W-:Y:S05]  /*5fe0*/  @P1 BRA `(.L_x_843) ;  /* 0x0000103000001947 */ /* 0x000fea0003800000 */
[----:B------:R-:W-:Y:S01]  /*5ff0*/  SHF.R.S32.HI R0, RZ, 0x1f, R208 ;  /* 0x0000001fff007819 */ /* 0x000fe200000114d0 */
[----:B------:R-:W-:Y:S01]  /*6000*/  BAR.SYNC.DEFER_BLOCKING 0x1, 0x100 ;  /* 0x0044000000007b1d */ /* 0x000fe20000010000 */
[----:B------:R-:W-:Y:S02]  /*6010*/  F2FP.BF16.PACK_AB R68, R69, R68 ;  /* 0x000000444544723e */ /* 0x000fe400000010ff */
[----:B------:R-:W-:-:S02]  /*6020*/  LEA.HI R2, R0, R208, RZ, 0x2 ;  /* 0x000000d000027211 */ /* 0x000fc400078f10ff */
[----:B------:R-:W-:Y:S01]  /*6030*/  LEA.HI R8, R0, R208, RZ, 0x7 ;  /* 0x000000d000087211 */ /* 0x000fe200078f38ff */
[----:B------:R-:W-:Y:S01]  /*6040*/  BSSY B0, `(.L_x_844) ;  /* 0x00000ba000007945 */ /* 0x000fe20003800000 */
[--C-:B------:R-:W-:Y:S02]  /*6050*/  SHF.R.S32.HI R4, RZ, 0x2, R2.reuse ;  /* 0x00000002ff047819 */ /* 0x100fe40000011402 */
[----:B------:R-:W-:Y:S02]  /*6060*/  SHF.R.S32.HI R3, RZ, 0x1f, R2 ;  /* 0x0000001fff037819 */ /* 0x000fe40000011402 */
[----:B------:R-:W-:Y:S02]  /*6070*/  SHF.R.U32.HI R8, RZ, 0x4, R8 ;  /* 0x00000004ff087819 */ /* 0x000fe40000011608 */
[----:B------:R-:W-:Y:S02]  /*6080*/  LEA.HI R3, R3, R4, RZ, 0x3 ;  /* 0x0000000403037211 */ /* 0x000fe400078f18ff */
[----:B------:R-:W-:-:S02]  /*6090*/  F2FP.BF16.PACK_AB R70, R71, R70 ;  /* 0x000000464746723e */ /* 0x000fc400000010ff */
[----:B------:R-:W-:Y:S02]  /*60a0*/  LOP3.LUT R6, R3, 0xfffffff8, RZ, 0xc0, !PT ;  /* 0xfffffff803067812 */ /* 0x000fe400078ec0ff */
[----:B------:R-:W-:Y:S02]  /*60b0*/  LEA.HI R3, R0, R208, RZ, 0x5 ;  /* 0x000000d000037211 */ /* 0x000fe400078f28ff */
[----:B------:R-:W-:Y:S01]  /*60c0*/  F2FP.BF16.PACK_AB R80, R81, R80 ;  /* 0x000000505150723e */ /* 0x000fe200000010ff */
[----:B------:R-:W-:Y:S01]  /*60d0*/  IMAD.IADD R6, R4, 0x1, -R6 ;  /* 0x0000000104067824 */ /* 0x000fe200078e0a06 */
[--C-:B------:R-:W-:Y:S02]  /*60e0*/  SHF.R.S32.HI R5, RZ, 0x5, R3.reuse ;  /* 0x00000005ff057819 */ /* 0x100fe40000011403 */
[----:B------:R-:W-:Y:S02]  /*60f0*/  SHF.R.S32.HI R7, RZ, 0x1f, R3 ;  /* 0x0000001fff077819 */ /* 0x000fe40000011403 */
[----:B------:R-:W-:-:S02]  /*6100*/  LEA.HI R3, R6, R6, RZ, 0x1 ;  /* 0x0000000606037211 */ /* 0x000fc400078f08ff */
[----:B------:R-:W-:Y:S02]  /*6110*/  LEA.HI R9, R7, R5, RZ, 0x2 ;  /* 0x0000000507097211 */ /* 0x000fe400078f10ff */
[----:B------:R-:W-:Y:S02]  /*6120*/  SHF.R.S32.HI R11, RZ, 0x1, R3 ;  /* 0x00000001ff0b7819 */ /* 0x000fe40000011403 */
[----:B------:R-:W-:Y:S02]  /*6130*/  LOP3.LUT R7, R2, 0xfffffffc, RZ, 0xc0, !PT ;  /* 0xfffffffc02077812 */ /* 0x000fe400078ec0ff */
[----:B------:R-:W-:Y:S01]  /*6140*/  LOP3.LUT R9, R9, 0x7ffffc, RZ, 0xc0, !PT ;  /* 0x007ffffc09097812 */ /* 0x000fe200078ec0ff */
[----:B------:R-:W-:Y:S01]  /*6150*/  IMAD.SHL.U32 R10, R11, 0x40, RZ ;  /* 0x000000400b0a7824 */ /* 0x000fe200078e00ff */
[----:B------:R-:W-:Y:S01]  /*6160*/  LOP3.LUT R3, R3, 0x3fffffe, RZ, 0xc0, !PT ;  /* 0x03fffffe03037812 */ /* 0x000fe200078ec0ff */
[----:B------:R-:W-:Y:S01]  /*6170*/  IMAD.IADD R7, R208, 0x1, -R7 ;  /* 0x00000001d0077824 */ /* 0x000fe200078e0a07 */
[----:B------:R-:W-:Y:S01]  /*6180*/  LEA.HI R2, R2, R4, RZ, 0x1 ;  /* 0x0000000402027211 */ /* 0x000fe200078f08ff */
[----:B------:R-:W-:Y:S01]  /*6190*/  IMAD.IADD R9, R5, 0x1, -R9 ;  /* 0x0000000105097824 */ /* 0x000fe200078e0a09 */
[----:B------:R-:W-:Y:S01]  /*61a0*/  LOP3.LUT R10, R10, 0xc0, RZ, 0xc0, !PT ;  /* 0x000000c00a0a7812 */ /* 0x000fe200078ec0ff */
[----:B------:R-:W-:Y:S01]  /*61b0*/  IMAD.IADD R3, R6, 0x1, -R3 ;  /* 0x0000000106037824 */ /* 0x000fe200078e0a03 */
[----:B------:R-:W-:Y:S01]  /*61c0*/  LOP3.LUT P0, RZ, R11, 0x2, RZ, 0xc0, !PT ;  /* 0x000000020bff7812 */ /* 0x000fe2000780c0ff */
[----:B------:R-:W-:Y:S01]  /*61d0*/  IMAD R9, R9, 0x100, R7 ;  /* 0x0000010009097824 */ /* 0x000fe200078e0207 */
[----:B------:R-:W-:-:S02]  /*61e0*/  LOP3.LUT R8, R10, 0x8, R8, 0xf8, !PT ;  /* 0x000000080a087812 */ /* 0x000fc400078ef808 */
[----:B------:R-:W-:Y:S01]  /*61f0*/  SHF.R.U32.HI R10, RZ, 0x3, R10 ;  /* 0x00000003ff0a7819 */ /* 0x000fe2000001160a */
[----:B------:R-:W-:Y:S01]  /*6200*/  IMAD R3, R3, 0x10, R9 ;  /* 0x0000001003037824 */ /* 0x000fe200078e0209 */
[----:B------:R-:W-:Y:S02]  /*6210*/  LOP3.LUT R2, R2, 0x3fffffe, RZ, 0xc0, !PT ;  /* 0x03fffffe02027812 */ /* 0x000fe400078ec0ff */
[----:B------:R-:W-:Y:S02]  /*6220*/  LOP3.LUT R8, R8, R10, RZ, 0x3c, !PT ;  /* 0x0000000a08087212 */ /* 0x000fe400078e3cff */
[----:B------:R-:W-:Y:S01]  /*6230*/  F2FP.BF16.PACK_AB R82, R83, R82 ;  /* 0x000000525352723e */ /* 0x000fe200000010ff */
[----:B------:R-:W-:Y:S01]  /*6240*/  IMAD.IADD R2, R4, 0x1, -R2 ;  /* 0x0000000104027824 */ /* 0x000fe200078e0a02 */
[----:B------:R-:W-:Y:S01]  /*6250*/  F2FP.BF16.PACK_AB R72, R73, R72 ;  /* 0x000000484948723e */ /* 0x000fe200000010ff */
[----:B------:R-:W-:Y:S01]  /*6260*/  IMAD.U32 R3, R3, 0x2, R8 ;  /* 0x0000000203037824 */ /* 0x000fe200078e0008 */
[----:B------:R-:W-:Y:S01]  /*6270*/  F2FP.BF16.PACK_AB R74, R75, R74 ;  /* 0x0000004a4b4a723e */ /* 0x000fe200000010ff */
[----:B------:R-:W-:Y:S01]  /*6280*/  IMAD R2, R5, 0x8, R2 ;  /* 0x0000000805027824 */ /* 0x000fe200078e0202 */
[----:B------:R-:W-:Y:S01]  /*6290*/  F2FP.BF16.PACK_AB R76, R77, R76 ;  /* 0x0000004c4d4c723e */ /* 0x000fe200000010ff */
[----:B------:R-:W-:Y:S01]  /*62a0*/  IMAD.SHL.U32 R3, R3, 0x2, RZ ;  /* 0x0000000203037824 */ /* 0x000fe200078e00ff */
[----:B------:R-:W-:Y:S01]  /*62b0*/  F2FP.BF16.PACK_AB R78, R79, R78 ;  /* 0x0000004e4f4e723e */ /* 0x000fe200000010ff */
[----:B------:R-:W-:Y:S01]  /*62c0*/  IMAD.SHL.U32 R8, R7, 0x8, RZ ;  /* 0x0000000807087824 */ /* 0x000fe200078e00ff */
[----:B------:R-:W-:-:S02]  /*62d0*/  F2FP.BF16.PACK_AB R84, R85, R84 ;  /* 0x000000545554723e */ /* 0x000fc400000010ff */
[C---:B------:R-:W-:Y:S01]  /*62e0*/  IADD3 R5, R3.reuse, 0x20, RZ ;  /* 0x0000002003057810 */ /* 0x040fe20007ffe0ff */
[----:B------:R-:W-:Y:S01]  /*62f0*/  STS [R3+0x6080], R68 ;  /* 0x0060804403007388 */ /* 0x000fe20000000800 */
[----:B------:R-:W-:Y:S02]  /*6300*/  @P0 IADD3 R5, R3, -0x20, RZ ;  /* 0xffffffe003050810 */ /* 0x000fe40007ffe0ff */
        /* <DEDUP_REMOVED lines=47> */
[----:B------:R-:W-:Y:S02]  /*6600*/  LEA.HI R0, R0, R208, RZ, 0x3 ;  /* 0x000000d000007211 */ /* 0x000fe400078f18ff */
[----:B------:R-:W-:Y:S01]  /*6610*/  F2FP.BF16.PACK_AB R148, R149, R148 ;  /* 0x000000949594723e */ /* 0x000fe200000010ff */
[----:B------:R-:W-:Y:S01]  /*6620*/  STS [R3+0xa280], R102 ;  /* 0x00a2806603007388 */ /* 0x000fe20000000800 */
[----:B------:R-:W-:Y:S01]  /*6630*/  F2FP.BF16.PACK_AB R150, R151, R150 ;  /* 0x000000969796723e */ /* 0x000fe200000010ff */
[----:B------:R-:W-:Y:S01]  /*6640*/  IMAD.SHL.U32 R0, R0, 0x8, RZ ;  /* 0x0000000800007824 */ /* 0x000fe200078e00ff */
        /* <DEDUP_REMOVED lines=9> */
[----:B------:R-:W-:Y:S01]  /*66e0*/  LOP3.LUT R0, R0, 0xc0, RZ, 0xc0, !PT ;  /* 0x000000c000007812 */ /* 0x000fe200078ec0ff */
[----:B------:R-:W-:Y:S01]  /*66f0*/  STS [R3+0xb280], R106 ;  /* 0x00b2806a03007388 */ /* 0x000fe20000000800 */
[----:B------:R-:W-:-:S02]  /*6700*/  IADD3 R7, -R205, c[0x0][0x2f0], RZ ;  /* 0x0000bc00cd077a10 */ /* 0x000fc40007ffe1ff */
[----:B------:R-:W-:Y:S01]  /*6710*/  SHF.R.U32.HI R6, RZ, 0x3, R0 ;  /* 0x00000003ff067819 */ /* 0x000fe20000011600 */
[----:B------:R-:W-:Y:S01]  /*6720*/  STS [R5+0xb080], R108 ;  /* 0x00b0806c05007388 */ /* 0x000fe20000000800 */
[--C-:B------:R-:W-:Y:S02]  /*6730*/  LOP3.LUT R0, R0, 0x18, R8.reuse, 0xf8, !PT ;  /* 0x0000001800007812 */ /* 0x100fe400078ef808 */
[----:B------:R-:W-:Y:S01]  /*6740*/  IMNMX R7, R7, 0x80, PT ;  /* 0x0000008007077817 */ /* 0x000fe20003800200 */
[----:B------:R-:W-:Y:S01]  /*6750*/  STS [R5+0xb280], R110 ;  /* 0x00b2806e05007388 */ /* 0x000fe20000000800 */
[----:B------:R-:W-:Y:S02]  /*6760*/  LOP3.LUT R0, R0, R6, RZ, 0x3c, !PT ;  /* 0x0000000600007212 */ /* 0x000fe400078e3cff */
[----:B------:R-:W-:Y:S01]  /*6770*/  SHF.R.S32.HI R9, RZ, 0x1f, R8 ;  /* 0x0000001fff097819 */ /* 0x000fe20000011408 */
[----:B------:R-:W-:Y:S01]  /*6780*/  STS [R3+0x80], R116 ;  /* 0x0000807403007388 */ /* 0x000fe20000000800 */
[----:B------:R-:W-:Y:S01]  /*6790*/  ISETP.GE.AND P5, PT, R4, R7, PT ;  /* 0x000000070400720c */ /* 0x000fe20003fa6270 */
[----:B------:R-:W-:Y:S01]  /*67a0*/  IMAD.U32 R2, R2, 0x20, R0 ;  /* 0x0000002002027824 */ /* 0x000fe200078e0000 */
[----:B------:R-:W-:Y:S01]  /*67b0*/  IADD3 R11, R8, 0x20, RZ ;  /* 0x00000020080b7810 */ /* 0x000fe20007ffe0ff */
[----:B------:R-:W-:Y:S02]  /*67c0*/  STS [R3+0x280], R118 ;  /* 0x0002807603007388 */ /* 0x000fe40000000800 */
[----:B------:R-:W-:-:S02]  /*67d0*/  IMAD.SHL.U32 R52, R2, 0x2, RZ ;  /* 0x0000000202347824 */ /* 0x000fc400078e00ff */
        /* <DEDUP_REMOVED lines=22> */
[----:B------:R-:W-:Y:S06]  /*6940*/  BAR.SYNC.DEFER_BLOCKING 0x1, 0x100 ;  /* 0x0044000000007b1d */ /* 0x000fec0000010000 */
[----:B------:R-:W3:Y:S04]  /*6950*/  S2R R0, SR_CTAID.Y ;  /* 0x0000000000007919 */ /* 0x000ee80000002600 */
[----:B-1----:R-:W1:Y:S04]  /*6960*/  S2R R3, SR_CTAID.Z ;  /* 0x0000000000037919 */ /* 0x002e680000002700 */
[----:B------:R4:W5:Y:S04]  /*6970*/  LDS.128 R44, [R52+0x7080] ;  /* 0x00708000342c7984 */ /* 0x0009680000000c00 */
[----:B------:R4:W4:Y:S01]  /*6980*/  LDS.128 R40, [R52+0x9080] ;  /* 0x0090800034287984 */ /* 0x0009220000000c00 */
[----:B---3--:R-:W-:Y:S01]  /*6990*/  SHF.R.S32.HI R2, RZ, 0x1f, R0 ;  /* 0x0000001fff027819 */ /* 0x008fe20000011400 */
[----:B------:R-:W-:-:S02]  /*69a0*/  IMAD.WIDE.U32 R48, R0, c[0x0][0x338], R8 ;  /* 0x0000ce0000307a25 */ /* 0x000fc400078e0008 */
[----:B------:R3:W3:Y:S02]  /*69b0*/  LDS.128 R36, [R52+0xb080] ;  /* 0x00b0800034247984 */ /* 0x0006e40000000c00 */
[----:B--2---:R-:W-:Y:S02]  /*69c0*/  IMAD R5, R2, c[0x0][0x338], RZ ;  /* 0x0000ce0002057a24 */ /* 0x004fe400078e02ff */
[----:B------:R2:W2:Y:S01]  /*69d0*/  LDS.128 R32, [R52+0x80] ;  /* 0x0000800034207984 */ /* 0x0004a20000000c00 */
[----:B-1----:R-:W-:Y:S01]  /*69e0*/  SHF.R.S32.HI R6, RZ, 0x1f, R3 ;  /* 0x0000001fff067819 */ /* 0x002fe20000011403 */
[----:B------:R-:W-:Y:S02]  /*69f0*/  IMAD R5, R0, c[0x0][0x33c], R5 ;  /* 0x0000cf0000057a24 */ /* 0x000fe400078e0205 */
[----:B------:R1:W1:Y:S02]  /*6a00*/  LDS.128 R28, [R52+0x2080] ;  /* 0x00208000341c7984 */ /* 0x0002640000000c00 */
[----:B------:R-:W-:-:S02]  /*6a10*/  IMAD R10, R6, c[0x0][0x340], RZ ;  /* 0x0000d000060a7a24 */ /* 0x000fc400078e02ff */
[----:B------:R1:W1:Y:S01]  /*6a20*/  LDS.128 R24, [R52+0x4080] ;  /* 0x0040800034187984 */ /* 0x0002620000000c00 */
[----:B------:R-:W-:Y:S01]  /*6a30*/  IMAD.IADD R49, R49, 0x1, R5 ;  /* 0x0000000131317824 */ /* 0x000fe200078e0205 */
[----:B------:R-:W-:Y:S01]  /*6a40*/  SHF.R.S32.HI R5, RZ, 0x1f, R4 ;  /* 0x0000001fff057819 */ /* 0x000fe20000011404 */
[C---:B------:R-:W-:Y:S01]  /*6a50*/  IMAD R10, R3.reuse, c[0x0][0x344], R10 ;  /* 0x0000d100030a7a24 */ /* 0x040fe200078e020a */
[----:B------:R1:W1:Y:S01]  /*6a60*/  LDS.128 R20, [R52+0x1080] ;  /* 0x0010800034147984 */ /* 0x0002620000000c00 */
[----:B------:R-:W-:-:S03]  /*6a70*/  IMAD.WIDE.U32 R62, R3, c[0x0][0x340], R48 ;  /* 0x0000d000033e7a25 */ /* 0x000fc600078e0030 */
[----:B------:R1:W1:Y:S01]  /*6a80*/  LDS.128 R16, [R52+0x3080] ;  /* 0x0030800034107984 */ /* 0x0002620000000c00 */
[----:B------:R-:W-:-:S03]  /*6a90*/  IMAD.WIDE R64, R201, 0x80, R4 ;  /* 0x00000080c9407825 */ /* 0x000fc600078e0204 */
[----:B------:R1:W1:Y:S01]  /*6aa0*/  LDS.128 R12, [R52+0x5080] ;  /* 0x00508000340c7984 */ /* 0x0002620000000c00 */
[----:B------:R-:W-:Y:S01]  /*6ab0*/  IMAD.IADD R67, R63, 0x1, R10 ;  /* 0x000000013f437824 */ /* 0x000fe200078e020a */
[----:B------:R-:W-:Y:S05]  /*6ac0*/  @P5 BRA `(.L_x_845) ;  /* 0x0000011000005947 */ /* 0x000fea0003800000 */
[C---:B------:R-:W-:Y:S01]  /*6ad0*/  ISETP.GE.AND P3, PT, R8.reuse, c[0x0][0x324], PT ;  /* 0x0000c90008007a0c */ /* 0x040fe20003f66270 */
[----:B------:R-:W5:Y:S01]  /*6ae0*/  LDS.128 R56, [R52+0x8080] ;  /* 0x0080800034387984 */ /* 0x000f620000000c00 */
[----:B------:R-:W-:Y:S01]  /*6af0*/  IMAD R60, R65, c[0x0][0x330], RZ ;  /* 0x0000cc00413c7a24 */ /* 0x000fe200078e02ff */
[----:B------:R-:W-:Y:S01]  /*6b00*/  IADD3 R10, R8, 0x40, RZ ;  /* 0x00000040080a7810 */ /* 0x000fe20007ffe0ff */
[----:B------:R-:W-:Y:S01]  /*6b10*/  IMAD.MOV.U32 R66, RZ, RZ, R62 ;  /* 0x000000ffff427224 */ /* 0x000fe200078e003e */
[----:B------:R-:W-:Y:S01]  /*6b20*/  ISETP.GE.AND P2, PT, R11, c[0x0][0x324], PT ;  /* 0x0000c9000b007a0c */ /* 0x000fe20003f46270 */
[----:B------:R-:W-:Y:S01]  /*6b30*/  IMAD R60, R64, c[0x0][0x334], R60 ;  /* 0x0000cd00403c7a24 */ /* 0x000fe200078e023c */
[----:B------:R-:W-:Y:S01]  /*6b40*/  ISETP.GE.AND P1, PT, R10, c[0x0][0x324], PT ;  /* 0x0000c9000a007a0c */ /* 0x000fe20003f26270 */
[----:B------:R-:W-:-:S04]  /*6b50*/  IMAD.WIDE.U32 R68, R64, c[0x0][0x330], R66 ;  /* 0x0000cc0040447a25 */ /* 0x000fc800078e0042 */
[----:B------:R-:W-:Y:S01]  /*6b60*/  IMAD.IADD R60, R69, 0x1, R60 ;  /* 0x00000001453c7824 */ /* 0x000fe200078e023c */
[----:B------:R-:W4:Y:S01]  /*6b70*/  @!P3 LDS.128 R48, [R52+0x6080] ;  /* 0x006080003430b984 */ /* 0x000f220000000c00 */
[----:B------:R-:W-:-:S03]  /*6b80*/  LEA R70, P0, R68, c[0x0][0x318], 0x1 ;  /* 0x0000c60044467a11 */ /* 0x000fc600078008ff */
[----:B-1234-:R-:W1:Y:S01]  /*6b90*/  LDS.128 R52, [R52+0xa080] ;  /* 0x00a0800034347984 */ /* 0x01ee620000000c00 */
[----:B------:R-:W-:-:S05]  /*6ba0*/  LEA.HI.X R71, R68, c[0x0][0x31c], R60, 0x1, P0 ;  /* 0x0000c70044477a11 */ /* 0x000fca00000f0c3c */
[----:B-----5:R2:W-:Y:S04]  /*6bb0*/  @!P2 STG.E.128 [R70.64+0x40], R56 ;  /* 0x000040384600a986 */ /* 0x0205e8000c101d10 */
[----:B------:R2:W-:Y:S04]  /*6bc0*/  @!P3 STG.E.128 [R70.64], R48 ;  /* 0x000000304600b986 */ /* 0x0005e8000c101d10 */
[----:B-1----:R2:W-:Y:S02]  /*6bd0*/  @!P1 STG.E.128 [R70.64+0x80], R52 ;  /* 0x0000803446009986 */ /* 0x0025e4000c101d10 */
.L_x_845:
[----:B------:R-:W-:Y:S05]  /*6be0*/  BSYNC B0 ;  /* 0x0000000000007941 */ /* 0x000fea0003800000 */
.L_x_844:
[----:B------:R-:W-:Y:S01]  /*6bf0*/  IADD3 R4, R4, 0x40, RZ ;  /* 0x0000004004047810 */ /* 0x000fe20007ffe0ff */
[----:B------:R-:W-:Y:S03]  /*6c00*/  BSSY B0, `(.L_x_846) ;  /* 0x0000014000007945 */ /* 0x000fe60003800000 */
[----:B------:R-:W-:-:S13]  /*6c10*/  ISETP.GE.AND P4, PT, R4, R7, PT ;  /* 0x000000070400720c */ /* 0x000fda0003f86270 */
[----:B------:R-:W-:Y:S05]  /*6c20*/  @P4 BRA `(.L_x_847) ;  /* 0x0000011000004947 */ /* 0x000fea0003800000 */
[----:B------:R-:W-:Y:S01]  /*6c30*/  IADD3 R7, P0, R64, 0x40, RZ ;  /* 0x0000004040077810 */ /* 0x000fe20007f1e0ff */
[----:B--2---:R-:W-:Y:S01]  /*6c40*/  IMAD.MOV.U32 R48, RZ, RZ, R62 ;  /* 0x000000ffff307224 */ /* 0x004fe200078e003e */
        /* <DEDUP_REMOVED lines=12> */
[----:B-----5:R2:W-:Y:S04]  /*6d10*/  @!P2 STG.E.128 [R4.64], R44 ;  /* 0x0000002c0400a986 */ /* 0x0205e8000c101d10 */
[----:B----4-:R2:W-:Y:S04]  /*6d20*/  @!P1 STG.E.128 [R4.64+0x40], R40 ;  /* 0x0000402804009986 */ /* 0x0105e8000c101d10 */
[----:B---3--:R2:W-:Y:S02]  /*6d30*/  @!P0 STG.E.128 [R4.64+0x80], R36 ;  /* 0x0000802404008986 */ /* 0x0085e4000c101d10 */
.L_x_847:
[----:B------:R-:W-:Y:S05]  /*6d40*/  BSYNC B0 ;  /* 0x0000000000007941 */ /* 0x000fea0003800000 */
.L_x_846:
[----:B------:R-:W-:Y:S01]  /*6d50*/  IMAD R2, R2, c[0x0][0x308], RZ ;  /* 0x0000c20002027a24 */ /* 0x000fe200078e02ff */
[----:B------:R-:W-:Y:S01]  /*6d60*/  BSSY B0, `(.L_x_848) ;  /* 0x0000017000007945 */ /* 0x000fe20003800000 */
[----:B--2---:R-:W-:-:S04]  /*6d70*/  IMAD.WIDE.U32 R4, R0, c[0x0][0x308], R8 ;  /* 0x0000c20000047a25 */ /* 0x004fc800078e0008 */
        /* <DEDUP_REMOVED lines=13> */
[----:B---3--:R-:W-:Y:S01]  /*6e50*/  IMAD.WIDE.U32 R36, R64, c[0x0][0x300], R6 ;  /* 0x0000c00040247a25 */ /* 0x008fe200078e0006 */
[----:B------:R-:W-:-:S03]  /*6e60*/  ISETP.GE.AND P2, PT, R11, c[0x0][0x2f4], PT ;  /* 0x0000bd000b007a0c */ /* 0x000fc60003f46270 */
[----:B------:R-:W-:Y:S01]  /*6e70*/  IMAD.IADD R2, R37, 0x1, R2 ;  /* 0x0000000125027824 */ /* 0x000fe200078e0202 */
[----:B------:R-:W-:-:S04]  /*6e80*/  LEA R38, P0, R36, c[0x0][0x2e8], 0x1 ;  /* 0x0000ba0024267a11 */ /* 0x000fc800078008ff */
[----:B------:R-:W-:-:S05]  /*6e90*/  LEA.HI.X R39, R36, c[0x0][0x2ec], R2, 0x1, P0 ;  /* 0x0000bb0024277a11 */ /* 0x000fca00000f0c02 */
[----:B------:R2:W-:Y:S04]  /*6ea0*/  @!P3 STG.E.128 [R38.64], R32 ;  /* 0x000000202600b986 */ /* 0x0005e8000c101d10 */
[----:B-1----:R2:W-:Y:S04]  /*6eb0*/  @!P2 STG.E.128 [R38.64+0x40], R28 ;  /* 0x0000401c2600a986 */ /* 0x0025e8000c101d10 */
[----:B------:R2:W-:Y:S02]  /*6ec0*/  @!P1 STG.E.128 [R38.64+0x80], R24 ;  /* 0x0000801826009986 */ /* 0x0005e4000c101d10 */
.L_x_849:
[----:B------:R-:W-:Y:S05]  /*6ed0*/  BSYNC B0 ;  /* 0x0000000000007941 */ /* 0x000fea0003800000 */
.L_x_848:
[----:B------:R-:W-:Y:S05]  /*6ee0*/  @P4 EXIT ;  /* 0x000000000000494d */ /* 0x000fea0003800000 */
[----:B------:R-:W-:Y:S01]  /*6ef0*/  IADD3 R0, P0, R64, 0x40, RZ ;  /* 0x0000004040007810 */ /* 0x000fe20007f1e0ff */
[----:B------:R-:W-:Y:S01]  /*6f00*/  IMAD.MOV.U32 R2, RZ, RZ, R4 ;  /* 0x000000ffff027224 */ /* 0x000fe200078e0004 */
[C---:B------:R-:W-:Y:S01]  /*6f10*/  ISETP.GE.AND P1, PT, R8.reuse, c[0x0][0x2f4], PT ;  /* 0x0000bd0008007a0c */ /* 0x040fe20003f26270 */
[----:B------:R-:W-:Y:S01]  /*6f20*/  IMAD.MOV.U32 R3, RZ, RZ, R7 ;  /* 0x000000ffff037224 */ /* 0x000fe200078e0007 */
        /* <DEDUP_REMOVED lines=15> */
.L_x_843:
[----:B------:R-:W1:Y:S01]  /*7020*/  S2R R0, SR_CTAID.Y ;  /* 0x0000000000007919 */ /* 0x000e620000002600 */
[----:B------:R-:W-:Y:S01]  /*7030*/  SHF.R.S32.HI R6, RZ, 0x1f, R208 ;  /* 0x0000001fff067819 */ /* 0x000fe200000114d0 */
[----:B------:R-:W-:Y:S01]  /*7040*/  BSSY B0, `(.L_x_850) ;  /* 0x0000026000007945 */ /* 0x000fe20003800000 */
[----:B------:R-:W-:Y:S01]  /*7050*/  IADD3 R205, -R205, c[0x0][0x2f0], RZ ;  /* 0x0000bc00cdcd7a10 */ /* 0x000fe20007ffe1ff */
[----:B------:R-:W2:Y:S01]  /*7060*/  S2R R2, SR_CTAID.Z ;  /* 0x0000000000027919 */ /* 0x000ea20000002700 */
[----:B------:R-:W-:-:S04]  /*7070*/  LEA.HI R6, R6, R208, RZ, 0x2 ;  /* 0x000000d006067211 */ /* 0x000fc800078f10ff */
[----:B------:R-:W-:Y:S02]  /*7080*/  LOP3.LUT R3, R6, 0x1ffffffc, RZ, 0xc0, !PT ;  /* 0x1ffffffc06037812 */ /* 0x000fe400078ec0ff */
[----:B------:R-:W-:-:S03]  /*7090*/  SHF.R.S32.HI R6, RZ, 0x2, R6 ;  /* 0x00000002ff067819 */ /* 0x000fc60000011406 */
[----:B------:R-:W-:Y:S01]  /*70a0*/  IMAD.IADD R3, R208, 0x1, -R3 ;  /* 0x00000001d0037824 */ /* 0x000fe200078e0a03 */
[----:B------:R-:W-:Y:S02]  /*70b0*/  ISETP.GE.AND P5, PT, R6, R205, PT ;  /* 0x000000cd0600720c */ /* 0x000fe40003fa6270 */
[----:B------:R-:W-:Y:S01]  /*70c0*/  SHF.R.S32.HI R7, RZ, 0x1f, R6 ;  /* 0x0000001fff077819 */ /* 0x000fe20000011406 */
[----:B------:R-:W-:-:S04]  /*70d0*/  IMAD.SHL.U32 R8, R3, 0x8, RZ ;  /* 0x0000000803087824 */ /* 0x000fc800078e00ff */
[----:B------:R-:W-:Y:S01]  /*70e0*/  IMAD.WIDE R14, R201, 0x80, R6 ;  /* 0x00000080c90e7825 */ /* 0x000fe200078e0206 */
[----:B------:R-:W-:Y:S02]  /*70f0*/  SHF.R.S32.HI R9, RZ, 0x1f, R8 ;  /* 0x0000001fff097819 */ /* 0x000fe40000011408 */
[----:B-1----:R-:W-:-:S03]  /*7100*/  SHF.R.S32.HI R4, RZ, 0x1f, R0 ;  /* 0x0000001fff047819 */ /* 0x002fc60000011400 */
[----:B------:R-:W-:Y:S01]  /*7110*/  IMAD.WIDE.U32 R10, R0, c[0x0][0x308], R8 ;  /* 0x0000c200000a7a25 */ /* 0x000fe200078e0008 */
[----:B--2---:R-:W-:-:S03]  /*7120*/  SHF.R.S32.HI R3, RZ, 0x1f, R2 ;  /* 0x0000001fff037819 */ /* 0x004fc60000011402 */
[----:B------:R-:W-:-:S04]  /*7130*/  IMAD R5, R4, c[0x0][0x308], RZ ;  /* 0x0000c20004057a24 */ /* 0x000fc800078e02ff */
[----:B------:R-:W-:-:S04]  /*7140*/  IMAD R5, R0, c[0x0][0x30c], R5 ;  /* 0x0000c30000057a24 */ /* 0x000fc800078e0205 */
[----:B------:R-:W-:Y:S02]  /*7150*/  IMAD.IADD R11, R5, 0x1, R11 ;  /* 0x00000001050b7824 */ /* 0x000fe400078e020b */
[----:B------:R-:W-:Y:S02]  /*7160*/  IMAD R5, R3, c[0x0][0x310], RZ ;  /* 0x0000c40003057a24 */ /* 0x000fe400078e02ff */
[----:B------:R-:W-:Y:S01]  /*7170*/  IMAD.WIDE.U32 R12, R2, c[0x0][0x310], R10 ;  /* 0x0000c400020c7a25 */ /* 0x000fe200078e000a */
[C---:B------:R-:W-:Y:S02]  /*7180*/  IADD3 R11, R8.reuse, 0x20, RZ ;  /* 0x00000020080b7810 */ /* 0x040fe40007ffe0ff */
[----:B------:R-:W-:Y:S01]  /*7190*/  IADD3 R10, R8, 0x40, RZ ;  /* 0x00000040080a7810 */ /* 0x000fe20007ffe0ff */
[----:B------:R-:W-:-:S04]  /*71a0*/  IMAD R5, R2, c[0x0][0x314], R5 ;  /* 0x0000c50002057a24 */ /* 0x000fc800078e0205 */
[----:B------:R-:W-:Y:S01]  /*71b0*/  IMAD.IADD R17, R5, 0x1, R13 ;  /* 0x0000000105117824 */ /* 0x000fe200078e020d */
        /* <DEDUP_REMOVED lines=14> */
.L_x_851:
[----:B------:R-:W-:Y:S05]  /*72a0*/  BSYNC B0 ;  /* 0x0000000000007941 */ /* 0x000fea0003800000 */
.L_x_850:
        /* <DEDUP_REMOVED lines=16> */
[----:B------:R2:W-:Y:S04]  /*73b0*/  @!P2 STG.E.128 [R6.64], RZ ;  /* 0x000000ff0600a986 */ /* 0x0005e8000c101d10 */
[----:B------:R2:W-:Y:S04]  /*73c0*/  @!P1 STG.E.128 [R6.64+0x40], RZ ;  /* 0x000040ff06009986 */ /* 0x0005e8000c101d10 */
[----:B------:R2:W-:Y:S02]  /*73d0*/  @!P0 STG.E.128 [R6.64+0x80], RZ ;  /* 0x000080ff06008986 */ /* 0x0005e4000c101d10 */
.L_x_853:
[----:B------:R-:W-:Y:S05]  /*73e0*/  BSYNC B0 ;  /* 0x0000000000007941 */ /* 0x000fea0003800000 */
.L_x_852:
[----:B------:R-:W-:Y:S01]  /*73f0*/  IMAD R4, R4, c[0x0][0x338], RZ ;  /* 0x0000ce0004047a24 */ /* 0x000fe200078e02ff */
[----:B------:R-:W-:Y:S01]  /*7400*/  BSSY B0, `(.L_x_854) ;  /* 0x0000017000007945 */ /* 0x000fe20003800000 */
[----:B--2---:R-:W-:-:S04]  /*7410*/  IMAD.WIDE.U32 R6, R0, c[0x0][0x338], R8 ;  /* 0x0000ce0000067a25 */ /* 0x004fc800078e0008 */
[----:B------:R-:W-:Y:S02]  /*7420*/  IMAD R4, R0, c[0x0][0x33c], R4 ;  /* 0x0000cf0000047a24 */ /* 0x000fe400078e0204 */
[----:B------:R-:W-:-:S03]  /*7430*/  IMAD R3, R3, c[0x0][0x340], RZ ;  /* 0x0000d00003037a24 */ /* 0x000fc600078e02ff */
[----:B------:R-:W-:Y:S01]  /*7440*/  IADD3 R5, R4, R7, RZ ;  /* 0x0000000704057210 */ /* 0x000fe20007ffe0ff */
[----:B------:R-:W-:Y:S01]  /*7450*/  IMAD R3, R2, c[0x0][0x344], R3 ;  /* 0x0000d10002037a24 */ /* 0x000fe200078e0203 */
[----:B------:R-:W-:-:S05]  /*7460*/  MOV R4, R6 ;  /* 0x0000000600047202 */ /* 0x000fca0000000f00 */
[----:B------:R-:W-:-:S05]  /*7470*/  IMAD.WIDE.U32 R4, R2, c[0x0][0x340], R4 ;  /* 0x0000d00002047a25 */ /* 0x000fca00078e0004 */
[----:B------:R-:W-:Y:S01]  /*7480*/  IADD3 R3, R3, R5, RZ ;  /* 0x0000000503037210 */ /* 0x000fe20007ffe0ff */
        /* <DEDUP_REMOVED lines=14> */
.L_x_855:
[----:B------:R-:W-:Y:S05]  /*7570*/  BSYNC B0 ;  /* 0x0000000000007941 */ /* 0x000fea0003800000 */
.L_x_854:
[----:B------:R-:W-:Y:S05]  /*7580*/  @P4 EXIT ;  /* 0x000000000000494d */ /* 0x000fea0003800000 */
[----:B------:R-:W-:Y:S01]  /*7590*/  IADD3 R0, P0, R14, 0x40, RZ ;  /* 0x000000400e007810 */ /* 0x000fe20007f1e0ff */
[----:B------:R-:W-:Y:S01]  /*75a0*/  IMAD.MOV.U32 R5, RZ, RZ, R3 ;  /* 0x000000ffff057224 */ /* 0x000fe200078e0003 */
[----:B------:R-:W-:-:S03]  /*75b0*/  ISETP.GE.AND P1, PT, R8, c[0x0][0x324], PT ;  /* 0x0000c90008007a0c */ /* 0x000fc60003f26270 */
        /* <DEDUP_REMOVED lines=14> */
.L_x_856:
        /* <DEDUP_REMOVED lines=14> */
.L_x_1421:


//--------------------- .text._ZN7cutlass13device_kernelIN5flash19enable_sm80_to_sm89INS1_16FlashAttnBwdSm80INS1_25CollectiveMainloopBwdSm80ILi2ELi2EN4cute5tupleIJNS5_1CILi64EEENS7_ILi128EEENS7_ILi96EEEEEENS_10bfloat16_tEfNS_4arch4Sm80ELb0ELb1ELb0ELb0ELb1ELb0ELb0ELb0ELi2ELi2ELi4ELi2ELb0EEENS1_21CollectiveEpilogueBwdISB_SC_SE_Li256ELb0ELb0ELi2EEENS1_19SingleTileSchedulerILb0ELb0ELb0ELi128EEEEEEEEEvNT_6ParamsE --------------------------
	.section	.text._ZN7cutlass13device_kernelIN5flash19enable_sm80_to_sm89INS1_16FlashAttnBwdSm80INS1_25CollectiveMainloopBwdSm80ILi2ELi2EN4cute5tupleIJNS5_1CILi64EEENS7_ILi128EEENS7_ILi96EEEEEENS_10bfloat16_tEfNS_4arch4Sm80ELb0ELb1ELb0ELb0ELb1ELb0ELb0ELb0ELi2ELi2ELi4ELi2ELb0EEENS1_21CollectiveEpilogueBwdISB_SC_SE_Li256ELb0ELb0ELi2EEENS1_19SingleTileSchedulerILb0ELb0ELb0ELi128EEEEEEEEEvNT_6ParamsE,"ax",@progbits
	.sectioninfo	@"SHI_REGISTERS=253"
	.align	128
.text._ZN7cutlass13device_kernelIN5flash19enable_sm80_to_sm89INS1_16FlashAttnBwdSm80INS1_25CollectiveMainloopBwdSm80ILi2ELi2EN4cute5tupleIJNS5_1CILi64EEENS7_ILi128EEENS7_ILi96EEEEEENS_10bfloat16_tEfNS_4arch4Sm80ELb0ELb1ELb0ELb0ELb1ELb0ELb0ELb0ELi2ELi2ELi4ELi2ELb0EEENS1_21CollectiveEpilogueBwdISB_SC_SE_Li256ELb0ELb0ELi2EEENS1_19SingleTileSchedulerILb0ELb0ELb0ELi128EEEEEEEEEvNT_6ParamsE:
        .type           _ZN7cutlass13device_kernelIN5flash19enable_sm80_to_sm89INS1_16FlashAttnBwdSm80INS1_25CollectiveMainloopBwdSm80ILi2ELi2EN4cute5tupleIJNS5_1CILi64EEENS7_ILi128EEENS7_ILi96EEEEEENS_10bfloat16_tEfNS_4arch4Sm80ELb0ELb1ELb0ELb0ELb1ELb0ELb0ELb0ELi2ELi2ELi4ELi2ELb0EEENS1_21CollectiveEpilogueBwdISB_SC_SE_Li256ELb0ELb0ELi2EEENS1_19SingleTileSchedulerILb0ELb0ELb0ELi128EEEEEEEEEvNT_6ParamsE,@function
        .size           _ZN7cutlass13device_kernelIN5flash19enable_sm80_to_sm89INS1_16FlashAttnBwdSm80INS1_25CollectiveMainloopBwdSm80ILi2ELi2EN4cute5tupleIJNS5_1CILi64EEENS7_ILi128EEENS7_ILi96EEEEEENS_10bfloat16_tEfNS_4arch4Sm80ELb0ELb1ELb0ELb0ELb1ELb0ELb0ELb0ELi2ELi2ELi4ELi2ELb0EEENS1_21CollectiveEpilogueBwdISB_SC_SE_Li256ELb0ELb0ELi2EEENS1_19SingleTileSchedulerILb0ELb0ELb0ELi128EEEEEEEEEvNT_6ParamsE,(.L_x_1422 - _ZN7cutlass13device_kernelIN5flash19enable_sm80_to_sm89INS1_16FlashAttnBwdSm80INS1_25CollectiveMainloopBwdSm80ILi2ELi2EN4cute5tupleIJNS5_1CILi64EEENS7_ILi128EEENS7_ILi96EEEEEENS_10bfloat16_tEfNS_4arch4Sm80ELb0ELb1ELb0ELb0ELb1ELb0ELb0ELb0ELi2ELi2ELi4ELi2ELb0EEENS1_21CollectiveEpilogueBwdISB_SC_SE_Li256ELb0ELb0ELi2EEENS1_19SingleTileSchedulerILb0ELb0ELb0ELi128EEEEEEEEEvNT_6ParamsE)
        .other          _ZN7cutlass13device_kernelIN5flash19enable_sm80_to_sm89INS1_16FlashAttnBwdSm80INS1_25CollectiveMainloopBwdSm80ILi2ELi2EN4cute5tupleIJNS5_1CILi64EEENS7_ILi128EEENS7_ILi96EEEEEENS_10bfloat16_tEfNS_4arch4Sm80ELb0ELb1ELb0ELb0ELb1ELb0ELb0ELb0ELi2ELi2ELi4ELi2ELb0EEENS1_21CollectiveEpilogueBwdISB_SC_SE_Li256ELb0ELb0ELi2EEENS1_19SingleTileSchedulerILb0ELb0ELb0ELi128EEEEEEEEEvNT_6ParamsE,@"STO_CUDA_ENTRY STV_DEFAULT"
_ZN7cutlass13device_kernelIN5flash19enable_sm80_to_sm89INS1_16FlashAttnBwdSm80INS1_25CollectiveMainloopBwdSm80ILi2ELi2EN4cute5tupleIJNS5_1CILi64EEENS7_ILi128EEENS7_ILi96EEEEEENS_10bfloat16_tEfNS_4arch4Sm80ELb0ELb1ELb0ELb0ELb1ELb0ELb0ELb0ELi2ELi2ELi4ELi2ELb0EEENS1_21CollectiveEpilogueBwdISB_SC_SE_Li256ELb0ELb0ELi2EEENS1_19SingleTileSchedulerILb0ELb0ELb0ELi128EEEEEEEEEvNT_6ParamsE:
        /* <DEDUP_REMOVED lines=23> */
.L_x_857:
        /* <DEDUP_REMOVED lines=427> */
.L_x_860:
[----:B------:R-:W-:Y:S05]  /*1c20*/  BSYNC B0 ;  /* 0x0000000000007941 */ /* 0x000fea0003800000 */
.L_x_859:
        /* <DEDUP_REMOVED lines=96> */
.L_x_879:
        /* <DEDUP_REMOVED lines=109> */
.L_x_863:
[----:B------:R-:W-:Y:S04]  /*2900*/  MOV R36, 0x1 ;  /* 0x0000000100247802 */ /* 0x000fe80000000f00 */
[----:B------:R-:W-:Y:S11]  /*2910*/  ISETP.NE.AND P0, PT, R36, c[0x0][0x2a8], PT ;  /* 0x0000aa0024007a0c */ /* 0x000ff60003f05270 */
[----:B------:R-:W-:Y:S02]  /*2920*/  @!UPT UIADD3 URZ, URZ, URZ, URZ ;  /* 0x0000003f3f3ff290 */ /* 0x000fe4000fffe03f */
[----:B------:R-:W-:Y:S05]  /*2930*/  @P0 IMAD.HI.U32 R36, R38, c[0x0][0x2ac], RZ ;  /* 0x0000ab0026240a27 */ /* 0x000fea00078e00ff */
[----:B------:R-:W-:Y:S02]  /*2940*/  @P0 SHF.R.U32.HI R38, RZ, c[0x0][0x2b0], R36 ;  /* 0x0000ac00ff260a19 */ /* 0x000fe40000011624 */
.L_x_864:
[----:B------:R-:W-:Y:S05]  /*2950*/  BSYNC B0 ;  /* 0x0000000000007941 */ /* 0x000fea0003800000 */
.L_x_862:
        /* <DEDUP_REMOVED lines=8> */
.L_x_861:
        /* <DEDUP_REMOVED lines=19> */
.L_x_867:
[----:B------:R-:W-:Y:S04]  /*2b10*/  MOV R36, 0x1 ;  /* 0x0000000100247802 */ /* 0x000fe80000000f00 */
[----:B------:R-:W-:Y:S11]  /*2b20*/  ISETP.NE.AND P0, PT, R36, c[0x0][0x2a8], PT ;  /* 0x0000aa0024007a0c */ /* 0x000ff60003f05270 */
[----:B------:R-:W-:Y:S02]  /*2b30*/  @!UPT UIADD3 URZ, URZ, URZ, URZ ;  /* 0x0000003f3f3ff290 */ /* 0x000fe4000fffe03f */
[----:B------:R-:W-:Y:S05]  /*2b40*/  @P0 IMAD.HI.U32 R36, R38, c[0x0][0x2ac], RZ ;  /* 0x0000ab0026240a27 */ /* 0x000fea00078e00ff */
[----:B------:R-:W-:Y:S02]  /*2b50*/  @P0 SHF.R.U32.HI R38, RZ, c[0x0][0x2b0], R36 ;  /* 0x0000ac00ff260a19 */ /* 0x000fe40000011624 */
.L_x_868:
[----:B------:R-:W-:Y:S05]  /*2b60*/  BSYNC B0 ;  /* 0x0000000000007941 */ /* 0x000fea0003800000 */
.L_x_866:
[----:B------:R-:W-:Y:S04]  /*2b70*/  IMAD R38, R38, c[0x0][0x2a8], -R205 ;  /* 0x0000aa0026267a24 */ /* 0x000fe800078e0acd */
[----:B------:R-:W-:Y:S05]  /*2b80*/  IMAD.IADD R38, R38, 0x1, -R221 ;  /* 0x0000000126267824 */ /* 0x000fea00078e0add */
[----:B------:R-:W-:Y:S02]  /*2b90*/  IADD3 R36, R38, c[0x0][0x2a8], RZ ;  /* 0x0000aa0026247a10 */ /* 0x000fe40007ffe0ff */
[----:B------:R-:W-:Y:S02]  /*2ba0*/  IMNMX R242, R242, R38, !PT ;  /* 0x00000026f2f27217 */ /* 0x000fe40007800200 */
[----:B------:R-:W-:Y:S02]  /*2bb0*/  IMNMX R243, R243, R36, PT ;  /* 0x00000024f3f37217 */ /* 0x000fe40003800200 */
.L_x_865:
        /* <DEDUP_REMOVED lines=19> */
.L_x_871:
[----:B------:R-:W-:Y:S04]  /*2cf0*/  MOV R36, 0x1 ;  /* 0x0000000100247802 */ /* 0x000fe80000000f00 */
[----:B------:R-:W-:Y:S11]  /*2d00*/  ISETP.NE.AND P0, PT, R36, c[0x0][0x2a8], PT ;  /* 0x0000aa0024007a0c */ /* 0x000ff60003f05270 */
[----:B------:R-:W-:Y:S02]  /*2d10*/  @!UPT UIADD3 URZ, URZ, URZ, URZ ;  /* 0x0000003f3f3ff290 */ /* 0x000fe4000fffe03f */
[----:B------:R-:W-:Y:S05]  /*2d20*/  @P0 IMAD.HI.U32 R36, R38, c[0x0][0x2ac], RZ ;  /* 0x0000ab0026240a27 */ /* 0x000fea00078e00ff */
[----:B------:R-:W-:Y:S02]  /*2d30*/  @P0 SHF.R.U32.HI R38, RZ, c[0x0][0x2b0], R36 ;  /* 0x0000ac00ff260a19 */ /* 0x000fe40000011624 */
.L_x_872:
[----:B------:R-:W-:Y:S05]  /*2d40*/  BSYNC B0 ;  /* 0x0000000000007941 */ /* 0x000fea0003800000 */
.L_x_870:
[----:B------:R-:W-:Y:S04]  /*2d50*/  IMAD R38, R38, c[0x0][0x2a8], -R205 ;  /* 0x0000aa0026267a24 */ /* 0x000fe800078e0acd */
[----:B------:R-:W-:Y:S05]  /*2d60*/  IMAD.IADD R38, R38, 0x1, -R221 ;  /* 0x0000000126267824 */ /* 0x000fea00078e0add */
[----:B------:R-:W-:Y:S02]  /*2d70*/  IADD3 R36, R38, c[0x0][0x2a8], RZ ;  /* 0x0000aa0026247a10 */ /* 0x000fe40007ffe0ff */
[----:B------:R-:W-:Y:S02]  /*2d80*/  IMNMX R239, R239, R38, !PT ;  /* 0x00000026efef7217 */ /* 0x000fe40007800200 */
[----:B------:R-:W-:Y:S02]  /*2d90*/  IMNMX R240, R240, R36, PT ;  /* 0x00000024f0f07217 */ /* 0x000fe40003800200 */
.L_x_869:
        /* <DEDUP_REMOVED lines=19> */
.L_x_875:
[----:B------:R-:W-:Y:S04]  /*2ed0*/  MOV R36, 0x1 ;  /* 0x0000000100247802 */ /* 0x000fe80000000f00 */
[----:B------:R-:W-:Y:S11]  /*2ee0*/  ISETP.NE.AND P0, PT, R36, c[0x0][0x2a8], PT ;  /* 0x0000aa0024007a0c */ /* 0x000ff60003f05270 */
[----:B------:R-:W-:Y:S02]  /*2ef0*/  @!UPT UIADD3 URZ, URZ, URZ, URZ ;  /* 0x0000003f3f3ff290 */ /* 0x000fe4000fffe03f */
[----:B------:R-:W-:Y:S05]  /*2f00*/  @P0 IMAD.HI.U32 R36, R37, c[0x0][0x2ac], RZ ;  /* 0x0000ab0025240a27 */ /* 0x000fea00078e00ff */
[----:B------:R-:W-:Y:S02]  /*2f10*/  @P0 SHF.R.U32.HI R37, RZ, c[0x0][0x2b0], R36 ;  /* 0x0000ac00ff250a19 */ /* 0x000fe40000011624 */
.L_x_876:
[----:B------:R-:W-:Y:S05]  /*2f20*/  BSYNC B0 ;  /* 0x0000000000007941 */ /* 0x000fea0003800000 */
.L_x_874:
[----:B------:R-:W-:Y:S04]  /*2f30*/  IMAD R37, R37, c[0x0][0x2a8], -R205 ;  /* 0x0000aa0025257a24 */ /* 0x000fe800078e0acd */
[----:B------:R-:W-:Y:S05]  /*2f40*/  IMAD.IADD R37, R37, 0x1, -R221 ;  /* 0x0000000125257824 */ /* 0x000fea00078e0add */
[----:B------:R-:W-:Y:S02]  /*2f50*/  IADD3 R36, R37, c[0x0][0x2a8], RZ ;  /* 0x0000aa0025247a10 */ /* 0x000fe40007ffe0ff */
[----:B------:R-:W-:Y:S02]  /*2f60*/  IMNMX R238, R238, R37, !PT ;  /* 0x00000025eeee7217 */ /* 0x000fe40007800200 */
[----:B------:R-:W-:Y:S02]  /*2f70*/  IMNMX R237, R237, R36, PT ;  /* 0x00000024eded7217 */ /* 0x000fe40003800200 */
.L_x_873:
        /* <DEDUP_REMOVED lines=56> */
.L_x_877:
        /* <DEDUP_REMOVED lines=481> */
.L_x_878:
        /* <DEDUP_REMOVED lines=237> */
.L_x_858:
        /* <DEDUP_REMOVED lines=192> */
.L_x_882:
[----:B------:R-:W-:Y:S05]  /*6be0*/  BSYNC B0 ;  /* 0x0000000000007941 */ /* 0x000fea0003800000 */
.L_x_881:
        /* <DEDUP_REMOVED lines=21> */
.L_x_884:
[----:B------:R-:W-:Y:S05]  /*6d40*/  BSYNC B0 ;  /* 0x0000000000007941 */ /* 0x000fea0003800000 */
.L_x_883:
        /* <DEDUP_REMOVED lines=24> */
.L_x_886:
[----:B------:R-:W-:Y:S05]  /*6ed0*/  BSYNC B0 ;  /* 0x0000000000007941 */ /* 0x000fea0003800000 */
.L_x_885:
        /* <DEDUP_REMOVED lines=20> */
.L_x_880:
        /* <DEDUP_REMOVED lines=40> */
.L_x_888:
[----:B------:R-:W-:Y:S05]  /*72a0*/  BSYNC B0 ;  /* 0x0000000000007941 */ /* 0x000fea0003800000 */
.L_x_887:
        /* <DEDUP_REMOVED lines=19> */
.L_x_890:
[----:B------:R-:W-:Y:S05]  /*73e0*/  BSYNC B0 ;  /* 0x0000000000007941 */ /* 0x000fea0003800000 */
.L_x_889:
        /* <DEDUP_REMOVED lines=24> */
.L_x_892:
[----:B------:R-:W-:Y:S05]  /*7570*/  BSYNC B0 ;  /* 0x0000000000007941 */ /* 0x000fea0003800000 */
.L_x_891:
        /* <DEDUP_REMOVED lines=18> */
.L_x_893:
        /* <DEDUP_REMOVED lines=14> */
.L_x_1422:


//--------------------- .text._ZN7cutlass13device_kernelIN5flash19enable_sm80_to_sm89INS1_16FlashAttnBwdSm80INS1_25CollectiveMainloopBwdSm80ILi2ELi2EN4cute5tupleIJNS5_1CILi64EEENS7_ILi128EEENS7_ILi96EEEEEENS_10bfloat16_tEfNS_4arch4Sm80ELb0ELb1ELb0ELb0ELb0ELb0ELb0ELb0ELi2ELi2ELi4ELi2ELb0EEENS1_24CollectiveEpilogueBwdGQAISB_fSE_Li256ELb0ELb0EEENS1_19SingleTileSchedulerILb0ELb0ELb0ELi128EEEEEEEEEvNT_6ParamsE --------------------------
	.section	.text._ZN7cutlass13device_kernelIN5flash19enable_sm80_to_sm89INS1_16FlashAttnBwdSm80INS1_25CollectiveMainloopBwdSm80ILi2ELi2EN4cute5tupleIJNS5_1CILi64EEENS7_ILi128EEENS7_ILi96EEEEEENS_10bfloat16_tEfNS_4arch4Sm80ELb0ELb1ELb0ELb0ELb0ELb0ELb0ELb0ELi2ELi2ELi4ELi2ELb0EEENS1_24CollectiveEpilogueBwdGQAISB_fSE_Li256ELb0ELb0EEENS1_19SingleTileSchedulerILb0ELb0ELb0ELi128EEEEEEEEEvNT_6ParamsE,"ax",@progbits
	.sectioninfo	@"SHI_REGISTERS=253"
	.align	128
.text._ZN7cutlass13device_kernelIN5flash19enable_sm80_to_sm89INS1_16FlashAttnBwdSm80INS1_25CollectiveMainloopBwdSm80ILi2ELi2EN4cute5tupleIJNS5_1CILi64EEENS7_ILi128EEENS7_ILi96EEEEEENS_10bfloat16_tEfNS_4arch4Sm80ELb0ELb1ELb0ELb0ELb0ELb0ELb0ELb0ELi2ELi2ELi4ELi2ELb0EEENS1_24CollectiveEpilogueBwdGQAISB_fSE_Li256ELb0ELb0EEENS1_19SingleTileSchedulerILb0ELb0ELb0ELi128EEEEEEEEEvNT_6ParamsE:
        .type           _ZN7cutlass13device_kernelIN5flash19enable_sm80_to_sm89INS1_16FlashAttnBwdSm80INS1_25CollectiveMainloopBwdSm80ILi2ELi2EN4cute5tupleIJNS5_1CILi64EEENS7_ILi128EEENS7_ILi96EEEEEENS_10bfloat16_tEfNS_4arch4Sm80ELb0ELb1ELb0ELb0ELb0ELb0ELb0ELb0ELi2ELi2ELi4ELi2ELb0EEENS1_24CollectiveEpilogueBwdGQAISB_fSE_Li256ELb0ELb0EEENS1_19SingleTileSchedulerILb0ELb0ELb0ELi128EEEEEEEEEvNT_6ParamsE,@function
        .size           _ZN7cutlass13device_kernelIN5flash19enable_sm80_to_sm89INS1_16FlashAttnBwdSm80INS1_25CollectiveMainloopBwdSm80ILi2ELi2EN4cute5tupleIJNS5_1CILi64EEENS7_ILi128EEENS7_ILi96EEEEEENS_10bfloat16_tEfNS_4arch4Sm80ELb0ELb1ELb0ELb0ELb0ELb0ELb0ELb0ELi2ELi2ELi4ELi2ELb0EEENS1_24CollectiveEpilogueBwdGQAISB_fSE_Li256ELb0ELb0EEENS1_19SingleTileSchedulerILb0ELb0ELb0ELi128EEEEEEEEEvNT_6ParamsE,(.L_x_1423 - _ZN7cutlass13device_kernelIN5flash19enable_sm80_to_sm89INS1_16FlashAttnBwdSm80INS1_25CollectiveMainloopBwdSm80ILi2ELi2EN4cute5tupleIJNS5_1CILi64EEENS7_ILi128EEENS7_ILi96EEEEEENS_10bfloat16_tEfNS_4arch4Sm80ELb0ELb1ELb0ELb0ELb0ELb0ELb0ELb0ELi2ELi2ELi4ELi2ELb0EEENS1_24CollectiveEpilogueBwdGQAISB_fSE_Li256ELb0ELb0EEENS1_19SingleTileSchedulerILb0ELb0ELb0ELi128EEEEEEEEEvNT_6ParamsE)
        .other          _ZN7cutlass13device_kernelIN5flash19enable_sm80_to_sm89INS1_16FlashAttnBwdSm80INS1_25CollectiveMainloopBwdSm80ILi2ELi2EN4cute5tupleIJNS5_1CILi64EEENS7_ILi128EEENS7_ILi96EEEEEENS_10bfloat16_tEfNS_4arch4Sm80ELb0ELb1ELb0ELb0ELb0ELb0ELb0ELb0ELi2ELi2ELi4ELi2ELb0EEENS1_24CollectiveEpilogueBwdGQAISB_fSE_Li256ELb0ELb0EEENS1_19SingleTileSchedulerILb0ELb0ELb0ELi128EEEEEEEEEvNT_6ParamsE,@"STO_CUDA_ENTRY STV_DEFAULT"
_ZN7cutlass13device_kernelIN5flash19enable_sm80_to_sm89INS1_16FlashAttnBwdSm80INS1_25CollectiveMainloopBwdSm80ILi2ELi2EN4cute5tupleIJNS5_1CILi64EEENS7_ILi128EEENS7_ILi96EEEEEENS_10bfloat16_tEfNS_4arch4Sm80ELb0ELb1ELb0ELb0ELb0ELb0ELb0ELb0ELi2ELi2ELi4ELi2ELb0EEENS1_24CollectiveEpilogueBwdGQAISB_fSE_Li256ELb0ELb0EEENS1_19SingleTileSchedulerILb0ELb0ELb0ELi128EEEEEEEEEvNT_6ParamsE:
[----:B------:R-:W-:Y:S02]  /*0000*/  MOV R1, c[0x0][0x28] ;  /* 0x00000a0000017a02 */ /* 0x000fe40000000f00 */
[----:B------:R-:W1:Y:S02]  /*0010*/  S2UR UR11, SR_CTAID.Z ;  /* 0x00000000000b79c3 */ /* 0x000e640000002700 */
[----:B-1----:R-:W-:-:S13]  /*0020*/  ISETP.LE.AND P0, PT, RZ, UR11, PT ;  /* 0x0000000bff007c0c */ /* 0x002fda000bf03270 */
[----:B------:R-:W-:Y:S05]  /*0030*/  @!P0 EXIT ;  /* 0x000000000000894d */ /* 0x000fea0003800000 */
[----:B------:R-:W1:Y:S01]  /*0040*/  S2UR UR10, SR_CTAID.X ;  /* 0x00000000000a79c3 */ /* 0x000e620000002500 */
[----:B------:R-:W2:Y:S01]  /*0050*/  S2R R212, SR_TID.X ;  /* 0x0000000000d47919 */ /* 0x000ea20000002100 */
[----:B------:R-:W-:Y:S02]  /*0060*/  ULDC UR5, c[0x0][0x168] ;  /* 0x00005a0000057ab9 */ /* 0x000fe40000000800 */
[----:B------:R-:W-:Y:S01]  /*0070*/  UIADD3 UR5, UR5, 0x3f, URZ ;  /* 0x0000003f05057890 */ /* 0x000fe2000fffe03f */
[----:B------:R-:W3:Y:S03]  /*0080*/  S2R R2, SR_CTAID.Y ;  /* 0x0000000000027919 */ /* 0x000ee60000002600 */
[----:B------:R-:W-:-:S04]  /*0090*/  USHF.R.S32.HI UR4, URZ, 0x1f, UR5 ;  /* 0x0000001f3f047899 */ /* 0x000fc80008011405 */
[----:B------:R-:W-:-:S04]  /*00a0*/  ULEA.HI UR4, UR4, UR5, URZ, 0x6 ;  /* 0x0000000504047291 */ /* 0x000fc8000f8f303f */
[----:B------:R-:W-:Y:S01]  /*00b0*/  USHF.R.S32.HI UR13, URZ, 0x6, UR4 ;  /* 0x000000063f0d7899 */ /* 0x000fe20008011404 */
[----:B-1----:R-:W-:-:S13]  /*00c0*/  ISETP.LE.AND P0, PT, RZ, UR10, PT ;  /* 0x0000000aff007c0c */ /* 0x002fda000bf03270 */
[----:B------:R-:W-:Y:S05]  /*00d0*/  @!P0 BRA `(.L_x_894) ;  /* 0x000000c000008947 */ /* 0x000fea0003800000 */
[----:B--23--:R-:W-:Y:S02]  /*00e0*/  ULDC UR4, c[0x0][0x168] ;  /* 0x00005a0000047ab9 */ /* 0x00cfe40000000800 */
        /* <DEDUP_REMOVED lines=11> */
.L_x_894:
[----:B--23--:R-:W-:Y:S01]  /*01a0*/  USHF.L.U32 UR12, UR10, 0x7, URZ ;  /* 0x000000070a0c7899 */ /* 0x00cfe2000800063f */
        /* <DEDUP_REMOVED lines=13> */
[----:B------:R-:W-:Y:S01]  /*0280*/  ULDC.64 UR20, c[0x0][0x118] ;  /* 0x0000460000147ab9 */ /* 0x000fe20000000a00 */
        /* <DEDUP_REMOVED lines=13> */
[----:B------:R-:W-:Y:S01]  /*0360*/  CS2R R126, SRZ ;  /* 0x00000000007e7805 */ /* 0x000fe2000001ff00 */
[----:B------:R-:W-:Y:S01]  /*0370*/  CS2R R124, SRZ ;  /* 0x00000000007c7805 */ /* 0x000fe2000001ff00 */
[----:B------:R-:W-:Y:S01]  /*0380*/  IMNMX R237, RZ, UR4, !PT ;  /* 0x00000004ffed7c17 */ /* 0x000fe2000f800200 */
[----:B------:R-:W-:Y:S01]  /*0390*/  CS2R R130, SRZ ;  /* 0x0000000000827805 */ /* 0x000fe2000001ff00 */
[----:B------:R-:W-:Y:S01]  /*03a0*/  CS2R R128, SRZ ;  /* 0x0000000000807805 */ /* 0x000fe2000001ff00 */
[----:B------:R-:W-:Y:S01]  /*03b0*/  CS2R R122, SRZ ;  /* 0x00000000007a7805 */ /* 0x000fe2000001ff00 */
[----:B------:R-:W-:Y:S01]  /*03c0*/  ISETP.LT.AND P0, PT, R237, UR13, PT ;  /* 0x0000000ded007c0c */ /* 0x000fe2000bf01270 */
        /* <DEDUP_REMOVED lines=29> */
[----:B------:R-:W-:Y:S01]  /*05a0*/  USHF.R.S32.HI UR16, URZ, 0x1f, UR11 ;  /* 0x0000001f3f107899 */ /* 0x000fe2000801140b */
[----:B------:R-:W-:Y:S01]  /*05b0*/  IMAD.SHL.U32 R226, R212, 0x4, RZ ;  /* 0x00000004d4e27824 */ /* 0x000fe200078e00ff */
[----:B------:R-:W-:Y:S01]  /*05c0*/  ULDC.64 UR4, c[0x0][0x290] ;  /* 0x0000a40000047ab9 */ /* 0x000fe20000000a00 */
[----:B------:R-:W-:Y:S01]  /*05d0*/  SHF.R.S32.HI R3, RZ, 0x1f, R2 ;  /* 0x0000001fff037819 */ /* 0x000fe20000011402 */
[----:B------:R-:W-:Y:S01]  /*05e0*/  UIMAD UR9, UR16, UR4, URZ ;  /* 0x00000004100972a4 */ /* 0x000fe2000f8e023f */
[----:B------:R-:W-:Y:S01]  /*05f0*/  ISETP.NE.AND P0, PT, R0, 0x1, PT ;  /* 0x000000010000780c */ /* 0x000fe20003f05270 */
[----:B------:R-:W-:Y:S01]  /*0600*/  UIMAD.WIDE.U32 UR14, UR11, UR4, URZ ;  /* 0x000000040b0e72a5 */ /* 0x000fe2000f8e003f */
[----:B------:R-:W-:Y:S01]  /*0610*/  SHF.R.S32.HI R227, RZ, 0x1f, R226 ;  /* 0x0000001fffe37819 */ /* 0x000fe200000114e2 */
[----:B------:R-:W-:Y:S01]  /*0620*/  UIMAD UR9, UR11, UR5, UR9 ;  /* 0x000000050b0972a4 */ /* 0x000fe2000f8e0209 */
[----:B------:R-:W-:Y:S01]  /*0630*/  SHF.R.S32.HI R26, RZ, 0x1f, R212 ;  /* 0x0000001fff1a7819 */ /* 0x000fe200000114d4 */
[----:B------:R-:W-:Y:S01]  /*0640*/  IMAD R8, R3, c[0x0][0x270], RZ ;  /* 0x00009c0003087a24 */ /* 0x000fe200078e02ff */
[----:B------:R-:W-:Y:S01]  /*0650*/  ULDC.64 UR4, c[0x0][0x278] ;  /* 0x00009e0000047ab9 */ /* 0x000fe20000000a00 */
[----:B------:R-:W-:Y:S01]  /*0660*/  IMAD.WIDE.U32 R12, R2, c[0x0][0x288], R226 ;  /* 0x0000a200020c7a25 */ /* 0x000fe200078e00e2 */
[----:B------:R-:W-:Y:S01]  /*0670*/  UIMAD.WIDE.U32 UR18, UR11, UR4, URZ ;  /* 0x000000040b1272a5 */ /* 0x000fe2000f8e003f */
[-C--:B------:R-:W-:Y:S01]  /*0680*/  LEA.HI R25, R26, R212.reuse, RZ, 0x2 ;  /* 0x000000d41a197211 */ /* 0x080fe200078f10ff */
[----:B------:R-:W-:Y:S01]  /*0690*/  UIMAD UR4, UR16, UR4, URZ ;  /* 0x00000004100472a4 */ /* 0x000fe2000f8e023f */
[----:B------:R-:W-:Y:S01]  /*06a0*/  IMAD R8, R2, c[0x0][0x274], R8 ;  /* 0x00009d0002087a24 */ /* 0x000fe200078e0208 */
[----:B------:R-:W-:Y:S01]  /*06b0*/  IADD3 R6, P2, R12, UR14, RZ ;  /* 0x0000000e0c067c10 */ /* 0x000fe2000ff5e0ff */
[C---:B------:R-:W-:Y:S01]  /*06c0*/  @P0 IMAD.HI.U32 R0, R2.reuse, c[0x0][0x24c], RZ ;  /* 0x0000930002000a27 */ /* 0x040fe200078e00ff */
[----:B------:R-:W-:Y:S01]  /*06d0*/  UIMAD UR4, UR11, UR5, UR4 ;  /* 0x000000050b0472a4 */ /* 0x000fe2000f8e0204 */
[----:B------:R-:W-:Y:S01]  /*06e0*/  LOP3.LUT R12, R25, 0xfffffffc, RZ, 0xc0, !PT ;  /* 0xfffffffc190c7812 */ /* 0x000fe200078ec0ff */
[----:B------:R-:W1:Y:S01]  /*06f0*/  S2R R230, SR_CTAID.Z ;  /* 0x0000000000e67919 */ /* 0x000e620000002700 */
[----:B------:R-:W-:Y:S01]  /*0700*/  IMAD.WIDE.U32 R10, R2, c[0x0][0x270], R226 ;  /* 0x00009c00020a7a25 */ /* 0x000fe200078e00e2 */
[----:B------:R-:W-:Y:S01]  /*0710*/  UIADD3 UR8, UR19, UR4, URZ ;  /* 0x0000000413087290 */ /* 0x000fe2000fffe03f */
[----:B------:R-:W-:Y:S01]  /*0720*/  LEA.HI R16, R26, R212, RZ, 0x3 ;  /* 0x000000d41a107211 */ /* 0x000fe200078f18ff */
[----:B------:R-:W-:Y:S01]  /*0730*/  UIADD3 UR9, UR15, UR9, URZ ;  /* 0x000000090f097290 */ /* 0x000fe2000fffe03f */
[----:B------:R-:W-:Y:S01]  /*0740*/  IMAD.SHL.U32 R9, R237, 0x40, RZ ;  /* 0x00000040ed097824 */ /* 0x000fe200078e00ff */
[----:B------:R-:W-:Y:S01]  /*0750*/  SHF.R.S32.HI R216, RZ, 0x2, R25 ;  /* 0x00000002ffd87819 */ /* 0x000fe20000011419 */
[----:B------:R-:W-:Y:S01]  /*0760*/  IMAD.MOV.U32 R7, RZ, RZ, R2 ;  /* 0x000000ffff077224 */ /* 0x000fe200078e0002 */
[----:B------:R-:W-:Y:S01]  /*0770*/  @P0 SHF.R.U32.HI R7, RZ, c[0x0][0x250], R0 ;  /* 0x00009400ff070a19 */ /* 0x000fe20000011600 */
[----:B------:R-:W-:Y:S01]  /*0780*/  IMAD.IADD R8, R11, 0x1, R8 ;  /* 0x000000010b087824 */ /* 0x000fe200078e0208 */
[----:B------:R-:W-:Y:S01]  /*0790*/  IADD3 R11, P1, P0, R9, UR18, R10 ;  /* 0x00000012090b7c10 */ /* 0x000fe2000f83e00a */
[----:B------:R-:W-:Y:S01]  /*07a0*/  IMAD.IADD R12, R212, 0x1, -R12 ;  /* 0x00000001d40c7824 */ /* 0x000fe200078e0a0c */
[----:B------:R-:W-:Y:S01]  /*07b0*/  SHF.R.S32.HI R0, RZ, 0x1f, R9 ;  /* 0x0000001fff007819 */ /* 0x000fe20000011409 */
[----:B------:R-:W-:Y:S01]  /*07c0*/  IMAD R5, R3, c[0x0][0x288], RZ ;  /* 0x0000a20003057a24 */ /* 0x000fe200078e02ff */
[----:B------:R-:W-:Y:S01]  /*07d0*/  SHF.R.S32.HI R22, RZ, 0x1f, R7 ;  /* 0x0000001fff167819 */ /* 0x000fe20000011407 */
[----:B------:R-:W-:Y:S01]  /*07e0*/  IMAD.SHL.U32 R10, R12, 0x8, RZ ;  /* 0x000000080c0a7824 */ /* 0x000fe200078e00ff */
[----:B------:R-:W-:Y:S01]  /*07f0*/  IADD3.X R8, R0, UR8, R8, P1, P0 ;  /* 0x0000000800087c10 */ /* 0x000fe20008fe0408 */
[----:B------:R-:W-:Y:S01]  /*0800*/  IMAD R5, R2, c[0x0][0x28c], R5 ;  /* 0x0000a30002057a24 */ /* 0x000fe200078e0205 */
[C---:B------:R-:W-:Y:S01]  /*0810*/  LEA R32, P0, R11.reuse, c[0x0][0x258], 0x2 ;  /* 0x000096000b207a11 */ /* 0x040fe200078010ff */
[C---:B------:R-:W-:Y:S01]  /*0820*/  IMAD R28, R22.reuse, c[0x0][0x1e0], RZ ;  /* 0x00007800161c7a24 */ /* 0x040fe200078e02ff */
[----:B------:R-:W-:Y:S01]  /*0830*/  SHF.R.S32.HI R217, RZ, 0x1f, R216 ;  /* 0x0000001fffd97819 */ /* 0x000fe200000114d8 */
[----:B------:R-:W-:Y:S01]  /*0840*/  IMAD R22, R22, c[0x0][0x1b0], RZ ;  /* 0x00006c0016167a24 */ /* 0x000fe200078e02ff */
[----:B------:R-:W-:Y:S01]  /*0850*/  LEA.HI.X R33, R11, c[0x0][0x25c], R8, 0x2, P0 ;  /* 0x000097000b217a11 */ /* 0x000fe200000f1408 */
[C---:B------:R-:W-:Y:S01]  /*0860*/  IMAD R28, R7.reuse, c[0x0][0x1e4], R28 ;  /* 0x00007900071c7a24 */ /* 0x040fe200078e021c */
[----:B------:R-:W-:Y:S01]  /*0870*/  SHF.R.S32.HI R11, RZ, 0x1f, R10 ;  /* 0x0000001fff0b7819 */ /* 0x000fe2000001140a */
[----:B------:R-:W-:Y:S01]  /*0880*/  IMAD R22, R7, c[0x0][0x1b4], R22 ;  /* 0x00006d0007167a24 */ /* 0x000fe200078e0216 */
[----:B------:R-:W-:Y:S01]  /*0890*/  IADD3.X R5, R13, UR9, R5, P2, !PT ;  /* 0x000000090d057c10 */ /* 0x000fe200097fe405 */
[----:B------:R-:W-:Y:S01]  /*08a0*/  IMAD.SHL.U32 R13, R16, 0x8, RZ ;  /* 0x00000008100d7824 */ /* 0x000fe200078e00ff */
[----:B------:R-:W-:Y:S01]  /*08b0*/  ULDC.64 UR6, c[0x0][0x1e8] ;  /* 0x00007a0000067ab9 */ /* 0x000fe20000000a00 */
[C-C-:B------:R-:W-:Y:S01]  /*08c0*/  IMAD.WIDE.U32 R14, R7.reuse, c[0x0][0x1e0], R10.reuse ;  /* 0x00007800070e7a25 */ /* 0x140fe200078e000a */
[----:B------:R-:W-:Y:S01]  /*08d0*/  ULDC.64 UR4, c[0x0][0x1b8] ;  /* 0x00006e0000047ab9 */ /* 0x000fe20000000a00 */
[----:B------:R-:W-:Y:S01]  /*08e0*/  IADD3 R209, R10, 0x40, RZ ;  /* 0x000000400ad17810 */ /* 0x000fe20007ffe0ff */
[----:B------:R-:W-:Y:S01]  /*08f0*/  UIMAD UR6, UR16, UR6, URZ ;  /* 0x00000006100672a4 */ /* 0x000fe2000f8e023f */
[----:B------:R-:W-:Y:S01]  /*0900*/  IMAD.WIDE.U32 R34, R7, c[0x0][0x1b0], R10 ;  /* 0x00006c0007227a25 */ /* 0x000fe200078e000a */
[----:B------:R-:W-:Y:S01]  /*0910*/  LEA.HI R7, R25, R216, RZ, 0x1 ;  /* 0x000000d819077211 */ /* 0x000fe200078f08ff */
[----:B------:R-:W-:Y:S01]  /*0920*/  UIMAD UR4, UR16, UR4, URZ ;  /* 0x00000004100472a4 */ /* 0x000fe2000f8e023f */
[----:B------:R-:W-:Y:S01]  /*0930*/  LOP3.LUT R13, R13, 0xc0, RZ, 0xc0, !PT ;  /* 0x000000c00d0d7812 */ /* 0x000fe200078ec0ff */
[----:B------:R-:W-:Y:S01]  /*0940*/  IMAD R18, R217, c[0x0][0x178], RZ ;  /* 0x00005e00d9127a24 */ /* 0x000fe200078e02ff */
[----:B------:R-:W-:Y:S01]  /*0950*/  LOP3.LUT R7, R7, 0x7fffffe, RZ, 0xc0, !PT ;  /* 0x07fffffe07077812 */ /* 0x000fe200078ec0ff */
[----:B------:R-:W-:Y:S01]  /*0960*/  IMAD.IADD R29, R15, 0x1, R28 ;  /* 0x000000010f1d7824 */ /* 0x000fe200078e021c */
[----:B------:R-:W-:Y:S01]  /*0970*/  LEA.HI R15, R26, R212, RZ, 0x5 ;  /* 0x000000d41a0f7211 */ /* 0x000fe200078f28ff */
[C---:B------:R-:W-:Y:S01]  /*0980*/  IMAD R18, R216.reuse, c[0x0][0x17c], R18 ;  /* 0x00005f00d8127a24 */ /* 0x040fe200078e0212 */
[----:B------:R-:W-:Y:S01]  /*0990*/  SHF.R.U32.HI R4, RZ, 0x3, R13 ;  /* 0x00000003ff047819 */ /* 0x000fe2000001160d */
[C---:B------:R-:W-:Y:S01]  /*09a0*/  IMAD.WIDE.U32 R30, R216.reuse, c[0x0][0x178], R10 ;  /* 0x00005e00d81e7a25 */ /* 0x040fe200078e000a */
[----:B------:R-:W-:Y:S01]  /*09b0*/  LOP3.LUT R13, R13, 0x18, R10, 0xf8, !PT ;  /* 0x000000180d0d7812 */ /* 0x000fe200078ef80a */
[----:B------:R-:W-:Y:S01]  /*09c0*/  UIMAD UR6, UR11, UR7, UR6 ;  /* 0x000000070b0672a4 */ /* 0x000fe2000f8e0206 */
[----:B------:R-:W-:Y:S01]  /*09d0*/  SHF.R.S32.HI R24, RZ, 0x5, R15 ;  /* 0x00000005ff187819 */ /* 0x000fe2000001140f */
[----:B------:R-:W-:Y:S01]  /*09e0*/  IMAD.MOV.U32 R28, RZ, RZ, R14 ;  /* 0x000000ffff1c7224 */ /* 0x000fe200078e000e */
[----:B------:R-:W-:Y:S01]  /*09f0*/  LOP3.LUT R4, R13, R4, RZ, 0x3c, !PT ;  /* 0x000000040d047212 */ /* 0x000fe200078e3cff */
[----:B------:R-:W-:Y:S01]  /*0a00*/  IMAD.IADD R23, R35, 0x1, R22 ;  /* 0x0000000123177824 */ /* 0x000fe200078e0216 */
[----:B------:R-:W-:Y:S01]  /*0a10*/  UIMAD UR4, UR11, UR5, UR4 ;  /* 0x000000050b0472a4 */ /* 0x000fe2000f8e0204 */
[----:B------:R-:W-:Y:S01]  /*0a20*/  IMAD.IADD R7, R216, 0x1, -R7 ;  /* 0x00000001d8077824 */ /* 0x000fe200078e0a07 */
[----:B------:R-:W-:Y:S01]  /*0a30*/  UMOV UR7, 0x6 ;  /* 0x0000000600077882 */ /* 0x000fe20000000000 */
[----:B------:R-:W-:Y:S01]  /*0a40*/  IMAD.U32 R20, RZ, RZ, UR10 ;  /* 0x0000000aff147e24 */ /* 0x000fe2000f8e00ff */
[----:B------:R-:W-:Y:S01]  /*0a50*/  ISETP.GE.AND P3, PT, R10, c[0x0][0x1cc], PT ;  /* 0x000073000a007a0c */ /* 0x000fe20003f66270 */
[----:B------:R-:W-:Y:S01]  /*0a60*/  IMAD.MOV.U32 R22, RZ, RZ, R34 ;  /* 0x000000ffff167224 */ /* 0x000fe200078e0022 */
[----:B------:R-:W-:Y:S01]  /*0a70*/  SHF.R.S32.HI R25, RZ, 0x1f, R25 ;  /* 0x0000001fff197819 */ /* 0x000fe20000011419 */
[----:B------:R-:W-:Y:S01]  /*0a80*/  IMAD.IADD R19, R31, 0x1, R18 ;  /* 0x000000011f137824 */ /* 0x000fe200078e0212 */
[----:B------:R-:W-:Y:S01]  /*0a90*/  LEA.HI R206, R26, R212, RZ, 0x7 ;  /* 0x000000d41ace7211 */ /* 0x000fe200078f38ff */
[----:B------:R-:W-:Y:S01]  /*0aa0*/  IMAD.MOV.U32 R18, RZ, RZ, R30 ;  /* 0x000000ffff127224 */ /* 0x000fe200078e001e */
[----:B------:R-:W-:Y:S01]  /*0ab0*/  LEA.HI R25, R25, R216, RZ, 0x3 ;  /* 0x000000d819197211 */ /* 0x000fe200078f18ff */
[----:B-1----:R-:W-:Y:S01]  /*0ac0*/  IMAD.WIDE.U32 R28, R230, c[0x0][0x1e8], R28 ;  /* 0x00007a00e61c7a25 */ /* 0x002fe200078e001c */
[----:B------:R-:W-:-:S03]  /*0ad0*/  SHF.R.U32.HI R206, RZ, 0x4, R206 ;  /* 0x00000004ffce7819 */ /* 0x000fc600000116ce */
[----:B------:R-:W-:Y:S02]  /*0ae0*/  IMAD R7, R24, 0x8, R7 ;  /* 0x0000000818077824 */ /* 0x000fe400078e0207 */
[----:B------:R-:W-:-:S04]  /*0af0*/  IMAD.WIDE R20, R20, 0x80, R216 ;  /* 0x0000008014147825 */ /* 0x000fc800078e02d8 */
[----:B------:R-:W-:-:S04]  /*0b00*/  IMAD.WIDE.U32 R22, R230, c[0x0][0x1b8], R22 ;  /* 0x00006e00e6167a25 */ /* 0x000fc800078e0016 */
[----:B------:R-:W-:Y:S01]  /*0b10*/  IMAD.WIDE.U32 R36, R2, c[0x0][0x180], R18 ;  /* 0x0000600002247a25 */ /* 0x000fe200078e0012 */
[----:B------:R-:W-:Y:S01]  /*0b20*/  IADD3 R19, R29, UR6, RZ ;  /* 0x000000061d137c10 */ /* 0x000fe2000fffe0ff */
[----:B------:R-:W-:Y:S01]  /*0b30*/  ULDC UR6, c[0x0][0x198] ;  /* 0x0000660000067ab9 */ /* 0x000fe20000000800 */
[----:B------:R-:W-:Y:S01]  /*0b40*/  IADD3 R29, R23, UR4, RZ ;  /* 0x00000004171d7c10 */ /* 0x000fe2000fffe0ff */
[----:B------:R-:W-:Y:S01]  /*0b50*/  IMAD.U32 R7, R7, 0x20, R4 ;  /* 0x0000002007077824 */ /* 0x000fe200078e0004 */
[----:B------:R-:W-:Y:S01]  /*0b60*/  ULDC.64 UR4, c[0x0][0x208] ;  /* 0x0000820000047ab9 */ /* 0x000fe20000000a00 */
[----:B------:R-:W-:Y:S01]  /*0b70*/  IMAD.MOV.U32 R18, RZ, RZ, R28 ;  /* 0x000000ffff127224 */ /* 0x000fe200078e001c */
[----:B------:R-:W-:Y:S01]  /*0b80*/  USHF.L.U64.HI UR7, UR4, UR7, UR5 ;  /* 0x0000000704077299 */ /* 0x000fe20008010205 */
[----:B------:R-:W-:Y:S01]  /*0b90*/  IMAD R4, R21, c[0x0][0x1d8], RZ ;  /* 0x0000760015047a24 */ /* 0x000fe200078e02ff */
[----:B------:R-:W-:Y:S01]  /*0ba0*/  USHF.L.U32 UR17, UR4, 0x6, URZ ;  /* 0x0000000604117899 */ /* 0x000fe2000800063f */
[----:B------:R-:W-:Y:S01]  /*0bb0*/  IMAD.WIDE.U32 R18, R20, c[0x0][0x1d8], R18 ;  /* 0x0000760014127a25 */ /* 0x000fe200078e0012 */
[----:B------:R-:W-:-:S02]  /*0bc0*/  UIADD3 UR6, -UR12, UR6, URZ ;  /* 0x000000060c067290 */ /* 0x000fc4000fffe13f */
[----:B------:R-:W-:Y:S01]  /*0bd0*/  ULDC.64 UR4, c[0x0][0x188] ;  /* 0x0000620000047ab9 */ /* 0x000fe20000000a00 */
[----:B------:R-:W-:Y:S01]  /*0be0*/  IMAD R4, R20, c[0x0][0x1dc], R4 ;  /* 0x0000770014047a24 */ /* 0x000fe200078e0204 */
[----:B------:R-:W-:Y:S01]  /*0bf0*/  UIMAD UR4, UR16, UR4, URZ ;  /* 0x00000004100472a4 */ /* 0x000fe2000f8e023f */
[----:B------:R-:W-:Y:S02]  /*0c00*/  IMAD R224, R3, c[0x0][0x180], RZ ;  /* 0x0000600003e07a24 */ /* 0x000fe400078e02ff */
[----:B------:R-:W-:Y:S01]  /*0c10*/  IMAD.IADD R4, R19, 0x1, R4 ;  /* 0x0000000113047824 */ /* 0x000fe200078e0204 */
[----:B------:R-:W-:Y:S01]  /*0c20*/  SHF.R.S32.HI R19, RZ, 0x1f, R237 ;  /* 0x0000001fff137819 */ /* 0x000fe200000114ed */
[----:B------:R-:W-:Y:S01]  /*0c30*/  IMAD R224, R2, c[0x0][0x184], R224 ;  /* 0x0000610002e07a24 */ /* 0x000fe200078e02e0 */
[----:B------:R-:W-:Y:S01]  /*0c40*/  UIMAD UR4, UR11, UR5, UR4 ;  /* 0x000000050b0472a4 */ /* 0x000fe2000f8e0204 */
[----:B------:R-:W-:Y:S02]  /*0c50*/  IMAD R14, R237, UR7, RZ ;  /* 0x00000007ed0e7c24 */ /* 0x000fe4000f8e02ff */
[----:B------:R-:W-:-:S02]  /*0c60*/  IMAD.IADD R225, R37, 0x1, R224 ;  /* 0x0000000125e17824 */ /* 0x000fc400078e02e0 */
[----:B------:R-:W-:Y:S01]  /*0c70*/  IMAD.MOV.U32 R28, RZ, RZ, R22 ;  /* 0x000000ffff1c7224 */ /* 0x000fe200078e0016 */
[C---:B------:R-:W-:Y:S01]  /*0c80*/  LEA R22, P0, R18.reuse, c[0x0][0x1c0], 0x1 ;  /* 0x0000700012167a11 */ /* 0x040fe200078008ff */
[----:B------:R-:W-:Y:S02]  /*0c90*/  IMAD R13, R21, c[0x0][0x1a8], RZ ;  /* 0x00006a00150d7a24 */ /* 0x000fe400078e02ff */
[C---:B------:R-:W-:Y:S01]  /*0ca0*/  IMAD R14, R19.reuse, UR17, R14 ;  /* 0x00000011130e7c24 */ /* 0x040fe2000f8e020e */
[----:B------:R-:W-:Y:S01]  /*0cb0*/  LEA.HI.X R23, R18, c[0x0][0x1c4], R4, 0x1, P0 ;  /* 0x0000710012177a11 */ /* 0x000fe200000f0c04 */
[----:B------:R-:W-:Y:S02]  /*0cc0*/  IMAD.MOV.U32 R224, RZ, RZ, R36 ;  /* 0x000000ffffe07224 */ /* 0x000fe400078e0024 */
[----:B------:R-:W-:Y:S02]  /*0cd0*/  IMAD R19, R19, c[0x0][0x178], RZ ;  /* 0x00005e0013137a24 */ /* 0x000fe400078e02ff */
[----:B------:R-:W-:-:S02]  /*0ce0*/  IMAD R13, R20, c[0x0][0x1ac], R13 ;  /* 0x00006b00140d7a24 */ /* 0x000fc400078e020d */
[----:B------:R-:W-:-:S04]  /*0cf0*/  IMAD.WIDE.U32 R28, R20, c[0x0][0x1a8], R28 ;  /* 0x00006a00141c7a25 */ /* 0x000fc800078e001c */
[----:B------:R-:W-:Y:S01]  /*0d00*/  IMAD.WIDE.U32 R20, R237, c[0x0][0x178], RZ ;  /* 0x00005e00ed147a25 */ /* 0x000fe200078e00ff */
[----:B------:R-:W-:-:S03]  /*0d10*/  LEA R38, P1, R28, c[0x0][0x190], 0x1 ;  /* 0x000064001c267a11 */ /* 0x000fc600078208ff */
[----:B------:R-:W-:Y:S02]  /*0d20*/  IMAD R19, R237, c[0x0][0x17c], R19 ;  /* 0x00005f00ed137a24 */ /* 0x000fe400078e0213 */
[----:B------:R-:W-:-:S04]  /*0d30*/  IMAD.WIDE.U32 R224, R230, c[0x0][0x188], R224 ;  /* 0x00006200e6e07a25 */ /* 0x000fc800078e00e0 */
[----:B------:R-:W-:Y:S01]  /*0d40*/  IMAD.MOV.U32 R8, RZ, RZ, c[0x0][0x1d8] ;  /* 0x00007600ff087624 */ /* 0x000fe200078e00ff */
[----:B------:R-:W-:Y:S01]  /*0d50*/  IADD3 R208, R225, UR4, RZ ;  /* 0x00000004e1d07c10 */ /* 0x000fe2000fffe0ff */
[----:B------:R-:W-:Y:S01]  /*0d60*/  IMAD.IADD R13, R29, 0x1, R13 ;  /* 0x000000011d0d7824 */ /* 0x000fe200078e020d */
[----:B------:R-:W-:Y:S01]  /*0d70*/  LEA R17, P0, R20, R224, 0x6 ;  /* 0x000000e014117211 */ /* 0x000fe200078030ff */
[----:B------:R-:W-:Y:S01]  /*0d80*/  IMAD.IADD R19, R21, 0x1, R19 ;  /* 0x0000000115137824 */ /* 0x000fe200078e0213 */
[----:B------:R-:W-:Y:S01]  /*0d90*/  LEA R18, P2, R8, R22, 0x7 ;  /* 0x0000001608127211 */ /* 0x000fe200078438ff */
[----:B------:R-:W-:Y:S01]  /*0da0*/  IMAD.MOV.U32 R4, RZ, RZ, c[0x0][0x1dc] ;  /* 0x00007700ff047624 */ /* 0x000fe200078e00ff */
[----:B------:R-:W-:Y:S01]  /*0db0*/  LEA.HI.X R39, R28, c[0x0][0x194], R13, 0x1, P1 ;  /* 0x000065001c277a11 */ /* 0x000fe200008f0c0d */
[----:B------:R-:W-:Y:S01]  /*0dc0*/  IMAD R30, R217, c[0x0][0x208], RZ ;  /* 0x00008200d91e7a24 */ /* 0x000fe200078e02ff */
[----:B------:R-:W-:Y:S01]  /*0dd0*/  LEA.HI.X R13, R20, R208, R19, 0x6, P0 ;  /* 0x000000d0140d7211 */ /* 0x000fe200000f3413 */
[----:B------:R-:W-:Y:S01]  /*0de0*/  IMAD.WIDE.U32 R34, R216, c[0x0][0x208], R10 ;  /* 0x00008200d8227a25 */ /* 0x000fe200078e000a */
[----:B------:R-:W-:Y:S01]  /*0df0*/  LEA.HI.X R19, R8, R23, R4, 0x7, P2 ;  /* 0x0000001708137211 */ /* 0x000fe200010f3c04 */
[----:B------:R-:W-:Y:S01]  /*0e00*/  ULDC.64 UR4, c[0x0][0x218] ;  /* 0x0000860000047ab9 */ /* 0x000fe20000000a00 */
[----:B------:R-:W-:Y:S01]  /*0e10*/  LEA.HI R20, R26, R212, RZ, 0x4 ;  /* 0x000000d41a147211 */ /* 0x000fe200078f20ff */
[----:B------:R-:W-:Y:S01]  /*0e20*/  IMAD.MOV.U32 R8, RZ, RZ, c[0x0][0x1a8] ;  /* 0x00006a00ff087624 */ /* 0x000fe200078e00ff */
[----:B------:R-:W-:Y:S01]  /*0e30*/  UIMAD UR4, UR16, UR4, URZ ;  /* 0x00000004100472a4 */ /* 0x000fe2000f8e023f */
[----:B------:R-:W-:-:S02]  /*0e40*/  IMAD R30, R216, c[0x0][0x20c], R30 ;  /* 0x00008300d81e7a24 */ /* 0x000fc400078e021e */
[----:B------:R-:W-:Y:S01]  /*0e50*/  IMAD.MOV.U32 R4, RZ, RZ, c[0x0][0x1ac] ;  /* 0x00006b00ff047624 */ /* 0x000fe200078e00ff */
[C---:B------:R-:W-:Y:S01]  /*0e60*/  LEA R36, P1, R8.reuse, R38, 0x7 ;  /* 0x0000002608247211 */ /* 0x040fe200078238ff */
[----:B------:R-:W-:Y:S01]  /*0e70*/  IMAD.IADD R31, R35, 0x1, R30 ;  /* 0x00000001231f7824 */ /* 0x000fe200078e021e */
[----:B------:R-:W-:Y:S01]  /*0e80*/  UIMAD UR4, UR11, UR5, UR4 ;  /* 0x000000050b0472a4 */ /* 0x000fe2000f8e0204 */
[----:B------:R-:W-:Y:S01]  /*0e90*/  IMAD.MOV.U32 R30, RZ, RZ, R34 ;  /* 0x000000ffff1e7224 */ /* 0x000fe200078e0022 */
[----:B------:R-:W-:Y:S01]  /*0ea0*/  LEA.HI.X R37, R8, R39, R4, 0x7, P1 ;  /* 0x0000002708257211 */ /* 0x000fe200008f3c04 */
[----:B------:R-:W-:Y:S01]  /*0eb0*/  IMAD R218, R3, c[0x0][0x210], RZ ;  /* 0x0000840003da7a24 */ /* 0x000fe200078e02ff */
[----:B------:R-:W-:Y:S01]  /*0ec0*/  IADD3 R8, R10, 0x20, RZ ;  /* 0x000000200a087810 */ /* 0x000fe20007ffe0ff */
[----:B------:R-:W-:Y:S01]  /*0ed0*/  IMAD.WIDE.U32 R30, R2, c[0x0][0x210], R30 ;  /* 0x00008400021e7a25 */ /* 0x000fe200078e001e */
[----:B------:R-:W-:Y:S02]  /*0ee0*/  IADD3 R4, -R216, UR6, RZ ;  /* 0x00000006d8047c10 */ /* 0x000fe4000fffe1ff */
[----:B------:R-:W-:Y:S01]  /*0ef0*/  ISETP.GE.AND P2, PT, R8, c[0x0][0x1cc], PT ;  /* 0x0000730008007a0c */ /* 0x000fe20003f46270 */
[----:B------:R-:W-:Y:S01]  /*0f00*/  IMAD R218, R2, c[0x0][0x214], R218 ;  /* 0x0000850002da7a24 */ /* 0x000fe200078e02da */
[----:B------:R-:W-:Y:S01]  /*0f10*/  ISETP.GE.AND P1, PT, R209, c[0x0][0x1cc], PT ;  /* 0x00007300d1007a0c */ /* 0x000fe20003f26270 */
[----:B------:R-:W-:Y:S01]  /*0f20*/  IMAD.SHL.U32 R7, R7, 0x2, RZ ;  /* 0x0000000207077824 */ /* 0x000fe200078e00ff */
[C---:B------:R-:W-:Y:S01]  /*0f30*/  ISETP.LT.OR P6, PT, R4.reuse, 0x1, P3 ;  /* 0x000000010400780c */ /* 0x040fe20001fc1670 */
[----:B------:R-:W-:Y:S01]  /*0f40*/  IMAD.IADD R219, R31, 0x1, R218 ;  /* 0x000000011fdb7824 */ /* 0x000fe200078e02da */
[C---:B------:R-:W-:Y:S01]  /*0f50*/  ISETP.LT.OR P5, PT, R4.reuse, 0x1, P2 ;  /* 0x000000010400780c */ /* 0x040fe200017a1670 */
[----:B------:R-:W-:Y:S01]  /*0f60*/  IMAD.MOV.U32 R218, RZ, RZ, R30 ;  /* 0x000000ffffda7224 */ /* 0x000fe200078e001e */
[C---:B------:R-:W-:Y:S01]  /*0f70*/  ISETP.LT.OR P4, PT, R4.reuse, 0x1, P1 ;  /* 0x000000010400780c */ /* 0x040fe20000f81670 */
[----:B------:R-:W-:Y:S01]  /*0f80*/  IMAD.MOV.U32 R205, RZ, RZ, 0x10 ;  /* 0x00000010ffcd7424 */ /* 0x000fe200078e00ff */
[----:B------:R-:W-:Y:S01]  /*0f90*/  ISETP.LT.OR P3, PT, R4, 0x41, P3 ;  /* 0x000000410400780c */ /* 0x000fe20001f61670 */
[----:B------:R-:W-:Y:S01]  /*0fa0*/  IMAD.WIDE.U32 R218, R230, c[0x0][0x218], R218 ;  /* 0x00008600e6da7a25 */ /* 0x000fe200078e00da */
[----:B------:R-:W-:-:S02]  /*0fb0*/  ISETP.LT.OR P2, PT, R4, 0x41, P2 ;  /* 0x000000410400780c */ /* 0x000fc40001741670 */
[----:B------:R-:W-:Y:S01]  /*0fc0*/  ISETP.LT.OR P1, PT, R4, 0x41, P1 ;  /* 0x000000410400780c */ /* 0x000fe20000f21670 */
[----:B------:R-:W-:Y:S01]  /*0fd0*/  IMAD.MOV.U32 R214, RZ, RZ, R218 ;  /* 0x000000ffffd67224 */ /* 0x000fe200078e00da */
[----:B------:R-:W-:Y:S01]  /*0fe0*/  LEA R34, P0, R17, c[0x0][0x160], 0x1 ;  /* 0x0000580011227a11 */ /* 0x000fe200078008ff */
[----:B------:R-:W-:Y:S01]  /*0ff0*/  @!PT LDS RZ, [RZ] ;  /* 0x00000000fffff984 */ /* 0x000fe20000000800 */
[----:B------:R-:W-:Y:S01]  /*1000*/  @!PT LDS RZ, [RZ] ;  /* 0x00000000fffff984 */ /* 0x000fe20000000800 */
[----:B------:R-:W-:Y:S01]  /*1010*/  @!PT LDS RZ, [RZ] ;  /* 0x00000000fffff984 */ /* 0x000fe20000000800 */
[----:B------:R1:W-:Y:S01]  /*1020*/  LDGSTS.E.BYPASS.LTC128B.128 [R7+0x6080], [R22.64], !P6 ;  /* 0x0608000016077fae */ /* 0x0003e2000f101d54 */
[----:B------:R-:W-:Y:S02]  /*1030*/  IADD3 R215, R219, UR4, RZ ;  /* 0x00000004dbd77c10 */ /* 0x000fe4000fffe0ff */
[----:B------:R-:W-:Y:S01]  /*1040*/  LEA.HI.X R35, R17, c[0x0][0x164], R13, 0x1, P0 ;  /* 0x0000590011237a11 */ /* 0x000fe200000f0c0d */
[----:B------:R1:W-:Y:S01]  /*1050*/  LDGSTS.E.BYPASS.LTC128B.128 [R7+0x8080], [R22.64+0x40], !P5 ;  /* 0x0808004016077fae */ /* 0x0003e2000e901d54 */
[----:B------:R-:W-:Y:S01]  /*1060*/  SHF.R.S32.HI R17, RZ, 0x4, R20 ;  /* 0x00000004ff117819 */ /* 0x000fe20000011414 */
[----:B------:R-:W-:Y:S01]  /*1070*/  IMAD.WIDE.U32 R28, R237, UR17, R214 ;  /* 0x00000011ed1c7c25 */ /* 0x000fe2000f8e00d6 */
[----:B------:R-:W-:Y:S01]  /*1080*/  ISETP.GE.AND P5, PT, R10, c[0x0][0x1fc], PT ;  /* 0x00007f000a007a0c */ /* 0x000fe20003fa6270 */
[----:B------:R1:W-:Y:S01]  /*1090*/  LDGSTS.E.BYPASS.LTC128B.128 [R7+0xa080], [R22.64+0x80], !P4 ;  /* 0x0a08008016077fae */ /* 0x0003e2000e101d54 */
[----:B------:R-:W-:Y:S01]  /*10a0*/  LEA.HI R13, R20, R17, RZ, 0x1 ;  /* 0x00000011140d7211 */ /* 0x000fe200078f08ff */
[----:B------:R-:W-:Y:S01]  /*10b0*/  IMAD.IADD R14, R29, 0x1, R14 ;  /* 0x000000011d0e7824 */ /* 0x000fe200078e020e */
[----:B------:R-:W-:Y:S01]  /*10c0*/  LEA R30, P0, R28, c[0x0][0x1f0], 0x1 ;  /* 0x00007c001c1e7a11 */ /* 0x000fe200078008ff */
[----:B------:R2:W-:Y:S01]  /*10d0*/  LDGSTS.E.BYPASS.LTC128B.128 [R7+0x7080], [R18.64], !P3 ;  /* 0x0708000012077fae */ /* 0x0005e2000d901d54 */
[----:B------:R-:W-:-:S02]  /*10e0*/  ISETP.GE.AND P3, PT, R209, c[0x0][0x16c], PT ;  /* 0x00005b00d1007a0c */ /* 0x000fc40003f66270 */
[----:B------:R-:W-:Y:S01]  /*10f0*/  LOP3.LUT R13, R13, 0xfffffffe, RZ, 0xc0, !PT ;  /* 0xfffffffe0d0d7812 */ /* 0x000fe200078ec0ff */
[----:B------:R2:W-:Y:S01]  /*1100*/  LDGSTS.E.BYPASS.LTC128B.128 [R7+0x9080], [R18.64+0x40], !P2 ;  /* 0x0908004012077fae */ /* 0x0005e2000d101d54 */
[----:B------:R-:W-:Y:S02]  /*1110*/  LEA.HI.X R31, R28, c[0x0][0x1f4], R14, 0x1, P0 ;  /* 0x00007d001c1f7a11 */ /* 0x000fe400000f0c0e */
[C---:B------:R-:W-:Y:S01]  /*1120*/  ISETP.GE.AND P2, PT, R10.reuse, c[0x0][0x19c], PT ;  /* 0x000067000a007a0c */ /* 0x040fe20003f46270 */
[----:B------:R2:W-:Y:S01]  /*1130*/  LDGSTS.E.BYPASS.LTC128B.128 [R7+0xb080], [R18.64+0x80], !P1 ;  /* 0x0b08008012077fae */ /* 0x0005e2000c901d54 */
[----:B------:R-:W-:Y:S01]  /*1140*/  ISETP.GE.AND P1, PT, R10, c[0x0][0x16c], PT ;  /* 0x00005b000a007a0c */ /* 0x000fe20003f26270 */
[----:B------:R-:W-:Y:S01]  /*1150*/  IMAD.IADD R13, R17, 0x1, -R13 ;  /* 0x00000001110d7824 */ /* 0x000fe200078e0a0d */
[----:B------:R-:W-:Y:S02]  /*1160*/  ISETP.GE.AND P4, PT, R209, c[0x0][0x19c], PT ;  /* 0x00006700d1007a0c */ /* 0x000fe40003f86270 */
[----:B------:R-:W-:Y:S01]  /*1170*/  SEL R210, RZ, 0x1, P1 ;  /* 0x00000001ffd27807 */ /* 0x000fe20000800000 */
[----:B------:R-:W-:Y:S01]  /*1180*/  IMAD.SHL.U32 R207, R13, 0x8, RZ ;  /* 0x000000080dcf7824 */ /* 0x000fe200078e00ff */
[----:B------:R-:W-:-:S02]  /*1190*/  ISETP.GE.AND P1, PT, R8, c[0x0][0x19c], PT ;  /* 0x0000670008007a0c */ /* 0x000fc40003f26270 */
[----:B------:R-:W-:Y:S02]  /*11a0*/  IADD3 R14, P0, R9, R6, RZ ;  /* 0x00000006090e7210 */ /* 0x000fe40007f1e0ff */
[----:B------:R-:W-:Y:S02]  /*11b0*/  LOP3.LUT R20, R20, 0xfffffff0, RZ, 0xc0, !PT ;  /* 0xfffffff014147812 */ /* 0x000fe400078ec0ff */
[----:B------:R-:W-:Y:S01]  /*11c0*/  ISETP.LT.OR P6, PT, R4, 0x1, P2 ;  /* 0x000000010400780c */ /* 0x000fe200017c1670 */
[----:B------:R-:W-:Y:S01]  /*11d0*/  IMAD.X R0, R0, 0x1, R5, P0 ;  /* 0x0000000100007824 */ /* 0x000fe200000e0605 */
[----:B-1----:R-:W-:Y:S01]  /*11e0*/  LOP3.LUT R22, R16, 0xfffffff8, RZ, 0xc0, !PT ;  /* 0xfffffff810167812 */ /* 0x002fe200078ec0ff */
[----:B------:R-:W-:Y:S01]  /*11f0*/  IMAD.IADD R20, R212, 0x1, -R20 ;  /* 0x00000001d4147824 */ /* 0x000fe200078e0a14 */
[----:B------:R-:W-:Y:S02]  /*1200*/  ISETP.LT.OR P2, PT, R4, 0x41, P2 ;  /* 0x000000410400780c */ /* 0x000fe40001741670 */
[----:B------:R-:W-:Y:S01]  /*1210*/  LEA R28, P0, R14, c[0x0][0x280], 0x2 ;  /* 0x0000a0000e1c7a11 */ /* 0x000fe200078010ff */
[----:B------:R-:W-:Y:S01]  /*1220*/  IMAD.IADD R22, R212, 0x1, -R22 ;  /* 0x00000001d4167824 */ /* 0x000fe200078e0a16 */
[----:B------:R-:W-:-:S02]  /*1230*/  LEA.HI R23, R20, R20, RZ, 0x1 ;  /* 0x0000001414177211 */ /* 0x000fc400078f08ff */
[----:B------:R-:W-:Y:S02]  /*1240*/  LEA.HI.X R29, R14, c[0x0][0x284], R0, 0x2, P0 ;  /* 0x0000a1000e1d7a11 */ /* 0x000fe400000f1400 */
[----:B------:R-:W-:Y:S01]  /*1250*/  LEA.HI R21, R22, R22, RZ, 0x1 ;  /* 0x0000001616157211 */ /* 0x000fe200078f08ff */
[----:B------:R1:W-:Y:S01]  /*1260*/  LDGSTS.E.BYPASS.LTC128B.128 [R7+0x80], [R38.64], !P6 ;  /* 0x0008000026077fae */ /* 0x0003e2000f101d54 */
[----:B--2---:R-:W-:Y:S02]  /*1270*/  SEL R19, RZ, 0x4, P3 ;  /* 0x00000004ff137807 */ /* 0x004fe40001800000 */
[----:B------:R-:W-:Y:S02]  /*1280*/  ISETP.GE.AND P3, PT, R8, c[0x0][0x1fc], PT ;  /* 0x00007f0008007a0c */ /* 0x000fe40003f66270 */
[----:B------:R-:W-:Y:S02]  /*1290*/  SEL R18, RZ, 0x1, P5 ;  /* 0x00000001ff127807 */ /* 0x000fe40002800000 */
[----:B------:R-:W-:-:S02]  /*12a0*/  SEL R17, RZ, 0xffffffff, P3 ;  /* 0xffffffffff117807 */ /* 0x000fc40001800000 */
[C---:B------:R-:W-:Y:S02]  /*12b0*/  ISETP.LT.OR P5, PT, R4.reuse, 0x1, P1 ;  /* 0x000000010400780c */ /* 0x040fe40000fa1670 */
[C---:B------:R-:W-:Y:S01]  /*12c0*/  ISETP.LT.OR P3, PT, R4.reuse, 0x1, P4 ;  /* 0x000000010400780c */ /* 0x040fe20002761670 */
[----:B------:R-:W-:Y:S01]  /*12d0*/  IMAD.SHL.U32 R17, R17, 0x2, RZ ;  /* 0x0000000211117824 */ /* 0x000fe200078e00ff */
[C---:B------:R-:W-:Y:S02]  /*12e0*/  ISETP.LT.OR P1, PT, R4.reuse, 0x41, P1 ;  /* 0x000000410400780c */ /* 0x040fe40000f21670 */
[----:B------:R-:W-:Y:S02]  /*12f0*/  ISETP.LT.OR P4, PT, R4, 0x41, P4 ;  /* 0x000000410400780c */ /* 0x000fe40002781670 */
[----:B------:R-:W-:Y:S02]  /*1300*/  LEA.HI R4, R26, R212, RZ, 0x6 ;  /* 0x000000d41a047211 */ /* 0x000fe400078f30ff */
[----:B------:R-:W-:-:S02]  /*1310*/  LOP3.LUT R27, R21, 0x7fffffe, RZ, 0xc0, !PT ;  /* 0x07fffffe151b7812 */ /* 0x000fc400078ec0ff */
[----:B------:R-:W-:Y:S01]  /*1320*/  SHF.R.S32.HI R4, RZ, 0x6, R4 ;  /* 0x00000006ff047819 */ /* 0x000fe20000011404 */
[----:B------:R1:W-:Y:S01]  /*1330*/  LDGSTS.E.BYPASS.LTC128B.128 [R7+0x2080], [R38.64+0x40], !P5 ;  /* 0x0208004026077fae */ /* 0x0003e2000e901d54 */
[----:B------:R-:W-:Y:S01]  /*1340*/  SHF.R.S32.HI R14, RZ, 0x1f, R20 ;  /* 0x0000001fff0e7819 */ /* 0x000fe20000011414 */
[----:B------:R-:W-:Y:S01]  /*1350*/  IMAD.IADD R27, R22, 0x1, -R27 ;  /* 0x00000001161b7824 */ /* 0x000fe200078e0a1b */
[----:B------:R-:W-:Y:S01]  /*1360*/  LOP3.LUT R202, R23, 0x7fffffe, RZ, 0xc0, !PT ;  /* 0x07fffffe17ca7812 */ /* 0x000fe200078ec0ff */
[----:B------:R-:W-:Y:S01]  /*1370*/  IMAD R204, R13, 0x4, R4 ;  /* 0x000000040dcc7824 */ /* 0x000fe200078e0204 */
[----:B------:R-:W-:Y:S01]  /*1380*/  LEA.HI R14, R14, R20, RZ, 0x3 ;  /* 0x000000140e0e7211 */ /* 0x000fe200078f18ff */
[----:B------:R1:W-:Y:S01]  /*1390*/  LDGSTS.E.BYPASS.LTC128B.128 [R7+0x4080], [R38.64+0x80], !P3 ;  /* 0x0408008026077fae */ /* 0x0003e2000d901d54 */
[----:B------:R-:W-:Y:S01]  /*13a0*/  ISETP.GE.AND P0, PT, R8, c[0x0][0x16c], PT ;  /* 0x00005b0008007a0c */ /* 0x000fe20003f06270 */
[----:B------:R-:W-:Y:S01]  /*13b0*/  IMAD R204, R204, 0x8, R27 ;  /* 0x00000008cccc7824 */ /* 0x000fe200078e021b */
[----:B------:R-:W-:Y:S01]  /*13c0*/  SHF.R.S32.HI R27, RZ, 0x3, R14 ;  /* 0x00000003ff1b7819 */ /* 0x000fe2000001140e */
[----:B------:R-:W-:Y:S01]  /*13d0*/  IMAD.IADD R202, R20, 0x1, -R202 ;  /* 0x0000000114ca7824 */ /* 0x000fe200078e0aca */
[----:B------:R-:W-:Y:S01]  /*13e0*/  LOP3.LUT R14, R14, 0xfffffff8, RZ, 0xc0, !PT ;  /* 0xfffffff80e0e7812 */ /* 0x000fe200078ec0ff */
[----:B------:R1:W-:Y:S01]  /*13f0*/  LDGSTS.E.BYPASS.LTC128B.128 [R7+0x1080], [R36.64], !P2 ;  /* 0x0108000024077fae */ /* 0x0003e2000d101d54 */
[----:B------:R-:W-:Y:S01]  /*1400*/  ISETP.GE.AND P5, PT, R209, c[0x0][0x1fc], PT ;  /* 0x00007f00d1007a0c */ /* 0x000fe20003fa6270 */
[----:B------:R-:W-:Y:S01]  /*1410*/  IMAD.SHL.U32 R22, R22, 0x40, RZ ;  /* 0x0000004016167824 */ /* 0x000fe200078e00ff */
[----:B------:R-:W-:Y:S01]  /*1420*/  LOP3.LUT R17, R17, 0x2, R18, 0xe2, !PT ;  /* 0x0000000211117812 */ /* 0x000fe200078ee212 */
[----:B------:R-:W-:Y:S01]  /*1430*/  IMAD.IADD R14, R20, 0x1, -R14 ;  /* 0x00000001140e7824 */ /* 0x000fe200078e0a0e */
[----:B------:R-:W-:Y:S01]  /*1440*/  SEL R20, RZ, 0x2, P0 ;  /* 0x00000002ff147807 */ /* 0x000fe20000000000 */
[----:B------:R1:W-:Y:S01]  /*1450*/  LDGSTS.E.BYPASS.LTC128B.128 [R7+0x3080], [R36.64+0x40], !P1 ;  /* 0x0308004024077fae */ /* 0x0003e2000c901d54 */
[----:B------:R-:W-:Y:S01]  /*1460*/  SEL R18, RZ, 0x4, P5 ;  /* 0x00000004ff127807 */ /* 0x000fe20002800000 */
[----:B------:R-:W-:Y:S01]  /*1470*/  IMAD R202, R27, 0x8, R202 ;  /* 0x000000081bca7824 */ /* 0x000fe200078e02ca */
[----:B------:R-:W-:Y:S01]  /*1480*/  IADD3 R19, R19, R20, R210 ;  /* 0x0000001413137210 */ /* 0x000fe20007ffe0d2 */
[----:B------:R1:W-:Y:S01]  /*1490*/  LDGSTS.E.BYPASS.LTC128B.128 [R7+0x5080], [R36.64+0x80], !P4 ;  /* 0x0508008024077fae */ /* 0x0003e2000e101d54 */
[----:B------:R-:W-:Y:S01]  /*14a0*/  IADD3 R9, -R9, c[0x0][0x168], RZ ;  /* 0x00005a0009097a10 */ /* 0x000fe20007ffe1ff */
[----:B------:R-:W-:Y:S01]  /*14b0*/  IMAD.SHL.U32 R202, R202, 0x20, RZ ;  /* 0x00000020caca7824 */ /* 0x000fe200078e00ff */
[C---:B------:R-:W-:Y:S01]  /*14c0*/  LOP3.LUT P5, RZ, R19.reuse, 0x1, RZ, 0xc0, !PT ;  /* 0x0000000113ff7812 */ /* 0x040fe200078ac0ff */
[----:B------:R-:W0:Y:S01]  /*14d0*/  LDGDEPBAR ;  /* 0x00000000000079af */ /* 0x000e220000000000 */
[----:B------:R-:W-:-:S02]  /*14e0*/  LOP3.LUT P3, RZ, R19, 0x2, RZ, 0xc0, !PT ;  /* 0x0000000213ff7812 */ /* 0x000fc4000786c0ff */
[-C--:B------:R-:W-:Y:S02]  /*14f0*/  ISETP.LE.OR P5, PT, R9, R216.reuse, !P5 ;  /* 0x000000d80900720c */ /* 0x080fe40006fa3670 */
[----:B------:R-:W-:Y:S02]  /*1500*/  LOP3.LUT P2, RZ, R19, 0x4, RZ, 0xc0, !PT ;  /* 0x0000000413ff7812 */ /* 0x000fe4000784c0ff */
[CC--:B------:R-:W-:Y:S02]  /*1510*/  ISETP.LE.OR P3, PT, R9.reuse, R216.reuse, !P3 ;  /* 0x000000d80900720c */ /* 0x0c0fe40005f63670 */
[----:B------:R-:W-:Y:S02]  /*1520*/  ISETP.LE.OR P2, PT, R9, R216, !P2 ;  /* 0x000000d80900720c */ /* 0x000fe40005743670 */
[----:B------:R-:W-:Y:S02]  /*1530*/  LOP3.LUT R18, R17, R18, RZ, 0xfc, !PT ;  /* 0x0000001211127212 */ /* 0x000fe400078efcff */
[----:B------:R-:W-:-:S02]  /*1540*/  ISETP.GT.AND P1, PT, R212, 0xf, PT ;  /* 0x0000000fd400780c */ /* 0x000fc40003f24270 */
[----:B------:R-:W-:Y:S01]  /*1550*/  LOP3.LUT P4, RZ, R18, 0x1, RZ, 0xc0, !PT ;  /* 0x0000000112ff7812 */ /* 0x000fe2000788c0ff */
[----:B------:R1:W-:Y:S01]  /*1560*/  LDGSTS.E.BYPASS.LTC128B.128 [R7+0xc080], [R34.64], !P5 ;  /* 0x0c08000022077fae */ /* 0x0003e2000e901d54 */
[--C-:B------:R-:W-:Y:S02]  /*1570*/  SHF.R.S32.HI R17, RZ, 0x1, R23.reuse ;  /* 0x00000001ff117819 */ /* 0x100fe40000011417 */
[----:B------:R-:W-:Y:S01]  /*1580*/  SHF.R.S32.HI R23, RZ, 0x1f, R23 ;  /* 0x0000001fff177819 */ /* 0x000fe20000011417 */
[----:B------:R1:W-:Y:S01]  /*1590*/  LDGSTS.E.BYPASS.LTC128B.128 [R7+0xd080], [R34.64+0x40], !P3 ;  /* 0x0d08004022077fae */ /* 0x0003e2000d901d54 */
[----:B------:R-:W-:Y:S02]  /*15a0*/  ISETP.LE.OR P5, PT, R9, R216, !P4 ;  /* 0x000000d80900720c */ /* 0x000fe400067a3670 */
[----:B------:R-:W-:Y:S01]  /*15b0*/  LEA.HI R19, R23, R17, RZ, 0x2 ;  /* 0x0000001117137211 */ /* 0x000fe200078f10ff */
[----:B------:R1:W-:Y:S01]  /*15c0*/  LDGSTS.E.BYPASS.LTC128B.128 [R7+0xe080], [R34.64+0x80], !P2 ;  /* 0x0e08008022077fae */ /* 0x0003e2000d101d54 */
[----:B------:R-:W-:-:S02]  /*15d0*/  LEA.HI R0, R15, R24, RZ, 0x1 ;  /* 0x000000180f007211 */ /* 0x000fc400078f08ff */
[C---:B------:R-:W-:Y:S02]  /*15e0*/  LOP3.LUT P3, RZ, R18.reuse, 0x2, RZ, 0xc0, !PT ;  /* 0x0000000212ff7812 */ /* 0x040fe4000786c0ff */
[----:B------:R-:W-:Y:S01]  /*15f0*/  LOP3.LUT P2, RZ, R18, 0x4, RZ, 0xc0, !PT ;  /* 0x0000000412ff7812 */ /* 0x000fe2000784c0ff */
[----:B------:R-:W-:Y:S01]  /*1600*/  @!P1 IMAD.SHL.U32 R18, R212, 0x10, RZ ;  /* 0x00000010d4129824 */ /* 0x000fe200078e00ff */
[----:B------:R-:W-:Y:S02]  /*1610*/  LOP3.LUT R19, R19, 0xfffffffc, RZ, 0xc0, !PT ;  /* 0xfffffffc13137812 */ /* 0x000fe400078ec0ff */
[----:B------:R-:W-:Y:S02]  /*1620*/  LOP3.LUT R0, R0, 0xfffffffe, RZ, 0xc0, !PT ;  /* 0xfffffffe00007812 */ /* 0x000fe400078ec0ff */
[----:B------:R2:W-:Y:S01]  /*1630*/  @!P1 LDGSTS.E.BYPASS.LTC128B.128 [R18+0x18080], [R32.64] ;  /* 0x1808000020129fae */ /* 0x0005e2000b901d54 */
[----:B------:R-:W-:Y:S01]  /*1640*/  IMAD.IADD R17, R17, 0x1, -R19 ;  /* 0x0000000111117824 */ /* 0x000fe200078e0a13 */
[----:B------:R-:W-:Y:S01]  /*1650*/  SEL R19, RZ, 0xffffffff, P0 ;  /* 0xffffffffff137807 */ /* 0x000fe20000000000 */
[C---:B------:R-:W-:Y:S01]  /*1660*/  IMAD.IADD R0, R24.reuse, 0x1, -R0 ;  /* 0x0000000118007824 */ /* 0x040fe200078e0a00 */
[----:B------:R-:W0:Y:S01]  /*1670*/  LDGDEPBAR ;  /* 0x00000000000079af */ /* 0x000e220000000000 */
[CC--:B------:R-:W-:Y:S01]  /*1680*/  ISETP.LE.OR P0, PT, R9.reuse, R216.reuse, !P3 ;  /* 0x000000d80900720c */ /* 0x0c0fe20005f03670 */
[----:B------:R-:W-:Y:S01]  /*1690*/  IMAD.SHL.U32 R24, R24, 0x10, RZ ;  /* 0x0000001018187824 */ /* 0x000fe200078e00ff */
[----:B------:R-:W-:Y:S01]  /*16a0*/  LOP3.LUT R22, R22, 0x1c0, RZ, 0xc0, !PT ;  /* 0x000001c016167812 */ /* 0x000fe200078ec0ff */
[----:B------:R1:W-:Y:S01]  /*16b0*/  LDGSTS.E.BYPASS.LTC128B.128 [R7+0x12080], [R30.64], !P5 ;  /* 0x120800001e077fae */ /* 0x0003e2000e901d54 */
[----:B------:R-:W-:Y:S01]  /*16c0*/  ISETP.LE.OR P5, PT, R9, R216, !P2 ;  /* 0x000000d80900720c */ /* 0x000fe200057a3670 */
[----:B------:R-:W-:Y:S01]  /*16d0*/  IMAD.SHL.U32 R19, R19, 0x2, RZ ;  /* 0x0000000213137824 */ /* 0x000fe200078e00ff */
[----:B------:R-:W-:Y:S01]  /*16e0*/  LOP3.LUT R9, R25, 0xfffffff8, RZ, 0xc0, !PT ;  /* 0xfffffff819097812 */ /* 0x000fe200078ec0ff */
[----:B------:R-:W-:Y:S01]  /*16f0*/  IMAD.SHL.U32 R201, R0, 0x400, RZ ;  /* 0x0000040000c97824 */ /* 0x000fe200078e00ff */
[----:B------:R-:W-:-:S02]  /*1700*/  SHF.R.S32.HI R21, RZ, 0x1, R21 ;  /* 0x00000001ff157819 */ /* 0x000fc40000011415 */
[----:B------:R-:W-:Y:S01]  /*1710*/  LOP3.LUT R24, R22, 0x30, R24, 0xf8, !PT ;  /* 0x0000003016187812 */ /* 0x000fe200078ef818 */
[----:B------:R-:W-:Y:S01]  /*1720*/  IMAD.IADD R9, R216, 0x1, -R9 ;  /* 0x00000001d8097824 */ /* 0x000fe200078e0a09 */
[----:B------:R-:W-:Y:S01]  /*1730*/  SHF.R.U32.HI R203, RZ, 0x3, R22 ;  /* 0x00000003ffcb7819 */ /* 0x000fe20000011616 */
[----:B------:R-:W-:Y:S01]  /*1740*/  IMAD.SHL.U32 R22, R21, 0x40, RZ ;  /* 0x0000004015167824 */ /* 0x000fe200078e00ff */
[--C-:B------:R-:W-:Y:S01]  /*1750*/  LOP3.LUT R24, R24, 0x8, R16.reuse, 0xf8, !PT ;  /* 0x0000000818187812 */ /* 0x100fe200078ef810 */
[----:B------:R-:W-:Y:S01]  /*1760*/  IMAD.SHL.U32 R20, R9, 0x40, RZ ;  /* 0x0000004009147824 */ /* 0x000fe200078e00ff */
[----:B------:R1:W-:Y:S01]  /*1770*/  LDGSTS.E.BYPASS.LTC128B.128 [R7+0x13080], [R30.64+0x40], !P0 ;  /* 0x130800401e077fae */ /* 0x0003e2000c101d54 */
[----:B------:R-:W-:Y:S01]  /*1780*/  LOP3.LUT P6, RZ, R14, 0x4, RZ, 0xc0, !PT ;  /* 0x000000040eff7812 */ /* 0x000fe200078cc0ff */
[----:B------:R-:W-:Y:S01]  /*1790*/  IMAD R12, R12, 0x2, R201 ;  /* 0x000000020c0c7824 */ /* 0x000fe200078e02c9 */
[----:B------:R-:W-:Y:S01]  /*17a0*/  LOP3.LUT R203, R24, R203, RZ, 0x3c, !PT ;  /* 0x000000cb18cb7212 */ /* 0x000fe200078e3cff */
[----:B------:R1:W-:Y:S01]  /*17b0*/  LDGSTS.E.BYPASS.LTC128B.128 [R7+0x14080], [R30.64+0x80], !P5 ;  /* 0x140800801e077fae */ /* 0x0003e2000e901d54 */
[----:B------:R-:W-:Y:S01]  /*17c0*/  LOP3.LUT R22, R22, 0xc0, RZ, 0xc0, !PT ;  /* 0x000000c016167812 */ /* 0x000fe200078ec0ff */
[----:B--2---:R-:W-:Y:S01]  /*17d0*/  IMAD.SHL.U32 R18, R4, 0x8, RZ ;  /* 0x0000000804127824 */ /* 0x004fe200078e00ff */
[----:B------:R-:W-:Y:S01]  /*17e0*/  LOP3.LUT R20, R20, 0x1c0, RZ, 0xc0, !PT ;  /* 0x000001c014147812 */ /* 0x000fe200078ec0ff */
[----:B------:R-:W-:Y:S01]  /*17f0*/  IMAD R203, R13, 0x200, R203 ;  /* 0x000002000dcb7824 */ /* 0x000fe200078e02cb */
[C---:B------:R-:W-:Y:S01]  /*1800*/  LOP3.LUT P5, RZ, R14.reuse, 0x2, RZ, 0xc0, !PT ;  /* 0x000000020eff7812 */ /* 0x040fe200078ac0ff */
[----:B------:R-:W-:Y:S01]  /*1810*/  IMAD.SHL.U32 R14, R14, 0x40, RZ ;  /* 0x000000400e0e7824 */ /* 0x000fe200078e00ff */
[----:B------:R-:W-:Y:S01]  /*1820*/  LOP3.LUT R15, R15, 0xffffffe0, RZ, 0xc0, !PT ;  /* 0xffffffe00f0f7812 */ /* 0x000fe200078ec0ff */
[----:B------:R-:W-:Y:S01]  /*1830*/  IMAD R201, R27, 0x200, R201 ;  /* 0x000002001bc97824 */ /* 0x000fe200078e02c9 */
[----:B------:R-:W-:Y:S01]  /*1840*/  LOP3.LUT P0, RZ, R21, 0x2, RZ, 0xc0, !PT ;  /* 0x0000000215ff7812 */ /* 0x000fe2000780c0ff */
[----:B------:R-:W-:Y:S01]  /*1850*/  IMAD.SHL.U32 R21, R13, 0x10, RZ ;  /* 0x000000100d157824 */ /* 0x000fe200078e00ff */
[----:B------:R-:W-:Y:S01]  /*1860*/  LOP3.LUT R23, R22, 0x8, R16, 0xf8, !PT ;  /* 0x0000000816177812 */ /* 0x000fe200078ef810 */
[----:B------:R-:W-:Y:S01]  /*1870*/  IMAD.IADD R13, R212, 0x1, -R15 ;  /* 0x00000001d40d7824 */ /* 0x000fe200078e0a0f */
[----:B------:R-:W-:-:S02]  /*1880*/  LOP3.LUT R18, R18, 0x18, RZ, 0xc0, !PT ;  /* 0x0000001812127812 */ /* 0x000fc400078ec0ff */
[----:B------:R-:W-:Y:S02]  /*1890*/  SHF.R.U32.HI R16, RZ, 0x3, R20 ;  /* 0x00000003ff107819 */ /* 0x000fe40000011614 */
[----:B------:R-:W-:Y:S02]  /*18a0*/  LOP3.LUT R14, R14, 0x1c0, RZ, 0xc0, !PT ;  /* 0x000001c00e0e7812 */ /* 0x000fe400078ec0ff */
[----:B------:R-:W-:Y:S02]  /*18b0*/  LOP3.LUT R16, R16, R20, R18, 0x1e, !PT ;  /* 0x0000001410107212 */ /* 0x000fe400078e1e12 */
[----:B------:R-:W-:Y:S02]  /*18c0*/  LOP3.LUT R210, R19, 0x2, R210, 0xe2, !PT ;  /* 0x0000000213d27812 */ /* 0x000fe400078ee2d2 */
[----:B------:R-:W-:Y:S01]  /*18d0*/  LOP3.LUT R207, R207, 0x8, RZ, 0xc0, !PT ;  /* 0x00000008cfcf7812 */ /* 0x000fe200078ec0ff */
[----:B------:R-:W-:Y:S01]  /*18e0*/  IMAD.IADD R222, R12, 0x1, R16 ;  /* 0x000000010cde7824 */ /* 0x000fe200078e0210 */
[----:B------:R-:W-:Y:S01]  /*18f0*/  SHF.R.U32.HI R19, RZ, 0x3, R14 ;  /* 0x00000003ff137819 */ /* 0x000fe2000001160e */
[----:B------:R-:W-:Y:S01]  /*1900*/  @!P1 IMAD.SHL.U32 R16, R212, 0x10, RZ ;  /* 0x00000010d4109824 */ /* 0x000fe200078e00ff */
[----:B------:R-:W-:Y:S01]  /*1910*/  SHF.R.S32.HI R15, RZ, 0x1f, R13 ;  /* 0x0000001fff0f7819 */ /* 0x000fe2000001140d */
[----:B------:R-:W-:Y:S01]  /*1920*/  IMAD.SHL.U32 R222, R222, 0x2, RZ ;  /* 0x00000002dede7824 */ /* 0x000fe200078e00ff */
[----:B------:R-:W-:-:S02]  /*1930*/  LOP3.LUT R14, R19, R14, R207, 0x1e, !PT ;  /* 0x0000000e130e7212 */ /* 0x000fc400078e1ecf */
[----:B------:R-:W-:Y:S01]  /*1940*/  LEA.HI R12, R15, R13, RZ, 0x2 ;  /* 0x0000000d0f0c7211 */ /* 0x000fe200078f10ff */
[----:B------:R-:W-:Y:S01]  /*1950*/  IMAD.SHL.U32 R15, R17, 0x40, RZ ;  /* 0x00000040110f7824 */ /* 0x000fe200078e00ff */
[----:B------:R2:W-:Y:S01]  /*1960*/  @!P1 LDGSTS.E.BYPASS.LTC128B.128 [R16+0x18280], [R28.64] ;  /* 0x182800001c109fae */ /* 0x0005e2000b901d54 */
[----:B------:R-:W-:Y:S01]  /*1970*/  IMAD.IADD R201, R201, 0x1, R14 ;  /* 0x00000001c9c97824 */ /* 0x000fe200078e020e */
[----:B------:R-:W-:Y:S02]  /*1980*/  IADD3 R14, R237, 0x1, RZ ;  /* 0x00000001ed0e7810 */ /* 0x000fe40007ffe0ff */
[----:B------:R-:W-:Y:S01]  /*1990*/  LOP3.LUT R15, R15, 0xc0, RZ, 0xc0, !PT ;  /* 0x000000c00f0f7812 */ /* 0x000fe200078ec0ff */
[----:B------:R-:W0:Y:S01]  /*19a0*/  LDGDEPBAR ;  /* 0x00000000000079af */ /* 0x000e220000000000 */
[----:B------:R-:W-:Y:S02]  /*19b0*/  SHF.R.S32.HI R211, RZ, 0x2, R12 ;  /* 0x00000002ffd37819 */ /* 0x000fe4000001140c */
[----:B------:R-:W-:Y:S01]  /*19c0*/  SEL R198, R205, 0xfffffff0, !P5 ;  /* 0xfffffff0cdc67807 */ /* 0x000fe20006800000 */
[----:B------:R-:W0:Y:S01]  /*19d0*/  LDGDEPBAR ;  /* 0x00000000000079af */ /* 0x000e220000000000 */
[----:B------:R-:W-:Y:S01]  /*19e0*/  LOP3.LUT R21, R21, 0x10, RZ, 0xc0, !PT ;  /* 0x0000001015157812 */ /* 0x000fe200078ec0ff */
[----:B------:R-:W-:Y:S01]  /*19f0*/  IMAD R211, R0, 0x10, R211 ;  /* 0x0000001000d37824 */ /* 0x000fe200078e02d3 */
[----:B------:R-:W-:Y:S01]  /*1a00*/  ISETP.GE.AND P5, PT, R14, UR13, PT ;  /* 0x0000000d0e007c0c */ /* 0x000fe2000bfa6270 */
[----:B------:R-:W-:Y:S01]  /*1a10*/  IMAD R0, R0, 0x200, R202 ;  /* 0x0000020000007824 */ /* 0x000fe200078e02ca */
[----:B------:R-:W-:-:S02]  /*1a20*/  LOP3.LUT R206, R21, 0x8, R206, 0xf8, !PT ;  /* 0x0000000815ce7812 */ /* 0x000fc400078ef8ce */
[----:B------:R-:W-:Y:S02]  /*1a30*/  SHF.R.U32.HI R22, RZ, 0x3, R22 ;  /* 0x00000003ff167819 */ /* 0x000fe40000011616 */
[----:B------:R-:W-:Y:S02]  /*1a40*/  SEL R196, R205, 0xfffffff0, !P0 ;  /* 0xfffffff0cdc47807 */ /* 0x000fe40004000000 */
[----:B------:R-:W-:Y:S02]  /*1a50*/  LOP3.LUT R22, R23, R22, RZ, 0x3c, !PT ;  /* 0x0000001617167212 */ /* 0x000fe400078e3cff */
[----:B------:R-:W-:Y:S02]  /*1a60*/  LOP3.LUT P0, RZ, R17, 0x2, RZ, 0xc0, !PT ;  /* 0x0000000211ff7812 */ /* 0x000fe4000780c0ff */
[C---:B------:R-:W-:Y:S01]  /*1a70*/  IADD3 R221, R7.reuse, 0xc080, RZ ;  /* 0x0000c08007dd7810 */ /* 0x040fe20007ffe0ff */
[----:B------:R-:W-:Y:S01]  /*1a80*/  IMAD.U32 R204, R204, 0x20, R22 ;  /* 0x00000020cccc7824 */ /* 0x000fe200078e0016 */
[----:B------:R-:W-:-:S02]  /*1a90*/  IADD3 R220, R7, 0x12080, RZ ;  /* 0x0001208007dc7810 */ /* 0x000fc40007ffe0ff */
[----:B--2---:R-:W-:Y:S02]  /*1aa0*/  SHF.R.U32.HI R16, RZ, 0x3, R15 ;  /* 0x00000003ff107819 */ /* 0x004fe4000001160f */
[----:B------:R-:W-:Y:S02]  /*1ab0*/  SEL R205, R205, 0xfffffff0, !P0 ;  /* 0xfffffff0cdcd7807 */ /* 0x000fe40004000000 */
[CC--:B------:R-:W-:Y:S02]  /*1ac0*/  LOP3.LUT R207, R16.reuse, R15.reuse, R207, 0x1e, !PT ;  /* 0x0000000f10cf7212 */ /* 0x0c0fe400078e1ecf */
[C---:B------:R-:W-:Y:S02]  /*1ad0*/  LOP3.LUT R206, R16.reuse, R206, R15, 0x1e, !PT ;  /* 0x000000ce10ce7212 */ /* 0x040fe400078e1e0f */
[----:B------:R-:W-:Y:S01]  /*1ae0*/  LOP3.LUT R15, R16, R15, R18, 0x1e, !PT ;  /* 0x0000000f100f7212 */ /* 0x000fe200078e1e12 */
[----:B------:R-:W-:Y:S02]  /*1af0*/  IMAD.IADD R207, R0, 0x1, R207 ;  /* 0x0000000100cf7824 */ /* 0x000fe400078e02cf */
[----:B------:R-:W-:-:S02]  /*1b00*/  IMAD.MOV.U32 R0, RZ, RZ, 0x20 ;  /* 0x00000020ff007424 */ /* 0x000fc400078e00ff */
[C---:B------:R-:W-:Y:S02]  /*1b10*/  IMAD.IADD R206, R202.reuse, 0x1, R206 ;  /* 0x00000001cace7824 */ /* 0x040fe400078e02ce */
[----:B------:R-:W-:Y:S01]  /*1b20*/  IMAD.IADD R202, R202, 0x1, R15 ;  /* 0x00000001caca7824 */ /* 0x000fe200078e020f */
[----:B------:R-:W-:Y:S02]  /*1b30*/  SEL R0, R0, 0xffffffe0, !P6 ;  /* 0xffffffe000007807 */ /* 0x000fe40007000000 */
[----:B------:R-:W-:Y:S01]  /*1b40*/  IADD3 R15, R222, 0x18480, RZ ;  /* 0x00018480de0f7810 */ /* 0x000fe20007ffe0ff */
[----:B------:R-:W-:Y:S05]  /*1b50*/  @P5 BRA `(.L_x_896) ;  /* 0x0000019000005947 */ /* 0x000fea0003800000 */
[----:B-1----:R-:W-:Y:S01]  /*1b60*/  SHF.R.S32.HI R16, RZ, 0x1f, R14 ;  /* 0x0000001fff107819 */ /* 0x002fe2000001140e */
        /* <DEDUP_REMOVED lines=23> */
.L_x_897:
[----:B------:R-:W-:Y:S05]  /*1ce0*/  BSYNC B0 ;  /* 0x0000000000007941 */ /* 0x000fea0003800000 */
.L_x_896:
[----:B-12---:R-:W-:Y:S01]  /*1cf0*/  SHF.R.S32.HI R5, RZ, 0x1f, R4 ;  /* 0x0000001fff057819 */ /* 0x006fe20000011404 */
[----:B------:R-:W0:Y:S01]  /*1d00*/  LDGDEPBAR ;  /* 0x00000000000079af */ /* 0x000e220000000000 */
[----:B------:R-:W-:Y:S01]  /*1d10*/  LOP3.LUT R12, R12, 0x7ffffffc, RZ, 0xc0, !PT ;  /* 0x7ffffffc0c0c7812 */ /* 0x000fe200078ec0ff */
[----:B------:R-:W-:Y:S01]  /*1d20*/  IMAD R3, R3, c[0x0][0x238], RZ ;  /* 0x00008e0003037a24 */ /* 0x000fe200078e02ff */
[----:B------:R-:W-:Y:S01]  /*1d30*/  LEA.HI R5, R5, R4, RZ, 0x2 ;  /* 0x0000000405057211 */ /* 0x000fe200078f10ff */
[----:B------:R-:W-:Y:S01]  /*1d40*/  UMOV UR22, 0x1 ;  /* 0x0000000100167882 */ /* 0x000fe20000000000 */
[----:B------:R-:W-:Y:S01]  /*1d50*/  SHF.R.S32.HI R213, RZ, 0x1f, R212 ;  /* 0x0000001fffd57819 */ /* 0x000fe200000114d4 */
[----:B------:R-:W-:Y:S01]  /*1d60*/  IMAD.IADD R12, R13, 0x1, -R12 ;  /* 0x000000010d0c7824 */ /* 0x000fe200078e0a0c */
[----:B------:R-:W-:Y:S01]  /*1d70*/  LOP3.LUT R5, R5, 0x1ffffffc, RZ, 0xc0, !PT ;  /* 0x1ffffffc05057812 */ /* 0x000fe200078ec0ff */
[----:B------:R-:W-:Y:S01]  /*1d80*/  ULDC UR17, c[0x0][0x198] ;  /* 0x0000660000117ab9 */ /* 0x000fe20000000800 */
[----:B------:R-:W-:Y:S01]  /*1d90*/  LOP3.LUT P0, RZ, R9, 0x4, RZ, 0xc0, !PT ;  /* 0x0000000409ff7812 */ /* 0x000fe2000780c0ff */
[----:B------:R-:W-:Y:S01]  /*1da0*/  UIADD3 UR17, -UR12, UR17, UR22 ;  /* 0x000000110c117290 */ /* 0x000fe2000fffe116 */
[----:B------:R-:W-:Y:S01]  /*1db0*/  IMAD R3, R2, c[0x0][0x23c], R3 ;  /* 0x00008f0002037a24 */ /* 0x000fe200078e0203 */
[----:B------:R-:W-:Y:S01]  /*1dc0*/  ULDC.64 UR4, c[0x0][0x240] ;  /* 0x0000900000047ab9 */ /* 0x000fe20000000a00 */
[----:B------:R-:W-:Y:S01]  /*1dd0*/  IMAD.IADD R5, R4, 0x1, -R5 ;  /* 0x0000000104057824 */ /* 0x000fe200078e0a05 */
[----:B------:R-:W-:Y:S01]  /*1de0*/  UIMAD UR4, UR16, UR4, URZ ;  /* 0x00000004100472a4 */ /* 0x000fe2000f8e023f */
[----:B------:R-:W-:Y:S01]  /*1df0*/  IMAD.WIDE.U32 R6, R2, c[0x0][0x238], R212 ;  /* 0x00008e0002067a25 */ /* 0x000fe200078e00d4 */
[----:B------:R-:W-:Y:S01]  /*1e00*/  LEA R201, R201, 0x1c480, 0x1 ;  /* 0x0001c480c9c97811 */ /* 0x000fe200078e08ff */
[----:B------:R-:W-:Y:S01]  /*1e10*/  ULDC UR16, c[0x0][0x2a0] ;  /* 0x0000a80000107ab9 */ /* 0x000fe20000000800 */
[----:B------:R-:W-:Y:S01]  /*1e20*/  SHF.L.U32 R204, R204, 0x1, RZ ;  /* 0x00000001cccc7819 */ /* 0x000fe200000006ff */
[----:B------:R-:W-:Y:S01]  /*1e30*/  IMAD R228, R5, 0x4, R12 ;  /* 0x0000000405e47824 */ /* 0x000fe200078e020c */
[----:B------:R-:W-:Y:S01]  /*1e40*/  UIMAD UR23, UR11, UR5, UR4 ;  /* 0x000000050b1772a4 */ /* 0x000fe2000f8e0204 */
[----:B------:R-:W-:Y:S01]  /*1e50*/  IMAD.IADD R7, R7, 0x1, R3 ;  /* 0x0000000107077824 */ /* 0x000fe200078e0203 */
[----:B------:R-:W-:Y:S01]  /*1e60*/  ULOP3.LUT UR16, URZ, UR16, URZ, 0x33, !UPT ;  /* 0x000000103f107292 */ /* 0x000fe2000f8e333f */
[----:B------:R-:W-:Y:S01]  /*1e70*/  IMAD.U32 R229, RZ, RZ, UR17 ;  /* 0x00000011ffe57e24 */ /* 0x000fe2000f8e00ff */
[----:B------:R-:W-:Y:S01]  /*1e80*/  LEA R199, R0, R201, 0x1 ;  /* 0x000000c900c77211 */ /* 0x000fe200078e08ff */
[----:B------:R-:W-:Y:S01]  /*1e90*/  IMAD.SHL.U32 R228, R228, 0x2, RZ ;  /* 0x00000002e4e47824 */ /* 0x000fe200078e00ff */
[----:B------:R-:W-:Y:S01]  /*1ea0*/  IADD3 R223, R222, 0x184c0, RZ ;  /* 0x000184c0dedf7810 */ /* 0x000fe20007ffe0ff */
[----:B------:R-:W-:Y:S01]  /*1eb0*/  IMAD.WIDE.U32 R230, R230, c[0x0][0x240], R6 ;  /* 0x00009000e6e67a25 */ /* 0x000fe200078e0006 */
[----:B------:R-:W-:Y:S01]  /*1ec0*/  @P0 IADD3 R223, R15, -0x40, RZ ;  /* 0xffffffc00fdf0810 */ /* 0x000fe20007ffe0ff */
[----:B------:R-:W-:Y:S01]  /*1ed0*/  CS2R R162, SRZ ;  /* 0x0000000000a27805 */ /* 0x000fe2000001ff00 */
[----:B------:R-:W-:Y:S01]  /*1ee0*/  IADD3 R229, R229, -c[0x0][0x168], -R228 ;  /* 0x80005a00e5e57a10 */ /* 0x000fe20007ffe8e4 */
[----:B------:R-:W-:Y:S01]  /*1ef0*/  IMAD R200, R198, 0x2, R201 ;  /* 0x00000002c6c87824 */ /* 0x000fe200078e02c9 */
[----:B------:R-:W-:Y:S01]  /*1f00*/  LEA R202, R202, 0x80, 0x1 ;  /* 0x00000080caca7811 */ /* 0x000fe200078e08ff */
[----:B------:R-:W-:Y:S01]  /*1f10*/  IMAD.SHL.U32 R203, R203, 0x2, RZ ;  /* 0x00000002cbcb7824 */ /* 0x000fe200078e00ff */
[----:B------:R-:W-:Y:S01]  /*1f20*/  CS2R R160, SRZ ;  /* 0x0000000000a07805 */ /* 0x000fe2000001ff00 */
[----:B------:R-:W-:Y:S01]  /*1f30*/  IMAD.IADD R197, R207, 0x1, R205 ;  /* 0x00000001cfc57824 */ /* 0x000fe200078e02cd */
        /* <DEDUP_REMOVED lines=49> */
[----:B------:R-:W-:Y:S01]  /*2250*/  IADD3 R235, -R228, UR6, RZ ;  /* 0x00000006e4eb7c10 */ /* 0x000fe2000fffe1ff */
[----:B------:R-:W-:Y:S01]  /*2260*/  ULDC UR7, c[0x0][0x2a8] ;  /* 0x0000aa0000077ab9 */ /* 0x000fe20000000800 */
[----:B------:R-:W-:Y:S01]  /*2270*/  IADD3 R232, R231, UR23, RZ ;  /* 0x00000017e7e87c10 */ /* 0x000fe2000fffe0ff */
[----:B------:R-:W-:Y:S01]  /*2280*/  ULDC UR5, c[0x0][0x2a0] ;  /* 0x0000a80000057ab9 */ /* 0x000fe20000000800 */
[C---:B------:R-:W-:Y:S01]  /*2290*/  IADD3 R234, R229.reuse, c[0x0][0x2a4], RZ ;  /* 0x0000a900e5ea7a10 */ /* 0x040fe20007ffe0ff */
[----:B------:R-:W-:Y:S01]  /*22a0*/  UMOV UR4, URZ ;  /* 0x0000003f00047c82 */ /* 0x000fe20008000000 */
[----:B------:R-:W-:Y:S01]  /*22b0*/  IADD3 R233, R229, UR16, RZ ;  /* 0x00000010e5e97c10 */ /* 0x000fe2000fffe0ff */
[----:B------:R-:W-:-:S02]  /*22c0*/  UMOV UR24, 0x1 ;  /* 0x0000000100187882 */ /* 0x000fc40000000000 */
[----:B------:R-:W-:Y:S02]  /*22d0*/  UISETP.GT.AND UP4, UPT, UR10, -0x1, UPT ;  /* 0xffffffff0a00788c */ /* 0x000fe4000bf84270 */
[----:B------:R-:W-:Y:S02]  /*22e0*/  UISETP.LE.AND UP3, UPT, UR22, UR7, UPT ;  /* 0x000000071600728c */ /* 0x000fe4000bf63270 */
[----:B------:R-:W-:Y:S02]  /*22f0*/  ULOP3.LUT UR5, URZ, UR5, URZ, 0x33, !UPT ;  /* 0x000000053f057292 */ /* 0x000fe4000f8e333f */
[----:B------:R-:W-:Y:S02]  /*2300*/  UMOV UR17, URZ ;  /* 0x0000003f00117c82 */ /* 0x000fe40008000000 */
.L_x_916:
[----:B------:R-:W-:Y:S04]  /*2310*/  DEPBAR.LE SB0, 0x1 ;  /* 0x000080400000791a */ /* 0x000fe80000000000 */
[----:B------:R-:W-:Y:S01]  /*2320*/  BAR.SYNC.DEFER_BLOCKING 0x0 ;  /* 0x0000000000007b1d */ /* 0x000fe20000010000 */
[----:B------:R-:W-:Y:S01]  /*2330*/  MOV R3, UR4 ;  /* 0x0000000400037c02 */ /* 0x000fe20008000f00 */
[----:B------:R-:W-:Y:S01]  /*2340*/  IMAD.U32 R2, RZ, RZ, UR4 ;  /* 0x00000004ff027e24 */ /* 0x000fe2000f8e00ff */
[----:B------:R-:W-:Y:S02]  /*2350*/  MOV R173, UR4 ;  /* 0x0000000400ad7c02 */ /* 0x000fe40008000f00 */
[----:B------:R-:W-:Y:S01]  /*2360*/  MOV R239, UR4 ;  /* 0x0000000400ef7c02 */ /* 0x000fe20008000f00 */
[----:B------:R-:W-:Y:S01]  /*2370*/  IMAD R3, R3, 0x1800, R207 ;  /* 0x0000180003037824 */ /* 0x000fe200078e02cf */
[----:B------:R-:W-:Y:S01]  /*2380*/  PLOP3.LUT P0, PT, PT, PT, UP3, 0x80, 0x0 ;  /* 0x000000000000781c */ /* 0x000fe20003f0f038 */
[----:B------:R-:W-:Y:S02]  /*2390*/  IMAD R2, R2, 0x1800, R205 ;  /* 0x0000180002027824 */ /* 0x000fe400078e02cd */
[----:B------:R-:W-:Y:S01]  /*23a0*/  IMAD R173, R173, 0x1800, R197 ;  /* 0x00001800adad7824 */ /* 0x000fe200078e02c5 */
[----:B------:R-:W-:Y:S01]  /*23b0*/  SHF.L.U32 R172, R3, 0x1, RZ ;  /* 0x0000000103ac7819 */ /* 0x000fe200000006ff */
[----:B------:R-:W-:Y:S02]  /*23c0*/  IMAD.IADD R2, R207, 0x1, R2 ;  /* 0x00000001cf027824 */ /* 0x000fe400078e0202 */
[----:B------:R-:W-:Y:S02]  /*23d0*/  IMAD.SHL.U32 R173, R173, 0x2, RZ ;  /* 0x00000002adad7824 */ /* 0x000fe400078e00ff */
[--C-:B------:R-:W-:Y:S01]  /*23e0*/  IMAD R239, R239, 0x40, R211.reuse ;  /* 0x00000040efef7824 */ /* 0x100fe200078e02d3 */
[----:B------:R-:W-:Y:S04]  /*23f0*/  SHF.L.U32 R2, R2, 0x1, RZ ;  /* 0x0000000102027819 */ /* 0x000fe800000006ff */
        /* <DEDUP_REMOVED lines=17> */
[----:B------:R-:W-:Y:S05]  /*2510*/  LDSM.16.M88.4 R168, [R173+0xd880] ;  /* 0x00d88000ada8783b */ /* 0x000fea0000000200 */
[-C--:B---3--:R-:W-:Y:S01]  /*2520*/  HMMA.16816.F32.BF16 R20, R32, R36.reuse, RZ ;  /* 0x000000242014723c */ /* 0x088fe200000418ff */
[----:B------:R-:W-:Y:S06]  /*2530*/  LDS R247, [R239+0x18080] ;  /* 0x01808000eff77984 */ /* 0x000fec0000000800 */
[----:B------:R-:W-:Y:S01]  /*2540*/  LDS R241, [R239+0x180a0] ;  /* 0x0180a000eff17984 */ /* 0x000fe20000000800 */
[C---:B------:R-:W-:Y:S05]  /*2550*/  HMMA.16816.F32.BF16 R24, R28.reuse, R36, RZ ;  /* 0x000000241c18723c */ /* 0x040fea00000418ff */
[----:B------:R-:W-:Y:S03]  /*2560*/  LDS R240, [R239+0x18100] ;  /* 0x01810000eff07984 */ /* 0x000fe60000000800 */
[-C--:B------:R-:W-:Y:S03]  /*2570*/  HMMA.16816.F32.BF16 R28, R28, R38.reuse, RZ ;  /* 0x000000261c1c723c */ /* 0x080fe600000418ff */
[----:B------:R-:W-:Y:S05]  /*2580*/  LDS R238, [R239+0x18120] ;  /* 0x01812000efee7984 */ /* 0x000fea0000000800 */
[----:B------:R-:W-:Y:S01]  /*2590*/  HMMA.16816.F32.BF16 R32, R32, R38, RZ ;  /* 0x000000262020723c */ /* 0x000fe200000418ff */
[----:B------:R-:W3:Y:S07]  /*25a0*/  LDSM.16.M88.4 R36, [R204+0x3080] ;  /* 0x00308000cc24783b */ /* 0x000eee0000000200 */
[-C--:B----4-:R-:W-:Y:S08]  /*25b0*/  HMMA.16816.F32.BF16 R4, R40, R44.reuse, R4 ;  /* 0x0000002c2804723c */ /* 0x090ff00000041804 */
[C---:B-----5:R-:W-:Y:S08]  /*25c0*/  HMMA.16816.F32.BF16 R8, R48.reuse, R44, R8 ;  /* 0x0000002c3008723c */ /* 0x060ff00000041808 */
[-C--:B------:R-:W-:Y:S08]  /*25d0*/  HMMA.16816.F32.BF16 R12, R48, R46.reuse, R12 ;  /* 0x0000002e300c723c */ /* 0x080ff0000004180c */
[C---:B------:R-:W-:Y:S01]  /*25e0*/  HMMA.16816.F32.BF16 R16, R40.reuse, R46, R16 ;  /* 0x0000002e2810723c */ /* 0x040fe20000041810 */
[----:B------:R-:W4:Y:S07]  /*25f0*/  LDSM.16.M88.4 R44, [R173+0xd080] ;  /* 0x00d08000ad2c783b */ /* 0x000f2e0000000200 */
[-C--:B------:R-:W-:Y:S08]  /*2600*/  HMMA.16816.F32.BF16 R20, R40, R52.reuse, R20 ;  /* 0x000000342814723c */ /* 0x080ff00000041814 */
[C---:B------:R-:W-:Y:S08]  /*2610*/  HMMA.16816.F32.BF16 R24, R48.reuse, R52, R24 ;  /* 0x000000343018723c */ /* 0x040ff00000041818 */
[-C--:B------:R-:W-:Y:S01]  /*2620*/  HMMA.16816.F32.BF16 R28, R48, R54.reuse, R28 ;  /* 0x00000036301c723c */ /* 0x080fe2000004181c */
[----:B------:R-:W-:Y:S07]  /*2630*/  LDSM.16.M88.4 R48, [R172+0xe080] ;  /* 0x00e08000ac30783b */ /* 0x000fee0000000200 */
[----:B------:R-:W-:Y:S01]  /*2640*/  HMMA.16816.F32.BF16 R32, R40, R54, R32 ;  /* 0x000000362820723c */ /* 0x000fe20000041820 */
[----:B------:R-:W5:Y:S06]  /*2650*/  LDSM.16.M88.4 R40, [R196+0x3080] ;  /* 0x00308000c428783b */ /* 0x000f6c0000000200 */
        /* <DEDUP_REMOVED lines=8> */
[-C--:B------:R-:W-:Y:S08]  /*26e0*/  HMMA.16816.F32.BF16 R28, R64, R38.reuse, R28 ;  /* 0x00000026401c723c */ /* 0x080ff0000004181c */
[----:B------:R-:W-:Y:S01]  /*26f0*/  HMMA.16816.F32.BF16 R32, R56, R38, R32 ;  /* 0x000000263820723c */ /* 0x000fe20000041820 */
[----:B------:R-:W2:Y:S06]  /*2700*/  LDSM.16.M88.4 R36, [R204+0x5080] ;  /* 0x00508000cc24783b */ /* 0x000eac0000000200 */
[----:B------:R-:W-:Y:S01]  /*2710*/  LDSM.16.M88.4 R56, [R173+0xe880] ;  /* 0x00e88000ad38783b */ /* 0x000fe20000000200 */
[-C--:B----4-:R-:W-:Y:S08]  /*2720*/  HMMA.16816.F32.BF16 R4, R44, R164.reuse, R4 ;  /* 0x000000a42c04723c */ /* 0x090ff00000041804 */
[C---:B------:R-:W-:Y:S08]  /*2730*/  HMMA.16816.F32.BF16 R8, R168.reuse, R164, R8 ;  /* 0x000000a4a808723c */ /* 0x040ff00000041808 */
[-C--:B------:R-:W-:Y:S08]  /*2740*/  HMMA.16816.F32.BF16 R12, R168, R166.reuse, R12 ;  /* 0x000000a6a80c723c */ /* 0x080ff0000004180c */
[C---:B------:R-:W-:Y:S08]  /*2750*/  HMMA.16816.F32.BF16 R16, R44.reuse, R166, R16 ;  /* 0x000000a62c10723c */ /* 0x040ff00000041810 */
[-C--:B-----5:R-:W-:Y:S08]  /*2760*/  HMMA.16816.F32.BF16 R20, R44, R40.reuse, R20 ;  /* 0x000000282c14723c */ /* 0x0a0ff00000041814 */
[C---:B------:R-:W-:Y:S08]  /*2770*/  HMMA.16816.F32.BF16 R24, R168.reuse, R40, R24 ;  /* 0x00000028a818723c */ /* 0x040ff00000041818 */
[-C--:B------:R-:W-:Y:S08]  /*2780*/  HMMA.16816.F32.BF16 R28, R168, R42.reuse, R28 ;  /* 0x0000002aa81c723c */ /* 0x080ff0000004181c */
[----:B------:R-:W-:Y:S01]  /*2790*/  HMMA.16816.F32.BF16 R32, R44, R42, R32 ;  /* 0x0000002a2c20723c */ /* 0x000fe20000041820 */
[----:B------:R-:W-:Y:S06]  /*27a0*/  LDSM.16.M88.4 R44, [R196+0x4080] ;  /* 0x00408000c42c783b */ /* 0x000fec0000000200 */
[----:B------:R-:W3:Y:S01]  /*27b0*/  LDSM.16.M88.4 R40, [R173+0xe080] ;  /* 0x00e08000ad28783b */ /* 0x000ee20000000200 */
[-C--:B------:R-:W-:Y:S08]  /*27c0*/  HMMA.16816.F32.BF16 R4, R48, R52.reuse, R4 ;  /* 0x000000343004723c */ /* 0x080ff00000041804 */
[C---:B-1----:R-:W-:Y:S08]  /*27d0*/  HMMA.16816.F32.BF16 R8, R60.reuse, R52, R8 ;  /* 0x000000343c08723c */ /* 0x042ff00000041808 */
[-C--:B------:R-:W-:Y:S08]  /*27e0*/  HMMA.16816.F32.BF16 R12, R60, R54.reuse, R12 ;  /* 0x000000363c0c723c */ /* 0x080ff0000004180c */
[C---:B------:R-:W-:Y:S01]  /*27f0*/  HMMA.16816.F32.BF16 R16, R48.reuse, R54, R16 ;  /* 0x000000363010723c */ /* 0x040fe20000041810 */
[----:B------:R-:W1:Y:S07]  /*2800*/  LDSM.16.M88.4 R52, [R196+0x5080] ;  /* 0x00508000c434783b */ /* 0x000e6e0000000200 */
[-C--:B--2---:R-:W-:Y:S08]  /*2810*/  HMMA.16816.F32.BF16 R20, R48, R36.reuse, R20 ;  /* 0x000000243014723c */ /* 0x084ff00000041814 */
[C---:B------:R-:W-:Y:S07]  /*2820*/  HMMA.16816.F32.BF16 R24, R60.reuse, R36, R24 ;  /* 0x000000243c18723c */ /* 0x040fee0000041818 */
[----:B------:R-:W-:Y:S01]  /*2830*/  IMAD R37, R237, 0x40, R211 ;  /* 0x00000040ed257824 */ /* 0x000fe200078e02d3 */
[-C--:B------:R-:W-:Y:S04]  /*2840*/  HMMA.16816.F32.BF16 R28, R60, R38.reuse, R28 ;  /* 0x000000263c1c723c */ /* 0x080fe8000004181c */
[C---:B------:R-:W-:Y:S01]  /*2850*/  IADD3 R249, R37.reuse, R234, RZ ;  /* 0x000000ea25f97210 */ /* 0x040fe20007ffe0ff */
[----:B------:R-:W-:Y:S03]  /*2860*/  IMAD.IADD R250, R37, 0x1, R233 ;  /* 0x0000000125fa7824 */ /* 0x000fe600078e02e9 */
[----:B------:R-:W-:Y:S04]  /*2870*/  HMMA.16816.F32.BF16 R32, R48, R38, R32 ;  /* 0x000000263020723c */ /* 0x000fe80000041820 */
[----:B------:R-:W-:Y:S04]  /*2880*/  IMNMX R249, R235, R249, PT ;  /* 0x000000f9ebf97217 */ /* 0x000fe80003800200 */
[-C--:B---3--:R-:W-:Y:S08]  /*2890*/  HMMA.16816.F32.BF16 R4, R40, R44.reuse, R4 ;  /* 0x0000002c2804723c */ /* 0x088ff00000041804 */
[C---:B------:R-:W-:Y:S08]  /*28a0*/  HMMA.16816.F32.BF16 R8, R56.reuse, R44, R8 ;  /* 0x0000002c3808723c */ /* 0x040ff00000041808 */
[-C--:B------:R-:W-:Y:S08]  /*28b0*/  HMMA.16816.F32.BF16 R12, R56, R46.reuse, R12 ;  /* 0x0000002e380c723c */ /* 0x080ff0000004180c */
[C---:B------:R-:W-:Y:S08]  /*28c0*/  HMMA.16816.F32.BF16 R16, R40.reuse, R46, R16 ;  /* 0x0000002e2810723c */ /* 0x040ff00000041810 */
[-C--:B-1----:R-:W-:Y:S08]  /*28d0*/  HMMA.16816.F32.BF16 R20, R40, R52.reuse, R20 ;  /* 0x000000342814723c */ /* 0x082ff00000041814 */
        /* <DEDUP_REMOVED lines=18> */
.L_x_900:
[----:B------:R-:W-:Y:S04]  /*2a00*/  MOV R36, 0x1 ;  /* 0x0000000100247802 */ /* 0x000fe80000000f00 */
[----:B------:R-:W-:Y:S11]  /*2a10*/  ISETP.NE.AND P5, PT, R36, c[0x0][0x2a8], PT ;  /* 0x0000aa0024007a0c */ /* 0x000ff60003fa5270 */
[----:B------:R-:W-:Y:S02]  /*2a20*/  @!UPT UIADD3 URZ, URZ, URZ, URZ ;  /* 0x0000003f3f3ff290 */ /* 0x000fe4000fffe03f */
[----:B------:R-:W-:Y:S05]  /*2a30*/  @P5 IMAD.HI.U32 R36, R38, c[0x0][0x2ac], RZ ;  /* 0x0000ab0026245a27 */ /* 0x000fea00078e00ff */
[----:B------:R-:W-:Y:S02]  /*2a40*/  @P5 SHF.R.U32.HI R38, RZ, c[0x0][0x2b0], R36 ;  /* 0x0000ac00ff265a19 */ /* 0x000fe40000011624 */
.L_x_901:
[----:B------:R-:W-:Y:S05]  /*2a50*/  BSYNC B0 ;  /* 0x0000000000007941 */ /* 0x000fea0003800000 */
.L_x_899:
[----:B------:R-:W-:Y:S04]  /*2a60*/  IMAD.MOV.U32 R36, RZ, RZ, c[0x0][0x2a8] ;  /* 0x0000aa00ff247624 */ /* 0x000fe800078e00ff */
[----:B------:R-:W-:Y:S01]  /*2a70*/  IMAD R250, R38, R36, -UR12 ;  /* 0x8000000c26fa7e24 */ /* 0x000fe2000f8e0224 */
[C-C-:B------:R-:W-:Y:S02]  /*2a80*/  IADD3 R36, R37.reuse, c[0x0][0x2a4], R229.reuse ;  /* 0x0000a90025247a10 */ /* 0x140fe40007ffe0e5 */
[----:B------:R-:W-:Y:S01]  /*2a90*/  IADD3 R38, R37, UR5, R229 ;  /* 0x0000000525267c10 */ /* 0x000fe2000fffe0e5 */
[----:B------:R-:W-:Y:S01]  /*2aa0*/  IMAD.IADD R250, R250, 0x1, -R228 ;  /* 0x00000001fafa7824 */ /* 0x000fe200078e0ae4 */
[----:B------:R-:W-:Y:S04]  /*2ab0*/  IMNMX R36, R235, R36, PT ;  /* 0x00000024eb247217 */ /* 0x000fe80003800200 */
[----:B------:R-:W-:Y:S02]  /*2ac0*/  IADD3 R249, R250, c[0x0][0x2a8], RZ ;  /* 0x0000aa00faf97a10 */ /* 0x000fe40007ffe0ff */
[----:B------:R-:W-:Y:S02]  /*2ad0*/  IMNMX R250, R38, R250, !PT ;  /* 0x000000fa26fa7217 */ /* 0x000fe40007800200 */
[----:B------:R-:W-:Y:S02]  /*2ae0*/  IMNMX R249, R36, R249, PT ;  /* 0x000000f924f97217 */ /* 0x000fe40003800200 */
.L_x_898:
[----:B------:R-:W-:Y:S04]  /*2af0*/  IADD3 R36, R37, 0x8, RZ ;  /* 0x0000000825247810 */ /* 0x000fe80007ffe0ff */
[----:B------:R-:W-:Y:S01]  /*2b00*/  IADD3 R246, R36, c[0x0][0x2a4], R229 ;  /* 0x0000a90024f67a10 */ /* 0x000fe20007ffe0e5 */
[----:B------:R-:W-:Y:S03]  /*2b10*/  IMAD.IADD R248, R233, 0x1, R36 ;  /* 0x00000001e9f87824 */ /* 0x000fe600078e0224 */
        /* <DEDUP_REMOVED lines=16> */
.L_x_904:
[----:B------:R-:W-:Y:S04]  /*2c20*/  MOV R36, 0x1 ;  /* 0x0000000100247802 */ /* 0x000fe80000000f00 */
[----:B------:R-:W-:Y:S11]  /*2c30*/  ISETP.NE.AND P5, PT, R36, c[0x0][0x2a8], PT ;  /* 0x0000aa0024007a0c */ /* 0x000ff60003fa5270 */
[----:B------:R-:W-:Y:S02]  /*2c40*/  @!UPT UIADD3 URZ, URZ, URZ, URZ ;  /* 0x0000003f3f3ff290 */ /* 0x000fe4000fffe03f */
[----:B------:R-:W-:Y:S05]  /*2c50*/  @P5 IMAD.HI.U32 R36, R38, c[0x0][0x2ac], RZ ;  /* 0x0000ab0026245a27 */ /* 0x000fea00078e00ff */
[----:B------:R-:W-:Y:S02]  /*2c60*/  @P5 SHF.R.U32.HI R38, RZ, c[0x0][0x2b0], R36 ;  /* 0x0000ac00ff265a19 */ /* 0x000fe40000011624 */
.L_x_905:
[----:B------:R-:W-:Y:S05]  /*2c70*/  BSYNC B0 ;  /* 0x0000000000007941 */ /* 0x000fea0003800000 */
.L_x_903:
[----:B------:R-:W-:Y:S04]  /*2c80*/  IMAD.MOV.U32 R36, RZ, RZ, c[0x0][0x2a8] ;  /* 0x0000aa00ff247624 */ /* 0x000fe800078e00ff */
[----:B------:R-:W-:Y:S04]  /*2c90*/  IMAD R38, R38, R36, -UR12 ;  /* 0x8000000c26267e24 */ /* 0x000fe8000f8e0224 */
[----:B------:R-:W-:Y:S05]  /*2ca0*/  IMAD.IADD R38, R38, 0x1, -R228 ;  /* 0x0000000126267824 */ /* 0x000fea00078e0ae4 */
[----:B------:R-:W-:Y:S02]  /*2cb0*/  IADD3 R36, R38, c[0x0][0x2a8], RZ ;  /* 0x0000aa0026247a10 */ /* 0x000fe40007ffe0ff */
[----:B------:R-:W-:Y:S02]  /*2cc0*/  IMNMX R248, R248, R38, !PT ;  /* 0x00000026f8f87217 */ /* 0x000fe40007800200 */
[----:B------:R-:W-:Y:S02]  /*2cd0*/  IMNMX R246, R246, R36, PT ;  /* 0x00000024f6f67217 */ /* 0x000fe40003800200 */
.L_x_902:
[----:B------:R-:W-:Y:S04]  /*2ce0*/  IADD3 R36, R37, 0x20, RZ ;  /* 0x0000002025247810 */ /* 0x000fe80007ffe0ff */
[----:B------:R-:W-:Y:S01]  /*2cf0*/  IADD3 R245, R36, c[0x0][0x2a4], R229 ;  /* 0x0000a90024f57a10 */ /* 0x000fe20007ffe0e5 */
        /* <DEDUP_REMOVED lines=17> */
.L_x_908:
[----:B------:R-:W-:Y:S04]  /*2e10*/  MOV R36, 0x1 ;  /* 0x0000000100247802 */ /* 0x000fe80000000f00 */
[----:B------:R-:W-:Y:S11]  /*2e20*/  ISETP.NE.AND P5, PT, R36, c[0x0][0x2a8], PT ;  /* 0x0000aa0024007a0c */ /* 0x000ff60003fa5270 */
[----:B------:R-:W-:Y:S02]  /*2e30*/  @!UPT UIADD3 URZ, URZ, URZ, URZ ;  /* 0x0000003f3f3ff290 */ /* 0x000fe4000fffe03f */
[----:B------:R-:W-:Y:S05]  /*2e40*/  @P5 IMAD.HI.U32 R36, R38, c[0x0][0x2ac], RZ ;  /* 0x0000ab0026245a27 */ /* 0x000fea00078e00ff */
[----:B------:R-:W-:Y:S02]  /*2e50*/  @P5 SHF.R.U32.HI R38, RZ, c[0x0][0x2b0], R36 ;  /* 0x0000ac00ff265a19 */ /* 0x000fe40000011624 */
.L_x_909:
[----:B------:R-:W-:Y:S05]  /*2e60*/  BSYNC B0 ;  /* 0x0000000000007941 */ /* 0x000fea0003800000 */
.L_x_907:
[----:B------:R-:W-:Y:S04]  /*2e70*/  IMAD.MOV.U32 R36, RZ, RZ, c[0x0][0x2a8] ;  /* 0x0000aa00ff247624 */ /* 0x000fe800078e00ff */
[----:B------:R-:W-:Y:S04]  /*2e80*/  IMAD R38, R38, R36, -UR12 ;  /* 0x8000000c26267e24 */ /* 0x000fe8000f8e0224 */
[----:B------:R-:W-:Y:S05]  /*2e90*/  IMAD.IADD R38, R38, 0x1, -R228 ;  /* 0x0000000126267824 */ /* 0x000fea00078e0ae4 */
[----:B------:R-:W-:Y:S02]  /*2ea0*/  IADD3 R36, R38, c[0x0][0x2a8], RZ ;  /* 0x0000aa0026247a10 */ /* 0x000fe40007ffe0ff */
[----:B------:R-:W-:Y:S02]  /*2eb0*/  IMNMX R244, R244, R38, !PT ;  /* 0x00000026f4f47217 */ /* 0x000fe40007800200 */
[----:B------:R-:W-:Y:S02]  /*2ec0*/  IMNMX R245, R245, R36, PT ;  /* 0x00000024f5f57217 */ /* 0x000fe40003800200 */
.L_x_906:
        /* <DEDUP_REMOVED lines=19> */
.L_x_912:
[----:B------:R-:W-:Y:S04]  /*3000*/  MOV R36, 0x1 ;  /* 0x0000000100247802 */ /* 0x000fe80000000f00 */
[----:B------:R-:W-:Y:S11]  /*3010*/  ISETP.NE.AND P0, PT, R36, c[0x0][0x2a8], PT ;  /* 0x0000aa0024007a0c */ /* 0x000ff60003f05270 */
[----:B------:R-:W-:Y:S02]  /*3020*/  @!UPT UIADD3 URZ, URZ, URZ, URZ ;  /* 0x0000003f3f3ff290 */ /* 0x000fe4000fffe03f */
[----:B------:R-:W-:Y:S05]  /*3030*/  @P0 IMAD.HI.U32 R36, R37, c[0x0][0x2ac], RZ ;  /* 0x0000ab0025240a27 */ /* 0x000fea00078e00ff */
[----:B------:R-:W-:Y:S02]  /*3040*/  @P0 SHF.R.U32.HI R37, RZ, c[0x0][0x2b0], R36 ;  /* 0x0000ac00ff250a19 */ /* 0x000fe40000011624 */
.L_x_913:
[----:B------:R-:W-:Y:S05]  /*3050*/  BSYNC B0 ;  /* 0x0000000000007941 */ /* 0x000fea0003800000 */
.L_x_911:
[----:B------:R-:W-:Y:S04]  /*3060*/  IMAD.MOV.U32 R36, RZ, RZ, c[0x0][0x2a8] ;  /* 0x0000aa00ff247624 */ /* 0x000fe800078e00ff */
[----:B------:R-:W-:Y:S04]  /*3070*/  IMAD R37, R37, R36, -UR12 ;  /* 0x8000000c25257e24 */ /* 0x000fe8000f8e0224 */
[----:B------:R-:W-:Y:S05]  /*3080*/  IMAD.IADD R37, R37, 0x1, -R228 ;  /* 0x0000000125257824 */ /* 0x000fea00078e0ae4 */
[----:B------:R-:W-:Y:S02]  /*3090*/  IADD3 R36, R37, c[0x0][0x2a8], RZ ;  /* 0x0000aa0025247a10 */ /* 0x000fe40007ffe0ff */
[----:B------:R-:W-:Y:S02]  /*30a0*/  IMNMX R243, R243, R37, !PT ;  /* 0x00000025f3f37217 */ /* 0x000fe40007800200 */
[----:B------:R-:W-:Y:S02]  /*30b0*/  IMNMX R242, R242, R36, PT ;  /* 0x00000024f2f27217 */ /* 0x000fe40003800200 */
.L_x_910:
[----:B------:R-:W-:Y:S04]  /*30c0*/  DEPBAR.LE SB0, 0x1 ;  /* 0x000080400000791a */ /* 0x000fe80000000000 */
[----:B------:R-:W-:Y:S01]  /*30d0*/  BAR.SYNC.DEFER_BLOCKING 0x0 ;  /* 0x0000000000007b1d */ /* 0x000fe20000010000 */
[----:B------:R-:W-:Y:S02]  /*30e0*/  IADD3 R236, R237, 0x1, RZ ;  /* 0x00000001edec7810 */ /* 0x000fe40007ffe0ff */
[----:B------:R-:W-:Y:S02]  /*30f0*/  LEA R3, R3, 0x12080, 0x1 ;  /* 0x0001208003037811 */ /* 0x000fe400078e08ff */
[----:B------:R-:W-:Y:S01]  /*3100*/  ISETP.GE.AND P0, PT, R236, UR13, PT ;  /* 0x0000000dec007c0c */ /* 0x000fe2000bf06270 */
[----:B------:R1:W2:Y:S04]  /*3110*/  LDSM.16.M88.4 R64, [R172+0x12080] ;  /* 0x01208000ac40783b */ /* 0x0002a80000000200 */
[----:B------:R1:W3:Y:S04]  /*3120*/  LDSM.16.M88.4 R60, [R172+0x12880] ;  /* 0x01288000ac3c783b */ /* 0x0002e80000000200 */
[----:B------:R1:W4:Y:S04]  /*3130*/  LDSM.16.M88.4 R48, [R204+0x6080] ;  /* 0x00608000cc30783b */ /* 0x0003280000000200 */
[----:B------:R1:W5:Y:S04]  /*3140*/  LDSM.16.M88.4 R164, [R204+0x7080] ;  /* 0x00708000cca4783b */ /* 0x0003680000000200 */
[----:B------:R1:W1:Y:S04]  /*3150*/  LDSM.16.M88.4 R168, [R2+0x12080] ;  /* 0x0120800002a8783b */ /* 0x0002680000000200 */
[----:B------:R1:W1:Y:S04]  /*3160*/  LDSM.16.M88.4 R176, [R2+0x12880] ;  /* 0x0128800002b0783b */ /* 0x0002680000000200 */
[----:B------:R1:W1:Y:S04]  /*3170*/  LDSM.16.M88.4 R172, [R196+0x6080] ;  /* 0x00608000c4ac783b */ /* 0x0002680000000200 */
[----:B------:R1:W1:Y:S01]  /*3180*/  LDSM.16.M88.4 R180, [R196+0x7080] ;  /* 0x00708000c4b4783b */ /* 0x0002620000000200 */
[----:B------:R-:W-:-:S05]  /*3190*/  @P0 BRA `(.L_x_914) ;  /* 0x0000029000000947 */ /* 0x000fca0003800000 */
[----:B------:R-:W-:Y:S01]  /*31a0*/  SHF.R.S32.HI R38, RZ, 0x1f, R236 ;  /* 0x0000001fff267819 */ /* 0x000fe200000114ec */
[----:B------:R-:W5:Y:S01]  /*31b0*/  @!P1 S2R R37, SR_CTAID.Y ;  /* 0x0000000000259919 */ /* 0x000f620000002600 */
[----:B------:R-:W-:Y:S01]  /*31c0*/  @!P1 LEA R41, R237, 0x40, 0x6 ;  /* 0x00000040ed299811 */ /* 0x000fe200078e30ff */
[----:B------:R-:W-:Y:S04]  /*31d0*/  IMAD.WIDE.U32 R42, R236, c[0x0][0x178], RZ ;  /* 0x00005e00ec2a7a25 */ /* 0x000fe800078e00ff */
[----:B------:R-:W-:Y:S01]  /*31e0*/  IMAD R38, R38, c[0x0][0x178], RZ ;  /* 0x00005e0026267a24 */ /* 0x000fe200078e02ff */
[----:B------:R-:W-:Y:S03]  /*31f0*/  LEA R39, P6, R42, R224, 0x6 ;  /* 0x000000e02a277211 */ /* 0x000fe600078c30ff */
[----:B------:R-:W-:Y:S04]  /*3200*/  IMAD R38, R236, c[0x0][0x17c], R38 ;  /* 0x00005f00ec267a24 */ /* 0x000fe800078e0226 */
[----:B------:R-:W-:Y:S05]  /*3210*/  IMAD.IADD R38, R43, 0x1, R38 ;  /* 0x000000012b267824 */ /* 0x000fea00078e0226 */
[----:B------:R-:W-:Y:S02]  /*3220*/  LEA.HI.X R38, R42, R208, R38, 0x6, P6 ;  /* 0x000000d02a267211 */ /* 0x000fe400030f3426 */
[----:B------:R-:W-:Y:S02]  /*3230*/  LEA R42, P6, R39, c[0x0][0x160], 0x1 ;  /* 0x00005800272a7a11 */ /* 0x000fe400078c08ff */
[----:B-----5:R-:W-:Y:S01]  /*3240*/  @!P1 SHF.R.S32.HI R36, RZ, 0x1f, R37 ;  /* 0x0000001fff249819 */ /* 0x020fe20000011425 */
[----:B------:R-:W-:Y:S01]  /*3250*/  @!P1 IMAD.WIDE.U32 R44, R37, c[0x0][0x270], R226 ;  /* 0x00009c00252c9a25 */ /* 0x000fe200078e00e2 */
[----:B------:R-:W-:Y:S02]  /*3260*/  LEA.HI.X R43, R39, c[0x0][0x164], R38, 0x1, P6 ;  /* 0x00005900272b7a11 */ /* 0x000fe400030f0c26 */
[----:B------:R-:W-:Y:S01]  /*3270*/  LOP3.LUT P6, RZ, R210, 0x1, RZ, 0xc0, !PT ;  /* 0x00000001d2ff7812 */ /* 0x000fe200078cc0ff */
[----:B------:R-:W-:Y:S01]  /*3280*/  @!P1 IMAD R36, R36, c[0x0][0x270], RZ ;  /* 0x00009c0024249a24 */ /* 0x000fe200078e02ff */
[----:B------:R-:W-:Y:S02]  /*3290*/  @!P1 IADD3 R40, P5, P0, R41, UR18, R44 ;  /* 0x0000001229289c10 */ /* 0x000fe4000f8be02c */
[----:B------:R-:W-:Y:S01]  /*32a0*/  @!P1 SHF.R.S32.HI R41, RZ, 0x1f, R41 ;  /* 0x0000001fff299819 */ /* 0x000fe20000011429 */
[----:B------:R-:W-:Y:S02]  /*32b0*/  @!P1 IMAD R36, R37, c[0x0][0x274], R36 ;  /* 0x00009d0025249a24 */ /* 0x000fe400078e0224 */
[----:B------:R-:W-:Y:S02]  /*32c0*/  IMAD.MOV.U32 R37, RZ, RZ, c[0x0][0x168] ;  /* 0x00005a00ff257624 */ /* 0x000fe400078e00ff */
[----:B------:R-:W-:Y:S02]  /*32d0*/  @!P1 IMAD.IADD R36, R45, 0x1, R36 ;  /* 0x000000012d249824 */ /* 0x000fe400078e0224 */
[----:B------:R-:W-:Y:S03]  /*32e0*/  IMAD R37, R236, -0x40, R37 ;  /* 0xffffffc0ec257824 */ /* 0x000fe600078e0225 */
[----:B------:R-:W-:Y:S02]  /*32f0*/  @!P1 IADD3.X R36, R41, UR8, R36, P5, P0 ;  /* 0x0000000829249c10 */ /* 0x000fe4000afe0424 */
[----:B------:R-:W-:Y:S02]  /*3300*/  @!P1 LEA R44, P0, R40, c[0x0][0x258], 0x2 ;  /* 0x00009600282c9a11 */ /* 0x000fe400078010ff */
[CC--:B------:R-:W-:Y:S02]  /*3310*/  ISETP.LE.OR P6, PT, R37.reuse, R216.reuse, !P6 ;  /* 0x000000d82500720c */ /* 0x0c0fe400077c3670 */
[----:B------:R-:W-:Y:S02]  /*3320*/  LOP3.LUT P5, RZ, R210, 0x2, RZ, 0xc0, !PT ;  /* 0x00000002d2ff7812 */ /* 0x000fe400078ac0ff */
[----:B------:R-:W-:Y:S01]  /*3330*/  @!P1 LEA.HI.X R45, R40, c[0x0][0x25c], R36, 0x2, P0 ;  /* 0x00009700282d9a11 */ /* 0x000fe200000f1424 */
[----:B------:R-:W-:Y:S01]  /*3340*/  IMAD.U32 R36, RZ, RZ, UR24 ;  /* 0x00000018ff247e24 */ /* 0x000fe2000f8e00ff */
[CC--:B------:R-:W-:Y:S02]  /*3350*/  ISETP.LE.OR P5, PT, R37.reuse, R216.reuse, !P5 ;  /* 0x000000d82500720c */ /* 0x0c0fe40006fa3670 */
[----:B------:R-:W-:Y:S01]  /*3360*/  ISETP.GT.AND P0, PT, R37, R216, PT ;  /* 0x000000d82500720c */ /* 0x000fe20003f04270 */
[----:B------:R-:W-:Y:S02]  /*3370*/  IMAD.U32 R37, RZ, RZ, UR24 ;  /* 0x00000018ff257e24 */ /* 0x000fe4000f8e00ff */
[----:B------:R-:W-:Y:S01]  /*3380*/  @!P1 IMAD R36, R36, 0x40, R226 ;  /* 0x0000004024249824 */ /* 0x000fe200078e02e2 */
[----:B------:R-:W-:Y:S01]  /*3390*/  ISETP.GE.OR P0, PT, R209, c[0x0][0x16c], !P0 ;  /* 0x00005b00d1007a0c */ /* 0x000fe20004706670 */
[----:B------:R-:W-:Y:S02]  /*33a0*/  IMAD R37, R37, 0x3000, R221 ;  /* 0x0000300025257824 */ /* 0x000fe400078e02dd */
[----:B------:R-:W-:Y:S03]  /*33b0*/  @!P1 IMAD.SHL.U32 R36, R36, 0x4, RZ ;  /* 0x0000000424249824 */ /* 0x000fe600078e00ff */
[----:B------:R-:W-:Y:S01]  /*33c0*/  @!PT LDS RZ, [RZ] ;  /* 0x00000000fffff984 */ /* 0x000fe20000000800 */
[----:B------:R-:W-:Y:S01]  /*33d0*/  @!PT LDS RZ, [RZ] ;  /* 0x00000000fffff984 */ /* 0x000fe20000000800 */
[----:B------:R-:W-:Y:S01]  /*33e0*/  @!PT LDS RZ, [RZ] ;  /* 0x00000000fffff984 */ /* 0x000fe20000000800 */
[----:B------:R5:W-:Y:S06]  /*33f0*/  LDGSTS.E.BYPASS.LTC128B.128 [R37], [R42.64], !P6 ;  /* 0x000000002a257fae */ /* 0x000bec000f101d54 */
[----:B------:R5:W-:Y:S06]  /*3400*/  LDGSTS.E.BYPASS.LTC128B.128 [R37+0x1000], [R42.64+0x40], !P5 ;  /* 0x010000402a257fae */ /* 0x000bec000e901d54 */
[----:B------:R5:W-:Y:S06]  /*3410*/  LDGSTS.E.BYPASS.LTC128B.128 [R37+0x2000], [R42.64+0x80], !P0 ;  /* 0x020000802a257fae */ /* 0x000bec000c101d54 */
[----:B------:R5:W-:Y:S02]  /*3420*/  @!P1 LDGSTS.E.BYPASS.LTC128B.128 [R36+0x18080], [R44.64] ;  /* 0x180800002c249fae */ /* 0x000be4000b901d54 */
.L_x_914:
[-C--:B--2-45:R-:W-:Y:S01]  /*3430*/  HMMA.16816.F32.BF16 R36, R64, R48.reuse, RZ ;  /* 0x000000304024723c */ /* 0x0b4fe200000418ff */
[----:B------:R-:W-:Y:S01]  /*3440*/  LDSM.16.M88.4 R184, [R3+0x1000] ;  /* 0x0010000003b8783b */ /* 0x000fe20000000200 */
[----:B------:R-:W-:Y:S04]  /*3450*/  PLOP3.LUT P0, PT, PT, PT, UP4, 0x80, 0x0 ;  /* 0x000000000000781c */ /* 0x000fe80003f0f048 */
[C---:B------:R-:W-:Y:S02]  /*3460*/  ISETP.GT.AND P5, PT, R250.reuse, RZ, P0 ;  /* 0x000000fffa00720c */ /* 0x040fe400007a4270 */
[C---:B---3--:R-:W-:Y:S01]  /*3470*/  HMMA.16816.F32.BF16 R40, R60.reuse, R48, RZ ;  /* 0x000000303c28723c */ /* 0x048fe200000418ff */
[----:B------:R-:W2:Y:S01]  /*3480*/  LDSM.16.M88.4 R188, [R204+0x8080] ;  /* 0x00808000ccbc783b */ /* 0x000ea20000000200 */
[C---:B------:R-:W-:Y:S02]  /*3490*/  ISETP.LT.OR P5, PT, R249.reuse, 0x1, P5 ;  /* 0x00000001f900780c */ /* 0x040fe40002fa1670 */
[----:B------:R-:W-:Y:S02]  /*34a0*/  ISETP.GT.AND P6, PT, R250, 0x60, P0 ;  /* 0x00000060fa00780c */ /* 0x000fe400007c4270 */
[----:B------:R-:W-:Y:S02]  /*34b0*/  FSEL R4, R4, -INF , !P5 ;  /* 0xff80000004047808 */ /* 0x000fe40006800000 */
[-C--:B------:R-:W-:Y:S01]  /*34c0*/  HMMA.16816.F32.BF16 R44, R60, R50.reuse, RZ ;  /* 0x000000323c2c723c */ /* 0x080fe200000418ff */
[----:B------:R-:W3:Y:S01]  /*34d0*/  LDSM.16.M88.4 R192, [R3+0x1800] ;  /* 0x0018000003c0783b */ /* 0x000ee20000000200 */
[C---:B------:R-:W-:Y:S02]  /*34e0*/  ISETP.GT.AND P5, PT, R250.reuse, 0x1, P0 ;  /* 0x00000001fa00780c */ /* 0x040fe400007a4270 */
[C---:B------:R-:W-:Y:S02]  /*34f0*/  ISETP.LT.OR P6, PT, R249.reuse, 0x61, P6 ;  /* 0x00000061f900780c */ /* 0x040fe400037c1670 */
[----:B------:R-:W-:Y:S02]  /*3500*/  ISETP.LT.OR P5, PT, R249, 0x2, P5 ;  /* 0x00000002f900780c */ /* 0x000fe40002fa1670 */
[C---:B------:R-:W-:Y:S01]  /*3510*/  HMMA.16816.F32.BF16 R48, R64.reuse, R50, RZ ;  /* 0x000000324030723c */ /* 0x040fe200000418ff */
[----:B------:R-:W0:Y:S03]  /*3520*/  LDGDEPBAR ;  /* 0x00000000000079af */ /* 0x000e260000000000 */
[----:B------:R-:W-:Y:S02]  /*3530*/  FSEL R5, R5, -INF , !P5 ;  /* 0xff80000005057808 */ /* 0x000fe40006800000 */
[----:B------:R-:W-:Y:S02]  /*3540*/  ISETP.GT.AND P5, PT, R250, 0x20, P0 ;  /* 0x00000020fa00780c */ /* 0x000fe400007a4270 */
[-C--:B------:R-:W-:Y:S01]  /*3550*/  HMMA.16816.F32.BF16 R52, R64, R164.reuse, RZ ;  /* 0x000000a44034723c */ /* 0x080fe200000418ff */
[----:B------:R-:W-:Y:S02]  /*3560*/  FSEL R32, R32, -INF , !P6 ;  /* 0xff80000020207808 */ /* 0x000fe40007000000 */
[C---:B------:R-:W-:Y:S02]  /*3570*/  ISETP.LT.OR P5, PT, R249.reuse, 0x21, P5 ;  /* 0x00000021f900780c */ /* 0x040fe40002fa1670 */
[----:B------:R-:W-:Y:S01]  /*3580*/  ISETP.GT.AND P6, PT, R248, 0x21, P0 ;  /* 0x00000021f800780c */ /* 0x000fe200007c4270 */
[----:B------:R-:W-:Y:S01]  /*3590*/  FFMA.FTZ R32, R32, c[0x0][0x29c], -R247 ;  /* 0x0000a70020207a23 */ /* 0x000fe200000108f7 */
[----:B------:R-:W-:Y:S01]  /*35a0*/  FSEL R16, R16, -INF , !P5 ;  /* 0xff80000010107808 */ /* 0x000fe20006800000 */
[C---:B------:R-:W-:Y:S02]  /*35b0*/  HMMA.16816.F32.BF16 R56, R60.reuse, R164, RZ ;  /* 0x000000a43c38723c */ /* 0x040fe400000418ff */
[----:B------:R-:W-:Y:S02]  /*35c0*/  ISETP.GT.AND P5, PT, R250, 0x21, P0 ;  /* 0x00000021fa00780c */ /* 0x000fe400007a4270 */
[----:B------:R-:W-:Y:S01]  /*35d0*/  MUFU.EX2 R32, R32 ;  /* 0x0000002000207308 */ /* 0x000fe20000000800 */
[----:B------:R-:W-:Y:S02]  /*35e0*/  ISETP.LT.OR P6, PT, R246, 0x22, P6 ;  /* 0x00000022f600780c */ /* 0x000fe400037c1670 */
[----:B------:R-:W-:Y:S01]  /*35f0*/  ISETP.LT.OR P5, PT, R249, 0x22, P5 ;  /* 0x00000022f900780c */ /* 0x000fe20002fa1670 */
[-C--:B------:R-:W-:Y:S01]  /*3600*/  HMMA.16816.F32.BF16 R60, R60, R166.reuse, RZ ;  /* 0x000000a63c3c723c */ /* 0x080fe200000418ff */
[----:B------:R-:W-:Y:S02]  /*3610*/  FSEL R19, R19, -INF , !P6 ;  /* 0xff80000013137808 */ /* 0x000fe40007000000 */
[----:B------:R-:W-:Y:S02]  /*3620*/  ISETP.GT.AND P6, PT, R244, 0x21, P0 ;  /* 0x00000021f400780c */ /* 0x000fe400007c4270 */
[----:B------:R-:W-:Y:S01]  /*3630*/  FSEL R17, R17, -INF , !P5 ;  /* 0xff80000011117808 */ /* 0x000fe20006800000 */
[----:B------:R-:W-:Y:S01]  /*3640*/  FFMA.FTZ R19, R19, c[0x0][0x29c], -R241 ;  /* 0x0000a70013137a23 */ /* 0x000fe200000108f1 */
[----:B------:R-:W-:Y:S01]  /*3650*/  ISETP.GT.AND P5, PT, R250, 0x40, P0 ;  /* 0x00000040fa00780c */ /* 0x000fe200007a4270 */
[----:B------:R-:W-:Y:S01]  /*3660*/  HMMA.16816.F32.BF16 R64, R64, R166, RZ ;  /* 0x000000a64040723c */ /* 0x000fe200000418ff */
[----:B------:R-:W4:Y:S01]  /*3670*/  LDSM.16.M88.4 R164, [R204+0x9080] ;  /* 0x00908000cca4783b */ /* 0x000f220000000200 */
[----:B------:R-:W-:Y:S02]  /*3680*/  ISETP.LT.OR P6, PT, R245, 0x22, P6 ;  /* 0x00000022f500780c */ /* 0x000fe400037c1670 */
[----:B------:R-:W-:Y:S02]  /*3690*/  ISETP.LT.OR P5, PT, R249, 0x41, P5 ;  /* 0x00000041f900780c */ /* 0x000fe40002fa1670 */
[----:B------:R-:W-:Y:S02]  /*36a0*/  FSEL R13, R13, -INF , !P6 ;  /* 0xff8000000d0d7808 */ /* 0x000fe40007000000 */
[-C--:B-1----:R-:W-:Y:S05]  /*36b0*/  HMMA.16816.F32.BF16 R36, R168, R172.reuse, R36 ;  /* 0x000000aca824723c */ /* 0x082fea0000041824 */
[----:B------:R-:W-:Y:S01]  /*36c0*/  FSEL R20, R20, -INF , !P5 ;  /* 0xff80000014147808 */ /* 0x000fe20006800000 */
[----:B------:R-:W-:Y:S01]  /*36d0*/  FFMA.FTZ R13, R13, c[0x0][0x29c], -R240 ;  /* 0x0000a7000d0d7a23 */ /* 0x000fe200000108f0 */
[----:B------:R-:W-:Y:S01]  /*36e0*/  ISETP.GT.AND P5, PT, R250, 0x41, P0 ;  /* 0x00000041fa00780c */ /* 0x000fe200007a4270 */
[C---:B------:R-:W-:Y:S04]  /*36f0*/  HMMA.16816.F32.BF16 R40, R176.reuse, R172, R40 ;  /* 0x000000acb028723c */ /* 0x040fe80000041828 */
[----:B------:R-:W-:Y:S01]  /*3700*/  MUFU.EX2 R13, R13 ;  /* 0x0000000d000d7308 */ /* 0x000fe20000000800 */
[----:B------:R-:W-:Y:S02]  /*3710*/  ISETP.LT.OR P5, PT, R249, 0x42, P5 ;  /* 0x00000042f900780c */ /* 0x000fe40002fa1670 */
[----:B------:R-:W-:Y:S01]  /*3720*/  ISETP.GT.AND P6, PT, R243, RZ, P0 ;  /* 0x000000fff300720c */ /* 0x000fe200007c4270 */
[-C--:B------:R-:W-:Y:S03]  /*3730*/  HMMA.16816.F32.BF16 R44, R176, R174.reuse, R44 ;  /* 0x000000aeb02c723c */ /* 0x080fe6000004182c */
[----:B------:R-:W-:Y:S02]  /*3740*/  ISETP.LT.OR P6, PT, R242, 0x1, P6 ;  /* 0x00000001f200780c */ /* 0x000fe400037c1670 */
[----:B------:R-:W-:Y:S02]  /*3750*/  FSEL R21, R21, -INF , !P5 ;  /* 0xff80000015157808 */ /* 0x000fe40006800000 */
[----:B------:R-:W-:Y:S01]  /*3760*/  FSEL R10, R10, -INF , !P6 ;  /* 0xff8000000a0a7808 */ /* 0x000fe20007000000 */
[C---:B------:R-:W-:Y:S01]  /*3770*/  HMMA.16816.F32.BF16 R48, R168.reuse, R174, R48 ;  /* 0x000000aea830723c */ /* 0x040fe20000041830 */
[----:B------:R-:W-:Y:S03]  /*3780*/  LDSM.16.M88.4 R172, [R196+0x8080] ;  /* 0x00808000c4ac783b */ /* 0x000fe60000000200 */
[--C-:B------:R-:W-:Y:S01]  /*3790*/  FFMA.FTZ R21, R21, c[0x0][0x29c], -R247.reuse ;  /* 0x0000a70015157a23 */ /* 0x100fe200000108f7 */
[----:B------:R-:W-:Y:S01]  /*37a0*/  ISETP.GT.AND P6, PT, R244, 0x41, P0 ;  /* 0x00000041f400780c */ /* 0x000fe200007c4270 */
[----:B------:R-:W-:Y:S01]  /*37b0*/  FFMA.FTZ R10, R10, c[0x0][0x29c], -R238 ;  /* 0x0000a7000a0a7a23 */ /* 0x000fe200000108ee */
[----:B------:R-:W-:Y:S01]  /*37c0*/  ISETP.GT.AND P5, PT, R250, 0x61, P0 ;  /* 0x00000061fa00780c */ /* 0x000fe200007a4270 */
[-C--:B------:R-:W-:Y:S03]  /*37d0*/  HMMA.16816.F32.BF16 R52, R168, R180.reuse, R52 ;  /* 0x000000b4a834723c */ /* 0x080fe60000041834 */
[----:B------:R-:W-:Y:S01]  /*37e0*/  ISETP.LT.OR P6, PT, R245, 0x42, P6 ;  /* 0x00000042f500780c */ /* 0x000fe200037c1670 */
[----:B------:R-:W-:Y:S01]  /*37f0*/  MUFU.EX2 R10, R10 ;  /* 0x0000000a000a7308 */ /* 0x000fe20000000800 */
[----:B------:R-:W-:Y:S03]  /*3800*/  ISETP.LT.OR P5, PT, R249, 0x62, P5 ;  /* 0x00000062f900780c */ /* 0x000fe60002fa1670 */
[C---:B------:R-:W-:Y:S04]  /*3810*/  HMMA.16816.F32.BF16 R56, R176.reuse, R180, R56 ;  /* 0x000000b4b038723c */ /* 0x040fe80000041838 */
[----:B------:R-:W-:Y:S02]  /*3820*/  FSEL R33, R33, -INF , !P5 ;  /* 0xff80000021217808 */ /* 0x000fe40006800000 */
[----:B------:R-:W-:Y:S02]  /*3830*/  ISETP.GT.AND P5, PT, R248, RZ, P0 ;  /* 0x000000fff800720c */ /* 0x000fe400007a4270 */
[-C--:B------:R-:W-:Y:S01]  /*3840*/  HMMA.16816.F32.BF16 R60, R176, R182.reuse, R60 ;  /* 0x000000b6b03c723c */ /* 0x080fe2000004183c */
[----:B------:R-:W-:Y:S02]  /*3850*/  LDSM.16.M88.4 R176, [R2+0x13880] ;  /* 0x0138800002b0783b */ /* 0x000fe40000000200 */
[----:B------:R-:W-:Y:S04]  /*3860*/  ISETP.LT.OR P5, PT, R246, 0x1, P5 ;  /* 0x00000001f600780c */ /* 0x000fe80002fa1670 */
[----:B------:R-:W-:Y:S01]  /*3870*/  FSEL R6, R6, -INF , !P5 ;  /* 0xff80000006067808 */ /* 0x000fe20006800000 */
[----:B------:R-:W-:Y:S01]  /*3880*/  HMMA.16816.F32.BF16 R64, R168, R182, R64 ;  /* 0x000000b6a840723c */ /* 0x000fe20000041840 */
[----:B------:R-:W1:Y:S03]  /*3890*/  LDSM.16.M88.4 R168, [R2+0x13080] ;  /* 0x0130800002a8783b */ /* 0x000e660000000200 */
[----:B------:R-:W-:Y:S04]  /*38a0*/  ISETP.GT.AND P5, PT, R248, 0x1, P0 ;  /* 0x00000001f800780c */ /* 0x000fe800007a4270 */
[-C--:B--2---:R-:W-:Y:S01]  /*38b0*/  HMMA.16816.F32.BF16 R36, R184, R188.reuse, R36 ;  /* 0x000000bcb824723c */ /* 0x084fe20000041824 */
[----:B------:R-:W-:Y:S04]  /*38c0*/  LDSM.16.M88.4 R180, [R3+0x2000] ;  /* 0x0020000003b4783b */ /* 0x000fe80000000200 */
[----:B------:R-:W-:Y:S03]  /*38d0*/  ISETP.LT.OR P5, PT, R246, 0x2, P5 ;  /* 0x00000002f600780c */ /* 0x000fe60002fa1670 */
[C---:B---3--:R-:W-:Y:S04]  /*38e0*/  HMMA.16816.F32.BF16 R40, R192.reuse, R188, R40 ;  /* 0x000000bcc028723c */ /* 0x048fe80000041828 */
[----:B------:R-:W-:Y:S02]  /*38f0*/  FSEL R7, R7, -INF , !P5 ;  /* 0xff80000007077808 */ /* 0x000fe40006800000 */
[----:B------:R-:W-:Y:S01]  /*3900*/  ISETP.GT.AND P5, PT, R248, 0x20, P0 ;  /* 0x00000020f800780c */ /* 0x000fe200007a4270 */
[----:B------:R-:W-:Y:S01]  /*3910*/  FFMA.FTZ R188, R4, c[0x0][0x29c], -R247 ;  /* 0x0000a70004bc7a23 */ /* 0x000fe200000108f7 */
[-C--:B------:R-:W-:Y:S03]  /*3920*/  HMMA.16816.F32.BF16 R44, R192, R190.reuse, R44 ;  /* 0x000000bec02c723c */ /* 0x080fe6000004182c */
[----:B------:R-:W-:Y:S01]  /*3930*/  ISETP.LT.OR P5, PT, R246, 0x21, P5 ;  /* 0x00000021f600780c */ /* 0x000fe20002fa1670 */
[----:B------:R-:W-:Y:S01]  /*3940*/  FFMA.FTZ R7, R7, c[0x0][0x29c], -R241 ;  /* 0x0000a70007077a23 */ /* 0x000fe200000108f1 */
[----:B------:R-:W2:Y:S01]  /*3950*/  MUFU.EX2 R188, R188 ;  /* 0x000000bc00bc7308 */ /* 0x000ea20000000800 */
[--C-:B------:R-:W-:Y:S01]  /*3960*/  FFMA.FTZ R189, R5, c[0x0][0x29c], -R247.reuse ;  /* 0x0000a70005bd7a23 */ /* 0x100fe200000108f7 */
[----:B------:R-:W-:Y:S01]  /*3970*/  FSEL R18, R18, -INF , !P5 ;  /* 0xff80000012127808 */ /* 0x000fe20006800000 */
[C---:B------:R-:W-:Y:S04]  /*3980*/  HMMA.16816.F32.BF16 R48, R184.reuse, R190, R48 ;  /* 0x000000beb830723c */ /* 0x040fe80000041830 */
[----:B------:R-:W-:Y:S03]  /*3990*/  ISETP.GT.AND P5, PT, R248, 0x40, P0 ;  /* 0x00000040f800780c */ /* 0x000fe600007a4270 */
[--C-:B------:R-:W-:Y:S01]  /*39a0*/  FFMA.FTZ R190, R16, c[0x0][0x29c], -R247.reuse ;  /* 0x0000a70010be7a23 */ /* 0x100fe200000108f7 */
[-C--:B----4-:R-:W-:Y:S01]  /*39b0*/  HMMA.16816.F32.BF16 R52, R184, R164.reuse, R52 ;  /* 0x000000a4b834723c */ /* 0x090fe20000041834 */
[----:B------:R-:W3:Y:S02]  /*39c0*/  MUFU.EX2 R189, R189 ;  /* 0x000000bd00bd7308 */ /* 0x000ee40000000800 */
[----:B------:R-:W-:Y:S01]  /*39d0*/  ISETP.LT.OR P5, PT, R246, 0x41, P5 ;  /* 0x00000041f600780c */ /* 0x000fe20002fa1670 */
[--C-:B------:R-:W-:Y:S03]  /*39e0*/  FFMA.FTZ R191, R17, c[0x0][0x29c], -R247.reuse ;  /* 0x0000a70011bf7a23 */ /* 0x100fe600000108f7 */
[----:B------:R-:W-:Y:S01]  /*39f0*/  FSEL R22, R22, -INF , !P5 ;  /* 0xff80000016167808 */ /* 0x000fe20006800000 */
[C---:B------:R-:W-:Y:S03]  /*3a00*/  HMMA.16816.F32.BF16 R56, R192.reuse, R164, R56 ;  /* 0x000000a4c038723c */ /* 0x040fe60000041838 */
[----:B------:R-:W4:Y:S01]  /*3a10*/  MUFU.EX2 R190, R190 ;  /* 0x000000be00be7308 */ /* 0x000f220000000800 */
[----:B------:R-:W-:Y:S04]  /*3a20*/  ISETP.GT.AND P5, PT, R248, 0x41, P0 ;  /* 0x00000041f800780c */ /* 0x000fe800007a4270 */
[-C--:B------:R-:W-:Y:S03]  /*3a30*/  HMMA.16816.F32.BF16 R60, R192, R166.reuse, R60 ;  /* 0x000000a6c03c723c */ /* 0x080fe6000004183c */
[----:B------:R-:W-:Y:S02]  /*3a40*/  ISETP.LT.OR P5, PT, R246, 0x42, P5 ;  /* 0x00000042f600780c */ /* 0x000fe40002fa1670 */
[----:B------:R-:W-:Y:S02]  /*3a50*/  MUFU.EX2 R193, R21 ;  /* 0x0000001500c17308 */ /* 0x000fe40000000800 */
[--C-:B------:R-:W-:Y:S01]  /*3a60*/  FFMA.FTZ R192, R20, c[0x0][0x29c], -R247.reuse ;  /* 0x0000a70014c07a23 */ /* 0x100fe200000108f7 */
[----:B------:R-:W-:Y:S01]  /*3a70*/  HMMA.16816.F32.BF16 R64, R184, R166, R64 ;  /* 0x000000a6b840723c */ /* 0x000fe20000041840 */
[----:B------:R-:W5:Y:S03]  /*3a80*/  LDSM.16.M88.4 R164, [R196+0x9080] ;  /* 0x00908000c4a4783b */ /* 0x000f660000000200 */
[----:B------:R-:W-:Y:S01]  /*3a90*/  FSEL R23, R23, -INF , !P5 ;  /* 0xff80000017177808 */ /* 0x000fe20006800000 */
[----:B------:R-:W-:Y:S01]  /*3aa0*/  FFMA.FTZ R247, R33, c[0x0][0x29c], -R247 ;  /* 0x0000a70021f77a23 */ /* 0x000fe200000108f7 */
[----:B------:R-:W-:Y:S01]  /*3ab0*/  ISETP.GT.AND P5, PT, R248, 0x60, P0 ;  /* 0x00000060f800780c */ /* 0x000fe200007a4270 */
[----:B------:R2:W-:Y:S01]  /*3ac0*/  MUFU.EX2 R33, R7 ;  /* 0x0000000700217308 */ /* 0x0005e20000000800 */
[-C--:B-1----:R-:W-:Y:S01]  /*3ad0*/  HMMA.16816.F32.BF16 R36, R168, R172.reuse, R36 ;  /* 0x000000aca824723c */ /* 0x082fe20000041824 */
[----:B------:R-:W1:Y:S04]  /*3ae0*/  LDSM.16.M88.4 R184, [R204+0xa080] ;  /* 0x00a08000ccb8783b */ /* 0x000e680000000200 */
[----:B------:R-:W-:Y:S03]  /*3af0*/  ISETP.LT.OR P5, PT, R246, 0x61, P5 ;  /* 0x00000061f600780c */ /* 0x000fe60002fa1670 */
[C---:B------:R-:W-:Y:S01]  /*3b00*/  HMMA.16816.F32.BF16 R40, R176.reuse, R172, R40 ;  /* 0x000000acb028723c */ /* 0x040fe20000041828 */
[----:B------:R-:W-:Y:S03]  /*3b10*/  MUFU.EX2 R247, R247 ;  /* 0x000000f700f77308 */ /* 0x000fe60000000800 */
[----:B------:R-:W-:Y:S02]  /*3b20*/  FSEL R34, R34, -INF , !P5 ;  /* 0xff80000022227808 */ /* 0x000fe40006800000 */
[----:B------:R-:W-:Y:S02]  /*3b30*/  ISETP.GT.AND P5, PT, R248, 0x61, P0 ;  /* 0x00000061f800780c */ /* 0x000fe400007a4270 */
[-C--:B------:R-:W-:Y:S03]  /*3b40*/  HMMA.16816.F32.BF16 R44, R176, R174.reuse, R44 ;  /* 0x000000aeb02c723c */ /* 0x080fe6000004182c */
[----:B------:R-:W-:Y:S01]  /*3b50*/  ISETP.LT.OR P5, PT, R246, 0x62, P5 ;  /* 0x00000062f600780c */ /* 0x000fe20002fa1670 */
[----:B------:R-:W1:Y:S03]  /*3b60*/  MUFU.EX2 R191, R191 ;  /* 0x000000bf00bf7308 */ /* 0x000e660000000800 */
[----:B------:R-:W-:Y:S01]  /*3b70*/  FSEL R35, R35, -INF , !P5 ;  /* 0xff80000023237808 */ /* 0x000fe20006800000 */
[C---:B------:R-:W-:Y:S01]  /*3b80*/  HMMA.16816.F32.BF16 R48, R168.reuse, R174, R48 ;  /* 0x000000aea830723c */ /* 0x040fe20000041830 */
[----:B------:R1:W3:Y:S03]  /*3b90*/  LDSM.16.M88.4 R172, [R3+0x2800] ;  /* 0x0028000003ac783b */ /* 0x0002e60000000200 */
[----:B------:R-:W-:Y:S02]  /*3ba0*/  ISETP.GT.AND P5, PT, R244, RZ, P0 ;  /* 0x000000fff400720c */ /* 0x000fe400007a4270 */
[----:B------:R-:W3:Y:S02]  /*3bb0*/  MUFU.EX2 R192, R192 ;  /* 0x000000c000c07308 */ /* 0x000ee40000000800 */
[C---:B------:R-:W-:Y:S01]  /*3bc0*/  ISETP.LT.OR P5, PT, R245.reuse, 0x1, P5 ;  /* 0x00000001f500780c */ /* 0x040fe20002fa1670 */
[-C--:B-----5:R-:W-:Y:S03]  /*3bd0*/  HMMA.16816.F32.BF16 R52, R168, R164.reuse, R52 ;  /* 0x000000a4a834723c */ /* 0x0a0fe60000041834 */
[----:B------:R-:W-:Y:S02]  /*3be0*/  FSEL R8, R8, -INF , !P5 ;  /* 0xff80000008087808 */ /* 0x000fe40006800000 */
[----:B------:R-:W-:Y:S03]  /*3bf0*/  ISETP.GT.AND P5, PT, R244, 0x1, P0 ;  /* 0x00000001f400780c */ /* 0x000fe600007a4270 */
[C---:B------:R-:W-:Y:S04]  /*3c00*/  HMMA.16816.F32.BF16 R56, R176.reuse, R164, R56 ;  /* 0x000000a4b038723c */ /* 0x040fe80000041838 */
[--C-:B------:R-:W-:Y:S01]  /*3c10*/  FFMA.FTZ R8, R8, c[0x0][0x29c], -R240.reuse ;  /* 0x0000a70008087a23 */ /* 0x100fe200000108f0 */
[----:B------:R-:W-:Y:S01]  /*3c20*/  ISETP.LT.OR P5, PT, R245, 0x2, P5 ;  /* 0x00000002f500780c */ /* 0x000fe20002fa1670 */
[--C-:B-1----:R-:W-:Y:S02]  /*3c30*/  FFMA.FTZ R3, R6, c[0x0][0x29c], -R241.reuse ;  /* 0x0000a70006037a23 */ /* 0x102fe400000108f1 */
[-C--:B------:R-:W-:Y:S01]  /*3c40*/  HMMA.16816.F32.BF16 R60, R176, R166.reuse, R60 ;  /* 0x000000a6b03c723c */ /* 0x080fe2000004183c */
[----:B--2---:R-:W1:Y:S01]  /*3c50*/  LDSM.16.M88.4 R4, [R204+0xb080] ;  /* 0x00b08000cc04783b */ /* 0x004e620000000200 */
[----:B------:R-:W-:Y:S02]  /*3c60*/  MUFU.EX2 R8, R8 ;  /* 0x0000000800087308 */ /* 0x000fe40000000800 */
[----:B------:R-:W-:Y:S02]  /*3c70*/  FSEL R9, R9, -INF , !P5 ;  /* 0xff80000009097808 */ /* 0x000fe40006800000 */
[----:B------:R-:W-:Y:S02]  /*3c80*/  ISETP.GT.AND P5, PT, R244, 0x20, P0 ;  /* 0x00000020f400780c */ /* 0x000fe400007a4270 */
[----:B------:R-:W-:Y:S01]  /*3c90*/  HMMA.16816.F32.BF16 R64, R168, R166, R64 ;  /* 0x000000a6a840723c */ /* 0x000fe20000041840 */
[----:B------:R-:W-:Y:S03]  /*3ca0*/  LDSM.16.M88.4 R164, [R2+0x14880] ;  /* 0x0148800002a4783b */ /* 0x000fe60000000200 */
[----:B------:R2:W-:Y:S01]  /*3cb0*/  MUFU.EX2 R169, R19 ;  /* 0x0000001300a97308 */ /* 0x0005e20000000800 */
[--C-:B------:R-:W-:Y:S01]  /*3cc0*/  FFMA.FTZ R9, R9, c[0x0][0x29c], -R240.reuse ;  /* 0x0000a70009097a23 */ /* 0x100fe200000108f0 */
[----:B------:R-:W-:Y:S01]  /*3cd0*/  ISETP.LT.OR P5, PT, R245, 0x21, P5 ;  /* 0x00000021f500780c */ /* 0x000fe20002fa1670 */
[--C-:B------:R-:W-:Y:S01]  /*3ce0*/  FFMA.FTZ R168, R18, c[0x0][0x29c], -R241.reuse ;  /* 0x0000a70012a87a23 */ /* 0x100fe200000108f1 */
[-C--:B------:R-:W-:Y:S05]  /*3cf0*/  HMMA.16816.F32.BF16 R36, R180, R184.reuse, R36 ;  /* 0x000000b8b424723c */ /* 0x080fea0000041824 */
[--C-:B------:R-:W-:Y:S01]  /*3d00*/  FFMA.FTZ R170, R22, c[0x0][0x29c], -R241.reuse ;  /* 0x0000a70016aa7a23 */ /* 0x100fe200000108f1 */
[----:B------:R-:W-:Y:S01]  /*3d10*/  MUFU.EX2 R9, R9 ;  /* 0x0000000900097308 */ /* 0x000fe20000000800 */
[--C-:B------:R-:W-:Y:S01]  /*3d20*/  FFMA.FTZ R171, R23, c[0x0][0x29c], -R241.reuse ;  /* 0x0000a70017ab7a23 */ /* 0x100fe200000108f1 */
[C---:B---3--:R-:W-:Y:S01]  /*3d30*/  HMMA.16816.F32.BF16 R40, R172.reuse, R184, R40 ;  /* 0x000000b8ac28723c */ /* 0x048fe20000041828 */
[----:B------:R-:W-:Y:S03]  /*3d40*/  LDSM.16.M88.4 R20, [R196+0xa080] ;  /* 0x00a08000c414783b */ /* 0x000fe60000000200 */
[----:B------:R-:W-:Y:S02]  /*3d50*/  FSEL R12, R12, -INF , !P5 ;  /* 0xff8000000c0c7808 */ /* 0x000fe40006800000 */
[----:B------:R-:W-:Y:S02]  /*3d60*/  ISETP.GT.AND P5, PT, R244, 0x40, P0 ;  /* 0x00000040f400780c */ /* 0x000fe400007a4270 */
[-C--:B------:R-:W-:Y:S01]  /*3d70*/  HMMA.16816.F32.BF16 R44, R172, R186.reuse, R44 ;  /* 0x000000baac2c723c */ /* 0x080fe2000004182c */
[----:B------:R-:W3:Y:S02]  /*3d80*/  MUFU.EX2 R3, R3 ;  /* 0x0000000300037308 */ /* 0x000ee40000000800 */
[----:B------:R-:W-:Y:S01]  /*3d90*/  ISETP.LT.OR P5, PT, R245, 0x41, P5 ;  /* 0x00000041f500780c */ /* 0x000fe20002fa1670 */
[----:B--2---:R2:W5:Y:S01]  /*3da0*/  LDSM.16.M88.4 R16, [R2+0x14080] ;  /* 0x014080000210783b */ /* 0x0045620000000200 */
[----:B------:R-:W-:Y:S02]  /*3db0*/  FFMA.FTZ R12, R12, c[0x0][0x29c], -R240 ;  /* 0x0000a7000c0c7a23 */ /* 0x000fe400000108f0 */
[----:B------:R-:W-:Y:S01]  /*3dc0*/  FSEL R24, R24, -INF , !P5 ;  /* 0xff80000018187808 */ /* 0x000fe20006800000 */
[C---:B------:R-:W-:Y:S03]  /*3dd0*/  HMMA.16816.F32.BF16 R48, R180.reuse, R186, R48 ;  /* 0x000000bab430723c */ /* 0x040fe60000041830 */
[----:B------:R-:W-:Y:S01]  /*3de0*/  MUFU.EX2 R12, R12 ;  /* 0x0000000c000c7308 */ /* 0x000fe20000000800 */
[----:B------:R-:W-:Y:S04]  /*3df0*/  ISETP.GT.AND P5, PT, R243, 0x1, P0 ;  /* 0x00000001f300780c */ /* 0x000fe800007a4270 */
[-C--:B-1----:R-:W-:Y:S03]  /*3e00*/  HMMA.16816.F32.BF16 R52, R180, R4.reuse, R52 ;  /* 0x00000004b434723c */ /* 0x082fe60000041834 */
[----:B------:R-:W-:Y:S02]  /*3e10*/  ISETP.LT.OR P5, PT, R242, 0x2, P5 ;  /* 0x00000002f200780c */ /* 0x000fe40002fa1670 */
[----:B------:R-:W1:Y:S02]  /*3e20*/  MUFU.EX2 R168, R168 ;  /* 0x000000a800a87308 */ /* 0x000e640000000800 */
[----:B------:R-:W-:Y:S01]  /*3e30*/  FSEL R11, R11, -INF , !P5 ;  /* 0xff8000000b0b7808 */ /* 0x000fe20006800000 */
[C---:B------:R-:W-:Y:S04]  /*3e40*/  HMMA.16816.F32.BF16 R56, R172.reuse, R4, R56 ;  /* 0x00000004ac38723c */ /* 0x040fe80000041838 */
[--C-:B--2---:R-:W-:Y:S01]  /*3e50*/  FFMA.FTZ R2, R34, c[0x0][0x29c], -R241.reuse ;  /* 0x0000a70022027a23 */ /* 0x104fe200000108f1 */
[----:B------:R-:W-:Y:S01]  /*3e60*/  ISETP.GT.AND P5, PT, R244, 0x60, P0 ;  /* 0x00000060f400780c */ /* 0x000fe200007a4270 */
[----:B------:R-:W-:Y:S01]  /*3e70*/  FFMA.FTZ R241, R35, c[0x0][0x29c], -R241 ;  /* 0x0000a70023f17a23 */ /* 0x000fe200000108f1 */
[----:B------:R-:W-:Y:S01]  /*3e80*/  MUFU.EX2 R170, R170 ;  /* 0x000000aa00aa7308 */ /* 0x000fe20000000800 */
[-C--:B------:R-:W-:Y:S03]  /*3e90*/  HMMA.16816.F32.BF16 R60, R172, R6.reuse, R60 ;  /* 0x00000006ac3c723c */ /* 0x080fe6000004183c */
[----:B------:R-:W-:Y:S01]  /*3ea0*/  ISETP.LT.OR P5, PT, R245, 0x61, P5 ;  /* 0x00000061f500780c */ /* 0x000fe20002fa1670 */
[----:B------:R-:W-:Y:S03]  /*3eb0*/  FFMA.FTZ R11, R11, c[0x0][0x29c], -R238 ;  /* 0x0000a7000b0b7a23 */ /* 0x000fe600000108ee */
[----:B------:R-:W-:Y:S01]  /*3ec0*/  FSEL R28, R28, -INF , !P5 ;  /* 0xff8000001c1c7808 */ /* 0x000fe20006800000 */
[----:B------:R-:W-:Y:S01]  /*3ed0*/  HMMA.16816.F32.BF16 R64, R180, R6, R64 ;  /* 0x00000006b440723c */ /* 0x000fe20000041840 */
[----:B------:R-:W2:Y:S01]  /*3ee0*/  LDSM.16.M88.4 R4, [R196+0xb080] ;  /* 0x00b08000c404783b */ /* 0x000ea20000000200 */
[----:B------:R-:W-:Y:S02]  /*3ef0*/  MUFU.EX2 R11, R11 ;  /* 0x0000000b000b7308 */ /* 0x000fe40000000800 */
[----:B------:R-:W-:Y:S04]  /*3f00*/  ISETP.GT.AND P5, PT, R243, 0x21, P0 ;  /* 0x00000021f300780c */ /* 0x000fe800007a4270 */
[-C--:B-----5:R-:W-:Y:S04]  /*3f10*/  HMMA.16816.F32.BF16 R36, R16, R20.reuse, R36 ;  /* 0x000000141024723c */ /* 0x0a0fe80000041824 */
[----:B------:R-:W-:Y:S01]  /*3f20*/  MUFU.EX2 R2, R2 ;  /* 0x0000000200027308 */ /* 0x000fe20000000800 */
[----:B------:R-:W-:Y:S03]  /*3f30*/  ISETP.LT.OR P5, PT, R242, 0x22, P5 ;  /* 0x00000022f200780c */ /* 0x000fe60002fa1670 */
[C---:B------:R-:W-:Y:S01]  /*3f40*/  HMMA.16816.F32.BF16 R40, R164.reuse, R20, R40 ;  /* 0x00000014a428723c */ /* 0x040fe20000041828 */
[----:B------:R-:W5:Y:S03]  /*3f50*/  LDS R20, [R239+0x18280] ;  /* 0x01828000ef147984 */ /* 0x000f660000000800 */
[----:B------:R-:W-:Y:S02]  /*3f60*/  FSEL R15, R15, -INF , !P5 ;  /* 0xff8000000f0f7808 */ /* 0x000fe40006800000 */
[----:B------:R-:W-:Y:S01]  /*3f70*/  MUFU.EX2 R241, R241 ;  /* 0x000000f100f17308 */ /* 0x000fe20000000800 */
[----:B------:R-:W-:Y:S01]  /*3f80*/  FFMA.FTZ R21, R24, c[0x0][0x29c], -R240 ;  /* 0x0000a70018157a23 */ /* 0x000fe200000108f0 */
[-C--:B------:R-:W-:Y:S03]  /*3f90*/  HMMA.16816.F32.BF16 R44, R164, R22.reuse, R44 ;  /* 0x00000016a42c723c */ /* 0x080fe6000004182c */
[----:B------:R-:W-:Y:S01]  /*3fa0*/  ISETP.GT.AND P5, PT, R243, 0x40, P0 ;  /* 0x00000040f300780c */ /* 0x000fe200007a4270 */
[--C-:B------:R-:W-:Y:S03]  /*3fb0*/  FFMA.FTZ R15, R15, c[0x0][0x29c], -R238.reuse ;  /* 0x0000a7000f0f7a23 */ /* 0x100fe600000108ee */
[----:B------:R-:W-:Y:S01]  /*3fc0*/  ISETP.LT.OR P5, PT, R242, 0x41, P5 ;  /* 0x00000041f200780c */ /* 0x000fe20002fa1670 */
[C---:B------:R-:W-:Y:S01]  /*3fd0*/  HMMA.16816.F32.BF16 R48, R16.reuse, R22, R48 ;  /* 0x000000161030723c */ /* 0x040fe20000041830 */
[----:B------:R-:W-:Y:S03]  /*3fe0*/  MUFU.EX2 R21, R21 ;  /* 0x0000001500157308 */ /* 0x000fe60000000800 */
[----:B------:R-:W-:Y:S02]  /*3ff0*/  FSEL R26, R26, -INF , !P5 ;  /* 0xff8000001a1a7808 */ /* 0x000fe40006800000 */
[----:B------:R-:W-:Y:S02]  /*4000*/  ISETP.GT.AND P5, PT, R243, 0x60, P0 ;  /* 0x00000060f300780c */ /* 0x000fe400007a4270 */
[----:B------:R-:W-:Y:S01]  /*4010*/  FSEL R22, R25, -INF , !P6 ;  /* 0xff80000019167808 */ /* 0x000fe20007000000 */
[-C--:B--2---:R-:W-:Y:S02]  /*4020*/  HMMA.16816.F32.BF16 R52, R16, R4.reuse, R52 ;  /* 0x000000041034723c */ /* 0x084fe40000041834 */
[----:B------:R-:W-:Y:S01]  /*4030*/  MUFU.EX2 R15, R15 ;  /* 0x0000000f000f7308 */ /* 0x000fe20000000800 */
[----:B------:R-:W-:Y:S01]  /*4040*/  FFMA.FTZ R26, R26, c[0x0][0x29c], -R238 ;  /* 0x0000a7001a1a7a23 */ /* 0x000fe200000108ee */
[----:B------:R-:W-:Y:S01]  /*4050*/  ISETP.GT.AND P6, PT, R243, 0x20, P0 ;  /* 0x00000020f300780c */ /* 0x000fe200007c4270 */
[--C-:B------:R-:W-:Y:S01]  /*4060*/  FFMA.FTZ R22, R22, c[0x0][0x29c], -R240.reuse ;  /* 0x0000a70016167a23 */ /* 0x100fe200000108f0 */
[----:B------:R-:W-:Y:S02]  /*4070*/  ISETP.LT.OR P5, PT, R242, 0x61, P5 ;  /* 0x00000061f200780c */ /* 0x000fe40002fa1670 */
[C---:B------:R-:W-:Y:S01]  /*4080*/  HMMA.16816.F32.BF16 R56, R164.reuse, R4, R56 ;  /* 0x00000004a438723c */ /* 0x040fe20000041838 */
[----:B------:R-:W2:Y:S03]  /*4090*/  LDS R5, [R239+0x182a0] ;  /* 0x0182a000ef057984 */ /* 0x000ea60000000800 */
[----:B------:R-:W-:Y:S01]  /*40a0*/  MUFU.EX2 R22, R22 ;  /* 0x0000001600167308 */ /* 0x000fe20000000800 */
[----:B------:R-:W-:Y:S02]  /*40b0*/  FSEL R30, R30, -INF , !P5 ;  /* 0xff8000001e1e7808 */ /* 0x000fe40006800000 */
[----:B------:R-:W-:Y:S01]  /*40c0*/  FFMA.FTZ R4, R28, c[0x0][0x29c], -R240 ;  /* 0x0000a7001c047a23 */ /* 0x000fe200000108f0 */
[-C--:B------:R-:W-:Y:S03]  /*40d0*/  HMMA.16816.F32.BF16 R60, R164, R6.reuse, R60 ;  /* 0x00000006a43c723c */ /* 0x080fe6000004183c */
[----:B------:R-:W-:Y:S01]  /*40e0*/  ISETP.LT.OR P6, PT, R242, 0x21, P6 ;  /* 0x00000021f200780c */ /* 0x000fe200037c1670 */
[--C-:B-----5:R-:W-:Y:S02]  /*40f0*/  FADD.FTZ R36, R36, -R20.reuse ;  /* 0x8000001424247221 */ /* 0x120fe40000010000 */
[----:B------:R-:W-:Y:S01]  /*4100*/  FADD.FTZ R48, R48, -R20 ;  /* 0x8000001430307221 */ /* 0x000fe20000010000 */
[----:B------:R-:W-:Y:S01]  /*4110*/  MUFU.EX2 R26, R26 ;  /* 0x0000001a001a7308 */ /* 0x000fe20000000800 */
[----:B------:R-:W-:Y:S01]  /*4120*/  HMMA.16816.F32.BF16 R64, R16, R6, R64 ;  /* 0x000000061040723c */ /* 0x000fe20000041840 */
[----:B------:R-:W5:Y:S03]  /*4130*/  LDS R6, [R239+0x18300] ;  /* 0x01830000ef067984 */ /* 0x000f660000000800 */
[----:B------:R-:W-:Y:S01]  /*4140*/  FSEL R14, R14, -INF , !P6 ;  /* 0xff8000000e0e7808 */ /* 0x000fe20007000000 */
[----:B------:R-:W5:Y:S01]  /*4150*/  LDS R239, [R239+0x18320] ;  /* 0x01832000efef7984 */ /* 0x000f620000000800 */
[----:B------:R-:W-:Y:S01]  /*4160*/  ISETP.GT.AND P6, PT, R244, 0x61, P0 ;  /* 0x00000061f400780c */ /* 0x000fe200007c4270 */
[----:B------:R-:W-:Y:S01]  /*4170*/  FMUL.FTZ R36, R188, R36 ;  /* 0x00000024bc247220 */ /* 0x000fe20000410000 */
[----:B------:R-:W-:Y:S01]  /*4180*/  F2FP.BF16.PACK_AB R188, R189, R188 ;  /* 0x000000bcbdbc723e */ /* 0x000fe200000010ff */
[----:B------:R-:W-:Y:S01]  /*4190*/  FFMA.FTZ R14, R14, c[0x0][0x29c], -R238 ;  /* 0x0000a7000e0e7a23 */ /* 0x000fe200000108ee */
[----:B------:R-:W-:Y:S01]  /*41a0*/  MUFU.EX2 R171, R171 ;  /* 0x000000ab00ab7308 */ /* 0x000fe20000000800 */
[----:B------:R-:W-:Y:S01]  /*41b0*/  ISETP.LT.OR P6, PT, R245, 0x62, P6 ;  /* 0x00000062f500780c */ /* 0x000fe200037c1670 */
[----:B----4-:R-:W-:Y:S01]  /*41c0*/  FMUL.FTZ R48, R190, R48 ;  /* 0x00000030be307220 */ /* 0x010fe20000410000 */
[----:B------:R-:W-:Y:S01]  /*41d0*/  F2FP.BF16.PACK_AB R190, R191, R190 ;  /* 0x000000bebfbe723e */ /* 0x000fe200000010ff */
[----:B------:R-:W-:Y:S01]  /*41e0*/  STS [R222+0x18480], R188 ;  /* 0x018480bcde007388 */ /* 0x000fe20000000800 */
[----:B------:R-:W-:Y:S01]  /*41f0*/  FSEL R29, R29, -INF , !P6 ;  /* 0xff8000001d1d7808 */ /* 0x000fe20007000000 */
[----:B------:R-:W-:Y:S01]  /*4200*/  FADD.FTZ R52, R52, -R20 ;  /* 0x8000001434347221 */ /* 0x000fe20000010000 */
[C---:B------:R-:W-:Y:S01]  /*4210*/  ISETP.GT.AND P6, PT, R243.reuse, 0x41, P0 ;  /* 0x00000041f300780c */ /* 0x040fe200007c4270 */
[----:B------:R-:W-:Y:S01]  /*4220*/  FFMA.FTZ R30, R30, c[0x0][0x29c], -R238 ;  /* 0x0000a7001e1e7a23 */ /* 0x000fe200000108ee */
[----:B------:R-:W-:Y:S01]  /*4230*/  ISETP.GT.AND P0, PT, R243, 0x61, P0 ;  /* 0x00000061f300780c */ /* 0x000fe20000704270 */
[----:B------:R-:W4:Y:S01]  /*4240*/  MUFU.EX2 R14, R14 ;  /* 0x0000000e000e7308 */ /* 0x000f220000000800 */
[----:B------:R-:W-:Y:S01]  /*4250*/  ISETP.LT.OR P6, PT, R242, 0x42, P6 ;  /* 0x00000042f200780c */ /* 0x000fe200037c1670 */
[----:B------:R-:W-:Y:S01]  /*4260*/  FMUL.FTZ R52, R192, R52 ;  /* 0x00000034c0347220 */ /* 0x000fe20000410000 */
[----:B------:R-:W-:Y:S01]  /*4270*/  ISETP.LT.OR P0, PT, R242, 0x62, P0 ;  /* 0x00000062f200780c */ /* 0x000fe20000701670 */
[----:B------:R-:W-:Y:S01]  /*4280*/  FFMA.FTZ R240, R29, c[0x0][0x29c], -R240 ;  /* 0x0000a7001df07a23 */ /* 0x000fe200000108f0 */
[----:B------:R-:W-:Y:S01]  /*4290*/  FSEL R27, R27, -INF , !P6 ;  /* 0xff8000001b1b7808 */ /* 0x000fe20007000000 */
[--C-:B--2---:R-:W-:Y:S01]  /*42a0*/  FADD.FTZ R38, R38, -R5.reuse ;  /* 0x8000000526267221 */ /* 0x104fe20000010000 */
[----:B------:R-:W-:Y:S01]  /*42b0*/  FSEL R31, R31, -INF , !P0 ;  /* 0xff8000001f1f7808 */ /* 0x000fe20004000000 */
[--C-:B------:R-:W-:Y:S01]  /*42c0*/  FADD.FTZ R50, R50, -R5.reuse ;  /* 0x8000000532327221 */ /* 0x100fe20000010000 */
[----:B------:R-:W-:Y:S01]  /*42d0*/  F2FP.BF16.PACK_AB R192, R193, R192 ;  /* 0x000000c0c1c0723e */ /* 0x000fe200000010ff */
[----:B---3--:R-:W-:Y:S01]  /*42e0*/  FMUL.FTZ R38, R3, R38 ;  /* 0x0000002603267220 */ /* 0x008fe20000410000 */
[----:B------:R-:W-:Y:S01]  /*42f0*/  F2FP.BF16.PACK_AB R3, R33, R3 ;  /* 0x000000032103723e */ /* 0x000fe200000010ff */
[----:B-1----:R-:W-:Y:S01]  /*4300*/  FMUL.FTZ R50, R168, R50 ;  /* 0x00000032a8327220 */ /* 0x002fe20000410000 */
[----:B------:R-:W-:Y:S01]  /*4310*/  F2FP.BF16.PACK_AB R168, R169, R168 ;  /* 0x000000a8a9a8723e */ /* 0x000fe200000010ff */
[--C-:B------:R-:W-:Y:S01]  /*4320*/  FADD.FTZ R39, R39, -R5.reuse ;  /* 0x8000000527277221 */ /* 0x100fe20000010000 */
[----:B------:R-:W-:Y:S01]  /*4330*/  MUFU.EX2 R30, R30 ;  /* 0x0000001e001e7308 */ /* 0x000fe20000000800 */
[----:B------:R1:W-:Y:S01]  /*4340*/  STS [R222+0x18880], R3 ;  /* 0x01888003de007388 */ /* 0x0003e20000000800 */
[--C-:B------:R-:W-:Y:S02]  /*4350*/  FADD.FTZ R51, R51, -R5.reuse ;  /* 0x8000000533337221 */ /* 0x100fe40000010000 */
[--C-:B------:R-:W-:Y:S01]  /*4360*/  FADD.FTZ R54, R54, -R5.reuse ;  /* 0x8000000536367221 */ /* 0x100fe20000010000 */
[----:B------:R-:W-:Y:S01]  /*4370*/  STS [R223], R190 ;  /* 0x000000bedf007388 */ /* 0x000fe20000000800 */
[--C-:B-----5:R-:W-:Y:S02]  /*4380*/  FADD.FTZ R40, R40, -R6.reuse ;  /* 0x8000000628287221 */ /* 0x120fe40000010000 */
[----:B------:R-:W-:Y:S01]  /*4390*/  FADD.FTZ R44, R44, -R6 ;  /* 0x800000062c2c7221 */ /* 0x000fe20000010000 */
[----:B------:R-:W-:Y:S01]  /*43a0*/  STS [R223+0x400], R168 ;  /* 0x000400a8df007388 */ /* 0x000fe20000000800 */
[----:B------:R-:W-:Y:S01]  /*43b0*/  FMUL.FTZ R40, R8, R40 ;  /* 0x0000002808287220 */ /* 0x000fe20000410000 */
[----:B------:R-:W-:Y:S01]  /*43c0*/  F2FP.BF16.PACK_AB R8, R9, R8 ;  /* 0x000000080908723e */ /* 0x000fe200000010ff */
[--C-:B------:R-:W-:Y:S01]  /*43d0*/  FADD.FTZ R55, R55, -R5.reuse ;  /* 0x8000000537377221 */ /* 0x100fe20000010000 */
[----:B------:R-:W2:Y:S01]  /*43e0*/  MUFU.EX2 R4, R4 ;  /* 0x0000000400047308 */ /* 0x000ea20000000800 */
[--C-:B------:R-:W-:Y:S02]  /*43f0*/  FADD.FTZ R66, R66, -R5.reuse ;  /* 0x8000000542427221 */ /* 0x100fe40000010000 */
[----:B------:R-:W-:Y:S01]  /*4400*/  FADD.FTZ R67, R67, -R5 ;  /* 0x8000000543437221 */ /* 0x000fe20000010000 */
[----:B----4-:R-:W-:Y:S01]  /*4410*/  F2FP.BF16.PACK_AB R5, R15, R14 ;  /* 0x0000000e0f05723e */ /* 0x010fe200000010ff */
[----:B------:R-:W-:Y:S01]  /*4420*/  FMUL.FTZ R44, R12, R44 ;  /* 0x0000002c0c2c7220 */ /* 0x000fe20000410000 */
[----:B------:R-:W-:Y:S01]  /*4430*/  F2FP.BF16.PACK_AB R12, R13, R12 ;  /* 0x0000000c0d0c723e */ /* 0x000fe200000010ff */
[----:B------:R-:W-:Y:S01]  /*4440*/  STS [R222+0x19480], R8 ;  /* 0x01948008de007388 */ /* 0x000fe20000000800 */
[--C-:B------:R-:W-:Y:S02]  /*4450*/  FFMA.FTZ R27, R27, c[0x0][0x29c], -R238.reuse ;  /* 0x0000a7001b1b7a23 */ /* 0x100fe400000108ee */
[----:B------:R-:W-:Y:S01]  /*4460*/  FMUL.FTZ R54, R170, R54 ;  /* 0x00000036aa367220 */ /* 0x000fe20000410000 */
[----:B------:R-:W-:Y:S01]  /*4470*/  F2FP.BF16.PACK_AB R170, R171, R170 ;  /* 0x000000aaabaa723e */ /* 0x000fe200000010ff */
[----:B------:R-:W-:Y:S01]  /*4480*/  FFMA.FTZ R238, R31, c[0x0][0x29c], -R238 ;  /* 0x0000a7001fee7a23 */ /* 0x000fe200000108ee */
[----:B-1----:R-:W-:Y:S01]  /*4490*/  F2FP.BF16.PACK_AB R3, R11, R10 ;  /* 0x0000000a0b03723e */ /* 0x002fe200000010ff */
[----:B------:R-:W-:Y:S01]  /*44a0*/  FMUL.FTZ R66, R2, R66 ;  /* 0x0000004202427220 */ /* 0x000fe20000410000 */
[----:B------:R-:W-:Y:S01]  /*44b0*/  F2FP.BF16.PACK_AB R2, R241, R2 ;  /* 0x00000002f102723e */ /* 0x000fe200000010ff */
[----:B------:R-:W1:Y:S01]  /*44c0*/  MUFU.EX2 R27, R27 ;  /* 0x0000001b001b7308 */ /* 0x000e620000000800 */
[----:B------:R-:W-:Y:S01]  /*44d0*/  FADD.FTZ R64, R64, -R20 ;  /* 0x8000001440407221 */ /* 0x000fe20000010000 */
[----:B------:R1:W-:Y:S01]  /*44e0*/  STS [R222+0x19880], R3 ;  /* 0x01988003de007388 */ /* 0x0003e20000000800 */
[--C-:B------:R-:W-:Y:S02]  /*44f0*/  FADD.FTZ R56, R56, -R6.reuse ;  /* 0x8000000638387221 */ /* 0x100fe40000010000 */
[----:B------:R-:W-:Y:S01]  /*4500*/  FMUL.FTZ R64, R32, R64 ;  /* 0x0000004020407220 */ /* 0x000fe20000410000 */
[----:B------:R-:W-:Y:S01]  /*4510*/  STS [R223+0x1000], R12 ;  /* 0x0010000cdf007388 */ /* 0x000fe20000000800 */
[----:B------:R-:W-:Y:S01]  /*4520*/  F2FP.BF16.PACK_AB R32, R247, R32 ;  /* 0x00000020f720723e */ /* 0x000fe200000010ff */
[----:B------:R-:W-:Y:S02]  /*4530*/  FADD.FTZ R60, R60, -R6 ;  /* 0x800000063c3c7221 */ /* 0x000fe40000010000 */
[----:B------:R-:W-:Y:S01]  /*4540*/  STS [R223+0x1400], R5 ;  /* 0x00140005df007388 */ /* 0x000fe20000000800 */
[----:B------:R-:W3:Y:S01]  /*4550*/  MUFU.EX2 R240, R240 ;  /* 0x000000f000f07308 */ /* 0x000ee20000000800 */
[----:B------:R-:W-:Y:S01]  /*4560*/  FMUL.FTZ R56, R21, R56 ;  /* 0x0000003815387220 */ /* 0x000fe20000410000 */
[----:B------:R-:W-:Y:S01]  /*4570*/  F2FP.BF16.PACK_AB R21, R22, R21 ;  /* 0x000000151615723e */ /* 0x000fe200000010ff */
[----:B------:R-:W-:Y:S01]  /*4580*/  STS [R222+0x1a480], R192 ;  /* 0x01a480c0de007388 */ /* 0x000fe20000000800 */
[----:B--2---:R-:W-:Y:S02]  /*4590*/  FMUL.FTZ R60, R4, R60 ;  /* 0x0000003c043c7220 */ /* 0x004fe40000410000 */
[--C-:B------:R-:W-:Y:S01]  /*45a0*/  FADD.FTZ R37, R37, -R20.reuse ;  /* 0x8000001425257221 */ /* 0x100fe20000010000 */
[----:B------:R-:W-:Y:S01]  /*45b0*/  STS [R222+0x1a880], R170 ;  /* 0x01a880aade007388 */ /* 0x000fe20000000800 */
[----:B------:R-:W-:Y:S02]  /*45c0*/  FADD.FTZ R49, R49, -R20 ;  /* 0x8000001431317221 */ /* 0x000fe40000010000 */
[----:B------:R-:W2:Y:S01]  /*45d0*/  MUFU.EX2 R238, R238 ;  /* 0x000000ee00ee7308 */ /* 0x000ea20000000800 */
[----:B------:R2:W-:Y:S01]  /*45e0*/  STS [R223+0x2400], R2 ;  /* 0x00240002df007388 */ /* 0x0005e20000000800 */
[----:B------:R-:W-:Y:S02]  /*45f0*/  FMUL.FTZ R37, R189, R37 ;  /* 0x00000025bd257220 */ /* 0x000fe40000410000 */
[----:B------:R-:W-:Y:S01]  /*4600*/  FMUL.FTZ R39, R33, R39 ;  /* 0x0000002721277220 */ /* 0x000fe20000410000 */
[----:B------:R-:W-:Y:S01]  /*4610*/  STS [R223+0x2000], R32 ;  /* 0x00200020df007388 */ /* 0x000fe20000000800 */
[----:B-1----:R-:W-:Y:S01]  /*4620*/  F2FP.BF16.PACK_AB R3, R27, R26 ;  /* 0x0000001a1b03723e */ /* 0x002fe200000010ff */
[--C-:B------:R-:W-:Y:S01]  /*4630*/  FADD.FTZ R41, R41, -R6.reuse ;  /* 0x8000000629297221 */ /* 0x100fe20000010000 */
[----:B------:R-:W-:Y:S01]  /*4640*/  F2FP.BF16.PACK_AB R36, R37, R36 ;  /* 0x000000242524723e */ /* 0x000fe200000010ff */
[----:B------:R-:W-:Y:S01]  /*4650*/  STS [R222+0x1b480], R21 ;  /* 0x01b48015de007388 */ /* 0x000fe20000000800 */
[----:B------:R-:W-:Y:S01]  /*4660*/  FMUL.FTZ R49, R191, R49 ;  /* 0x00000031bf317220 */ /* 0x000fe20000410000 */
[----:B------:R-:W-:Y:S01]  /*4670*/  F2FP.BF16.PACK_AB R38, R39, R38 ;  /* 0x000000262726723e */ /* 0x000fe200000010ff */
[----:B------:R-:W-:Y:S01]  /*4680*/  FMUL.FTZ R51, R169, R51 ;  /* 0x00000033a9337220 */ /* 0x000fe20000410000 */
[----:B------:R-:W-:Y:S01]  /*4690*/  STS [R222+0x1b880], R3 ;  /* 0x01b88003de007388 */ /* 0x000fe20000000800 */
[----:B---3--:R-:W-:Y:S01]  /*46a0*/  F2FP.BF16.PACK_AB R4, R240, R4 ;  /* 0x00000004f004723e */ /* 0x008fe200000010ff */
[--C-:B------:R-:W-:Y:S01]  /*46b0*/  FADD.FTZ R42, R42, -R239.reuse ;  /* 0x800000ef2a2a7221 */ /* 0x100fe20000010000 */
[----:B------:R-:W-:Y:S01]  /*46c0*/  F2FP.BF16.PACK_AB R48, R49, R48 ;  /* 0x000000303130723e */ /* 0x000fe200000010ff */
[--C-:B------:R-:W-:Y:S01]  /*46d0*/  FADD.FTZ R43, R43, -R239.reuse ;  /* 0x800000ef2b2b7221 */ /* 0x100fe20000010000 */
[----:B------:R-:W-:Y:S01]  /*46e0*/  F2FP.BF16.PACK_AB R50, R51, R50 ;  /* 0x000000323332723e */ /* 0x000fe200000010ff */
[----:B------:R-:W-:Y:S01]  /*46f0*/  STS [R223+0x3000], R4 ;  /* 0x00300004df007388 */ /* 0x000fe20000000800 */
[----:B------:R-:W-:Y:S02]  /*4700*/  FADD.FTZ R45, R45, -R6 ;  /* 0x800000062d2d7221 */ /* 0x000fe40000010000 */
[----:B------:R-:W-:Y:S02]  /*4710*/  FMUL.FTZ R41, R9, R41 ;  /* 0x0000002909297220 */ /* 0x000fe40000410000 */
[----:B------:R-:W-:Y:S01]  /*4720*/  FMUL.FTZ R42, R10, R42 ;  /* 0x0000002a0a2a7220 */ /* 0x000fe20000410000 */
[----:B--2---:R-:W-:Y:S01]  /*4730*/  F2FP.BF16.PACK_AB R2, R238, R30 ;  /* 0x0000001eee02723e */ /* 0x004fe200000010ff */
[----:B------:R-:W-:Y:S01]  /*4740*/  FMUL.FTZ R43, R11, R43 ;  /* 0x0000002b0b2b7220 */ /* 0x000fe20000410000 */
[----:B------:R-:W-:Y:S01]  /*4750*/  F2FP.BF16.PACK_AB R40, R41, R40 ;  /* 0x000000282928723e */ /* 0x000fe200000010ff */
[--C-:B------:R-:W-:Y:S02]  /*4760*/  FADD.FTZ R46, R46, -R239.reuse ;  /* 0x800000ef2e2e7221 */ /* 0x100fe40000010000 */
[----:B------:R1:W-:Y:S01]  /*4770*/  STS [R223+0x3400], R2 ;  /* 0x00340002df007388 */ /* 0x0003e20000000800 */
[--C-:B------:R-:W-:Y:S01]  /*4780*/  FADD.FTZ R47, R47, -R239.reuse ;  /* 0x800000ef2f2f7221 */ /* 0x100fe20000010000 */
[----:B------:R-:W-:Y:S01]  /*4790*/  F2FP.BF16.PACK_AB R42, R43, R42 ;  /* 0x0000002a2b2a723e */ /* 0x000fe200000010ff */
[--C-:B------:R-:W-:Y:S01]  /*47a0*/  FADD.FTZ R53, R53, -R20.reuse ;  /* 0x8000001435357221 */ /* 0x100fe20000010000 */
[----:B------:R-:W-:Y:S01]  /*47b0*/  BAR.SYNC.DEFER_BLOCKING 0x0 ;  /* 0x0000000000007b1d */ /* 0x000fe20000010000 */
[----:B------:R-:W-:Y:S02]  /*47c0*/  FMUL.FTZ R45, R13, R45 ;  /* 0x0000002d0d2d7220 */ /* 0x000fe40000410000 */
[----:B------:R-:W-:Y:S02]  /*47d0*/  FMUL.FTZ R46, R14, R46 ;  /* 0x0000002e0e2e7220 */ /* 0x000fe40000410000 */
[----:B------:R-:W-:Y:S01]  /*47e0*/  FMUL.FTZ R47, R15, R47 ;  /* 0x0000002f0f2f7220 */ /* 0x000fe20000410000 */
[----:B------:R-:W-:Y:S01]  /*47f0*/  F2FP.BF16.PACK_AB R44, R45, R44 ;  /* 0x0000002c2d2c723e */ /* 0x000fe200000010ff */
[----:B------:R-:W-:Y:S02]  /*4800*/  FADD.FTZ R65, R65, -R20 ;  /* 0x8000001441417221 */ /* 0x000fe40000010000 */
[----:B------:R-:W-:Y:S01]  /*4810*/  FMUL.FTZ R53, R193, R53 ;  /* 0x00000035c1357220 */ /* 0x000fe20000410000 */
[----:B------:R-:W-:Y:S01]  /*4820*/  F2FP.BF16.PACK_AB R46, R47, R46 ;  /* 0x0000002e2f2e723e */ /* 0x000fe200000010ff */
[----:B------:R-:W-:Y:S02]  /*4830*/  FMUL.FTZ R55, R171, R55 ;  /* 0x00000037ab377220 */ /* 0x000fe40000410000 */
[----:B------:R-:W-:Y:S01]  /*4840*/  FMUL.FTZ R65, R247, R65 ;  /* 0x00000041f7417220 */ /* 0x000fe20000410000 */
[----:B------:R-:W-:Y:S01]  /*4850*/  F2FP.BF16.PACK_AB R52, R53, R52 ;  /* 0x000000343534723e */ /* 0x000fe200000010ff */
[--C-:B------:R-:W-:Y:S01]  /*4860*/  FADD.FTZ R57, R57, -R6.reuse ;  /* 0x8000000639397221 */ /* 0x100fe20000010000 */
[----:B------:R-:W-:Y:S01]  /*4870*/  F2FP.BF16.PACK_AB R54, R55, R54 ;  /* 0x000000363736723e */ /* 0x000fe200000010ff */
[--C-:B------:R-:W-:Y:S01]  /*4880*/  FADD.FTZ R58, R58, -R239.reuse ;  /* 0x800000ef3a3a7221 */ /* 0x100fe20000010000 */
[----:B------:R-:W-:Y:S01]  /*4890*/  F2FP.BF16.PACK_AB R64, R65, R64 ;  /* 0x000000404140723e */ /* 0x000fe200000010ff */
[--C-:B------:R-:W-:Y:S02]  /*48a0*/  FADD.FTZ R59, R59, -R239.reuse ;  /* 0x800000ef3b3b7221 */ /* 0x100fe40000010000 */
[----:B------:R-:W-:Y:S02]  /*48b0*/  FMUL.FTZ R67, R241, R67 ;  /* 0x00000043f1437220 */ /* 0x000fe40000410000 */
[----:B------:R-:W-:Y:S01]  /*48c0*/  FADD.FTZ R61, R61, -R6 ;  /* 0x800000063d3d7221 */ /* 0x000fe20000010000 */
        /* <DEDUP_REMOVED lines=16> */
[----:B-1----:R-:W-:Y:S01]  /*49d0*/  IMAD.U32 R2, RZ, RZ, UR4 ;  /* 0x00000004ff027e24 */ /* 0x002fe2000f8e00ff */
[----:B------:R-:W-:Y:S02]  /*49e0*/  F2FP.BF16.PACK_AB R60, R61, R60 ;  /* 0x0000003c3d3c723e */ /* 0x000fe400000010ff */
[----:B------:R-:W-:Y:S01]  /*49f0*/  STS [R222+0x1d880], R42 ;  /* 0x01d8802ade007388 */ /* 0x000fe20000000800 */
[----:B------:R-:W-:Y:S01]  /*4a00*/  IMAD R2, R2, 0x1800, R206 ;  /* 0x0000180002027824 */ /* 0x000fe200078e02ce */
[----:B------:R-:W-:Y:S02]  /*4a10*/  F2FP.BF16.PACK_AB R62, R63, R62 ;  /* 0x0000003e3f3e723e */ /* 0x000fe400000010ff */
        /* <DEDUP_REMOVED lines=83> */
[C---:B------:R-:W-:Y:S07]  /*4f50*/  HMMA.16816.F32.BF16 R88, R36.reuse, R8, R88 ;  /* 0x000000082458723c */ /* 0x040fee0000041858 */
[----:B------:R-:W-:Y:S01]  /*4f60*/  IADD3 R9, R237, 0x2, RZ ;  /* 0x00000002ed097810 */ /* 0x000fe20007ffe0ff */
[-C--:B------:R-:W-:Y:S03]  /*4f70*/  HMMA.16816.F32.BF16 R92, R36, R10.reuse, R92 ;  /* 0x0000000a245c723c */ /* 0x080fe6000004185c */
[----:B------:R-:W-:Y:S05]  /*4f80*/  ISETP.GE.AND P0, PT, R9, UR13, PT ;  /* 0x0000000d09007c0c */ /* 0x000fea000bf06270 */
[C---:B------:R-:W-:Y:S08]  /*4f90*/  HMMA.16816.F32.BF16 R96, R40.reuse, R10, R96 ;  /* 0x0000000a2860723c */ /* 0x040ff00000041860 */
[-C--:B---3--:R-:W-:Y:S08]  /*4fa0*/  HMMA.16816.F32.BF16 R100, R40, R16.reuse, R100 ;  /* 0x000000102864723c */ /* 0x088ff00000041864 */
[C---:B------:R-:W-:Y:S08]  /*4fb0*/  HMMA.16816.F32.BF16 R104, R36.reuse, R16, R104 ;  /* 0x000000102468723c */ /* 0x040ff00000041868 */
[-C--:B------:R-:W-:Y:S08]  /*4fc0*/  HMMA.16816.F32.BF16 R108, R36, R18.reuse, R108 ;  /* 0x00000012246c723c */ /* 0x080ff0000004186c */
[----:B------:R-:W-:Y:S01]  /*4fd0*/  HMMA.16816.F32.BF16 R112, R40, R18, R112 ;  /* 0x000000122870723c */ /* 0x000fe20000041870 */
[----:B------:R-:W-:-:S07]  /*4fe0*/  @P0 BRA `(.L_x_915) ;  /* 0x0000025000000947 */ /* 0x000fce0003800000 */
[----:B-12-45:R-:W-:Y:S01]  /*4ff0*/  IMAD.WIDE.U32 R10, R9, c[0x0][0x208], RZ ;  /* 0x00008200090a7a25 */ /* 0x036fe200078e00ff */
[----:B------:R-:W-:Y:S01]  /*5000*/  SHF.R.S32.HI R5, RZ, 0x1f, R9 ;  /* 0x0000001fff057819 */ /* 0x000fe20000011409 */
[----:B------:R-:W1:Y:S04]  /*5010*/  S2R R6, SR_CTAID.Y ;  /* 0x0000000000067919 */ /* 0x000e680000002600 */
[----:B------:R-:W-:Y:S04]  /*5020*/  IMAD R5, R5, c[0x0][0x208], RZ ;  /* 0x0000820005057a24 */ /* 0x000fe800078e02ff */
[C---:B------:R-:W-:Y:S02]  /*5030*/  IMAD R5, R9.reuse, c[0x0][0x20c], R5 ;  /* 0x0000830009057a24 */ /* 0x040fe400078e0205 */
[----:B------:R-:W-:Y:S02]  /*5040*/  IMAD.SHL.U32 R9, R9, 0x40, RZ ;  /* 0x0000004009097824 */ /* 0x000fe400078e00ff */
[----:B------:R-:W-:Y:S03]  /*5050*/  IMAD.IADD R5, R11, 0x1, R5 ;  /* 0x000000010b057824 */ /* 0x000fe600078e0205 */
[----:B------:R-:W-:Y:S02]  /*5060*/  SHF.R.S32.HI R8, RZ, 0x1f, R9 ;  /* 0x0000001fff087819 */ /* 0x000fe40000011409 */
[----:B-1----:R-:W-:Y:S01]  /*5070*/  SHF.R.S32.HI R4, RZ, 0x1f, R6 ;  /* 0x0000001fff047819 */ /* 0x002fe20000011406 */
[----:B------:R-:W-:Y:S04]  /*5080*/  IMAD.WIDE.U32 R12, R6, c[0x0][0x288], R226 ;  /* 0x0000a200060c7a25 */ /* 0x000fe800078e00e2 */
[----:B------:R-:W-:Y:S01]  /*5090*/  IMAD R4, R4, c[0x0][0x288], RZ ;  /* 0x0000a20004047a24 */ /* 0x000fe200078e02ff */
[C---:B------:R-:W-:Y:S02]  /*50a0*/  IADD3 R7, P5, P0, R9.reuse, UR14, R12 ;  /* 0x0000000e09077c10 */ /* 0x040fe4000f8be00c */
[----:B------:R-:W-:Y:S01]  /*50b0*/  IADD3 R9, -R9, c[0x0][0x168], RZ ;  /* 0x00005a0009097a10 */ /* 0x000fe20007ffe1ff */
[----:B------:R-:W-:Y:S01]  /*50c0*/  IMAD R4, R6, c[0x0][0x28c], R4 ;  /* 0x0000a30006047a24 */ /* 0x000fe200078e0204 */
[C---:B------:R-:W-:Y:S03]  /*50d0*/  LEA R6, P6, R10.reuse, R218, 0x6 ;  /* 0x000000da0a067211 */ /* 0x040fe600078c30ff */
[----:B------:R-:W-:Y:S01]  /*50e0*/  IMAD.IADD R4, R13, 0x1, R4 ;  /* 0x000000010d047824 */ /* 0x000fe200078e0204 */
[----:B------:R-:W-:Y:S02]  /*50f0*/  LEA.HI.X R5, R10, R215, R5, 0x6, P6 ;  /* 0x000000d70a057211 */ /* 0x000fe400030f3405 */
[----:B------:R-:W-:Y:S02]  /*5100*/  LEA R10, P6, R6, c[0x0][0x1f0], 0x1 ;  /* 0x00007c00060a7a11 */ /* 0x000fe400078c08ff */
[----:B------:R-:W-:Y:S02]  /*5110*/  IADD3.X R4, R8, UR9, R4, P5, P0 ;  /* 0x0000000908047c10 */ /* 0x000fe4000afe0404 */
[CC--:B------:R-:W-:Y:S02]  /*5120*/  ISETP.LE.OR P5, PT, R9.reuse, R216.reuse, !P4 ;  /* 0x000000d80900720c */ /* 0x0c0fe400067a3670 */
[----:B------:R-:W-:Y:S01]  /*5130*/  LEA.HI.X R11, R6, c[0x0][0x1f4], R5, 0x1, P6 ;  /* 0x00007d00060b7a11 */ /* 0x000fe200030f0c05 */
[----:B------:R-:W-:Y:S01]  /*5140*/  IMAD.U32 R5, RZ, RZ, UR17 ;  /* 0x00000011ff057e24 */ /* 0x000fe2000f8e00ff */
[-C--:B------:R-:W-:Y:S02]  /*5150*/  ISETP.LE.OR P6, PT, R9, R216.reuse, !P3 ;  /* 0x000000d80900720c */ /* 0x080fe40005fc3670 */
[----:B------:R-:W-:Y:S01]  /*5160*/  LEA R12, P0, R7, c[0x0][0x280], 0x2 ;  /* 0x0000a000070c7a11 */ /* 0x000fe200078010ff */
[----:B------:R-:W-:Y:S03]  /*5170*/  IMAD R5, R5, 0x3000, R220 ;  /* 0x0000300005057824 */ /* 0x000fe600078e02dc */
[----:B------:R-:W-:Y:S01]  /*5180*/  LEA.HI.X R13, R7, c[0x0][0x284], R4, 0x2, P0 ;  /* 0x0000a100070d7a11 */ /* 0x000fe200000f1404 */
[----:B------:R-:W-:Y:S01]  /*5190*/  IMAD.U32 R4, RZ, RZ, UR17 ;  /* 0x00000011ff047e24 */ /* 0x000fe2000f8e00ff */
[----:B------:R-:W-:Y:S01]  /*51a0*/  ISETP.LE.OR P0, PT, R9, R216, !P2 ;  /* 0x000000d80900720c */ /* 0x000fe20005703670 */
[----:B------:R-:W-:Y:S01]  /*51b0*/  @!PT LDS RZ, [RZ] ;  /* 0x00000000fffff984 */ /* 0x000fe20000000800 */
[----:B------:R-:W-:Y:S01]  /*51c0*/  @!PT LDS RZ, [RZ] ;  /* 0x00000000fffff984 */ /* 0x000fe20000000800 */
[----:B------:R-:W-:Y:S01]  /*51d0*/  @!PT LDS RZ, [RZ] ;  /* 0x00000000fffff984 */ /* 0x000fe20000000800 */
[----:B------:R1:W-:Y:S02]  /*51e0*/  LDGSTS.E.BYPASS.LTC128B.128 [R5], [R10.64], !P5 ;  /* 0x000000000a057fae */ /* 0x0003e4000e901d54 */
[----:B------:R-:W-:Y:S03]  /*51f0*/  @!P1 IMAD R4, R4, 0x40, R226 ;  /* 0x0000004004049824 */ /* 0x000fe600078e02e2 */
[----:B------:R1:W-:Y:S01]  /*5200*/  LDGSTS.E.BYPASS.LTC128B.128 [R5+0x1000], [R10.64+0x40], !P6 ;  /* 0x010000400a057fae */ /* 0x0003e2000f101d54 */
[----:B------:R-:W-:Y:S06]  /*5210*/  @!P1 IMAD.SHL.U32 R4, R4, 0x4, RZ ;  /* 0x0000000404049824 */ /* 0x000fec00078e00ff */
[----:B------:R1:W-:Y:S05]  /*5220*/  LDGSTS.E.BYPASS.LTC128B.128 [R5+0x2000], [R10.64+0x80], !P0 ;  /* 0x020000800a057fae */ /* 0x0003ea000c101d54 */
[----:B------:R1:W-:Y:S02]  /*5230*/  @!P1 LDGSTS.E.BYPASS.LTC128B.128 [R4+0x18280], [R12.64] ;  /* 0x182800000c049fae */ /* 0x0003e4000b901d54 */
.L_x_915:
        /* <DEDUP_REMOVED lines=96> */
[----:B------:R-:W-:Y:S01]  /*5840*/  ISETP.GE.AND P0, PT, R236, UR13, PT ;  /* 0x0000000dec007c0c */ /* 0x000fe2000bf06270 */
        /* <DEDUP_REMOVED lines=140> */
.L_x_895:
[----:B------:R-:W-:Y:S05]  /*6110*/  @P1 EXIT ;  /* 0x000000000000194d */ /* 0x000fea0003800000 */
[----:B------:R-:W1:Y:S01]  /*6120*/  S2R R2, SR_CTAID.Y ;  /* 0x0000000000027919 */ /* 0x000e620000002600 */
[----:B------:R-:W-:Y:S01]  /*6130*/  MOV R0, 0x1 ;  /* 0x0000000100007802 */ /* 0x000fe20000000f00 */
[----:B------:R-:W-:Y:S02]  /*6140*/  UIMAD UR5, UR10, 0x3000, URZ ;  /* 0x000030000a0578a4 */ /* 0x000fe4000f8e023f */
[----:B------:R-:W-:Y:S01]  /*6150*/  BAR.SYNC.DEFER_BLOCKING 0x1, 0x100 ;  /* 0x0044000000007b1d */ /* 0x000fe20000010000 */
[----:B------:R-:W-:Y:S01]  /*6160*/  ISETP.NE.AND P1, PT, R0, c[0x0][0x338], PT ;  /* 0x0000ce0000007a0c */ /* 0x000fe20003f25270 */
[----:B------:R-:W-:-:S02]  /*6170*/  USHF.R.S32.HI UR4, URZ, 0x1f, UR5 ;  /* 0x0000001f3f047899 */ /* 0x000fc40008011405 */
[C---:B------:R-:W-:Y:S02]  /*6180*/  IADD3 R6, P0, R212.reuse, UR5, RZ ;  /* 0x00000005d4067c10 */ /* 0x040fe4000ff1e0ff */
[----:B------:R-:W2:Y:S02]  /*6190*/  S2R R0, SR_CTAID.Z ;  /* 0x0000000000007919 */ /* 0x000ea40000002700 */
[----:B------:R-:W-:-:S06]  /*61a0*/  LEA.HI.X.SX32 R7, R212, UR4, 0x1, P0 ;  /* 0x00000004d4077c11 */ /* 0x000fcc00080f0eff */
[----:B-1----:R-:W-:-:S05]  /*61b0*/  @P1 IMAD.HI.U32 R3, R2, c[0x0][0x33c], RZ ;  /* 0x0000cf0002031a27 */ /* 0x002fca00078e00ff */
[----:B------:R-:W-:-:S04]  /*61c0*/  @P1 SHF.R.U32.HI R2, RZ, c[0x0][0x340], R3 ;  /* 0x0000d000ff021a19 */ /* 0x000fc80000011603 */
[----:B------:R-:W-:Y:S01]  /*61d0*/  SHF.R.S32.HI R4, RZ, 0x1f, R2 ;  /* 0x0000001fff047819 */ /* 0x000fe20000011402 */
[----:B------:R-:W-:-:S04]  /*61e0*/  IMAD.WIDE.U32 R8, R2, c[0x0][0x328], R6 ;  /* 0x0000ca0002087a25 */ /* 0x000fc800078e0006 */
[C---:B------:R-:W-:Y:S02]  /*61f0*/  IMAD R3, R4.reuse, c[0x0][0x328], RZ ;  /* 0x0000ca0004037a24 */ /* 0x040fe400078e02ff */
[----:B------:R-:W-:Y:S02]  /*6200*/  IMAD R4, R4, c[0x0][0x300], RZ ;  /* 0x0000c00004047a24 */ /* 0x000fe400078e02ff */
[----:B------:R-:W-:-:S04]  /*6210*/  IMAD.WIDE.U32 R6, R2, c[0x0][0x300], R6 ;  /* 0x0000c00002067a25 */ /* 0x000fc800078e0006 */
[C---:B------:R-:W-:Y:S02]  /*6220*/  IMAD R3, R2.reuse, c[0x0][0x32c], R3 ;  /* 0x0000cb0002037a24 */ /* 0x040fe400078e0203 */
[----:B------:R-:W-:Y:S01]  /*6230*/  IMAD R4, R2, c[0x0][0x304], R4 ;  /* 0x0000c10002047a24 */ /* 0x000fe200078e0204 */
[----:B--2---:R-:W-:Y:S02]  /*6240*/  SHF.R.S32.HI R2, RZ, 0x1f, R0 ;  /* 0x0000001fff027819 */ /* 0x004fe40000011400 */
[----:B------:R-:W-:Y:S02]  /*6250*/  IADD3 R9, R9, R3, RZ ;  /* 0x0000000309097210 */ /* 0x000fe40007ffe0ff */
[----:B------:R-:W-:Y:S01]  /*6260*/  IADD3 R5, R7, R4, RZ ;  /* 0x0000000407057210 */ /* 0x000fe20007ffe0ff */
[----:B------:R-:W-:Y:S01]  /*6270*/  IMAD R3, R2, c[0x0][0x330], RZ ;  /* 0x0000cc0002037a24 */ /* 0x000fe200078e02ff */
[----:B------:R-:W-:Y:S01]  /*6280*/  MOV R4, R6 ;  /* 0x0000000600047202 */ /* 0x000fe20000000f00 */
        /* <DEDUP_REMOVED lines=108> */
.L_x_917:
        /* <DEDUP_REMOVED lines=11> */
.L_x_1423:


//--------------------- .text._ZN7cutlass13device_kernelIN5flash19enable_sm80_to_sm89INS1_16FlashAttnBwdSm80INS1_25CollectiveMainloopBwdSm80ILi2ELi2EN4cute5tupleIJNS5_1CILi64EEENS7_ILi128EEENS7_ILi96EEEEEENS_10bfloat16_tEfNS_4arch4Sm80ELb0ELb1ELb0ELb0ELb1ELb0ELb0ELb0ELi2ELi2ELi4ELi2ELb0EEENS1_24CollectiveEpilogueBwdGQAISB_fSE_Li256ELb0ELb1EEENS1_19SingleTileSchedulerILb0ELb0ELb0ELi128EEEEEEEEEvNT_6ParamsE --------------------------
	.section	.text._ZN7cutlass13device_kernelIN5flash19enable_sm80_to_sm89INS1_16FlashAttnBwdSm80INS1_25CollectiveMainloopBwdSm80ILi2ELi2EN4cute5tupleIJNS5_1CILi64EEENS7_ILi128EEENS7_ILi96EEEEEENS_10bfloat16_tEfNS_4arch4Sm80ELb0ELb1ELb0ELb0ELb1ELb0ELb0ELb0ELi2ELi2ELi4ELi2ELb0EEENS1_24CollectiveEpilogueBwdGQAISB_fSE_Li256ELb0ELb1EEENS1_19SingleTileSchedulerILb0ELb0ELb0ELi128EEEEEEEEEvNT_6ParamsE,"ax",@progbits
	.sectioninfo	@"SHI_REGISTERS=253"
	.align	128
.text._ZN7cutlass13device_kernelIN5flash19enable_sm80_to_sm89INS1_16FlashAttnBwdSm80INS1_25CollectiveMainloopBwdSm80ILi2ELi2EN4cute5tupleIJNS5_1CILi64EEENS7_ILi128EEENS7_ILi96EEEEEENS_10bfloat16_tEfNS_4arch4Sm80ELb0ELb1ELb0ELb0ELb1ELb0ELb0ELb0ELi2ELi2ELi4ELi2ELb0EEENS1_24CollectiveEpilogueBwdGQAISB_fSE_Li256ELb0ELb1EEENS1_19SingleTileSchedulerILb0ELb0ELb0ELi128EEEEEEEEEvNT_6ParamsE:
        .type           _ZN7cutlass13device_kernelIN5flash19enable_sm80_to_sm89INS1_16FlashAttnBwdSm80INS1_25CollectiveMainloopBwdSm80ILi2ELi2EN4cute5tupleIJNS5_1CILi64EEENS7_ILi128EEENS7_ILi96EEEEEENS_10bfloat16_tEfNS_4arch4Sm80ELb0ELb1ELb0ELb0ELb1ELb0ELb0ELb0ELi2ELi2ELi4ELi2ELb0EEENS1_24CollectiveEpilogueBwdGQAISB_fSE_Li256ELb0ELb1EEENS1_19SingleTileSchedulerILb0ELb0ELb0ELi128EEEEEEEEEvNT_6ParamsE,@function
        .size           _ZN7cutlass13device_kernelIN5flash19enable_sm80_to_sm89INS1_16FlashAttnBwdSm80INS1_25CollectiveMainloopBwdSm80ILi2ELi2EN4cute5tupleIJNS5_1CILi64EEENS7_ILi128EEENS7_ILi96EEEEEENS_10bfloat16_tEfNS_4arch4Sm80ELb0ELb1ELb0ELb0ELb1ELb0ELb0ELb0ELi2ELi2ELi4ELi2ELb0EEENS1_24CollectiveEpilogueBwdGQAISB_fSE_Li256ELb0ELb1EEENS1_19SingleTileSchedulerILb0ELb0ELb0ELi128EEEEEEEEEvNT_6ParamsE,(.L_x_1424 - _ZN7cutlass13device_kernelIN5flash19enable_sm80_to_sm89INS1_16FlashAttnBwdSm80INS1_25CollectiveMainloopBwdSm80ILi2ELi2EN4cute5tupleIJNS5_1CILi64EEENS7_ILi128EEENS7_ILi96EEEEEENS_10bfloat16_tEfNS_4arch4Sm80ELb0ELb1ELb0ELb0ELb1ELb0ELb0ELb0ELi2ELi2ELi4ELi2ELb0EEENS1_24CollectiveEpilogueBwdGQAISB_fSE_Li256ELb0ELb1EEENS1_19SingleTileSchedulerILb0ELb0ELb0ELi128EEEEEEEEEvNT_6ParamsE)
        .other          _ZN7cutlass13device_kernelIN5flash19enable_sm80_to_sm89INS1_16FlashAttnBwdSm80INS1_25CollectiveMainloopBwdSm80ILi2ELi2EN4cute5tupleIJNS5_1CILi64EEENS7_ILi128EEENS7_ILi96EEEEEENS_10bfloat16_tEfNS_4arch4Sm80ELb0ELb1ELb0ELb0ELb1ELb0ELb0ELb0ELi2ELi2ELi4ELi2ELb0EEENS1_24CollectiveEpilogueBwdGQAISB_fSE_Li256ELb0ELb1EEENS1_19SingleTileSchedulerILb0ELb0ELb0ELi128EEEEEEEEEvNT_6ParamsE,@"STO_CUDA_ENTRY STV_DEFAULT"
_ZN7cutlass13device_kernelIN5flash19enable_sm80_to_sm89INS1_16FlashAttnBwdSm80INS1_25CollectiveMainloopBwdSm80ILi2ELi2EN4cute5tupleIJNS5_1CILi64EEENS7_ILi128EEENS7_ILi96EEEEEENS_10bfloat16_tEfNS_4arch4Sm80ELb0ELb1ELb0ELb0ELb1ELb0ELb0ELb0ELi2ELi2ELi4ELi2ELb0EEENS1_24CollectiveEpilogueBwdGQAISB_fSE_Li256ELb0ELb1EEENS1_19SingleTileSchedulerILb0ELb0ELb0ELi128EEEEEEEEEvNT_6ParamsE:
        /* <DEDUP_REMOVED lines=26> */
.L_x_918:
        /* <DEDUP_REMOVED lines=436> */
.L_x_921:
[----:B------:R-:W-:Y:S05]  /*1ce0*/  BSYNC B0 ;  /* 0x0000000000007941 */ /* 0x000fea0003800000 */
.L_x_920:
        /* <DEDUP_REMOVED lines=91> */
[----:B------:R-:W-:Y:S01]  /*22a0*/  ULDC UR5, c[0x0][0x2a0] ;  /* 0x0000a80000057ab9 */ /* 0x000fe20000000800 */
[----:B------:R-:W-:Y:S01]  /*22b0*/  IADD3 R233, R229, UR17, RZ ;  /* 0x00000011e5e97c10 */ /* 0x000fe2000fffe0ff */
[----:B------:R-:W-:-:S02]  /*22c0*/  UMOV UR4, URZ ;  /* 0x0000003f00047c82 */ /* 0x000fc40008000000 */
[----:B------:R-:W-:Y:S02]  /*22d0*/  UMOV UR25, 0x1 ;  /* 0x0000000100197882 */ /* 0x000fe40000000000 */
[----:B------:R-:W-:Y:S02]  /*22e0*/  UISETP.GT.AND UP4, UPT, UR10, -0x1, UPT ;  /* 0xffffffff0a00788c */ /* 0x000fe4000bf84270 */
[----:B------:R-:W-:Y:S02]  /*22f0*/  UISETP.LE.AND UP3, UPT, UR23, UR16, UPT ;  /* 0x000000101700728c */ /* 0x000fe4000bf63270 */
[----:B------:R-:W-:Y:S02]  /*2300*/  ULOP3.LUT UR7, URZ, UR7, URZ, 0x33, !UPT ;  /* 0x000000073f077292 */ /* 0x000fe4000f8e333f */
[----:B------:R-:W-:Y:S02]  /*2310*/  ULOP3.LUT UR5, URZ, UR5, URZ, 0x33, !UPT ;  /* 0x000000053f057292 */ /* 0x000fe4000f8e333f */
[----:B------:R-:W-:-:S02]  /*2320*/  UMOV UR22, URZ ;  /* 0x0000003f00167c82 */ /* 0x000fc40008000000 */
.L_x_940:
[----:B------:R-:W-:Y:S04]  /*2330*/  DEPBAR.LE SB0, 0x1 ;  /* 0x000080400000791a */ /* 0x000fe80000000000 */
[----:B------:R-:W-:Y:S01]  /*2340*/  BAR.SYNC.DEFER_BLOCKING 0x0 ;  /* 0x0000000000007b1d */ /* 0x000fe20000010000 */
[----:B------:R-:W-:Y:S01]  /*2350*/  MOV R3, UR4 ;  /* 0x0000000400037c02 */ /* 0x000fe20008000f00 */
[----:B------:R-:W-:Y:S01]  /*2360*/  IMAD.U32 R239, RZ, RZ, UR4 ;  /* 0x00000004ffef7e24 */ /* 0x000fe2000f8e00ff */
[----:B------:R-:W-:Y:S01]  /*2370*/  MOV R2, UR4 ;  /* 0x0000000400027c02 */ /* 0x000fe20008000f00 */
[----:B------:R-:W-:Y:S01]  /*2380*/  IMAD.U32 R169, RZ, RZ, UR4 ;  /* 0x00000004ffa97e24 */ /* 0x000fe2000f8e00ff */
[----:B------:R-:W-:Y:S01]  /*2390*/  PLOP3.LUT P0, PT, PT, PT, UP3, 0x80, 0x0 ;  /* 0x000000000000781c */ /* 0x000fe20003f0f038 */
        /* <DEDUP_REMOVED lines=103> */
.L_x_924:
[----:B------:R-:W-:Y:S04]  /*2a10*/  MOV R36, 0x1 ;  /* 0x0000000100247802 */ /* 0x000fe80000000f00 */
[----:B------:R-:W-:Y:S11]  /*2a20*/  ISETP.NE.AND P5, PT, R36, c[0x0][0x2a8], PT ;  /* 0x0000aa0024007a0c */ /* 0x000ff60003fa5270 */
[----:B------:R-:W-:Y:S02]  /*2a30*/  @!UPT UIADD3 URZ, URZ, URZ, URZ ;  /* 0x0000003f3f3ff290 */ /* 0x000fe4000fffe03f */
[----:B------:R-:W-:Y:S05]  /*2a40*/  @P5 IMAD.HI.U32 R36, R38, c[0x0][0x2ac], RZ ;  /* 0x0000ab0026245a27 */ /* 0x000fea00078e00ff */
[----:B------:R-:W-:Y:S02]  /*2a50*/  @P5 SHF.R.U32.HI R38, RZ, c[0x0][0x2b0], R36 ;  /* 0x0000ac00ff265a19 */ /* 0x000fe40000011624 */
.L_x_925:
[----:B------:R-:W-:Y:S05]  /*2a60*/  BSYNC B0 ;  /* 0x0000000000007941 */ /* 0x000fea0003800000 */
.L_x_923:
        /* <DEDUP_REMOVED lines=9> */
.L_x_922:
        /* <DEDUP_REMOVED lines=19> */
.L_x_928:
[----:B------:R-:W-:Y:S04]  /*2c30*/  MOV R36, 0x1 ;  /* 0x0000000100247802 */ /* 0x000fe80000000f00 */
[----:B------:R-:W-:Y:S11]  /*2c40*/  ISETP.NE.AND P5, PT, R36, c[0x0][0x2a8], PT ;  /* 0x0000aa0024007a0c */ /* 0x000ff60003fa5270 */
[----:B------:R-:W-:Y:S02]  /*2c50*/  @!UPT UIADD3 URZ, URZ, URZ, URZ ;  /* 0x0000003f3f3ff290 */ /* 0x000fe4000fffe03f */
[----:B------:R-:W-:Y:S05]  /*2c60*/  @P5 IMAD.HI.U32 R36, R38, c[0x0][0x2ac], RZ ;  /* 0x0000ab0026245a27 */ /* 0x000fea00078e00ff */
[----:B------:R-:W-:Y:S02]  /*2c70*/  @P5 SHF.R.U32.HI R38, RZ, c[0x0][0x2b0], R36 ;  /* 0x0000ac00ff265a19 */ /* 0x000fe40000011624 */
.L_x_929:
[----:B------:R-:W-:Y:S05]  /*2c80*/  BSYNC B0 ;  /* 0x0000000000007941 */ /* 0x000fea0003800000 */
.L_x_927:
[----:B------:R-:W-:Y:S04]  /*2c90*/  IMAD.MOV.U32 R36, RZ, RZ, c[0x0][0x2a8] ;  /* 0x0000aa00ff247624 */ /* 0x000fe800078e00ff */
[----:B------:R-:W-:Y:S04]  /*2ca0*/  IMAD R38, R38, R36, -UR12 ;  /* 0x8000000c26267e24 */ /* 0x000fe8000f8e0224 */
[----:B------:R-:W-:Y:S05]  /*2cb0*/  IMAD.IADD R38, R38, 0x1, -R228 ;  /* 0x0000000126267824 */ /* 0x000fea00078e0ae4 */
[----:B------:R-:W-:Y:S02]  /*2cc0*/  IADD3 R36, R38, c[0x0][0x2a8], RZ ;  /* 0x0000aa0026247a10 */ /* 0x000fe40007ffe0ff */
[----:B------:R-:W-:Y:S02]  /*2cd0*/  IMNMX R248, R248, R38, !PT ;  /* 0x00000026f8f87217 */ /* 0x000fe40007800200 */
[----:B------:R-:W-:Y:S02]  /*2ce0*/  IMNMX R246, R246, R36, PT ;  /* 0x00000024f6f67217 */ /* 0x000fe40003800200 */
.L_x_926:
        /* <DEDUP_REMOVED lines=19> */
.L_x_932:
[----:B------:R-:W-:Y:S04]  /*2e20*/  MOV R36, 0x1 ;  /* 0x0000000100247802 */ /* 0x000fe80000000f00 */
[----:B------:R-:W-:Y:S11]  /*2e30*/  ISETP.NE.AND P5, PT, R36, c[0x0][0x2a8], PT ;  /* 0x0000aa0024007a0c */ /* 0x000ff60003fa5270 */
[----:B------:R-:W-:Y:S02]  /*2e40*/  @!UPT UIADD3 URZ, URZ, URZ, URZ ;  /* 0x0000003f3f3ff290 */ /* 0x000fe4000fffe03f */
[----:B------:R-:W-:Y:S05]  /*2e50*/  @P5 IMAD.HI.U32 R36, R38, c[0x0][0x2ac], RZ ;  /* 0x0000ab0026245a27 */ /* 0x000fea00078e00ff */
[----:B------:R-:W-:Y:S02]  /*2e60*/  @P5 SHF.R.U32.HI R38, RZ, c[0x0][0x2b0], R36 ;  /* 0x0000ac00ff265a19 */ /* 0x000fe40000011624 */
.L_x_933:
[----:B------:R-:W-:Y:S05]  /*2e70*/  BSYNC B0 ;  /* 0x0000000000007941 */ /* 0x000fea0003800000 */
.L_x_931:
[----:B------:R-:W-:Y:S04]  /*2e80*/  IMAD.MOV.U32 R36, RZ, RZ, c[0x0][0x2a8] ;  /* 0x0000aa00ff247624 */ /* 0x000fe800078e00ff */
[----:B------:R-:W-:Y:S04]  /*2e90*/  IMAD R38, R38, R36, -UR12 ;  /* 0x8000000c26267e24 */ /* 0x000fe8000f8e0224 */
[----:B------:R-:W-:Y:S05]  /*2ea0*/  IMAD.IADD R38, R38, 0x1, -R228 ;  /* 0x0000000126267824 */ /* 0x000fea00078e0ae4 */
[----:B------:R-:W-:Y:S02]  /*2eb0*/  IADD3 R36, R38, c[0x0][0x2a8], RZ ;  /* 0x0000aa0026247a10 */ /* 0x000fe40007ffe0ff */
[----:B------:R-:W-:Y:S02]  /*2ec0*/  IMNMX R244, R244, R38, !PT ;  /* 0x00000026f4f47217 */ /* 0x000fe40007800200 */
[----:B------:R-:W-:Y:S02]  /*2ed0*/  IMNMX R245, R245, R36, PT ;  /* 0x00000024f5f57217 */ /* 0x000fe40003800200 */
.L_x_930:
        /* <DEDUP_REMOVED lines=19> */
.L_x_936:
[----:B------:R-:W-:Y:S04]  /*3010*/  MOV R36, 0x1 ;  /* 0x0000000100247802 */ /* 0x000fe80000000f00 */
[----:B------:R-:W-:Y:S11]  /*3020*/  ISETP.NE.AND P0, PT, R36, c[0x0][0x2a8], PT ;  /* 0x0000aa0024007a0c */ /* 0x000ff60003f05270 */
[----:B------:R-:W-:Y:S02]  /*3030*/  @!UPT UIADD3 URZ, URZ, URZ, URZ ;  /* 0x0000003f3f3ff290 */ /* 0x000fe4000fffe03f */
[----:B------:R-:W-:Y:S05]  /*3040*/  @P0 IMAD.HI.U32 R36, R37, c[0x0][0x2ac], RZ ;  /* 0x0000ab0025240a27 */ /* 0x000fea00078e00ff */
[----:B------:R-:W-:Y:S02]  /*3050*/  @P0 SHF.R.U32.HI R37, RZ, c[0x0][0x2b0], R36 ;  /* 0x0000ac00ff250a19 */ /* 0x000fe40000011624 */
.L_x_937:
[----:B------:R-:W-:Y:S05]  /*3060*/  BSYNC B0 ;  /* 0x0000000000007941 */ /* 0x000fea0003800000 */
.L_x_935:
[----:B------:R-:W-:Y:S04]  /*3070*/  IMAD.MOV.U32 R36, RZ, RZ, c[0x0][0x2a8] ;  /* 0x0000aa00ff247624 */ /* 0x000fe800078e00ff */
[----:B------:R-:W-:Y:S04]  /*3080*/  IMAD R37, R37, R36, -UR12 ;  /* 0x8000000c25257e24 */ /* 0x000fe8000f8e0224 */
[----:B------:R-:W-:Y:S05]  /*3090*/  IMAD.IADD R37, R37, 0x1, -R228 ;  /* 0x0000000125257824 */ /* 0x000fea00078e0ae4 */
[----:B------:R-:W-:Y:S02]  /*30a0*/  IADD3 R36, R37, c[0x0][0x2a8], RZ ;  /* 0x0000aa0025247a10 */ /* 0x000fe40007ffe0ff */
[----:B------:R-:W-:Y:S02]  /*30b0*/  IMNMX R243, R243, R37, !PT ;  /* 0x00000025f3f37217 */ /* 0x000fe40007800200 */
[----:B------:R-:W-:Y:S02]  /*30c0*/  IMNMX R242, R242, R36, PT ;  /* 0x00000024f2f27217 */ /* 0x000fe40003800200 */
.L_x_934:
[----:B------:R-:W-:Y:S04]  /*30d0*/  DEPBAR.LE SB0, 0x1 ;  /* 0x000080400000791a */ /* 0x000fe80000000000 */
[----:B------:R-:W-:Y:S01]  /*30e0*/  BAR.SYNC.DEFER_BLOCKING 0x0 ;  /* 0x0000000000007b1d */ /* 0x000fe20000010000 */
[----:B------:R-:W-:Y:S02]  /*30f0*/  IADD3 R236, R237, 0x1, RZ ;  /* 0x00000001edec7810 */ /* 0x000fe40007ffe0ff */
[----:B------:R-:W-:Y:S02]  /*3100*/  LEA R3, R3, 0x12080, 0x1 ;  /* 0x0001208003037811 */ /* 0x000fe400078e08ff */
[----:B------:R-:W-:Y:S02]  /*3110*/  ISETP.GE.AND P0, PT, R236, UR13, PT ;  /* 0x0000000dec007c0c */ /* 0x000fe4000bf06270 */
[----:B------:R-:W-:Y:S01]  /*3120*/  LEA R2, R2, 0x12080, 0x1 ;  /* 0x0001208002027811 */ /* 0x000fe200078e08ff */
[----:B------:R1:W2:Y:S04]  /*3130*/  LDSM.16.M88.4 R64, [R168+0x12080] ;  /* 0x01208000a840783b */ /* 0x0002a80000000200 */
[----:B------:R1:W3:Y:S04]  /*3140*/  LDSM.16.M88.4 R60, [R168+0x12880] ;  /* 0x01288000a83c783b */ /* 0x0002e80000000200 */
[----:B------:R1:W4:Y:S04]  /*3150*/  LDSM.16.M88.4 R168, [R176+0x12080] ;  /* 0x01208000b0a8783b */ /* 0x0003280000000200 */
[----:B------:R-:W1:Y:S04]  /*3160*/  LDSM.16.M88.4 R176, [R176+0x12880] ;  /* 0x01288000b0b0783b */ /* 0x000e680000000200 */
        /* <DEDUP_REMOVED lines=46> */
.L_x_938:
[-C--:B-12-4-:R-:W-:Y:S01]  /*3450*/  HMMA.16816.F32.BF16 R36, R64, R48.reuse, RZ ;  /* 0x000000304024723c */ /* 0x096fe200000418ff */
[----:B------:R-:W-:Y:S01]  /*3460*/  LDSM.16.M88.4 R184, [R3+0x1000] ;  /* 0x0010000003b8783b */ /* 0x000fe20000000200 */
[----:B------:R-:W-:Y:S04]  /*3470*/  PLOP3.LUT P0, PT, PT, PT, UP4, 0x80, 0x0 ;  /* 0x000000000000781c */ /* 0x000fe80003f0f048 */
[C---:B------:R-:W-:Y:S02]  /*3480*/  ISETP.GT.AND P5, PT, R250.reuse, RZ, P0 ;  /* 0x000000fffa00720c */ /* 0x040fe400007a4270 */
[C---:B---3--:R-:W-:Y:S01]  /*3490*/  HMMA.16816.F32.BF16 R40, R60.reuse, R48, RZ ;  /* 0x000000303c28723c */ /* 0x048fe200000418ff */
[----:B------:R-:W1:Y:S01]  /*34a0*/  LDSM.16.M88.4 R188, [R204+0x8080] ;  /* 0x00808000ccbc783b */ /* 0x000e620000000200 */
[C---:B------:R-:W-:Y:S02]  /*34b0*/  ISETP.LT.OR P5, PT, R249.reuse, 0x1, P5 ;  /* 0x00000001f900780c */ /* 0x040fe40002fa1670 */
[----:B------:R-:W-:Y:S02]  /*34c0*/  ISETP.GT.AND P6, PT, R250, 0x60, P0 ;  /* 0x00000060fa00780c */ /* 0x000fe400007c4270 */
[----:B------:R-:W-:Y:S02]  /*34d0*/  FSEL R4, R4, -INF , !P5 ;  /* 0xff80000004047808 */ /* 0x000fe40006800000 */
[-C--:B------:R-:W-:Y:S01]  /*34e0*/  HMMA.16816.F32.BF16 R44, R60, R50.reuse, RZ ;  /* 0x000000323c2c723c */ /* 0x080fe200000418ff */
[----:B------:R-:W2:Y:S01]  /*34f0*/  LDSM.16.M88.4 R192, [R3+0x1800] ;  /* 0x0018000003c0783b */ /* 0x000ea20000000200 */
        /* <DEDUP_REMOVED lines=25> */
[----:B------:R-:W3:Y:S01]  /*3690*/  LDSM.16.M88.4 R164, [R204+0x9080] ;  /* 0x00908000cca4783b */ /* 0x000ee20000000200 */
[----:B------:R-:W-:Y:S02]  /*36a0*/  ISETP.LT.OR P6, PT, R245, 0x22, P6 ;  /* 0x00000022f500780c */ /* 0x000fe400037c1670 */
[----:B------:R-:W-:Y:S02]  /*36b0*/  ISETP.LT.OR P5, PT, R249, 0x41, P5 ;  /* 0x00000041f900780c */ /* 0x000fe40002fa1670 */
[----:B------:R-:W-:Y:S02]  /*36c0*/  FSEL R13, R13, -INF , !P6 ;  /* 0xff8000000d0d7808 */ /* 0x000fe40007000000 */
[-C--:B------:R-:W-:Y:S05]  /*36d0*/  HMMA.16816.F32.BF16 R36, R168, R172.reuse, R36 ;  /* 0x000000aca824723c */ /* 0x080fea0000041824 */
        /* <DEDUP_REMOVED lines=29> */
[----:B------:R-:W4:Y:S03]  /*38b0*/  LDSM.16.M88.4 R168, [R2+0x1000] ;  /* 0x0010000002a8783b */ /* 0x000f260000000200 */
[----:B------:R-:W-:Y:S04]  /*38c0*/  ISETP.GT.AND P5, PT, R248, 0x1, P0 ;  /* 0x00000001f800780c */ /* 0x000fe800007a4270 */
[-C--:B-1----:R-:W-:Y:S01]  /*38d0*/  HMMA.16816.F32.BF16 R36, R184, R188.reuse, R36 ;  /* 0x000000bcb824723c */ /* 0x082fe20000041824 */
[----:B------:R-:W-:Y:S04]  /*38e0*/  LDSM.16.M88.4 R180, [R3+0x2000] ;  /* 0x0020000003b4783b */ /* 0x000fe80000000200 */
[----:B------:R-:W-:Y:S03]  /*38f0*/  ISETP.LT.OR P5, PT, R246, 0x2, P5 ;  /* 0x00000002f600780c */ /* 0x000fe60002fa1670 */
[C---:B--2---:R-:W-:Y:S04]  /*3900*/  HMMA.16816.F32.BF16 R40, R192.reuse, R188, R40 ;  /* 0x000000bcc028723c */ /* 0x044fe80000041828 */
[----:B------:R-:W-:Y:S02]  /*3910*/  FSEL R7, R7, -INF , !P5 ;  /* 0xff80000007077808 */ /* 0x000fe40006800000 */
[----:B------:R-:W-:Y:S01]  /*3920*/  ISETP.GT.AND P5, PT, R248, 0x20, P0 ;  /* 0x00000020f800780c */ /* 0x000fe200007a4270 */
[----:B------:R-:W-:Y:S01]  /*3930*/  FFMA.FTZ R188, R4, c[0x0][0x29c], -R247 ;  /* 0x0000a70004bc7a23 */ /* 0x000fe200000108f7 */
[-C--:B------:R-:W-:Y:S03]  /*3940*/  HMMA.16816.F32.BF16 R44, R192, R190.reuse, R44 ;  /* 0x000000bec02c723c */ /* 0x080fe6000004182c */
[----:B------:R-:W-:Y:S01]  /*3950*/  ISETP.LT.OR P5, PT, R246, 0x21, P5 ;  /* 0x00000021f600780c */ /* 0x000fe20002fa1670 */
[----:B------:R-:W-:Y:S01]  /*3960*/  FFMA.FTZ R7, R7, c[0x0][0x29c], -R241 ;  /* 0x0000a70007077a23 */ /* 0x000fe200000108f1 */
[----:B------:R-:W1:Y:S01]  /*3970*/  MUFU.EX2 R188, R188 ;  /* 0x000000bc00bc7308 */ /* 0x000e620000000800 */
[--C-:B------:R-:W-:Y:S01]  /*3980*/  FFMA.FTZ R189, R5, c[0x0][0x29c], -R247.reuse ;  /* 0x0000a70005bd7a23 */ /* 0x100fe200000108f7 */
[----:B------:R-:W-:Y:S01]  /*3990*/  FSEL R18, R18, -INF , !P5 ;  /* 0xff80000012127808 */ /* 0x000fe20006800000 */
[C---:B------:R-:W-:Y:S04]  /*39a0*/  HMMA.16816.F32.BF16 R48, R184.reuse, R190, R48 ;  /* 0x000000beb830723c */ /* 0x040fe80000041830 */
[----:B------:R-:W-:Y:S03]  /*39b0*/  ISETP.GT.AND P5, PT, R248, 0x40, P0 ;  /* 0x00000040f800780c */ /* 0x000fe600007a4270 */
[--C-:B------:R-:W-:Y:S01]  /*39c0*/  FFMA.FTZ R190, R16, c[0x0][0x29c], -R247.reuse ;  /* 0x0000a70010be7a23 */ /* 0x100fe200000108f7 */
[-C--:B---3--:R-:W-:Y:S01]  /*39d0*/  HMMA.16816.F32.BF16 R52, R184, R164.reuse, R52 ;  /* 0x000000a4b834723c */ /* 0x088fe20000041834 */
[----:B------:R-:W2:Y:S02]  /*39e0*/  MUFU.EX2 R189, R189 ;  /* 0x000000bd00bd7308 */ /* 0x000ea40000000800 */
[----:B------:R-:W-:Y:S01]  /*39f0*/  ISETP.LT.OR P5, PT, R246, 0x41, P5 ;  /* 0x00000041f600780c */ /* 0x000fe20002fa1670 */
[--C-:B------:R-:W-:Y:S03]  /*3a00*/  FFMA.FTZ R191, R17, c[0x0][0x29c], -R247.reuse ;  /* 0x0000a70011bf7a23 */ /* 0x100fe600000108f7 */
[----:B------:R-:W-:Y:S01]  /*3a10*/  FSEL R22, R22, -INF , !P5 ;  /* 0xff80000016167808 */ /* 0x000fe20006800000 */
[C---:B------:R-:W-:Y:S03]  /*3a20*/  HMMA.16816.F32.BF16 R56, R192.reuse, R164, R56 ;  /* 0x000000a4c038723c */ /* 0x040fe60000041838 */
[----:B------:R-:W3:Y:S01]  /*3a30*/  MUFU.EX2 R190, R190 ;  /* 0x000000be00be7308 */ /* 0x000ee20000000800 */
        /* <DEDUP_REMOVED lines=11> */
[-C--:B----4-:R-:W-:Y:S01]  /*3af0*/  HMMA.16816.F32.BF16 R36, R168, R172.reuse, R36 ;  /* 0x000000aca824723c */ /* 0x090fe20000041824 */
[----:B------:R-:W4:Y:S04]  /*3b00*/  LDSM.16.M88.4 R184, [R204+0xa080] ;  /* 0x00a08000ccb8783b */ /* 0x000f280000000200 */
        /* <DEDUP_REMOVED lines=10> */
[----:B------:R1:W2:Y:S03]  /*3bb0*/  LDSM.16.M88.4 R172, [R3+0x2800] ;  /* 0x0028000003ac783b */ /* 0x0002a60000000200 */
[----:B------:R-:W-:Y:S02]  /*3bc0*/  ISETP.GT.AND P5, PT, R244, RZ, P0 ;  /* 0x000000fff400720c */ /* 0x000fe400007a4270 */
[----:B------:R-:W2:Y:S02]  /*3bd0*/  MUFU.EX2 R192, R192 ;  /* 0x000000c000c07308 */ /* 0x000ea40000000800 */
        /* <DEDUP_REMOVED lines=9> */
[----:B------:R-:W1:Y:S01]  /*3c70*/  LDSM.16.M88.4 R4, [R204+0xb080] ;  /* 0x00b08000cc04783b */ /* 0x000e620000000200 */
        /* <DEDUP_REMOVED lines=9> */
[-C--:B----4-:R-:W-:Y:S05]  /*3d10*/  HMMA.16816.F32.BF16 R36, R180, R184.reuse, R36 ;  /* 0x000000b8b424723c */ /* 0x090fea0000041824 */
[--C-:B------:R-:W-:Y:S01]  /*3d20*/  FFMA.FTZ R170, R22, c[0x0][0x29c], -R241.reuse ;  /* 0x0000a70016aa7a23 */ /* 0x100fe200000108f1 */
[----:B------:R-:W-:Y:S01]  /*3d30*/  MUFU.EX2 R9, R9 ;  /* 0x0000000900097308 */ /* 0x000fe20000000800 */
[--C-:B------:R-:W-:Y:S01]  /*3d40*/  FFMA.FTZ R171, R23, c[0x0][0x29c], -R241.reuse ;  /* 0x0000a70017ab7a23 */ /* 0x100fe200000108f1 */
[C---:B--2---:R-:W-:Y:S01]  /*3d50*/  HMMA.16816.F32.BF16 R40, R172.reuse, R184, R40 ;  /* 0x000000b8ac28723c */ /* 0x044fe20000041828 */
[----:B------:R-:W-:Y:S03]  /*3d60*/  LDSM.16.M88.4 R20, [R196+0xa080] ;  /* 0x00a08000c414783b */ /* 0x000fe60000000200 */
[----:B------:R-:W-:Y:S02]  /*3d70*/  FSEL R12, R12, -INF , !P5 ;  /* 0xff8000000c0c7808 */ /* 0x000fe40006800000 */
[----:B------:R-:W-:Y:S02]  /*3d80*/  ISETP.GT.AND P5, PT, R244, 0x40, P0 ;  /* 0x00000040f400780c */ /* 0x000fe400007a4270 */
[-C--:B------:R-:W-:Y:S01]  /*3d90*/  HMMA.16816.F32.BF16 R44, R172, R186.reuse, R44 ;  /* 0x000000baac2c723c */ /* 0x080fe2000004182c */
[----:B------:R-:W2:Y:S02]  /*3da0*/  MUFU.EX2 R3, R3 ;  /* 0x0000000300037308 */ /* 0x000ea40000000800 */
[----:B------:R-:W-:Y:S01]  /*3db0*/  ISETP.LT.OR P5, PT, R245, 0x41, P5 ;  /* 0x00000041f500780c */ /* 0x000fe20002fa1670 */
[----:B-----5:R4:W5:Y:S01]  /*3dc0*/  LDSM.16.M88.4 R16, [R2+0x2000] ;  /* 0x002000000210783b */ /* 0x0209620000000200 */
        /* <DEDUP_REMOVED lines=10> */
[--C-:B----4-:R-:W-:Y:S01]  /*3e70*/  FFMA.FTZ R2, R34, c[0x0][0x29c], -R241.reuse ;  /* 0x0000a70022027a23 */ /* 0x110fe200000108f1 */
        /* <DEDUP_REMOVED lines=8> */
[----:B------:R-:W4:Y:S01]  /*3f00*/  LDSM.16.M88.4 R4, [R196+0xb080] ;  /* 0x00b08000c404783b */ /* 0x000f220000000200 */
[----:B------:R-:W-:Y:S02]  /*3f10*/  MUFU.EX2 R11, R11 ;  /* 0x0000000b000b7308 */ /* 0x000fe40000000800 */
[----:B------:R-:W-:Y:S04]  /*3f20*/  ISETP.GT.AND P5, PT, R243, 0x21, P0 ;  /* 0x00000021f300780c */ /* 0x000fe800007a4270 */
[-C--:B-----5:R-:W-:Y:S04]  /*3f30*/  HMMA.16816.F32.BF16 R36, R16, R20.reuse, R36 ;  /* 0x000000141024723c */ /* 0x0a0fe80000041824 */
[----:B------:R-:W-:Y:S01]  /*3f40*/  MUFU.EX2 R2, R2 ;  /* 0x0000000200027308 */ /* 0x000fe20000000800 */
[----:B------:R-:W-:Y:S03]  /*3f50*/  ISETP.LT.OR P5, PT, R242, 0x22, P5 ;  /* 0x00000022f200780c */ /* 0x000fe60002fa1670 */
[C---:B------:R-:W-:Y:S01]  /*3f60*/  HMMA.16816.F32.BF16 R40, R164.reuse, R20, R40 ;  /* 0x00000014a428723c */ /* 0x040fe20000041828 */
[----:B------:R-:W5:Y:S03]  /*3f70*/  LDS R20, [R239.X4+0x18280] ;  /* 0x01828000ef147984 */ /* 0x000f660000004800 */
        /* <DEDUP_REMOVED lines=12> */
[-C--:B----4-:R-:W-:Y:S02]  /*4040*/  HMMA.16816.F32.BF16 R52, R16, R4.reuse, R52 ;  /* 0x000000041034723c */ /* 0x090fe40000041834 */
[----:B------:R-:W-:Y:S01]  /*4050*/  MUFU.EX2 R15, R15 ;  /* 0x0000000f000f7308 */ /* 0x000fe20000000800 */
[----:B------:R-:W-:Y:S01]  /*4060*/  FFMA.FTZ R26, R26, c[0x0][0x29c], -R238 ;  /* 0x0000a7001a1a7a23 */ /* 0x000fe200000108ee */
[----:B------:R-:W-:Y:S01]  /*4070*/  ISETP.GT.AND P6, PT, R243, 0x20, P0 ;  /* 0x00000020f300780c */ /* 0x000fe200007c4270 */
[--C-:B------:R-:W-:Y:S01]  /*4080*/  FFMA.FTZ R22, R22, c[0x0][0x29c], -R240.reuse ;  /* 0x0000a70016167a23 */ /* 0x100fe200000108f0 */
[----:B------:R-:W-:Y:S02]  /*4090*/  ISETP.LT.OR P5, PT, R242, 0x61, P5 ;  /* 0x00000061f200780c */ /* 0x000fe40002fa1670 */
[C---:B------:R-:W-:Y:S01]  /*40a0*/  HMMA.16816.F32.BF16 R56, R164.reuse, R4, R56 ;  /* 0x00000004a438723c */ /* 0x040fe20000041838 */
[----:B------:R-:W4:Y:S03]  /*40b0*/  LDS R5, [R239.X4+0x182a0] ;  /* 0x0182a000ef057984 */ /* 0x000f260000004800 */
        /* <DEDUP_REMOVED lines=9> */
[----:B------:R-:W5:Y:S03]  /*4150*/  LDS R6, [R239.X4+0x18300] ;  /* 0x01830000ef067984 */ /* 0x000f660000004800 */
[----:B------:R-:W-:Y:S01]  /*4160*/  FSEL R14, R14, -INF , !P6 ;  /* 0xff8000000e0e7808 */ /* 0x000fe20007000000 */
[----:B------:R-:W5:Y:S01]  /*4170*/  LDS R239, [R239.X4+0x18320] ;  /* 0x01832000efef7984 */ /* 0x000f620000004800 */
[----:B------:R-:W-:Y:S01]  /*4180*/  ISETP.GT.AND P6, PT, R244, 0x61, P0 ;  /* 0x00000061f400780c */ /* 0x000fe200007c4270 */
[----:B------:R-:W-:Y:S01]  /*4190*/  FMUL.FTZ R36, R188, R36 ;  /* 0x00000024bc247220 */ /* 0x000fe20000410000 */
[----:B------:R-:W-:Y:S01]  /*41a0*/  F2FP.BF16.PACK_AB R188, R189, R188 ;  /* 0x000000bcbdbc723e */ /* 0x000fe200000010ff */
[----:B------:R-:W-:Y:S01]  /*41b0*/  FFMA.FTZ R14, R14, c[0x0][0x29c], -R238 ;  /* 0x0000a7000e0e7a23 */ /* 0x000fe200000108ee */
[----:B------:R-:W-:Y:S01]  /*41c0*/  MUFU.EX2 R171, R171 ;  /* 0x000000ab00ab7308 */ /* 0x000fe20000000800 */
[----:B------:R-:W-:Y:S01]  /*41d0*/  ISETP.LT.OR P6, PT, R245, 0x62, P6 ;  /* 0x00000062f500780c */ /* 0x000fe200037c1670 */
[----:B---3--:R-:W-:Y:S01]  /*41e0*/  FMUL.FTZ R48, R190, R48 ;  /* 0x00000030be307220 */ /* 0x008fe20000410000 */
[----:B------:R-:W-:Y:S01]  /*41f0*/  F2FP.BF16.PACK_AB R190, R191, R190 ;  /* 0x000000bebfbe723e */ /* 0x000fe200000010ff */
[----:B------:R-:W-:Y:S01]  /*4200*/  STS [R222+0x18480], R188 ;  /* 0x018480bcde007388 */ /* 0x000fe20000000800 */
[----:B------:R-:W-:Y:S01]  /*4210*/  FSEL R29, R29, -INF , !P6 ;  /* 0xff8000001d1d7808 */ /* 0x000fe20007000000 */
[----:B------:R-:W-:Y:S01]  /*4220*/  FADD.FTZ R52, R52, -R20 ;  /* 0x8000001434347221 */ /* 0x000fe20000010000 */
[C---:B------:R-:W-:Y:S01]  /*4230*/  ISETP.GT.AND P6, PT, R243.reuse, 0x41, P0 ;  /* 0x00000041f300780c */ /* 0x040fe200007c4270 */
[----:B------:R-:W-:Y:S01]  /*4240*/  FFMA.FTZ R30, R30, c[0x0][0x29c], -R238 ;  /* 0x0000a7001e1e7a23 */ /* 0x000fe200000108ee */
[----:B------:R-:W-:Y:S01]  /*4250*/  ISETP.GT.AND P0, PT, R243, 0x61, P0 ;  /* 0x00000061f300780c */ /* 0x000fe20000704270 */
[----:B------:R-:W3:Y:S01]  /*4260*/  MUFU.EX2 R14, R14 ;  /* 0x0000000e000e7308 */ /* 0x000ee20000000800 */
[----:B------:R-:W-:Y:S01]  /*4270*/  ISETP.LT.OR P6, PT, R242, 0x42, P6 ;  /* 0x00000042f200780c */ /* 0x000fe200037c1670 */
[----:B------:R-:W-:Y:S01]  /*4280*/  FMUL.FTZ R52, R192, R52 ;  /* 0x00000034c0347220 */ /* 0x000fe20000410000 */
[----:B------:R-:W-:Y:S01]  /*4290*/  ISETP.LT.OR P0, PT, R242, 0x62, P0 ;  /* 0x00000062f200780c */ /* 0x000fe20000701670 */
[----:B------:R-:W-:Y:S01]  /*42a0*/  FFMA.FTZ R240, R29, c[0x0][0x29c], -R240 ;  /* 0x0000a7001df07a23 */ /* 0x000fe200000108f0 */
[----:B------:R-:W-:Y:S01]  /*42b0*/  FSEL R27, R27, -INF , !P6 ;  /* 0xff8000001b1b7808 */ /* 0x000fe20007000000 */
[--C-:B----4-:R-:W-:Y:S01]  /*42c0*/  FADD.FTZ R38, R38, -R5.reuse ;  /* 0x8000000526267221 */ /* 0x110fe20000010000 */
[----:B------:R-:W-:Y:S01]  /*42d0*/  FSEL R31, R31, -INF , !P0 ;  /* 0xff8000001f1f7808 */ /* 0x000fe20004000000 */
[--C-:B------:R-:W-:Y:S01]  /*42e0*/  FADD.FTZ R50, R50, -R5.reuse ;  /* 0x8000000532327221 */ /* 0x100fe20000010000 */
[----:B------:R-:W-:Y:S01]  /*42f0*/  F2FP.BF16.PACK_AB R192, R193, R192 ;  /* 0x000000c0c1c0723e */ /* 0x000fe200000010ff */
[----:B--2---:R-:W-:Y:S01]  /*4300*/  FMUL.FTZ R38, R3, R38 ;  /* 0x0000002603267220 */ /* 0x004fe20000410000 */
        /* <DEDUP_REMOVED lines=18> */
[----:B---3--:R-:W-:Y:S01]  /*4430*/  F2FP.BF16.PACK_AB R5, R15, R14 ;  /* 0x0000000e0f05723e */ /* 0x008fe200000010ff */
        /* <DEDUP_REMOVED lines=189> */
[----:B-12-4-:R-:W-:Y:S01]  /*5010*/  IMAD.WIDE.U32 R10, R9, c[0x0][0x208], RZ ;  /* 0x00008200090a7a25 */ /* 0x016fe200078e00ff */
        /* <DEDUP_REMOVED lines=36> */
.L_x_939:
[-C--:B-12-4-:R-:W-:Y:S01]  /*5260*/  HMMA.16816.F32.BF16 R4, R20, R2.reuse, RZ ;  /* 0x000000021404723c */ /* 0x096fe200000418ff */
        /* <DEDUP_REMOVED lines=236> */
.L_x_919:
[----:B------:R-:W-:Y:S05]  /*6130*/  @P1 EXIT ;  /* 0x000000000000194d */ /* 0x000fea0003800000 */
[----:B------:R-:W1:Y:S01]  /*6140*/  S2R R0, SR_CTAID.Y ;  /* 0x0000000000007919 */ /* 0x000e620000002600 */
[----:B------:R-:W-:Y:S01]  /*6150*/  IMAD.MOV.U32 R3, RZ, RZ, 0x1 ;  /* 0x00000001ff037424 */ /* 0x000fe200078e00ff */
[----:B------:R-:W-:Y:S01]  /*6160*/  ULDC UR5, c[0x0][0x358] ;  /* 0x0000d60000057ab9 */ /* 0x000fe20000000800 */
[----:B------:R-:W-:Y:S01]  /*6170*/  BSSY B0, `(.L_x_941) ;  /* 0x000001e000007945 */ /* 0x000fe20003800000 */
[----:B------:R-:W2:Y:S01]  /*6180*/  S2R R2, SR_CTAID.Z ;  /* 0x0000000000027919 */ /* 0x000ea20000002700 */
[----:B------:R-:W-:-:S03]  /*6190*/  UIMAD UR5, UR10, UR5, URZ ;  /* 0x000000050a0572a4 */ /* 0x000fc6000f8e023f */
[----:B------:R-:W-:Y:S01]  /*61a0*/  BAR.SYNC.DEFER_BLOCKING 0x1, 0x100 ;  /* 0x0044000000007b1d */ /* 0x000fe20000010000 */
[----:B------:R-:W-:-:S05]  /*61b0*/  ISETP.NE.AND P0, PT, R3, c[0x0][0x338], PT ;  /* 0x0000ce0003007a0c */ /* 0x000fca0003f05270 */
[----:B------:R-:W-:Y:S02]  /*61c0*/  ULDC UR4, c[0x0][0x2f4] ;  /* 0x0000bd0000047ab9 */ /* 0x000fe40000000800 */
[----:B------:R-:W-:-:S04]  /*61d0*/  UIMAD UR5, UR5, UR4, URZ ;  /* 0x00000004050572a4 */ /* 0x000fc8000f8e023f */
[----:B------:R-:W-:Y:S02]  /*61e0*/  USHF.R.S32.HI UR4, URZ, 0x1f, UR5 ;  /* 0x0000001f3f047899 */ /* 0x000fe40008011405 */
[----:B-1----:R-:W-:-:S04]  /*61f0*/  @P0 IMAD.HI.U32 R3, R0, c[0x0][0x33c], RZ ;  /* 0x0000cf0000030a27 */ /* 0x002fc800078e00ff */
[----:B--2---:R-:W-:Y:S02]  /*6200*/  IMAD R6, R2, c[0x0][0x2f4], RZ ;  /* 0x0000bd0002067a24 */ /* 0x004fe400078e02ff */
[----:B------:R-:W-:Y:S01]  /*6210*/  IMAD.MOV.U32 R9, RZ, RZ, R0 ;  /* 0x000000ffff097224 */ /* 0x000fe200078e0000 */
[----:B------:R-:W-:Y:S02]  /*6220*/  @P0 SHF.R.U32.HI R9, RZ, c[0x0][0x340], R3 ;  /* 0x0000d000ff090a19 */ /* 0x000fe40000011603 */
[----:B------:R-:W-:Y:S02]  /*6230*/  SHF.R.S32.HI R4, RZ, 0x1f, R6 ;  /* 0x0000001fff047819 */ /* 0x000fe40000011406 */
[--C-:B------:R-:W-:Y:S02]  /*6240*/  IADD3 R6, P1, P0, R6, UR5, R9.reuse ;  /* 0x0000000506067c10 */ /* 0x100fe4000f83e009 */
[----:B------:R-:W-:-:S03]  /*6250*/  SHF.R.S32.HI R5, RZ, 0x1f, R9 ;  /* 0x0000001fff057819 */ /* 0x000fc60000011409 */
[----:B------:R-:W-:Y:S01]  /*6260*/  IMAD.SHL.U32 R3, R6, 0x4, RZ ;  /* 0x0000000406037824 */ /* 0x000fe200078e00ff */
[----:B------:R-:W-:Y:S02]  /*6270*/  IADD3.X R4, R4, UR4, R5, P1, P0 ;  /* 0x0000000404047c10 */ /* 0x000fe40008fe0405 */
[----:B------:R-:W-:Y:S02]  /*6280*/  ISETP.NE.AND P1, PT, R212, RZ, PT ;  /* 0x000000ffd400720c */ /* 0x000fe40003f25270 */
[----:B------:R-:W-:Y:S01]  /*6290*/  SHF.L.U64.HI R4, R6, 0x2, R4 ;  /* 0x0000000206047819 */ /* 0x000fe20000010204 */
[----:B------:R-:W-:Y:S01]  /*62a0*/  IMAD.MOV R6, RZ, RZ, -R9 ;  /* 0x000000ffff067224 */ /* 0x000fe200078e0a09 */
[----:B------:R-:W-:-:S03]  /*62b0*/  IADD3 R10, P0, R3, c[0x0][0x350], RZ ;  /* 0x0000d400030a7a10 */ /* 0x000fc60007f1e0ff */
[----:B------:R-:W-:Y:S01]  /*62c0*/  IMAD R6, R6, c[0x0][0x338], R0 ;  /* 0x0000ce0006067a24 */ /* 0x000fe200078e0200 */
[----:B------:R-:W-:Y:S02]  /*62d0*/  IADD3.X R11, R4, c[0x0][0x354], RZ, P0, !PT ;  /* 0x0000d500040b7a10 */ /* 0x000fe400007fe4ff */
[----:B------:R-:W-:-:S03]  /*62e0*/  SHF.R.S32.HI R0, RZ, 0x1f, R2 ;  /* 0x0000001fff007819 */ /* 0x000fc60000011402 */
[----:B------:R-:W-:Y:S05]  /*62f0*/  @P1 BRA `(.L_x_942) ;  /* 0x0000005000001947 */ /* 0x000fea0003800000 */
.L_x_943:
[----:B------:R-:W2:Y:S01]  /*6300*/  LDG.E.STRONG.GPU R7, [R10.64] ;  /* 0x000000140a077981 */ /* 0x000ea2000c1ef900 */
[----:B------:R-:W-:Y:S01]  /*6310*/  YIELD ;  /* 0x0000000000007946 */ /* 0x000fe20003800000 */
[----:B--2---:R-:W-:Y:S01]  /*6320*/  ISETP.NE.AND P0, PT, R7, R6, PT ;  /* 0x000000060700720c */ /* 0x004fe20003f05270 */
[----:B------:R-:W-:-:S12]  /*6330*/  CCTL.IVALL ;  /* 0x00000000ff00798f */ /* 0x000fd80002000000 */
[----:B------:R-:W-:Y:S05]  /*6340*/  @P0 BRA `(.L_x_943) ;  /* 0xffffffb000000947 */ /* 0x000fea000383ffff */
.L_x_942:
[----:B------:R-:W-:Y:S05]  /*6350*/  BSYNC B0 ;  /* 0x0000000000007941 */ /* 0x000fea0003800000 */
.L_x_941:
[----:B------:R-:W-:Y:S01]  /*6360*/  MOV R8, 0xffffffff ;  /* 0xffffffff00087802 */ /* 0x000fe20000000f00 */
[----:B------:R-:W-:Y:S05]  /*6370*/  BRA.CONV ~URZ, `(.L_x_944) ;  /* 0x000000237f007947 */ /* 0x000fea000b800000 */
[----:B------:R-:W-:Y:S02]  /*6380*/  MOV R7, 0x63a0 ;  /* 0x000063a000077802 */ /* 0x000fe40000000f00 */
[----:B------:R-:W-:Y:S05]  /*6390*/  CALL.REL.NOINC `($__internal_8_$__cuda_sm70_warpsync) ;  /* 0x00000a9000007944 */ /* 0x000fea0003c00000 */
.L_x_944:
[----:B------:R-:W-:Y:S01]  /*63a0*/  UIMAD UR5, UR10, 0x3000, URZ ;  /* 0x000030000a0578a4 */ /* 0x000fe2000f8e023f */
[----:B------:R-:W-:Y:S01]  /*63b0*/  IMAD R7, R5, c[0x0][0x328], RZ ;  /* 0x0000ca0005077a24 */ /* 0x000fe200078e02ff */
[----:B------:R-:W-:-:S06]  /*63c0*/  NOP ;  /* 0x0000000000007918 */ /* 0x000fcc0000000000 */
[----:B------:R-:W-:Y:S01]  /*63d0*/  USHF.R.S32.HI UR4, URZ, 0x1f, UR5 ;  /* 0x0000001f3f047899 */ /* 0x000fe20008011405 */
[----:B------:R-:W-:Y:S01]  /*63e0*/  IADD3 R12, P0, R212, UR5, RZ ;  /* 0x00000005d40c7c10 */ /* 0x000fe2000ff1e0ff */
[----:B------:R-:W-:Y:S02]  /*63f0*/  IMAD R14, R9, c[0x0][0x32c], R7 ;  /* 0x0000cb00090e7a24 */ /* 0x000fe400078e0207 */
[----:B------:R-:W-:Y:S02]  /*6400*/  IMAD R7, R0, c[0x0][0x330], RZ ;  /* 0x0000cc0000077a24 */ /* 0x000fe400078e02ff */
[----:B------:R-:W-:Y:S02]  /*6410*/  LEA.HI.X.SX32 R13, R212, UR4, 0x1, P0 ;  /* 0x00000004d40d7c11 */ /* 0x000fe400080f0eff */
[----:B------:R-:W-:-:S03]  /*6420*/  IMAD R7, R2, c[0x0][0x334], R7 ;  /* 0x0000cd0002077a24 */ /* 0x000fc600078e0207 */
[----:B------:R-:W-:-:S05]  /*6430*/  IMAD.WIDE.U32 R16, R9, c[0x0][0x328], R12 ;  /* 0x0000ca0009107a25 */ /* 0x000fca00078e000c */
[----:B------:R-:W-:Y:S02]  /*6440*/  IADD3 R15, R17, R14, RZ ;  /* 0x0000000e110f7210 */ /* 0x000fe40007ffe0ff */
[----:B------:R-:W-:-:S05]  /*6450*/  MOV R14, R16 ;  /* 0x00000010000e7202 */ /* 0x000fca0000000f00 */
        /* <DEDUP_REMOVED lines=54> */
[----:B-1----:R-:W-:Y:S05]  /*67c0*/  CALL.REL.NOINC `($__internal_8_$__cuda_sm70_warpsync) ;  /* 0x0000066000007944 */ /* 0x002fea0003c00000 */
.L_x_945:
        /* <DEDUP_REMOVED lines=12> */
.L_x_947:
[----:B------:R-:W-:Y:S05]  /*6890*/  BSYNC B0 ;  /* 0x0000000000007941 */ /* 0x000fea0003800000 */
.L_x_946:
[----:B--2---:R-:W-:Y:S01]  /*68a0*/  IADD3 R10, P0, R3, c[0x0][0x348], RZ ;  /* 0x0000d200030a7a10 */ /* 0x004fe20007f1e0ff */
[----:B------:R-:W-:Y:S03]  /*68b0*/  BSSY B0, `(.L_x_948) ;  /* 0x0000008000007945 */ /* 0x000fe60003800000 */
[----:B------:R-:W-:Y:S01]  /*68c0*/  IADD3.X R11, R4, c[0x0][0x34c], RZ, P0, !PT ;  /* 0x0000d300040b7a10 */ /* 0x000fe200007fe4ff */
[----:B------:R-:W-:Y:S05]  /*68d0*/  @P1 BRA `(.L_x_949) ;  /* 0x0000005000001947 */ /* 0x000fea0003800000 */
.L_x_950:
[----:B------:R-:W2:Y:S01]  /*68e0*/  LDG.E.STRONG.GPU R3, [R10.64] ;  /* 0x000000140a037981 */ /* 0x000ea2000c1ef900 */
[----:B------:R-:W-:Y:S01]  /*68f0*/  YIELD ;  /* 0x0000000000007946 */ /* 0x000fe20003800000 */
[----:B--2---:R-:W-:Y:S01]  /*6900*/  ISETP.NE.AND P0, PT, R3, R6, PT ;  /* 0x000000060300720c */ /* 0x004fe20003f05270 */
[----:B------:R-:W-:-:S12]  /*6910*/  CCTL.IVALL ;  /* 0x00000000ff00798f */ /* 0x000fd80002000000 */
[----:B------:R-:W-:Y:S05]  /*6920*/  @P0 BRA `(.L_x_950) ;  /* 0xffffffb000000947 */ /* 0x000fea000383ffff */
.L_x_949:
[----:B------:R-:W-:Y:S05]  /*6930*/  BSYNC B0 ;  /* 0x0000000000007941 */ /* 0x000fea0003800000 */
.L_x_948:
[----:B------:R-:W-:Y:S05]  /*6940*/  BRA.CONV ~URZ, `(.L_x_951) ;  /* 0x000000237f007947 */ /* 0x000fea000b800000 */
[----:B------:R-:W-:Y:S02]  /*6950*/  MOV R7, 0x6970 ;  /* 0x0000697000077802 */ /* 0x000fe40000000f00 */
[----:B-1----:R-:W-:Y:S05]  /*6960*/  CALL.REL.NOINC `($__internal_8_$__cuda_sm70_warpsync) ;  /* 0x000004c000007944 */ /* 0x002fea0003c00000 */
.L_x_951:
        /* <DEDUP_REMOVED lines=63> */
[----:B-12---:R-:W-:Y:S05]  /*6d60*/  CALL.REL.NOINC `($__internal_8_$__cuda_sm70_warpsync) ;  /* 0x000000c000007944 */ /* 0x006fea0003c00000 */
.L_x_952:
        /* <DEDUP_REMOVED lines=12> */
        .weak           $__internal_8_$__cuda_sm70_warpsync
        .type           $__internal_8_$__cuda_sm70_warpsync,@function
        .size           $__internal_8_$__cuda_sm70_warpsync,(.L_x_1424 - $__internal_8_$__cuda_sm70_warpsync)
$__internal_8_$__cuda_sm70_warpsync:
[----:B------:R-:W-:Y:S01]  /*6e30*/  MOV R14, R7 ;  /* 0x00000007000e7202 */ /* 0x000fe20000000f00 */
[----:B------:R-:W-:Y:S04]  /*6e40*/  WARPSYNC R8 ;  /* 0x0000000800007348 */ /* 0x000fe80003800000 */
[----:B------:R-:W-:-:S04]  /*6e50*/  MOV R15, 0x0 ;  /* 0x00000000000f7802 */ /* 0x000fc80000000f00 */
[----:B------:R-:W-:Y:S05]  /*6e60*/  RET.REL.NODEC R14 `(_ZN7cutlass13device_kernelIN5flash19enable_sm80_to_sm89INS1_16FlashAttnBwdSm80INS1_25CollectiveMainloopBwdSm80ILi2ELi2EN4cute5tupleIJNS5_1CILi64EEENS7_ILi128EEENS7_ILi96EEEEEENS_10bfloat16_tEfNS_4arch4Sm80ELb0ELb1ELb0ELb0ELb1ELb0ELb0ELb0ELi2ELi2ELi4ELi2ELb0EEENS1_24CollectiveEpilogueBwdGQAISB_fSE_Li256ELb0ELb1EEENS1_19SingleTileSchedulerILb0ELb0ELb0ELi128EEEEEEEEEvNT_6ParamsE) ;  /* 0xffff91900e007950 */ /* 0x000fea0003c3ffff */
.L_x_953:
        /* <DEDUP_REMOVED lines=9> */
.L_x_1424:


//--------------------- .text._ZN7cutlass13device_kernelIN5flash19enable_sm80_to_sm89INS1_16FlashAttnBwdSm80INS1_25CollectiveMainloopBwdSm80ILi2ELi2EN4cute5tupleIJNS5_1CILi64EEENS7_ILi128EEENS7_ILi96EEEEEENS_10bfloat16_tEfNS_4arch4Sm80ELb0ELb1ELb0ELb1ELb0ELb0ELb0ELb0ELi2ELi2ELi4ELi2ELb0EEENS1_21CollectiveEpilogueBwdISB_SC_SE_Li256ELb1ELb0ELi2EEENS1_19SingleTileSchedulerILb1ELb0ELb0ELi128EEEEEEEEEvNT_6ParamsE --------------------------
	.section	.text._ZN7cutlass13device_kernelIN5flash19enable_sm80_to_sm89INS1_16FlashAttnBwdSm80INS1_25CollectiveMainloopBwdSm80ILi2ELi2EN4cute5tupleIJNS5_1CILi64EEENS7_ILi128EEENS7_ILi96EEEEEENS_10bfloat16_tEfNS_4arch4Sm80ELb0ELb1ELb0ELb1ELb0ELb0ELb0ELb0ELi2ELi2ELi4ELi2ELb0EEENS1_21CollectiveEpilogueBwdISB_SC_SE_Li256ELb1ELb0ELi2EEENS1_19SingleTileSchedulerILb1ELb0ELb0ELi128EEEEEEEEEvNT_6ParamsE,"ax",@progbits
	.sectioninfo	@"SHI_REGISTERS=255"
	.align	128
.text._ZN7cutlass13device_kernelIN5flash19enable_sm80_to_sm89INS1_16FlashAttnBwdSm80INS1_25CollectiveMainloopBwdSm80ILi2ELi2EN4cute5tupleIJNS5_1CILi64EEENS7_ILi128EEENS7_ILi96EEEEEENS_10bfloat16_tEfNS_4arch4Sm80ELb0ELb1ELb0ELb1ELb0ELb0ELb0ELb0ELi2ELi2ELi4ELi2ELb0EEENS1_21CollectiveEpilogueBwdISB_SC_SE_Li256ELb1ELb0ELi2EEENS1_19SingleTileSchedulerILb1ELb0ELb0ELi128EEEEEEEEEvNT_6ParamsE:
        .type           _ZN7cutlass13device_kernelIN5flash19enable_sm80_to_sm89INS1_16FlashAttnBwdSm80INS1_25CollectiveMainloopBwdSm80ILi2ELi2EN4cute5tupleIJNS5_1CILi64EEENS7_ILi128EEENS7_ILi96EEEEEENS_10bfloat16_tEfNS_4arch4Sm80ELb0ELb1ELb0ELb1ELb0ELb0ELb0ELb0ELi2ELi2ELi4ELi2ELb0EEENS1_21CollectiveEpilogueBwdISB_SC_SE_Li256ELb1ELb0ELi2EEENS1_19SingleTileSchedulerILb1ELb0ELb0ELi128EEEEEEEEEvNT_6ParamsE,@function
        .size           _ZN7cutlass13device_kernelIN5flash19enable_sm80_to_sm89INS1_16FlashAttnBwdSm80INS1_25CollectiveMainloopBwdSm80ILi2ELi2EN4cute5tupleIJNS5_1CILi64EEENS7_ILi128EEENS7_ILi96EEEEEENS_10bfloat16_tEfNS_4arch4Sm80ELb0ELb1ELb0ELb1ELb0ELb0ELb0ELb0ELi2ELi2ELi4ELi2ELb0EEENS1_21CollectiveEpilogueBwdISB_SC_SE_Li256ELb1ELb0ELi2EEENS1_19SingleTileSchedulerILb1ELb0ELb0ELi128EEEEEEEEEvNT_6ParamsE,(.L_x_1426 - _ZN7cutlass13device_kernelIN5flash19enable_sm80_to_sm89INS1_16FlashAttnBwdSm80INS1_25CollectiveMainloopBwdSm80ILi2ELi2EN4cute5tupleIJNS5_1CILi64EEENS7_ILi128EEENS7_ILi96EEEEEENS_10bfloat16_tEfNS_4arch4Sm80ELb0ELb1ELb0ELb1ELb0ELb0ELb0ELb0ELi2ELi2ELi4ELi2ELb0EEENS1_21CollectiveEpilogueBwdISB_SC_SE_Li256ELb1ELb0ELi2EEENS1_19SingleTileSchedulerILb1ELb0ELb0ELi128EEEEEEEEEvNT_6ParamsE)
        .other          _ZN7cutlass13device_kernelIN5flash19enable_sm80_to_sm89INS1_16FlashAttnBwdSm80INS1_25CollectiveMainloopBwdSm80ILi2ELi2EN4cute5tupleIJNS5_1CILi64EEENS7_ILi128EEENS7_ILi96EEEEEENS_10bfloat16_tEfNS_4arch4Sm80ELb0ELb1ELb0ELb1ELb0ELb0ELb0ELb0ELi2ELi2ELi4ELi2ELb0EEENS1_21CollectiveEpilogueBwdISB_SC_SE_Li256ELb1ELb0ELi2EEENS1_19SingleTileSchedulerILb1ELb0ELb0ELi128EEEEEEEEEvNT_6ParamsE,@"STO_CUDA_ENTRY STV_DEFAULT"
_ZN7cutlass13device_kernelIN5flash19enable_sm80_to_sm89INS1_16FlashAttnBwdSm80INS1_25CollectiveMainloopBwdSm80ILi2ELi2EN4cute5tupleIJNS5_1CILi64EEENS7_ILi128EEENS7_ILi96EEEEEENS_10bfloat16_tEfNS_4arch4Sm80ELb0ELb1ELb0ELb1ELb0ELb0ELb0ELb0ELi2ELi2ELi4ELi2ELb0EEENS1_21CollectiveEpilogueBwdISB_SC_SE_Li256ELb1ELb0ELi2EEENS1_19SingleTileSchedulerILb1ELb0ELb0ELi128EEEEEEEEEvNT_6ParamsE:
        /* <DEDUP_REMOVED lines=18> */
.L_x_955:
        /* <DEDUP_REMOVED lines=8> */
.L_x_957:
[----:B------:R-:W-:Y:S02]  /*01a0*/  MOV R0, c[0x0][0x3a4] ;  /* 0x0000e90000007a02 */ /* 0x000fe40000000f00 */
.L_x_956:
[----:B------:R-:W-:-:S05]  /*01b0*/  IMAD.SHL.U32 R231, R29, 0x80, RZ ;  /* 0x000000801de77824 */ /* 0x000fca00078e00ff */
[----:B-----5:R-:W-:-:S04]  /*01c0*/  ISETP.GE.AND P0, PT, R231, R0, PT ;  /* 0x00000000e700720c */ /* 0x020fc80003f06270 */
[----:B------:R-:W-:-:S05]  /*01d0*/  SEL R0, R5, 0xffffffff, !P0 ;  /* 0xffffffff05007807 */ /* 0x000fca0004000000 */
[----:B------:R2:W-:Y:S01]  /*01e0*/  STL [R1+0x8], R0 ;  /* 0x0000080001007387 */ /* 0x0005e20000100800 */
[----:B------:R-:W-:Y:S05]  /*01f0*/  BRA `(.L_x_958) ;  /* 0x0000012000007947 */ /* 0x000fea0003800000 */
.L_x_954:
[----:B---34-:R-:W-:-:S04]  /*0200*/  ISETP.NE.U32.AND P0, PT, RZ, c[0x0][0x3c0], PT ;  /* 0x0000f000ff007a0c */ /* 0x018fc80003f05070 */
[----:B------:R-:W-:-:S13]  /*0210*/  ISETP.NE.AND.EX P0, PT, RZ, c[0x0][0x3c4], PT, P0 ;  /* 0x0000f100ff007a0c */ /* 0x000fda0003f05300 */
[----:B------:R-:W-:Y:S05]  /*0220*/  @!P0 BRA `(.L_x_959) ;  /* 0x0000002000008947 */ /* 0x000fea0003800000 */
[----:B------:R1:W5:Y:S01]  /*0230*/  LDG.E R0, [R2.64] ;  /* 0x0000000802007981 */ /* 0x000362000c1e1900 */
[----:B------:R-:W-:Y:S05]  /*0240*/  BRA `(.L_x_960) ;  /* 0x0000009000007947 */ /* 0x000fea0003800000 */
.L_x_959:
        /* <DEDUP_REMOVED lines=8> */
.L_x_961:
[----:B------:R-:W-:Y:S02]  /*02d0*/  MOV R0, c[0x0][0x3a4] ;  /* 0x0000e90000007a02 */ /* 0x000fe40000000f00 */
.L_x_960:
[----:B------:R-:W-:-:S05]  /*02e0*/  IMAD.SHL.U32 R231, R29, 0x80, RZ ;  /* 0x000000801de77824 */ /* 0x000fca00078e00ff */
[----:B-----5:R-:W-:-:S04]  /*02f0*/  ISETP.GE.AND P0, PT, R231, R0, PT ;  /* 0x00000000e700720c */ /* 0x020fc80003f06270 */
[----:B------:R-:W-:-:S05]  /*0300*/  SEL R0, R5, 0xffffffff, !P0 ;  /* 0xffffffff05007807 */ /* 0x000fca0004000000 */
[----:B------:R2:W-:Y:S04]  /*0310*/  STL [R1+0x8], R0 ;  /* 0x0000080001007387 */ /* 0x0005e80000100800 */
.L_x_958:
[----:B------:R-:W3:Y:S02]  /*0320*/  LDL R30, [R1+0x8] ;  /* 0x00000800011e7983 */ /* 0x000ee40000100800 */
[----:B---3--:R-:W-:-:S13]  /*0330*/  ISETP.GE.AND P0, PT, R30, RZ, PT ;  /* 0x000000ff1e00720c */ /* 0x008fda0003f06270 */
[----:B------:R-:W-:Y:S05]  /*0340*/  @!P0 EXIT ;  /* 0x000000000000894d */ /* 0x000fea0003800000 */
[----:B------:R-:W-:Y:S01]  /*0350*/  ISETP.NE.U32.AND P1, PT, RZ, c[0x0][0x2c8], PT ;  /* 0x0000b200ff007a0c */ /* 0x000fe20003f25070 */
[----:B------:R-:W-:Y:S01]  /*0360*/  IMAD.WIDE R4, R30, R8, c[0x0][0x2c8] ;  /* 0x0000b2001e047625 */ /* 0x000fe200078e0208 */
[----:B------:R-:W-:Y:S02]  /*0370*/  ISETP.NE.U32.AND P0, PT, RZ, c[0x0][0x2d8], PT ;  /* 0x0000b600ff007a0c */ /* 0x000fe40003f05070 */
[----:B------:R-:W-:Y:S02]  /*0380*/  ISETP.NE.AND.EX P1, PT, RZ, c[0x0][0x2cc], PT, P1 ;  /* 0x0000b300ff007a0c */ /* 0x000fe40003f25310 */
[----:B------:R-:W-:-:S04]  /*0390*/  ISETP.NE.U32.AND P3, PT, RZ, c[0x0][0x2d0], PT ;  /* 0x0000b400ff007a0c */ /* 0x000fc80003f65070 */
[----:B------:R-:W-:-:S07]  /*03a0*/  ISETP.NE.AND.EX P3, PT, RZ, c[0x0][0x2d4], PT, P3 ;  /* 0x0000b500ff007a0c */ /* 0x000fce0003f65330 */
[----:B--2---:R-:W2:Y:S01]  /*03b0*/  @P1 LDG.E R0, [R4.64] ;  /* 0x0000000804001981 */ /* 0x004ea2000c1e1900 */
[----:B------:R-:W-:Y:S01]  /*03c0*/  IMAD.MOV.U32 R21, RZ, RZ, RZ ;  /* 0x000000ffff157224 */ /* 0x000fe200078e00ff */
[----:B------:R-:W-:Y:S01]  /*03d0*/  ISETP.NE.AND.EX P0, PT, RZ, c[0x0][0x2dc], PT, P0 ;  /* 0x0000b700ff007a0c */ /* 0x000fe20003f05300 */
[----:B------:R-:W-:Y:S02]  /*03e0*/  IMAD.MOV.U32 R9, RZ, RZ, RZ ;  /* 0x000000ffff097224 */ /* 0x000fe400078e00ff */
[CC--:B-1----:R-:W-:Y:S02]  /*03f0*/  IMAD.WIDE R2, R30.reuse, R8.reuse, c[0x0][0x2d0] ;  /* 0x0000b4001e027625 */ /* 0x0c2fe400078e0208 */
[----:B------:R1:W5:Y:S02]  /*0400*/  @P1 LDG.E R21, [R4.64] ;  /* 0x0000000804151981 */ /* 0x000364000c1e1900 */
[----:B------:R-:W-:Y:S02]  /*0410*/  IMAD.MOV.U32 R233, RZ, RZ, c[0x0][0x168] ;  /* 0x00005a00ffe97624 */ /* 0x000fe400078e00ff */
[----:B------:R1:W5:Y:S04]  /*0420*/  @P3 LDG.E R9, [R2.64] ;  /* 0x0000000802093981 */ /* 0x000368000c1e1900 */
[----:B------:R-:W-:-:S05]  /*0430*/  @P0 IMAD.WIDE R6, R30, R8, c[0x0][0x2d8] ;  /* 0x0000b6001e060625 */ /* 0x000fca00078e0208 */
[----:B------:R3:W5:Y:S01]  /*0440*/  @P0 LDG.E R233, [R6.64] ;  /* 0x0000000806e90981 */ /* 0x000762000c1e1900 */
[----:B------:R-:W-:Y:S02]  /*0450*/  IMAD.MOV.U32 R230, RZ, RZ, c[0x0][0x198] ;  /* 0x00006600ffe67624 */ /* 0x000fe400078e00ff */
[----:B---3--:R-:W-:Y:S02]  /*0460*/  IMAD.MOV.U32 R7, RZ, RZ, RZ ;  /* 0x000000ffff077224 */ /* 0x008fe400078e00ff */
[----:B--2---:R-:W-:-:S05]  /*0470*/  @P1 IMAD R0, R30, 0x40, R0 ;  /* 0x000000401e001824 */ /* 0x004fca00078e0200 */
[----:B------:R-:W-:-:S04]  /*0480*/  @P1 SHF.R.S32.HI R6, RZ, 0x1f, R0 ;  /* 0x0000001fff061819 */ /* 0x000fc80000011400 */
[----:B------:R-:W-:-:S04]  /*0490*/  @P1 LEA.HI R0, R6, R0, RZ, 0x6 ;  /* 0x0000000006001211 */ /* 0x000fc800078f30ff */
[----:B------:R-:W-:Y:S01]  /*04a0*/  @P1 LOP3.LUT R7, R0, 0xffffffc0, RZ, 0xc0, !PT ;  /* 0xffffffc000071812 */ /* 0x000fe200078ec0ff */
[----:B------:R-:W-:Y:S05]  /*04b0*/  @P0 BRA `(.L_x_962) ;  /* 0x0000004000000947 */ /* 0x000fea0003800000 */
[----:B-1----:R-:W-:Y:S05]  /*04c0*/  @!P1 BRA `(.L_x_962) ;  /* 0x0000003000009947 */ /* 0x002fea0003800000 */
[----:B------:R1:W2:Y:S04]  /*04d0*/  LDG.E R0, [R4.64] ;  /* 0x0000000804007981 */ /* 0x0002a8000c1e1900 */
[----:B-1----:R-:W2:Y:S02]  /*04e0*/  LDG.E R4, [R4.64+0x4] ;  /* 0x0000040804047981 */ /* 0x002ea4000c1e1900 */
[----:B--2--5:R-:W-:Y:S02]  /*04f0*/  IADD3 R233, -R0, R4, RZ ;  /* 0x0000000400e97210 */ /* 0x024fe40007ffe1ff */
.L_x_962:
[----:B-1----:R-:W-:-:S04]  /*0500*/  ISETP.NE.U32.AND P0, PT, RZ, c[0x0][0x2e0], PT ;  /* 0x0000b800ff007a0c */ /* 0x002fc80003f05070 */
[----:B------:R-:W-:-:S13]  /*0510*/  ISETP.NE.AND.EX P0, PT, RZ, c[0x0][0x2e4], PT, P0 ;  /* 0x0000b900ff007a0c */ /* 0x000fda0003f05300 */
[----:B------:R-:W-:Y:S05]  /*0520*/  @!P0 BRA `(.L_x_963) ;  /* 0x0000003000008947 */ /* 0x000fea0003800000 */
[----:B------:R-:W-:-:S05]  /*0530*/  IMAD.WIDE R2, R30, R8, c[0x0][0x2e0] ;  /* 0x0000b8001e027625 */ /* 0x000fca00078e0208 */
[----:B------:R1:W5:Y:S01]  /*0540*/  LDG.E R230, [R2.64] ;  /* 0x0000000802e67981 */ /* 0x000362000c1e1900 */
[----:B------:R-:W-:Y:S05]  /*0550*/  BRA `(.L_x_964) ;  /* 0x0000004000007947 */ /* 0x000fea0003800000 */
.L_x_963:
[----:B------:R-:W-:Y:S05]  /*0560*/  @!P3 BRA `(.L_x_964) ;  /* 0x000000300000b947 */ /* 0x000fea0003800000 */
[----:B------:R1:W2:Y:S04]  /*0570*/  LDG.E R0, [R2.64] ;  /* 0x0000000802007981 */ /* 0x0002a8000c1e1900 */
[----:B-1----:R-:W2:Y:S02]  /*0580*/  LDG.E R2, [R2.64+0x4] ;  /* 0x0000040802027981 */ /* 0x002ea4000c1e1900 */
[----:B--2---:R-:W-:Y:S02]  /*0590*/  IADD3 R230, -R0, R2, RZ ;  /* 0x0000000200e67210 */ /* 0x004fe40007ffe1ff */
.L_x_964:
[----:B------:R-:W-:Y:S02]  /*05a0*/  ISETP.GE.AND P0, PT, R29, RZ, PT ;  /* 0x000000ff1d00720c */ /* 0x000fe40003f06270 */
[----:B-----5:R-:W-:-:S04]  /*05b0*/  IADD3 R0, R233, 0x3f, RZ ;  /* 0x0000003fe9007810 */ /* 0x020fc80007ffe0ff */
[----:B-1----:R-:W-:-:S04]  /*05c0*/  SHF.R.S32.HI R2, RZ, 0x1f, R0 ;  /* 0x0000001fff027819 */ /* 0x002fc80000011400 */
[----:B------:R-:W-:-:S04]  /*05d0*/  LEA.HI R0, R2, R0, RZ, 0x6 ;  /* 0x0000000002007211 */ /* 0x000fc800078f30ff */
[----:B------:R-:W-:Y:S01]  /*05e0*/  SHF.R.S32.HI R232, RZ, 0x6, R0 ;  /* 0x00000006ffe87819 */ /* 0x000fe20000011400 */
[----:B------:R-:W-:Y:S05]  /*05f0*/  @!P0 BRA `(.L_x_965) ;  /* 0x0000007000008947 */ /* 0x000fea0003800000 */
[----:B------:R-:W-:-:S05]  /*0600*/  IADD3 R0, -R230, 0xbf, R233 ;  /* 0x000000bfe6007810 */ /* 0x000fca0007ffe1e9 */
[----:B------:R-:W-:-:S05]  /*0610*/  IMAD R0, R29, 0x80, R0 ;  /* 0x000000801d007824 */ /* 0x000fca00078e0200 */
[----:B------:R-:W-:-:S04]  /*0620*/  IADD3 R0, R0, c[0x0][0x2a0], RZ ;  /* 0x0000a80000007a10 */ /* 0x000fc80007ffe0ff */
[----:B------:R-:W-:-:S04]  /*0630*/  SHF.R.S32.HI R2, RZ, 0x1f, R0 ;  /* 0x0000001fff027819 */ /* 0x000fc80000011400 */
[----:B------:R-:W-:-:S04]  /*0640*/  LEA.HI R0, R2, R0, RZ, 0x6 ;  /* 0x0000000002007211 */ /* 0x000fc800078f30ff */
[----:B------:R-:W-:-:S04]  /*0650*/  SHF.R.S32.HI R0, RZ, 0x6, R0 ;  /* 0x00000006ff007819 */ /* 0x000fc80000011400 */
[----:B------:R-:W-:Y:S02]  /*0660*/  IMNMX R232, R232, R0, PT ;  /* 0x00000000e8e87217 */ /* 0x000fe40003800200 */
.L_x_965:
[----:B------:R-:W-:Y:S01]  /*0670*/  IADD3 R0, R231, R233, -R230 ;  /* 0x000000e9e7007210 */ /* 0x000fe20007ffe8e6 */
[----:B------:R-:W-:Y:S01]  /*0680*/  IMAD.MOV.U32 R159, RZ, RZ, RZ ;  /* 0x000000ffff9f7224 */ /* 0x000fe200078e00ff */
[----:B------:R-:W-:Y:S01]  /*0690*/  PLOP3.LUT P2, PT, PT, PT, PT, 0x80, 0x0 ;  /* 0x000000000000781c */ /* 0x000fe20003f4f070 */
[----:B------:R-:W-:Y:S01]  /*06a0*/  CS2R R10, SRZ ;  /* 0x00000000000a7805 */ /* 0x000fe2000001ff00 */
[----:B------:R-:W-:Y:S01]  /*06b0*/  IADD3 R0, R0, -c[0x0][0x2a4], RZ ;  /* 0x8000a90000007a10 */ /* 0x000fe20007ffe0ff */
[----:B------:R-:W-:Y:S01]  /*06c0*/  IMAD.MOV.U32 R156, RZ, RZ, RZ ;  /* 0x000000ffff9c7224 */ /* 0x000fe200078e00ff */
[----:B------:R-:W-:Y:S01]  /*06d0*/  CS2R R162, SRZ ;  /* 0x0000000000a27805 */ /* 0x000fe2000001ff00 */
[----:B------:R-:W-:Y:S01]  /*06e0*/  CS2R R160, SRZ ;  /* 0x0000000000a07805 */ /* 0x000fe2000001ff00 */
[----:B------:R-:W-:Y:S01]  /*06f0*/  SHF.R.S32.HI R2, RZ, 0x1f, R0 ;  /* 0x0000001fff027819 */ /* 0x000fe20000011400 */
[----:B------:R-:W-:Y:S01]  /*0700*/  CS2R R12, SRZ ;  /* 0x00000000000c7805 */ /* 0x000fe2000001ff00 */
[----:B------:R-:W-:Y:S01]  /*0710*/  MOV R154, RZ ;  /* 0x000000ff009a7202 */ /* 0x000fe20000000f00 */
[----:B------:R-:W-:Y:S01]  /*0720*/  CS2R R152, SRZ ;  /* 0x0000000000987805 */ /* 0x000fe2000001ff00 */
[----:B------:R-:W-:Y:S01]  /*0730*/  LEA.HI R2, R2, R0, RZ, 0x6 ;  /* 0x0000000002027211 */ /* 0x000fe200078f30ff */
[----:B------:R-:W-:Y:S01]  /*0740*/  CS2R R150, SRZ ;  /* 0x0000000000967805 */ /* 0x000fe2000001ff00 */
[----:B------:R-:W-:Y:S01]  /*0750*/  CS2R R148, SRZ ;  /* 0x0000000000947805 */ /* 0x000fe2000001ff00 */
[----:B------:R-:W-:Y:S01]  /*0760*/  IMAD.MOV.U32 R8, RZ, RZ, RZ ;  /* 0x000000ffff087224 */ /* 0x000fe200078e00ff */
[----:B------:R-:W-:Y:S01]  /*0770*/  SHF.R.S32.HI R2, RZ, 0x6, R2 ;  /* 0x00000006ff027819 */ /* 0x000fe20000011402 */
[----:B------:R-:W-:Y:S01]  /*0780*/  IMAD.MOV.U32 R142, RZ, RZ, RZ ;  /* 0x000000ffff8e7224 */ /* 0x000fe200078e00ff */
[----:B------:R-:W-:Y:S01]  /*0790*/  CS2R R140, SRZ ;  /* 0x00000000008c7805 */ /* 0x000fe2000001ff00 */
[----:B------:R-:W-:Y:S01]  /*07a0*/  MOV R146, RZ ;  /* 0x000000ff00927202 */ /* 0x000fe20000000f00 */
[----:B------:R-:W-:Y:S01]  /*07b0*/  CS2R R14, SRZ ;  /* 0x00000000000e7805 */ /* 0x000fe2000001ff00 */
[----:B------:R-:W-:Y:S01]  /*07c0*/  IMNMX R216, RZ, R2, !PT ;  /* 0x00000002ffd87217 */ /* 0x000fe20007800200 */
[----:B------:R-:W-:Y:S01]  /*07d0*/  IMAD.MOV.U32 R144, RZ, RZ, RZ ;  /* 0x000000ffff907224 */ /* 0x000fe200078e00ff */
[----:B------:R-:W-:Y:S01]  /*07e0*/  CS2R R16, SRZ ;  /* 0x0000000000107805 */ /* 0x000fe2000001ff00 */
[----:B------:R-:W-:Y:S01]  /*07f0*/  IMAD.MOV.U32 R138, RZ, RZ, RZ ;  /* 0x000000ffff8a7224 */ /* 0x000fe200078e00ff */
[----:B------:R-:W-:Y:S01]  /*0800*/  ISETP.GT.AND P0, PT, R232, R216, PT ;  /* 0x000000d8e800720c */ /* 0x000fe20003f04270 */
[----:B------:R-:W-:Y:S01]  /*0810*/  IMAD.MOV.U32 R134, RZ, RZ, RZ ;  /* 0x000000ffff867224 */ /* 0x000fe200078e00ff */
[----:B------:R-:W-:Y:S01]  /*0820*/  MOV R136, RZ ;  /* 0x000000ff00887202 */ /* 0x000fe20000000f00 */
[----:B------:R-:W-:Y:S01]  /*0830*/  CS2R R18, SRZ ;  /* 0x0000000000127805 */ /* 0x000fe2000001ff00 */
[----:B------:R-:W-:Y:S01]  /*0840*/  IMAD.MOV.U32 R132, RZ, RZ, RZ ;  /* 0x000000ffff847224 */ /* 0x000fe200078e00ff */
[----:B------:R-:W-:Y:S01]  /*0850*/  MOV R126, RZ ;  /* 0x000000ff007e7202 */ /* 0x000fe20000000f00 */
[----:B------:R-:W-:Y:S01]  /*0860*/  IMAD.MOV.U32 R20, RZ, RZ, RZ ;  /* 0x000000ffff147224 */ /* 0x000fe200078e00ff */
[----:B------:R-:W-:Y:S01]  /*0870*/  CS2R R130, SRZ ;  /* 0x0000000000827805 */ /* 0x000fe2000001ff00 */
[----:B------:R-:W-:Y:S01]  /*0880*/  IMAD.MOV.U32 R124, RZ, RZ, RZ ;  /* 0x000000ffff7c7224 */ /* 0x000fe200078e00ff */
[----:B------:R-:W-:Y:S01]  /*0890*/  CS2R R22, SRZ ;  /* 0x0000000000167805 */ /* 0x000fe2000001ff00 */
[----:B------:R-:W-:Y:S01]  /*08a0*/  MOV R128, RZ ;  /* 0x000000ff00807202 */ /* 0x000fe20000000f00 */
[----:B------:R-:W-:Y:S01]  /*08b0*/  IMAD.MOV.U32 R122, RZ, RZ, RZ ;  /* 0x000000ffff7a7224 */ /* 0x000fe200078e00ff */
[----:B------:R-:W-:Y:S01]  /*08c0*/  CS2R R24, SRZ ;  /* 0x0000000000187805 */ /* 0x000fe2000001ff00 */
[----:B------:R-:W-:Y:S01]  /*08d0*/  IMAD.MOV.U32 R120, RZ, RZ, RZ ;  /* 0x000000ffff787224 */ /* 0x000fe200078e00ff */
[----:B------:R-:W-:Y:S01]  /*08e0*/  MOV R118, RZ ;  /* 0x000000ff00767202 */ /* 0x000fe20000000f00 */
        /* <DEDUP_REMOVED lines=31> */
[----:B------:R-:W-:Y:S01]  /*0ae0*/  IMAD.SHL.U32 R14, R48, 0x4, RZ ;  /* 0x00000004300e7824 */ /* 0x000fe200078e00ff */
[----:B------:R-:W-:Y:S01]  /*0af0*/  ISETP.NE.AND P0, PT, R0, 0x1, PT ;  /* 0x000000010000780c */ /* 0x000fe20003f05270 */
[----:B------:R-:W-:Y:S01]  /*0b00*/  IMAD.MOV.U32 R23, RZ, RZ, c[0x0][0x1d8] ;  /* 0x00007600ff177624 */ /* 0x000fe200078e00ff */
[CC--:B------:R-:W-:Y:S01]  /*0b10*/  LEA.HI R42, R45.reuse, R48.reuse, RZ, 0x2 ;  /* 0x000000302d2a7211 */ /* 0x0c0fe200078f10ff */
[----:B------:R-:W-:Y:S01]  /*0b20*/  IMAD.IADD R229, R230, 0x1, -R231 ;  /* 0x00000001e6e57824 */ /* 0x000fe200078e0ae7 */
[-C--:B------:R-:W-:Y:S01]  /*0b30*/  LEA.HI R27, R45, R48.reuse, RZ, 0x4 ;  /* 0x000000302d1b7211 */ /* 0x080fe200078f20ff */
[----:B------:R-:W-:Y:S01]  /*0b40*/  UMOV UR6, 0x6 ;  /* 0x0000000600067882 */ /* 0x000fe20000000000 */
[----:B------:R-:W-:Y:S01]  /*0b50*/  LOP3.LUT R0, R42, 0xfffffffc, RZ, 0xc0, !PT ;  /* 0xfffffffc2a007812 */ /* 0x000fe200078ec0ff */
[----:B------:R-:W-:Y:S01]  /*0b60*/  ULDC.64 UR4, c[0x0][0x208] ;  /* 0x0000820000047ab9 */ /* 0x000fe20000000a00 */
[----:B------:R-:W-:Y:S01]  /*0b70*/  SHF.R.S32.HI R5, RZ, 0x4, R27 ;  /* 0x00000004ff057819 */ /* 0x000fe2000001141b */
[----:B------:R-:W-:Y:S01]  /*0b80*/  USHF.L.U64.HI UR5, UR4, UR6, UR5 ;  /* 0x0000000604057299 */ /* 0x000fe20008010205 */
[----:B------:R-:W-:Y:S01]  /*0b90*/  SHF.R.S32.HI R223, RZ, 0x2, R42 ;  /* 0x00000002ffdf7819 */ /* 0x000fe2000001142a */
[----:B------:R-:W-:Y:S01]  /*0ba0*/  IMAD.IADD R34, R48, 0x1, -R0 ;  /* 0x0000000130227824 */ /* 0x000fe200078e0a00 */
[----:B------:R-:W-:Y:S01]  /*0bb0*/  LEA.HI R4, R27, R5, RZ, 0x1 ;  /* 0x000000051b047211 */ /* 0x000fe200078f08ff */
[----:B------:R-:W-:Y:S01]  /*0bc0*/  @P0 IMAD.HI.U32 R2, R51, c[0x0][0x24c], RZ ;  /* 0x0000930033020a27 */ /* 0x000fe200078e00ff */
[----:B------:R-:W-:Y:S01]  /*0bd0*/  SHF.R.S32.HI R6, RZ, 0x1f, R223 ;  /* 0x0000001fff067819 */ /* 0x000fe200000114df */
[----:B------:R-:W-:Y:S01]  /*0be0*/  USHF.L.U32 UR4, UR4, 0x6, URZ ;  /* 0x0000000604047899 */ /* 0x000fe2000800063f */
[----:B------:R-:W-:Y:S01]  /*0bf0*/  LOP3.LUT R4, R4, 0xfffffffe, RZ, 0xc0, !PT ;  /* 0xfffffffe04047812 */ /* 0x000fe200078ec0ff */
[----:B------:R-:W-:Y:S01]  /*0c00*/  IMAD R0, R7, 0x60, RZ ;  /* 0x0000006007007824 */ /* 0x000fe200078e02ff */
[----:B------:R-:W-:Y:S01]  /*0c10*/  @P0 SHF.R.U32.HI R11, RZ, c[0x0][0x250], R2 ;  /* 0x00009400ff0b0a19 */ /* 0x000fe20000011602 */
[----:B------:R-:W-:Y:S01]  /*0c20*/  IMAD.SHL.U32 R18, R34, 0x8, RZ ;  /* 0x0000000822127824 */ /* 0x000fe200078e00ff */
[----:B------:R-:W-:Y:S01]  /*0c30*/  SHF.R.S32.HI R50, RZ, 0x1f, R51 ;  /* 0x0000001fff327819 */ /* 0x000fe20000011433 */
[----:B------:R-:W-:Y:S01]  /*0c40*/  IMAD.IADD R36, R5, 0x1, -R4 ;  /* 0x0000000105247824 */ /* 0x000fe200078e0a04 */
[----:B------:R-:W-:Y:S01]  /*0c50*/  SHF.R.S32.HI R17, RZ, 0x1f, R11 ;  /* 0x0000001fff117819 */ /* 0x000fe2000001140b */
[----:B------:R-:W-:Y:S01]  /*0c60*/  IMAD.MOV.U32 R196, RZ, RZ, 0x10 ;  /* 0x00000010ffc47424 */ /* 0x000fe200078e00ff */
[----:B------:R-:W-:Y:S01]  /*0c70*/  IADD3 R12, P0, R0, R48, RZ ;  /* 0x00000030000c7210 */ /* 0x000fe20007f1e0ff */
[----:B------:R-:W-:Y:S01]  /*0c80*/  IMAD R10, R50, c[0x0][0x270], RZ ;  /* 0x00009c00320a7a24 */ /* 0x000fe200078e02ff */
[----:B------:R-:W-:Y:S01]  /*0c90*/  SHF.R.S32.HI R19, RZ, 0x1f, R18 ;  /* 0x0000001fff137819 */ /* 0x000fe20000011412 */
[----:B------:R-:W-:Y:S01]  /*0ca0*/  IMAD R2, R17, c[0x0][0x1e0], RZ ;  /* 0x0000780011027a24 */ /* 0x000fe200078e02ff */
[----:B------:R-:W-:Y:S01]  /*0cb0*/  LEA.HI.X.SX32 R13, R0, R3, 0x1, P0 ;  /* 0x00000003000d7211 */ /* 0x000fe200000f0eff */
[----:B------:R-:W-:Y:S01]  /*0cc0*/  IMAD R10, R51, c[0x0][0x274], R10 ;  /* 0x00009d00330a7a24 */ /* 0x000fe200078e020a */
[----:B------:R-:W-:Y:S01]  /*0cd0*/  IADD3 R8, P0, R223, R9, RZ ;  /* 0x00000009df087210 */ /* 0x000fe20007f1e0ff */
[C---:B------:R-:W-:Y:S01]  /*0ce0*/  IMAD R0, R11.reuse, c[0x0][0x1e4], R2 ;  /* 0x000079000b007a24 */ /* 0x040fe200078e0202 */
[----:B------:R-:W-:Y:S01]  /*0cf0*/  SHF.R.S32.HI R26, RZ, 0x1f, R30 ;  /* 0x0000001fff1a7819 */ /* 0x000fe2000001141e */
[----:B------:R-:W-:Y:S01]  /*0d00*/  IMAD.WIDE.U32 R2, R11, c[0x0][0x1e0], R18 ;  /* 0x000078000b027a25 */ /* 0x000fe200078e0012 */
[----:B------:R-:W-:-:S02]  /*0d10*/  LEA.HI.X.SX32 R9, R9, R6, 0x1, P0 ;  /* 0x0000000609097211 */ /* 0x000fc400000f0eff */
[C---:B------:R-:W-:Y:S01]  /*0d20*/  IADD3 R4, P0, R14.reuse, R7, RZ ;  /* 0x000000070e047210 */ /* 0x040fe20007f1e0ff */
[----:B------:R-:W-:Y:S01]  /*0d30*/  IMAD.IADD R3, R3, 0x1, R0 ;  /* 0x0000000103037824 */ /* 0x000fe200078e0200 */
[----:B------:R-:W-:Y:S01]  /*0d40*/  SHF.R.S32.HI R0, RZ, 0x1f, R7 ;  /* 0x0000001fff007819 */ /* 0x000fe20000011407 */
[----:B------:R-:W-:Y:S01]  /*0d50*/  IMAD.WIDE R8, R29, 0x80, R8 ;  /* 0x000000801d087825 */ /* 0x000fe200078e0208 */
[----:B------:R-:W-:Y:S02]  /*0d60*/  IADD3 R16, P2, R223, R21, RZ ;  /* 0x00000015df107210 */ /* 0x000fe40007f5e0ff */
[----:B------:R-:W-:Y:S01]  /*0d70*/  LEA.HI.X.SX32 R5, R14, R0, 0x1, P0 ;  /* 0x000000000e057211 */ /* 0x000fe200000f0eff */
[----:B------:R-:W-:Y:S01]  /*0d80*/  IMAD R14, R50, c[0x0][0x288], RZ ;  /* 0x0000a200320e7a24 */ /* 0x000fe200078e02ff */
[----:B------:R-:W-:Y:S02]  /*0d90*/  SEL R15, R26, RZ, !P3 ;  /* 0x000000ff1a0f7207 */ /* 0x000fe40005800000 */
[----:B------:R-:W-:Y:S01]  /*0da0*/  LEA.HI R49, R45, R48, RZ, 0x3 ;  /* 0x000000302d317211 */ /* 0x000fe200078f18ff */
[----:B------:R-:W-:Y:S01]  /*0db0*/  IMAD R14, R51, c[0x0][0x28c], R14 ;  /* 0x0000a300330e7a24 */ /* 0x000fe200078e020e */
[----:B------:R-:W-:Y:S01]  /*0dc0*/  LEA.HI.X.SX32 R21, R21, R6, 0x1, P2 ;  /* 0x0000000615157211 */ /* 0x000fe200010f0eff */
[----:B------:R-:W-:Y:S01]  /*0dd0*/  IMAD.WIDE.U32 R6, R51, c[0x0][0x270], R4 ;  /* 0x00009c0033067a25 */ /* 0x000fe200078e0004 */
[----:B------:R-:W-:-:S02]  /*0de0*/  SEL R20, R30, RZ, !P3 ;  /* 0x000000ff1e147207 */ /* 0x000fc40005800000 */
[----:B------:R-:W-:Y:S01]  /*0df0*/  LEA.HI R46, R45, R48, RZ, 0x5 ;  /* 0x000000302d2e7211 */ /* 0x000fe200078f28ff */
[----:B------:R-:W-:Y:S01]  /*0e00*/  IMAD R0, R15, c[0x0][0x1e8], RZ ;  /* 0x00007a000f007a24 */ /* 0x000fe200078e02ff */
[C---:B------:R-:W-:Y:S01]  /*0e10*/  IADD3 R47, R18.reuse, 0x20, RZ ;  /* 0x00000020122f7810 */ /* 0x040fe20007ffe0ff */
[----:B------:R-:W-:Y:S01]  /*0e20*/  IMAD.SHL.U32 R22, R49, 0x8, RZ ;  /* 0x0000000831167824 */ /* 0x000fe200078e00ff */
[----:B------:R-:W-:Y:S01]  /*0e30*/  SHF.R.S32.HI R39, RZ, 0x5, R46 ;  /* 0x00000005ff277819 */ /* 0x000fe2000001142e */
[----:B------:R-:W-:Y:S01]  /*0e40*/  IMAD.IADD R25, R7, 0x1, R10 ;  /* 0x0000000107197824 */ /* 0x000fe200078e020a */
[C---:B------:R-:W-:Y:S01]  /*0e50*/  IADD3 R238, R18.reuse, 0x40, RZ ;  /* 0x0000004012ee7810 */ /* 0x040fe20007ffe0ff */
[----:B------:R-:W-:Y:S01]  /*0e60*/  IMAD.WIDE.U32 R4, R51, c[0x0][0x288], R4 ;  /* 0x0000a20033047a25 */ /* 0x000fe200078e0004 */
[----:B------:R-:W-:Y:S02]  /*0e70*/  ISETP.GE.AND P5, PT, R18, c[0x0][0x1cc], PT ;  /* 0x0000730012007a0c */ /* 0x000fe40003fa6270 */
[----:B------:R-:W-:Y:S01]  /*0e80*/  ISETP.GE.AND P6, PT, R47, c[0x0][0x1cc], PT ;  /* 0x000073002f007a0c */ /* 0x000fe20003fc6270 */
[----:B------:R-:W-:Y:S01]  /*0e90*/  IMAD R7, R20, c[0x0][0x1ec], R0 ;  /* 0x00007b0014077a24 */ /* 0x000fe200078e0200 */
[----:B------:R-:W-:Y:S01]  /*0ea0*/  LOP3.LUT R0, R22, 0xc0, RZ, 0xc0, !PT ;  /* 0x000000c016007812 */ /* 0x000fe200078ec0ff */
[----:B------:R-:W-:Y:S01]  /*0eb0*/  IMAD.IADD R33, R5, 0x1, R14 ;  /* 0x0000000105217824 */ /* 0x000fe200078e020e */
[----:B------:R-:W-:Y:S01]  /*0ec0*/  LEA.HI R22, R42, R223, RZ, 0x1 ;  /* 0x000000df2a167211 */ /* 0x000fe200078f08ff */
[----:B------:R-:W-:Y:S01]  /*0ed0*/  IMAD.WIDE.U32 R2, R20, c[0x0][0x1e8], R2 ;  /* 0x00007a0014027a25 */ /* 0x000fe200078e0002 */
[----:B------:R-:W-:-:S02]  /*0ee0*/  SHF.R.U32.HI R5, RZ, 0x3, R0 ;  /* 0x00000003ff057819 */ /* 0x000fc40000011600 */
[----:B------:R-:W-:Y:S01]  /*0ef0*/  LOP3.LUT R0, R0, 0x18, R18, 0xf8, !PT ;  /* 0x0000001800007812 */ /* 0x000fe200078ef812 */
[----:B------:R-:W-:Y:S01]  /*0f00*/  IMAD.IADD R3, R3, 0x1, R7 ;  /* 0x0000000103037824 */ /* 0x000fe200078e0207 */
[----:B------:R-:W-:Y:S01]  /*0f10*/  SEL R30, R30, RZ, !P1 ;  /* 0x000000ff1e1e7207 */ /* 0x000fe20004800000 */
[----:B------:R-:W-:Y:S01]  /*0f20*/  IMAD.MOV.U32 R24, RZ, RZ, R6 ;  /* 0x000000ffff187224 */ /* 0x000fe200078e0006 */
[----:B------:R-:W-:Y:S01]  /*0f30*/  LOP3.LUT R14, R0, R5, RZ, 0x3c, !PT ;  /* 0x00000005000e7212 */ /* 0x000fe200078e3cff */
[----:B------:R-:W-:Y:S02]  /*0f40*/  IMAD R0, R9, c[0x0][0x1d8], RZ ;  /* 0x0000760009007a24 */ /* 0x000fe400078e02ff */
[----:B------:R-:W-:Y:S02]  /*0f50*/  IMAD.MOV.U32 R32, RZ, RZ, R4 ;  /* 0x000000ffff207224 */ /* 0x000fe400078e0004 */
[----:B------:R-:W-:Y:S02]  /*0f60*/  IMAD R6, R50, c[0x0][0x238], RZ ;  /* 0x00008e0032067a24 */ /* 0x000fe400078e02ff */
[----:B------:R-:W-:Y:S01]  /*0f70*/  IMAD R10, R8, c[0x0][0x1dc], R0 ;  /* 0x00007700080a7a24 */ /* 0x000fe200078e0200 */
[----:B------:R-:W-:Y:S01]  /*0f80*/  LOP3.LUT R0, R22, 0x7fffffe, RZ, 0xc0, !PT ;  /* 0x07fffffe16007812 */ /* 0x000fe200078ec0ff */
[----:B------:R-:W-:-:S04]  /*0f90*/  IMAD.WIDE.U32 R4, R8, c[0x0][0x1d8], R2 ;  /* 0x0000760008047a25 */ /* 0x000fc800078e0002 */
[C---:B------:R-:W-:Y:S01]  /*0fa0*/  IMAD R3, R51.reuse, c[0x0][0x23c], R6 ;  /* 0x00008f0033037a24 */ /* 0x040fe200078e0206 */
[----:B------:R-:W-:Y:S01]  /*0fb0*/  LEA R2, P0, R4, c[0x0][0x1c0], 0x1 ;  /* 0x0000700004027a11 */ /* 0x000fe200078008ff */
[----:B------:R-:W-:-:S04]  /*0fc0*/  IMAD.WIDE.U32 R6, R51, c[0x0][0x238], R12 ;  /* 0x00008e0033067a25 */ /* 0x000fc800078e000c */
[----:B------:R-:W-:Y:S02]  /*0fd0*/  IMAD.IADD R5, R5, 0x1, R10 ;  /* 0x0000000105057824 */ /* 0x000fe400078e020a */
[----:B------:R-:W-:Y:S02]  /*0fe0*/  IMAD.IADD R29, R7, 0x1, R3 ;  /* 0x00000001071d7824 */ /* 0x000fe400078e0203 */
[----:B------:R-:W-:Y:S01]  /*0ff0*/  IMAD.IADD R0, R223, 0x1, -R0 ;  /* 0x00000001df007824 */ /* 0x000fe200078e0a00 */
[----:B------:R-:W-:Y:S01]  /*1000*/  LEA.HI.X R3, R4, c[0x0][0x1c4], R5, 0x1, P0 ;  /* 0x0000710004037a11 */ /* 0x000fe200000f0c05 */
[----:B------:R-:W-:Y:S01]  /*1010*/  IMAD.MOV.U32 R4, RZ, RZ, c[0x0][0x1dc] ;  /* 0x00007700ff047624 */ /* 0x000fe200078e00ff */
[----:B------:R-:W-:Y:S01]  /*1020*/  LEA R12, P0, R23, R2, 0x7 ;  /* 0x00000002170c7211 */ /* 0x000fe200078038ff */
[----:B------:R-:W-:Y:S02]  /*1030*/  IMAD R0, R39, 0x8, R0 ;  /* 0x0000000827007824 */ /* 0x000fe400078e0200 */
[----:B------:R-:W-:Y:S01]  /*1040*/  IMAD.MOV.U32 R28, RZ, RZ, R6 ;  /* 0x000000ffff1c7224 */ /* 0x000fe200078e0006 */
[----:B------:R-:W-:Y:S01]  /*1050*/  LEA.HI.X R13, R23, R3, R4, 0x7, P0 ;  /* 0x00000003170d7211 */ /* 0x000fe200000f3c04 */
[----:B------:R-:W-:Y:S01]  /*1060*/  IMAD R4, R17, c[0x0][0x1b0], RZ ;  /* 0x00006c0011047a24 */ /* 0x000fe200078e02ff */
[----:B------:R-:W-:Y:S01]  /*1070*/  ISETP.GE.AND P0, PT, R238, c[0x0][0x1cc], PT ;  /* 0x00007300ee007a0c */ /* 0x000fe20003f06270 */
[----:B------:R-:W-:-:S02]  /*1080*/  IMAD.U32 R14, R0, 0x20, R14 ;  /* 0x00000020000e7824 */ /* 0x000fc400078e000e */
[----:B------:R-:W-:Y:S02]  /*1090*/  IMAD.IADD R0, R229, 0x1, -R223 ;  /* 0x00000001e5007824 */ /* 0x000fe400078e0adf */
[C---:B------:R-:W-:Y:S02]  /*10a0*/  IMAD R6, R11.reuse, c[0x0][0x1b4], R4 ;  /* 0x00006d000b067a24 */ /* 0x040fe400078e0204 */
[----:B------:R-:W-:Y:S01]  /*10b0*/  IMAD.WIDE.U32 R4, R11, c[0x0][0x1b0], R18 ;  /* 0x00006c000b047a25 */ /* 0x000fe200078e0012 */
[C---:B------:R-:W-:Y:S02]  /*10c0*/  ISETP.LT.OR P4, PT, R0.reuse, 0x1, P5 ;  /* 0x000000010000780c */ /* 0x040fe40002f81670 */
[C---:B------:R-:W-:Y:S01]  /*10d0*/  ISETP.LT.OR P3, PT, R0.reuse, 0x1, P6 ;  /* 0x000000010000780c */ /* 0x040fe20003761670 */
[----:B------:R-:W-:Y:S01]  /*10e0*/  IMAD R7, R21, c[0x0][0x208], RZ ;  /* 0x0000820015077a24 */ /* 0x000fe200078e02ff */
[C---:B------:R-:W-:Y:S01]  /*10f0*/  ISETP.LT.OR P2, PT, R0.reuse, 0x1, P0 ;  /* 0x000000010000780c */ /* 0x040fe20000741670 */
[----:B------:R-:W-:Y:S01]  /*1100*/  IMAD R15, R15, c[0x0][0x1b8], RZ ;  /* 0x00006e000f0f7a24 */ /* 0x000fe200078e02ff */
[C---:B------:R-:W-:Y:S01]  /*1110*/  ISETP.LT.OR P6, PT, R0.reuse, 0x41, P6 ;  /* 0x000000410000780c */ /* 0x040fe200037c1670 */
[----:B------:R-:W-:Y:S01]  /*1120*/  IMAD.IADD R5, R5, 0x1, R6 ;  /* 0x0000000105057824 */ /* 0x000fe200078e0206 */
[----:B------:R-:W-:Y:S01]  /*1130*/  ISETP.LT.OR P0, PT, R0, 0x41, P0 ;  /* 0x000000410000780c */ /* 0x000fe20000701670 */
[----:B------:R-:W-:-:S02]  /*1140*/  IMAD R38, R16, c[0x0][0x20c], R7 ;  /* 0x0000830010267a24 */ /* 0x000fc400078e0207 */
[C---:B------:R-:W-:Y:S02]  /*1150*/  IMAD R15, R20.reuse, c[0x0][0x1bc], R15 ;  /* 0x00006f00140f7a24 */ /* 0x040fe400078e020f */
[----:B------:R-:W-:Y:S01]  /*1160*/  IMAD.WIDE.U32 R6, R20, c[0x0][0x1b8], R4 ;  /* 0x00006e0014067a25 */ /* 0x000fe200078e0004 */
[----:B------:R-:W-:-:S03]  /*1170*/  LOP3.LUT R20, R49, 0xfffffff8, RZ, 0xc0, !PT ;  /* 0xfffffff831147812 */ /* 0x000fc600078ec0ff */
[----:B------:R-:W-:Y:S02]  /*1180*/  IMAD.SHL.U32 R14, R14, 0x2, RZ ;  /* 0x000000020e0e7824 */ /* 0x000fe400078e00ff */
[----:B------:R-:W-:Y:S02]  /*1190*/  IMAD.IADD R20, R48, 0x1, -R20 ;  /* 0x0000000130147824 */ /* 0x000fe400078e0a14 */
[----:B------:R-:W-:Y:S01]  /*11a0*/  IMAD R10, R21, c[0x0][0x178], RZ ;  /* 0x00005e00150a7a24 */ /* 0x000fe200078e02ff */
[----:B------:R-:W-:Y:S01]  /*11b0*/  @!PT LDS RZ, [RZ] ;  /* 0x00000000fffff984 */ /* 0x000fe20000000800 */
[----:B------:R-:W-:Y:S01]  /*11c0*/  @!PT LDS RZ, [RZ] ;  /* 0x00000000fffff984 */ /* 0x000fe20000000800 */
[----:B------:R-:W-:Y:S01]  /*11d0*/  @!PT LDS RZ, [RZ] ;  /* 0x00000000fffff984 */ /* 0x000fe20000000800 */
[----:B------:R1:W-:Y:S01]  /*11e0*/  LDGSTS.E.BYPASS.LTC128B.128 [R14+0x6080], [R2.64], !P4 ;  /* 0x06080000020e7fae */ /* 0x0003e2000e101d48 */
[----:B------:R-:W-:Y:S01]  /*11f0*/  ISETP.GE.AND P4, PT, R238, c[0x0][0x19c], PT ;  /* 0x00006700ee007a0c */ /* 0x000fe20003f86270 */
[----:B------:R-:W-:Y:S01]  /*1200*/  IMAD.WIDE.U32 R22, R16, c[0x0][0x208], R18 ;  /* 0x0000820010167a25 */ /* 0x000fe200078e0012 */
[----:B------:R-:W-:Y:S01]  /*1210*/  LEA.HI R37, R20, R20, RZ, 0x1 ;  /* 0x0000001414257211 */ /* 0x000fe200078f08ff */
[----:B------:R1:W-:Y:S01]  /*1220*/  LDGSTS.E.BYPASS.LTC128B.128 [R14+0x8080], [R2.64+0x40], !P3 ;  /* 0x08080040020e7fae */ /* 0x0003e2000d901d48 */
[----:B------:R-:W-:Y:S01]  /*1230*/  ISETP.LT.OR P3, PT, R0, 0x41, P5 ;  /* 0x000000410000780c */ /* 0x000fe20002f61670 */
[----:B------:R-:W-:Y:S01]  /*1240*/  IMAD R17, R16, c[0x0][0x17c], R10 ;  /* 0x00005f0010117a24 */ /* 0x000fe200078e020a */
[----:B------:R-:W-:Y:S01]  /*1250*/  ISETP.GE.AND P5, PT, R18, c[0x0][0x19c], PT ;  /* 0x0000670012007a0c */ /* 0x000fe20003fa6270 */
[----:B------:R1:W-:Y:S01]  /*1260*/  LDGSTS.E.BYPASS.LTC128B.128 [R14+0xa080], [R2.64+0x80], !P2 ;  /* 0x0a080080020e7fae */ /* 0x0003e2000d101d48 */
[----:B------:R-:W-:Y:S01]  /*1270*/  ISETP.GE.AND P2, PT, R47, c[0x0][0x19c], PT ;  /* 0x000067002f007a0c */ /* 0x000fe20003f46270 */
[----:B------:R-:W-:Y:S01]  /*1280*/  IMAD.WIDE.U32 R10, R16, c[0x0][0x178], R18 ;  /* 0x00005e00100a7a25 */ /* 0x000fe200078e0012 */
[----:B------:R-:W-:-:S02]  /*1290*/  SEL R21, R26, RZ, !P1 ;  /* 0x000000ff1a157207 */ /* 0x000fc40004800000 */
[C---:B------:R-:W-:Y:S01]  /*12a0*/  ISETP.LT.OR P1, PT, R0.reuse, 0x1, P5 ;  /* 0x000000010000780c */ /* 0x040fe20002f21670 */
[----:B------:R-:W-:Y:S01]  /*12b0*/  IMAD.IADD R5, R11, 0x1, R17 ;  /* 0x000000010b057824 */ /* 0x000fe200078e0211 */
[----:B------:R-:W-:Y:S01]  /*12c0*/  ISETP.LT.OR P5, PT, R0, 0x41, P5 ;  /* 0x000000410000780c */ /* 0x000fe20002fa1670 */
[----:B------:R-:W-:Y:S01]  /*12d0*/  IMAD.MOV.U32 R4, RZ, RZ, R10 ;  /* 0x000000ffff047224 */ /* 0x000fe200078e000a */
[----:B------:R-:W-:Y:S01]  /*12e0*/  IADD3 R251, R14, 0xc080, RZ ;  /* 0x0000c0800efb7810 */ /* 0x000fe20007ffe0ff */
[----:B------:R2:W-:Y:S01]  /*12f0*/  LDGSTS.E.BYPASS.LTC128B.128 [R14+0x7080], [R12.64], !P3 ;  /* 0x070800000c0e7fae */ /* 0x0005e2000d901d48 */
[C---:B------:R-:W-:Y:S01]  /*1300*/  ISETP.LT.OR P3, PT, R0.reuse, 0x1, P2 ;  /* 0x000000010000780c */ /* 0x040fe20001761670 */
[----:B------:R-:W-:Y:S01]  /*1310*/  IMAD.WIDE.U32 R4, R51, c[0x0][0x180], R4 ;  /* 0x0000600033047a25 */ /* 0x000fe200078e0004 */
[C---:B------:R-:W-:Y:S01]  /*1320*/  ISETP.LT.OR P2, PT, R0.reuse, 0x41, P2 ;  /* 0x000000410000780c */ /* 0x040fe20001741670 */
[----:B------:R2:W-:Y:S01]  /*1330*/  LDGSTS.E.BYPASS.LTC128B.128 [R14+0x9080], [R12.64+0x40], !P6 ;  /* 0x090800400c0e7fae */ /* 0x0005e2000f101d48 */
[----:B------:R-:W-:Y:S01]  /*1340*/  ISETP.LT.OR P6, PT, R0, 0x1, P4 ;  /* 0x000000010000780c */ /* 0x000fe200027c1670 */
[----:B------:R-:W-:Y:S01]  /*1350*/  IMAD.WIDE.U32 R244, R30, c[0x0][0x278], R24 ;  /* 0x00009e001ef47a25 */ /* 0x000fe200078e0018 */
[----:B------:R-:W-:Y:S01]  /*1360*/  ISETP.LT.OR P4, PT, R0, 0x41, P4 ;  /* 0x000000410000780c */ /* 0x000fe20002781670 */
[----:B------:R2:W-:Y:S01]  /*1370*/  LDGSTS.E.BYPASS.LTC128B.128 [R14+0xb080], [R12.64+0x80], !P0 ;  /* 0x0b0800800c0e7fae */ /* 0x0005e2000c101d48 */
[----:B------:R-:W-:Y:S01]  /*1380*/  IADD3 R250, R14, 0x12080, RZ ;  /* 0x000120800efa7810 */ /* 0x000fe20007ffe0ff */
[----:B------:R-:W-:-:S02]  /*1390*/  IMAD R0, R50, c[0x0][0x180], RZ ;  /* 0x0000600032007a24 */ /* 0x000fc400078e02ff */
[----:B------:R-:W-:-:S04]  /*13a0*/  IMAD.WIDE.U32 R240, R30, c[0x0][0x290], R32 ;  /* 0x0000a4001ef07a25 */ /* 0x000fc800078e0020 */
[----:B------:R-:W-:Y:S01]  /*13b0*/  IMAD R0, R51, c[0x0][0x184], R0 ;  /* 0x0000610033007a24 */ /* 0x000fe200078e0200 */
[----:B-1----:R-:W-:Y:S01]  /*13c0*/  LEA.HI R2, R45, R48, RZ, 0x6 ;  /* 0x000000302d027211 */ /* 0x002fe200078f30ff */
[----:B------:R-:W-:-:S03]  /*13d0*/  IMAD.WIDE.U32 R248, R30, c[0x0][0x240], R28 ;  /* 0x000090001ef87a25 */ /* 0x000fc600078e001c */
[----:B------:R-:W-:Y:S01]  /*13e0*/  SHF.R.S32.HI R31, RZ, 0x6, R2 ;  /* 0x00000006ff1f7819 */ /* 0x000fe20000011402 */
[----:B------:R-:W-:Y:S01]  /*13f0*/  IMAD.IADD R5, R5, 0x1, R0 ;  /* 0x0000000105057824 */ /* 0x000fe200078e0200 */
[----:B------:R-:W-:-:S03]  /*1400*/  LOP3.LUT R2, R37, 0x7fffffe, RZ, 0xc0, !PT ;  /* 0x07fffffe25027812 */ /* 0x000fc600078ec0ff */
[----:B------:R-:W-:-:S04]  /*1410*/  IMAD.WIDE.U32 R246, R30, c[0x0][0x188], R4 ;  /* 0x000062001ef67a25 */ /* 0x000fc800078e0004 */
[----:B------:R-:W-:Y:S02]  /*1420*/  IMAD.IADD R3, R20, 0x1, -R2 ;  /* 0x0000000114037824 */ /* 0x000fe400078e0a02 */
[----:B------:R-:W-:Y:S02]  /*1430*/  IMAD R2, R36, 0x4, R31 ;  /* 0x0000000424027824 */ /* 0x000fe400078e021f */
[----:B--2---:R-:W-:Y:S02]  /*1440*/  IMAD.MOV.U32 R12, RZ, RZ, c[0x0][0x1a8] ;  /* 0x00006a00ff0c7624 */ /* 0x004fe400078e00ff */
[----:B------:R-:W-:Y:S02]  /*1450*/  IMAD R44, R2, 0x8, R3 ;  /* 0x00000008022c7824 */ /* 0x000fe400078e0203 */
[----:B------:R-:W-:Y:S02]  /*1460*/  IMAD.IADD R3, R7, 0x1, R15 ;  /* 0x0000000107037824 */ /* 0x000fe400078e020f */
[----:B------:R-:W-:-:S02]  /*1470*/  IMAD R7, R9, c[0x0][0x1a8], RZ ;  /* 0x00006a0009077a24 */ /* 0x000fc400078e02ff */
[----:B------:R-:W-:Y:S02]  /*1480*/  IMAD.MOV.U32 R2, RZ, RZ, R6 ;  /* 0x000000ffff027224 */ /* 0x000fe400078e0006 */
[C---:B------:R-:W-:Y:S02]  /*1490*/  IMAD R6, R8.reuse, c[0x0][0x1ac], R7 ;  /* 0x00006b0008067a24 */ /* 0x040fe400078e0207 */
[----:B------:R-:W-:-:S04]  /*14a0*/  IMAD.WIDE.U32 R2, R8, c[0x0][0x1a8], R2 ;  /* 0x00006a0008027a25 */ /* 0x000fc800078e0002 */
[----:B------:R-:W-:Y:S01]  /*14b0*/  IMAD.IADD R0, R3, 0x1, R6 ;  /* 0x0000000103007824 */ /* 0x000fe200078e0206 */
[C---:B------:R-:W-:Y:S01]  /*14c0*/  LEA R8, P0, R2.reuse, c[0x0][0x190], 0x1 ;  /* 0x0000640002087a11 */ /* 0x040fe200078008ff */
[----:B------:R-:W-:Y:S01]  /*14d0*/  IMAD R7, R21, c[0x0][0x188], RZ ;  /* 0x0000620015077a24 */ /* 0x000fe200078e02ff */
[----:B------:R-:W-:Y:S01]  /*14e0*/  LOP3.LUT R3, R27, 0xfffffff0, RZ, 0xc0, !PT ;  /* 0xfffffff01b037812 */ /* 0x000fe200078ec0ff */
[----:B------:R-:W-:Y:S01]  /*14f0*/  IMAD.MOV.U32 R13, RZ, RZ, c[0x0][0x1ac] ;  /* 0x00006b00ff0d7624 */ /* 0x000fe200078e00ff */
[----:B------:R-:W-:Y:S01]  /*1500*/  LEA.HI.X R9, R2, c[0x0][0x194], R0, 0x1, P0 ;  /* 0x0000650002097a11 */ /* 0x000fe200000f0c00 */
[----:B------:R-:W-:Y:S01]  /*1510*/  IMAD R0, R216, UR5, RZ ;  /* 0x00000005d8007c24 */ /* 0x000fe2000f8e02ff */
[----:B------:R-:W-:Y:S01]  /*1520*/  SHF.R.S32.HI R2, RZ, 0x1f, R216 ;  /* 0x0000001fff027819 */ /* 0x000fe200000114d8 */
[----:B------:R-:W-:Y:S01]  /*1530*/  IMAD R10, R30, c[0x0][0x18c], R7 ;  /* 0x000063001e0a7a24 */ /* 0x000fe200078e0207 */
[----:B------:R-:W-:Y:S01]  /*1540*/  LEA R16, P0, R12, R8, 0x7 ;  /* 0x000000080c107211 */ /* 0x000fe200078038ff */
[----:B------:R1:W-:Y:S01]  /*1550*/  LDGSTS.E.BYPASS.LTC128B.128 [R14+0x80], [R8.64], !P1 ;  /* 0x00080000080e7fae */ /* 0x0003e2000c901d48 */
[----:B------:R-:W-:Y:S01]  /*1560*/  ISETP.GE.AND P1, PT, R238, c[0x0][0x16c], PT ;  /* 0x00005b00ee007a0c */ /* 0x000fe20003f26270 */
[----:B------:R-:W-:Y:S01]  /*1570*/  IMAD R40, R2, UR4, R0 ;  /* 0x0000000402287c24 */ /* 0x000fe2000f8e0200 */
[----:B------:R-:W-:Y:S01]  /*1580*/  LEA.HI.X R17, R12, R9, R13, 0x7, P0 ;  /* 0x000000090c117211 */ /* 0x000fe200000f3c0d */
[----:B------:R-:W-:Y:S01]  /*1590*/  IMAD.IADD R0, R48, 0x1, -R3 ;  /* 0x0000000130007824 */ /* 0x000fe200078e0a03 */
[----:B------:R1:W-:Y:S01]  /*15a0*/  LDGSTS.E.BYPASS.LTC128B.128 [R14+0x2080], [R8.64+0x40], !P3 ;  /* 0x02080040080e7fae */ /* 0x0003e2000d901d48 */
[----:B------:R-:W-:-:S02]  /*15b0*/  IMAD R6, R2, c[0x0][0x178], RZ ;  /* 0x00005e0002067a24 */ /* 0x000fc400078e02ff */
[----:B------:R-:W-:Y:S01]  /*15c0*/  IMAD.WIDE.U32 R2, R216, c[0x0][0x178], RZ ;  /* 0x00005e00d8027a25 */ /* 0x000fe200078e00ff */
[----:B------:R-:W-:Y:S01]  /*15d0*/  SHF.R.S32.HI R7, RZ, 0x1f, R0 ;  /* 0x0000001fff077819 */ /* 0x000fe20000011400 */
[----:B------:R1:W-:Y:S01]  /*15e0*/  LDGSTS.E.BYPASS.LTC128B.128 [R14+0x4080], [R8.64+0x80], !P6 ;  /* 0x04080080080e7fae */ /* 0x0003e2000f101d48 */
[-C--:B------:R-:W-:Y:S01]  /*15f0*/  LEA.HI R11, R0, R0.reuse, RZ, 0x1 ;  /* 0x00000000000b7211 */ /* 0x080fe200078f08ff */
[----:B------:R-:W-:Y:S01]  /*1600*/  IMAD R6, R216, c[0x0][0x17c], R6 ;  /* 0x00005f00d8067a24 */ /* 0x000fe200078e0206 */
[----:B------:R-:W-:Y:S01]  /*1610*/  LEA.HI R7, R7, R0, RZ, 0x3 ;  /* 0x0000000007077211 */ /* 0x000fe200078f18ff */
[----:B------:R-:W-:Y:S01]  /*1620*/  IMAD.IADD R35, R247, 0x1, R10 ;  /* 0x00000001f7237824 */ /* 0x000fe200078e020a */
[----:B------:R-:W-:Y:S01]  /*1630*/  LOP3.LUT R4, R11, 0x7fffffe, RZ, 0xc0, !PT ;  /* 0x07fffffe0b047812 */ /* 0x000fe200078ec0ff */
[----:B------:R-:W-:Y:S01]  /*1640*/  IMAD.IADD R12, R3, 0x1, R6 ;  /* 0x00000001030c7824 */ /* 0x000fe200078e0206 */
[----:B------:R-:W-:Y:S01]  /*1650*/  LOP3.LUT R3, R7, 0xfffffff8, RZ, 0xc0, !PT ;  /* 0xfffffff807037812 */ /* 0x000fe200078ec0ff */
[----:B------:R2:W-:Y:S01]  /*1660*/  LDGSTS.E.BYPASS.LTC128B.128 [R14+0x1080], [R16.64], !P5 ;  /* 0x01080000100e7fae */ /* 0x0005e2000e901d48 */
[----:B------:R-:W-:Y:S01]  /*1670*/  LEA.HI R10, R46, R39, RZ, 0x1 ;  /* 0x000000272e0a7211 */ /* 0x000fe200078f08ff */
[----:B------:R-:W-:Y:S01]  /*1680*/  IMAD.IADD R6, R0, 0x1, -R4 ;  /* 0x0000000100067824 */ /* 0x000fe200078e0a04 */
[----:B------:R-:W-:Y:S01]  /*1690*/  LEA R5, P0, R2, R246, 0x6 ;  /* 0x000000f602057211 */ /* 0x000fe200078030ff */
[----:B------:R-:W-:Y:S01]  /*16a0*/  IMAD.IADD R26, R0, 0x1, -R3 ;  /* 0x00000001001a7824 */ /* 0x000fe200078e0a03 */
[----:B------:R-:W-:Y:S01]  /*16b0*/  LOP3.LUT R0, R10, 0xfffffffe, RZ, 0xc0, !PT ;  /* 0xfffffffe0a007812 */ /* 0x000fe200078ec0ff */
[----:B------:R3:W-:Y:S01]  /*16c0*/  STL [R1+0x4], R35 ;  /* 0x0000042301007387 */ /* 0x0007e20000100800 */
[----:B------:R-:W-:-:S02]  /*16d0*/  LEA.HI.X R4, R2, R35, R12, 0x6, P0 ;  /* 0x0000002302047211 */ /* 0x000fc400000f340c */
[----:B------:R-:W-:Y:S01]  /*16e0*/  ISETP.GE.AND P0, PT, R18, c[0x0][0x16c], PT ;  /* 0x00005b0012007a0c */ /* 0x000fe20003f06270 */
[----:B------:R-:W-:Y:S01]  /*16f0*/  IMAD.IADD R27, R39, 0x1, -R0 ;  /* 0x00000001271b7824 */ /* 0x000fe200078e0a00 */
[----:B------:R-:W-:Y:S01]  /*1700*/  SHF.R.S32.HI R2, RZ, 0x3, R7 ;  /* 0x00000003ff027819 */ /* 0x000fe20000011407 */
[----:B------:R2:W-:Y:S01]  /*1710*/  LDGSTS.E.BYPASS.LTC128B.128 [R14+0x3080], [R16.64+0x40], !P2 ;  /* 0x03080040100e7fae */ /* 0x0005e2000d101d48 */
[----:B------:R-:W-:Y:S01]  /*1720*/  SEL R3, RZ, 0x4, P1 ;  /* 0x00000004ff037807 */ /* 0x000fe20000800000 */
[----:B------:R-:W-:Y:S01]  /*1730*/  IMAD.SHL.U32 R0, R27, 0x400, RZ ;  /* 0x000004001b007824 */ /* 0x000fe200078e00ff */
[C---:B------:R-:W-:Y:S01]  /*1740*/  LEA R12, P1, R5.reuse, c[0x0][0x160], 0x1 ;  /* 0x00005800050c7a11 */ /* 0x040fe200078208ff */
[----:B------:R-:W-:Y:S01]  /*1750*/  IMAD R41, R2, 0x8, R6 ;  /* 0x0000000802297824 */ /* 0x000fe200078e0206 */
[----:B------:R2:W-:Y:S01]  /*1760*/  LDGSTS.E.BYPASS.LTC128B.128 [R14+0x5080], [R16.64+0x80], !P4 ;  /* 0x05080080100e7fae */ /* 0x0005e2000e101d48 */
[----:B------:R-:W-:Y:S01]  /*1770*/  IMAD R213, R34, 0x2, R0 ;  /* 0x0000000222d57824 */ /* 0x000fe200078e0200 */
[----:B------:R-:W-:Y:S01]  /*1780*/  LEA.HI.X R13, R5, c[0x0][0x164], R4, 0x1, P1 ;  /* 0x00005900050d7a11 */ /* 0x000fe200008f0c04 */
[----:B------:R-:W-:Y:S01]  /*1790*/  IMAD R43, R2, 0x200, R0 ;  /* 0x00000200022b7824 */ /* 0x000fe200078e0200 */
[----:B------:R-:W-:Y:S01]  /*17a0*/  ISETP.GT.AND P1, PT, R48, 0xf, PT ;  /* 0x0000000f3000780c */ /* 0x000fe20003f24270 */
[----:B------:R-:W-:Y:S01]  /*17b0*/  IMAD.SHL.U32 R0, R20, 0x40, RZ ;  /* 0x0000004014007824 */ /* 0x000fe200078e00ff */
[----:B------:R-:W-:Y:S01]  /*17c0*/  SHF.R.S32.HI R5, RZ, 0x1, R11 ;  /* 0x00000001ff057819 */ /* 0x000fe2000001140b */
[----:B------:R-:W-:Y:S01]  /*17d0*/  IMAD R2, R21, c[0x0][0x278], RZ ;  /* 0x00009e0015027a24 */ /* 0x000fe200078e02ff */
[----:B------:R-:W0:Y:S01]  /*17e0*/  LDGDEPBAR ;  /* 0x00000000000079af */ /* 0x000e220000000000 */
[----:B------:R-:W-:Y:S01]  /*17f0*/  IMAD.SHL.U32 R34, R216, 0x40, RZ ;  /* 0x00000040d8227824 */ /* 0x000fe200078e00ff */
[----:B------:R-:W-:Y:S01]  /*1800*/  LOP3.LUT R0, R0, 0x1c0, RZ, 0xc0, !PT ;  /* 0x000001c000007812 */ /* 0x000fe200078ec0ff */
[----:B------:R-:W-:-:S02]  /*1810*/  IMAD R4, R30, c[0x0][0x27c], R2 ;  /* 0x00009f001e047a24 */ /* 0x000fc400078e0202 */
[----:B------:R-:W-:Y:S01]  /*1820*/  IMAD R20, R50, c[0x0][0x210], RZ ;  /* 0x0000840032147a24 */ /* 0x000fe200078e02ff */
[----:B---3--:R-:W-:Y:S01]  /*1830*/  SEL R35, RZ, 0x1, P0 ;  /* 0x00000001ff237807 */ /* 0x008fe20000000000 */
[----:B------:R-:W-:Y:S01]  /*1840*/  IMAD.IADD R15, R245, 0x1, R4 ;  /* 0x00000001f50f7824 */ /* 0x000fe200078e0204 */
[----:B------:R-:W-:Y:S01]  /*1850*/  ISETP.GE.AND P0, PT, R47, c[0x0][0x16c], PT ;  /* 0x00005b002f007a0c */ /* 0x000fe20003f06270 */
[----:B------:R-:W-:Y:S01]  /*1860*/  IMAD R20, R51, c[0x0][0x214], R20 ;  /* 0x0000850033147a24 */ /* 0x000fe200078e0214 */
[----:B------:R-:W-:Y:S02]  /*1870*/  SHF.R.U32.HI R2, RZ, 0x3, R0 ;  /* 0x00000003ff027819 */ /* 0x000fe40000011600 */
[----:B------:R-:W-:Y:S01]  /*1880*/  SEL R7, RZ, 0x2, P0 ;  /* 0x00000002ff077807 */ /* 0x000fe20000000000 */
[----:B------:R3:W-:Y:S01]  /*1890*/  STL [R1], R15 ;  /* 0x0000000f01007387 */ /* 0x0007e20000100800 */
[----:B------:R-:W-:Y:S02]  /*18a0*/  SHF.R.S32.HI R25, RZ, 0x1f, R34 ;  /* 0x0000001fff197819 */ /* 0x000fe40000011422 */
[----:B------:R-:W-:Y:S01]  /*18b0*/  IADD3 R7, R3, R7, R35 ;  /* 0x0000000703077210 */ /* 0x000fe20007ffe023 */
[----:B------:R-:W-:Y:S01]  /*18c0*/  IMAD.SHL.U32 R3, R39, 0x10, RZ ;  /* 0x0000001027037824 */ /* 0x000fe200078e00ff */
[----:B------:R-:W-:-:S02]  /*18d0*/  @!P1 IADD3 R6, P3, R34, R244, RZ ;  /* 0x000000f422069210 */ /* 0x000fc40007f7e0ff */
[C---:B------:R-:W-:Y:S02]  /*18e0*/  LOP3.LUT P5, RZ, R7.reuse, 0x2, RZ, 0xc0, !PT ;  /* 0x0000000207ff7812 */ /* 0x040fe400078ac0ff */
[----:B------:R-:W-:Y:S02]  /*18f0*/  LOP3.LUT R3, R0, 0x30, R3, 0xf8, !PT ;  /* 0x0000003000037812 */ /* 0x000fe400078ef803 */
[----:B------:R-:W-:Y:S02]  /*1900*/  LOP3.LUT P6, RZ, R7, 0x4, RZ, 0xc0, !PT ;  /* 0x0000000407ff7812 */ /* 0x000fe400078cc0ff */
[----:B------:R-:W-:Y:S01]  /*1910*/  LOP3.LUT R0, R3, 0x8, R49, 0xf8, !PT ;  /* 0x0000000803007812 */ /* 0x000fe200078ef831 */
[----:B------:R-:W-:-:S03]  /*1920*/  IMAD.IADD R3, R23, 0x1, R38 ;  /* 0x0000000117037824 */ /* 0x000fc600078e0226 */
[----:B------:R-:W-:Y:S01]  /*1930*/  LOP3.LUT R38, R0, R2, RZ, 0x3c, !PT ;  /* 0x0000000200267212 */ /* 0x000fe200078e3cff */
[----:B------:R-:W-:Y:S01]  /*1940*/  IMAD.MOV.U32 R2, RZ, RZ, R22 ;  /* 0x000000ffff027224 */ /* 0x000fe200078e0016 */
[----:B------:R-:W-:Y:S01]  /*1950*/  SHF.R.S32.HI R0, RZ, 0x1f, R11 ;  /* 0x0000001fff007819 */ /* 0x000fe2000001140b */
[----:B------:R-:W-:Y:S01]  /*1960*/  @!P1 IMAD.X R22, R25, 0x1, R15, P3 ;  /* 0x0000000119169824 */ /* 0x000fe200018e060f */
[----:B------:R-:W-:Y:S01]  /*1970*/  ISETP.GE.AND P3, PT, R18, c[0x0][0x1fc], PT ;  /* 0x00007f0012007a0c */ /* 0x000fe20003f66270 */
[----:B------:R-:W-:Y:S01]  /*1980*/  IMAD.WIDE.U32 R2, R51, c[0x0][0x210], R2 ;  /* 0x0000840033027a25 */ /* 0x000fe200078e0002 */
[----:B------:R-:W-:Y:S02]  /*1990*/  LEA.HI R4, R0, R5, RZ, 0x2 ;  /* 0x0000000500047211 */ /* 0x000fe400078f10ff */
[----:B---3--:R-:W-:Y:S01]  /*19a0*/  SEL R15, RZ, 0x1, P3 ;  /* 0x00000001ff0f7807 */ /* 0x008fe20001800000 */
[----:B------:R-:W-:Y:S01]  /*19b0*/  IMAD.SHL.U32 R0, R36, 0x10, RZ ;  /* 0x0000001024007824 */ /* 0x000fe200078e00ff */
[----:B------:R-:W-:Y:S01]  /*19c0*/  ISETP.GE.AND P3, PT, R47, c[0x0][0x1fc], PT ;  /* 0x00007f002f007a0c */ /* 0x000fe20003f66270 */
[----:B------:R-:W-:Y:S01]  /*19d0*/  IMAD.IADD R3, R3, 0x1, R20 ;  /* 0x0000000103037824 */ /* 0x000fe200078e0214 */
[----:B------:R-:W-:-:S02]  /*19e0*/  LEA.HI R11, R45, R48, RZ, 0x7 ;  /* 0x000000302d0b7211 */ /* 0x000fc400078f38ff */
[----:B------:R-:W-:Y:S01]  /*19f0*/  SEL R10, RZ, 0xffffffff, P3 ;  /* 0xffffffffff0a7807 */ /* 0x000fe20001800000 */
[----:B------:R-:W-:Y:S01]  /*1a00*/  IMAD.WIDE.U32 R242, R30, c[0x0][0x218], R2 ;  /* 0x000086001ef27a25 */ /* 0x000fe200078e0002 */
[----:B------:R-:W-:Y:S02]  /*1a10*/  LOP3.LUT R4, R4, 0xfffffffc, RZ, 0xc0, !PT ;  /* 0xfffffffc04047812 */ /* 0x000fe400078ec0ff */
[----:B------:R-:W-:Y:S01]  /*1a20*/  SHF.R.U32.HI R11, RZ, 0x4, R11 ;  /* 0x00000004ff0b7819 */ /* 0x000fe2000001160b */
[----:B------:R-:W-:Y:S01]  /*1a30*/  IMAD.SHL.U32 R23, R10, 0x2, RZ ;  /* 0x000000020a177824 */ /* 0x000fe200078e00ff */
[----:B------:R-:W-:Y:S01]  /*1a40*/  LOP3.LUT R0, R0, 0x10, RZ, 0xc0, !PT ;  /* 0x0000001000007812 */ /* 0x000fe200078ec0ff */
[----:B------:R-:W-:Y:S01]  /*1a50*/  IMAD.IADD R24, R5, 0x1, -R4 ;  /* 0x0000000105187824 */ /* 0x000fe200078e0a04 */
[----:B------:R-:W-:Y:S01]  /*1a60*/  @!P1 LEA R10, P3, R6, c[0x0][0x258], 0x2 ;  /* 0x00009600060a9a11 */ /* 0x000fe200078610ff */
[C---:B------:R-:W-:Y:S01]  /*1a70*/  IMAD R4, R21.reuse, c[0x0][0x218], RZ ;  /* 0x0000860015047a24 */ /* 0x040fe200078e02ff */
[----:B------:R-:W-:Y:S01]  /*1a80*/  LOP3.LUT R39, R0, 0x8, R11, 0xf8, !PT ;  /* 0x0000000800277812 */ /* 0x000fe200078ef80b */
[C---:B------:R-:W-:Y:S01]  /*1a90*/  IMAD R0, R21.reuse, c[0x0][0x240], RZ ;  /* 0x0000900015007a24 */ /* 0x040fe200078e02ff */
[----:B------:R-:W-:Y:S01]  /*1aa0*/  @!P1 LEA.HI.X R11, R6, c[0x0][0x25c], R22, 0x2, P3 ;  /* 0x00009700060b9a11 */ /* 0x000fe200018f1416 */
[----:B------:R-:W-:Y:S01]  /*1ab0*/  IMAD R5, R21, c[0x0][0x290], RZ ;  /* 0x0000a40015057a24 */ /* 0x000fe200078e02ff */
[----:B------:R-:W-:Y:S01]  /*1ac0*/  ISETP.GE.AND P3, PT, R238, c[0x0][0x1fc], PT ;  /* 0x00007f00ee007a0c */ /* 0x000fe20003f66270 */
[C---:B------:R-:W-:Y:S01]  /*1ad0*/  IMAD R6, R30.reuse, c[0x0][0x21c], R4 ;  /* 0x000087001e067a24 */ /* 0x040fe200078e0204 */
[----:B------:R-:W-:Y:S01]  /*1ae0*/  LOP3.LUT R15, R23, 0x2, R15, 0xe2, !PT ;  /* 0x00000002170f7812 */ /* 0x000fe200078ee20f */
[----:B------:R-:W-:Y:S01]  /*1af0*/  IMAD R21, R30, c[0x0][0x244], R0 ;  /* 0x000091001e157a24 */ /* 0x000fe200078e0200 */
[----:B------:R-:W-:Y:S01]  /*1b00*/  SEL R0, RZ, 0x4, P3 ;  /* 0x00000004ff007807 */ /* 0x000fe20001800000 */
[----:B------:R-:W-:Y:S01]  /*1b10*/  IMAD.IADD R4, R233, 0x1, -R34 ;  /* 0x00000001e9047824 */ /* 0x000fe200078e0a22 */
[----:B------:R-:W-:Y:S01]  /*1b20*/  LOP3.LUT P3, RZ, R7, 0x1, RZ, 0xc0, !PT ;  /* 0x0000000107ff7812 */ /* 0x000fe2000786c0ff */
[----:B------:R-:W-:Y:S01]  /*1b30*/  IMAD.IADD R237, R243, 0x1, R6 ;  /* 0x00000001f3ed7824 */ /* 0x000fe200078e0206 */
[----:B------:R-:W-:Y:S01]  /*1b40*/  LOP3.LUT R0, R15, R0, RZ, 0xfc, !PT ;  /* 0x000000000f007212 */ /* 0x000fe200078efcff */
[----:B------:R-:W-:Y:S01]  /*1b50*/  IMAD.MOV.U32 R236, RZ, RZ, R242 ;  /* 0x000000ffffec7224 */ /* 0x000fe200078e00f2 */
[-C--:B------:R-:W-:Y:S01]  /*1b60*/  ISETP.LE.OR P3, PT, R4, R223.reuse, !P3 ;  /* 0x000000df0400720c */ /* 0x080fe20005f63670 */
[----:B------:R-:W-:Y:S01]  /*1b70*/  IMAD R20, R30, c[0x0][0x294], R5 ;  /* 0x0000a5001e147a24 */ /* 0x000fe200078e0205 */
[-C--:B------:R-:W-:Y:S01]  /*1b80*/  ISETP.LE.OR P2, PT, R4, R223.reuse, !P5 ;  /* 0x000000df0400720c */ /* 0x080fe20006f43670 */
[----:B------:R-:W-:Y:S01]  /*1b90*/  IMAD.WIDE.U32 R2, R216, UR4, R236 ;  /* 0x00000004d8027c25 */ /* 0x000fe2000f8e00ec */
[----:B------:R-:W-:-:S02]  /*1ba0*/  ISETP.LE.OR P6, PT, R4, R223, !P6 ;  /* 0x000000df0400720c */ /* 0x000fc400077c3670 */
[----:B------:R-:W-:Y:S01]  /*1bb0*/  SHF.R.S32.HI R5, RZ, 0x1f, R42 ;  /* 0x0000001fff057819 */ /* 0x000fe2000001142a */
[----:B------:R-:W-:Y:S01]  /*1bc0*/  IMAD.IADD R3, R3, 0x1, R40 ;  /* 0x0000000103037824 */ /* 0x000fe200078e0228 */
[----:B------:R-:W-:Y:S01]  /*1bd0*/  LOP3.LUT P4, RZ, R0, 0x1, RZ, 0xc0, !PT ;  /* 0x0000000100ff7812 */ /* 0x000fe2000788c0ff */
[----:B------:R-:W-:Y:S01]  /*1be0*/  IMAD.IADD R239, R241, 0x1, R20 ;  /* 0x00000001f1ef7824 */ /* 0x000fe200078e0214 */
[----:B-1----:R-:W-:Y:S01]  /*1bf0*/  LEA R8, P5, R2, c[0x0][0x1f0], 0x1 ;  /* 0x00007c0002087a11 */ /* 0x002fe200078a08ff */
[----:B------:R-:W-:Y:S02]  /*1c00*/  IMAD.IADD R252, R249, 0x1, R21 ;  /* 0x00000001f9fc7824 */ /* 0x000fe400078e0215 */
[----:B------:R1:W-:Y:S01]  /*1c10*/  LDGSTS.E.BYPASS.LTC128B.128 [R14+0xc080], [R12.64], !P3 ;  /* 0x0c0800000c0e7fae */ /* 0x0003e2000d901d48 */
[----:B------:R-:W-:Y:S02]  /*1c20*/  LOP3.LUT P3, RZ, R0, 0x2, RZ, 0xc0, !PT ;  /* 0x0000000200ff7812 */ /* 0x000fe4000786c0ff */
[----:B------:R-:W-:Y:S01]  /*1c30*/  LEA.HI.X R9, R2, c[0x0][0x1f4], R3, 0x1, P5 ;  /* 0x00007d0002097a11 */ /* 0x000fe200028f0c03 */
[----:B------:R1:W-:Y:S01]  /*1c40*/  LDGSTS.E.BYPASS.LTC128B.128 [R14+0xd080], [R12.64+0x40], !P2 ;  /* 0x0d0800400c0e7fae */ /* 0x0003e2000d101d48 */
[----:B------:R-:W-:Y:S01]  /*1c50*/  LOP3.LUT P2, RZ, R0, 0x4, RZ, 0xc0, !PT ;  /* 0x0000000400ff7812 */ /* 0x000fe2000784c0ff */
[----:B------:R-:W-:Y:S01]  /*1c60*/  @!P1 IMAD.SHL.U32 R3, R48, 0x10, RZ ;  /* 0x0000001030039824 */ /* 0x000fe200078e00ff */
[-C--:B------:R-:W-:Y:S01]  /*1c70*/  LEA.HI R0, R5, R223.reuse, RZ, 0x3 ;  /* 0x000000df05007211 */ /* 0x080fe200078f18ff */
[----:B------:R1:W-:Y:S01]  /*1c80*/  LDGSTS.E.BYPASS.LTC128B.128 [R14+0xe080], [R12.64+0x80], !P6 ;  /* 0x0e0800800c0e7fae */ /* 0x0003e2000f101d48 */
[----:B------:R-:W-:-:S02]  /*1c90*/  ISETP.LE.OR P6, PT, R4, R223, !P4 ;  /* 0x000000df0400720c */ /* 0x000fc400067c3670 */
[-C--:B------:R-:W-:Y:S01]  /*1ca0*/  ISETP.LE.OR P5, PT, R4, R223.reuse, !P3 ;  /* 0x000000df0400720c */ /* 0x080fe20005fa3670 */
[----:B------:R3:W-:Y:S01]  /*1cb0*/  @!P1 LDGSTS.E.BYPASS.LTC128B.128 [R3+0x18080], [R10.64] ;  /* 0x180800000a039fae */ /* 0x0007e2000b901d48 */
[----:B------:R-:W-:Y:S02]  /*1cc0*/  LOP3.LUT R2, R0, 0xfffffff8, RZ, 0xc0, !PT ;  /* 0xfffffff800027812 */ /* 0x000fe400078ec0ff */
[----:B------:R-:W-:Y:S01]  /*1cd0*/  SHF.R.S32.HI R0, RZ, 0x1, R37 ;  /* 0x00000001ff007819 */ /* 0x000fe20000011425 */
[----:B------:R-:W0:Y:S01]  /*1ce0*/  LDGDEPBAR ;  /* 0x00000000000079af */ /* 0x000e220000000000 */
[----:B------:R-:W-:Y:S01]  /*1cf0*/  SEL R5, RZ, 0xffffffff, P0 ;  /* 0xffffffffff057807 */ /* 0x000fe20000000000 */
[----:B--2---:R-:W-:Y:S01]  /*1d00*/  IMAD.IADD R17, R223, 0x1, -R2 ;  /* 0x00000001df117824 */ /* 0x004fe200078e0a02 */
[C---:B------:R-:W-:Y:S01]  /*1d10*/  LOP3.LUT P0, RZ, R0.reuse, 0x2, RZ, 0xc0, !PT ;  /* 0x0000000200ff7812 */ /* 0x040fe2000780c0ff */
[----:B------:R-:W-:Y:S02]  /*1d20*/  IMAD.SHL.U32 R0, R0, 0x40, RZ ;  /* 0x0000004000007824 */ /* 0x000fe400078e00ff */
[----:B------:R2:W-:Y:S01]  /*1d30*/  LDGSTS.E.BYPASS.LTC128B.128 [R14+0x12080], [R8.64], !P6 ;  /* 0x12080000080e7fae */ /* 0x0005e2000f101d48 */
[----:B------:R-:W-:Y:S01]  /*1d40*/  IMAD.SHL.U32 R2, R17, 0x40, RZ ;  /* 0x0000004011027824 */ /* 0x000fe200078e00ff */
[----:B------:R-:W-:Y:S01]  /*1d50*/  ISETP.LE.OR P6, PT, R4, R223, !P2 ;  /* 0x000000df0400720c */ /* 0x000fe200057c3670 */
[----:B------:R-:W-:Y:S01]  /*1d60*/  IMAD.SHL.U32 R7, R5, 0x2, RZ ;  /* 0x0000000205077824 */ /* 0x000fe200078e00ff */
[----:B------:R2:W-:Y:S01]  /*1d70*/  LDGSTS.E.BYPASS.LTC128B.128 [R14+0x13080], [R8.64+0x40], !P5 ;  /* 0x13080040080e7fae */ /* 0x0005e2000e901d48 */
[----:B------:R-:W-:-:S02]  /*1d80*/  SEL R187, R196, 0xfffffff0, !P0 ;  /* 0xfffffff0c4bb7807 */ /* 0x000fc40004000000 */
[----:B------:R-:W-:Y:S02]  /*1d90*/  LOP3.LUT R2, R2, 0x1c0, RZ, 0xc0, !PT ;  /* 0x000001c002027812 */ /* 0x000fe400078ec0ff */
[----:B------:R-:W-:Y:S01]  /*1da0*/  LOP3.LUT R234, R7, 0x2, R35, 0xe2, !PT ;  /* 0x0000000207ea7812 */ /* 0x000fe200078ee223 */
[C---:B------:R-:W-:Y:S01]  /*1db0*/  IMAD.SHL.U32 R7, R24.reuse, 0x40, RZ ;  /* 0x0000004018077824 */ /* 0x040fe200078e00ff */
[----:B------:R-:W-:-:S04]  /*1dc0*/  LOP3.LUT P0, RZ, R24, 0x2, RZ, 0xc0, !PT ;  /* 0x0000000218ff7812 */ /* 0x000fc8000780c0ff */
[----:B------:R-:W-:Y:S01]  /*1dd0*/  LOP3.LUT R7, R7, 0xc0, RZ, 0xc0, !PT ;  /* 0x000000c007077812 */ /* 0x000fe200078ec0ff */
[----:B------:R2:W-:Y:S01]  /*1de0*/  LDGSTS.E.BYPASS.LTC128B.128 [R14+0x14080], [R8.64+0x80], !P6 ;  /* 0x14080080080e7fae */ /* 0x0005e2000f101d48 */
[----:B---3--:R-:W-:Y:S01]  /*1df0*/  IMAD.SHL.U32 R3, R31, 0x8, RZ ;  /* 0x000000081f037824 */ /* 0x008fe200078e00ff */
[----:B------:R-:W-:-:S04]  /*1e00*/  LOP3.LUT P6, RZ, R26, 0x4, RZ, 0xc0, !PT ;  /* 0x000000041aff7812 */ /* 0x000fc800078cc0ff */
[----:B-1----:R-:W-:Y:S02]  /*1e10*/  LOP3.LUT R13, R3, 0x18, RZ, 0xc0, !PT ;  /* 0x00000018030d7812 */ /* 0x002fe400078ec0ff */
[----:B------:R-:W-:Y:S02]  /*1e20*/  LOP3.LUT R3, R0, 0xc0, RZ, 0xc0, !PT ;  /* 0x000000c000037812 */ /* 0x000fe400078ec0ff */
[----:B------:R-:W-:Y:S02]  /*1e30*/  IADD3 R0, P5, R34, R240, RZ ;  /* 0x000000f022007210 */ /* 0x000fe40007fbe0ff */
[----:B------:R-:W-:Y:S02]  /*1e40*/  LOP3.LUT R5, R3, 0x8, R49, 0xf8, !PT ;  /* 0x0000000803057812 */ /* 0x000fe400078ef831 */
[----:B------:R-:W-:Y:S01]  /*1e50*/  SHF.R.U32.HI R4, RZ, 0x3, R3 ;  /* 0x00000003ff047819 */ /* 0x000fe20000011603 */
[----:B------:R-:W-:Y:S01]  /*1e60*/  IMAD.X R6, R25, 0x1, R239, P5 ;  /* 0x0000000119067824 */ /* 0x000fe200028e06ef */
[----:B------:R-:W-:-:S02]  /*1e70*/  LEA R10, P5, R0, c[0x0][0x280], 0x2 ;  /* 0x0000a000000a7a11 */ /* 0x000fc400078a10ff */
[----:B------:R-:W-:Y:S02]  /*1e80*/  SHF.R.U32.HI R3, RZ, 0x3, R2 ;  /* 0x00000003ff037819 */ /* 0x000fe40000011602 */
[----:B------:R-:W-:Y:S02]  /*1e90*/  LEA.HI.X R11, R0, c[0x0][0x284], R6, 0x2, P5 ;  /* 0x0000a100000b7a11 */ /* 0x000fe400028f1406 */
[----:B------:R-:W-:Y:S02]  /*1ea0*/  LOP3.LUT R0, R46, 0xffffffe0, RZ, 0xc0, !PT ;  /* 0xffffffe02e007812 */ /* 0x000fe400078ec0ff */
[----:B------:R-:W-:Y:S01]  /*1eb0*/  LOP3.LUT R3, R3, R2, R13, 0x1e, !PT ;  /* 0x0000000203037212 */ /* 0x000fe200078e1e0d */
[----:B------:R-:W-:Y:S01]  /*1ec0*/  IMAD.SHL.U32 R2, R36, 0x8, RZ ;  /* 0x0000000824027824 */ /* 0x000fe200078e00ff */
[----:B------:R-:W-:Y:S01]  /*1ed0*/  LOP3.LUT R4, R5, R4, RZ, 0x3c, !PT ;  /* 0x0000000405047212 */ /* 0x000fe200078e3cff */
[----:B------:R-:W-:Y:S01]  /*1ee0*/  IMAD.IADD R12, R48, 0x1, -R0 ;  /* 0x00000001300c7824 */ /* 0x000fe200078e0a00 */
[----:B--2---:R-:W-:Y:S01]  /*1ef0*/  SHF.R.U32.HI R8, RZ, 0x3, R7 ;  /* 0x00000003ff087819 */ /* 0x004fe20000011607 */
[C---:B------:R-:W-:Y:S01]  /*1f00*/  IMAD.SHL.U32 R0, R26.reuse, 0x40, RZ ;  /* 0x000000401a007824 */ /* 0x040fe200078e00ff */
[----:B------:R-:W-:Y:S01]  /*1f10*/  LOP3.LUT P5, RZ, R26, 0x2, RZ, 0xc0, !PT ;  /* 0x000000021aff7812 */ /* 0x000fe200078ac0ff */
[----:B------:R-:W-:Y:S01]  /*1f20*/  IMAD.IADD R213, R213, 0x1, R3 ;  /* 0x00000001d5d57824 */ /* 0x000fe200078e0203 */
[----:B------:R-:W-:Y:S01]  /*1f30*/  LOP3.LUT R3, R2, 0x8, RZ, 0xc0, !PT ;  /* 0x0000000802037812 */ /* 0x000fe200078ec0ff */
[----:B------:R-:W-:Y:S01]  /*1f40*/  IMAD.U32 R6, R44, 0x20, R4 ;  /* 0x000000202c067824 */ /* 0x000fe200078e0004 */
[----:B------:R-:W-:Y:S01]  /*1f50*/  LOP3.LUT R0, R0, 0x1c0, RZ, 0xc0, !PT ;  /* 0x000001c000007812 */ /* 0x000fe200078ec0ff */
[----:B------:R-:W-:Y:S01]  /*1f60*/  @!P1 IMAD.SHL.U32 R4, R48, 0x10, RZ ;  /* 0x0000001030049824 */ /* 0x000fe200078e00ff */
[----:B------:R-:W-:Y:S01]  /*1f70*/  SHF.R.S32.HI R15, RZ, 0x1f, R12 ;  /* 0x0000001fff0f7819 */ /* 0x000fe2000001140c */
[----:B------:R-:W-:Y:S01]  /*1f80*/  IMAD.SHL.U32 R213, R213, 0x2, RZ ;  /* 0x00000002d5d57824 */ /* 0x000fe200078e00ff */
[----:B------:R-:W-:Y:S01]  /*1f90*/  SHF.R.U32.HI R2, RZ, 0x3, R0 ;  /* 0x00000003ff027819 */ /* 0x000fe20000011600 */
[----:B------:R-:W-:Y:S01]  /*1fa0*/  IMAD R5, R36, 0x200, R38 ;  /* 0x0000020024057824 */ /* 0x000fe200078e0226 */
[----:B------:R1:W-:Y:S01]  /*1fb0*/  @!P1 LDGSTS.E.BYPASS.LTC128B.128 [R4+0x18280], [R10.64] ;  /* 0x182800000a049fae */ /* 0x0003e2000b901d48 */
[----:B------:R-:W-:-:S02]  /*1fc0*/  LEA.HI R15, R15, R12, RZ, 0x2 ;  /* 0x0000000c0f0f7211 */ /* 0x000fc400078f10ff */
[--C-:B------:R-:W-:Y:S01]  /*1fd0*/  LOP3.LUT R9, R2, R0, R3.reuse, 0x1e, !PT ;  /* 0x0000000002097212 */ /* 0x100fe200078e1e03 */
[----:B------:R-:W-:Y:S01]  /*1fe0*/  IMAD.SHL.U32 R0, R41, 0x20, RZ ;  /* 0x0000002029007824 */ /* 0x000fe200078e00ff */
[C---:B------:R-:W-:Y:S01]  /*1ff0*/  LOP3.LUT R3, R8.reuse, R7, R3, 0x1e, !PT ;  /* 0x0000000708037212 */ /* 0x040fe200078e1e03 */
[----:B------:R-:W0:Y:S01]  /*2000*/  LDGDEPBAR ;  /* 0x00000000000079af */ /* 0x000e220000000000 */
[----:B------:R-:W-:Y:S02]  /*2010*/  SHF.R.S32.HI R2, RZ, 0x2, R15 ;  /* 0x00000002ff027819 */ /* 0x000fe4000001140f */
[----:B------:R-:W-:Y:S01]  /*2020*/  IADD3 R16, R213, 0x18480, RZ ;  /* 0x00018480d5107810 */ /* 0x000fe20007ffe0ff */
[----:B------:R-:W0:Y:S02]  /*2030*/  LDGDEPBAR ;  /* 0x00000000000079af */ /* 0x000e240000000000 */
[----:B------:R-:W-:Y:S01]  /*2040*/  IMAD R235, R27, 0x10, R2 ;  /* 0x000000101beb7824 */ /* 0x000fe200078e0202 */
[----:B------:R-:W-:-:S02]  /*2050*/  LOP3.LUT R2, R8, R39, R7, 0x1e, !PT ;  /* 0x0000002708027212 */ /* 0x000fc400078e1e07 */
[----:B------:R-:W-:Y:S01]  /*2060*/  LOP3.LUT R8, R8, R7, R13, 0x1e, !PT ;  /* 0x0000000708087212 */ /* 0x000fe200078e1e0d */
[----:B------:R-:W-:Y:S02]  /*2070*/  IMAD.IADD R7, R43, 0x1, R9 ;  /* 0x000000012b077824 */ /* 0x000fe400078e0209 */
[----:B------:R-:W-:Y:S02]  /*2080*/  IMAD.IADD R198, R0, 0x1, R2 ;  /* 0x0000000100c67824 */ /* 0x000fe400078e0202 */
[----:B------:R-:W-:-:S05]  /*2090*/  IMAD.MOV.U32 R2, RZ, RZ, 0x20 ;  /* 0x00000020ff027424 */ /* 0x000fca00078e00ff */
[----:B------:R-:W-:Y:S01]  /*20a0*/  SEL R2, R2, 0xffffffe0, !P6 ;  /* 0xffffffe002027807 */ /* 0x000fe20007000000 */
[----:B-1----:R-:W-:Y:S01]  /*20b0*/  IMAD R4, R27, 0x200, R0 ;  /* 0x000002001b047824 */ /* 0x002fe200078e0200 */
[----:B------:R-:W-:Y:S01]  /*20c0*/  IADD3 R10, R216, 0x1, RZ ;  /* 0x00000001d80a7810 */ /* 0x000fe20007ffe0ff */
[----:B------:R-:W-:Y:S02]  /*20d0*/  IMAD.IADD R0, R0, 0x1, R8 ;  /* 0x0000000100007824 */ /* 0x000fe400078e0208 */
[----:B------:R-:W-:Y:S01]  /*20e0*/  IMAD.IADD R193, R4, 0x1, R3 ;  /* 0x0000000104c17824 */ /* 0x000fe200078e0203 */
[----:B------:R-:W-:Y:S02]  /*20f0*/  SEL R3, R196, 0xfffffff0, !P5 ;  /* 0xfffffff0c4037807 */ /* 0x000fe40006800000 */
[----:B------:R-:W-:Y:S02]  /*2100*/  ISETP.GE.AND P5, PT, R10, R232, PT ;  /* 0x000000e80a00720c */ /* 0x000fe40003fa6270 */
[----:B------:R-:W-:-:S11]  /*2110*/  SEL R196, R196, 0xfffffff0, !P0 ;  /* 0xfffffff0c4c47807 */ /* 0x000fd60004000000 */
[----:B------:R-:W-:Y:S05]  /*2120*/  @P5 BRA `(.L_x_967) ;  /* 0x0000019000005947 */ /* 0x000fea0003800000 */
[----:B------:R-:W-:Y:S01]  /*2130*/  SHF.R.S32.HI R8, RZ, 0x1f, R10 ;  /* 0x0000001fff087819 */ /* 0x000fe2000001140a */
[C---:B------:R-:W-:Y:S01]  /*2140*/  IMAD R4, R10.reuse, UR5, RZ ;  /* 0x000000050a047c24 */ /* 0x040fe2000f8e02ff */
[----:B------:R-:W-:Y:S01]  /*2150*/  BSSY B0, `(.L_x_967) ;  /* 0x0000016000007945 */ /* 0x000fe20003800000 */
[C---:B------:R-:W-:Y:S02]  /*2160*/  IMAD.SHL.U32 R13, R10.reuse, 0x40, RZ ;  /* 0x000000400a0d7824 */ /* 0x040fe400078e00ff */
[----:B------:R-:W-:-:S04]  /*2170*/  IMAD.WIDE.U32 R10, R10, UR4, R236 ;  /* 0x000000040a0a7c25 */ /* 0x000fc8000f8e00ec */
[----:B------:R-:W-:Y:S01]  /*2180*/  IMAD R4, R8, UR4, R4 ;  /* 0x0000000408047c24 */ /* 0x000fe2000f8e0204 */
[----:B------:R-:W-:Y:S01]  /*2190*/  LEA R8, P5, R10, c[0x0][0x1f0], 0x1 ;  /* 0x00007c000a087a11 */ /* 0x000fe200078a08ff */
[----:B------:R-:W-:Y:S02]  /*21a0*/  IMAD.IADD R9, R233, 0x1, -R13 ;  /* 0x00000001e9097824 */ /* 0x000fe400078e0a0d */
[----:B------:R-:W-:-:S03]  /*21b0*/  IMAD.IADD R4, R11, 0x1, R4 ;  /* 0x000000010b047824 */ /* 0x000fc600078e0204 */
[----:B------:R-:W-:Y:S02]  /*21c0*/  ISETP.GT.AND P0, PT, R9, R223, PT ;  /* 0x000000df0900720c */ /* 0x000fe40003f04270 */
[----:B------:R-:W-:Y:S02]  /*21d0*/  LEA.HI.X R9, R10, c[0x0][0x1f4], R4, 0x1, P5 ;  /* 0x00007d000a097a11 */ /* 0x000fe400028f0c04 */
[----:B------:R-:W-:Y:S02]  /*21e0*/  ISETP.GE.OR P6, PT, R18, c[0x0][0x1fc], !P0 ;  /* 0x00007f0012007a0c */ /* 0x000fe400047c6670 */
[----:B------:R-:W-:Y:S02]  /*21f0*/  ISETP.GE.OR P5, PT, R47, c[0x0][0x1fc], !P0 ;  /* 0x00007f002f007a0c */ /* 0x000fe400047a6670 */
[----:B------:R-:W-:-:S09]  /*2200*/  ISETP.GE.OR P0, PT, R238, c[0x0][0x1fc], !P0 ;  /* 0x00007f00ee007a0c */ /* 0x000fd20004706670 */
[----:B------:R1:W-:Y:S04]  /*2210*/  LDGSTS.E.BYPASS.LTC128B.128 [R14+0x15080], [R8.64], !P6 ;  /* 0x15080000080e7fae */ /* 0x0003e8000f101d48 */
[----:B------:R1:W-:Y:S01]  /*2220*/  LDGSTS.E.BYPASS.LTC128B.128 [R14+0x16080], [R8.64+0x40], !P5 ;  /* 0x16080040080e7fae */ /* 0x0003e2000e901d48 */
[----:B------:R-:W-:-:S03]  /*2230*/  IADD3 R4, P5, R13, R240, RZ ;  /* 0x000000f00d047210 */ /* 0x000fc60007fbe0ff */
[----:B------:R1:W-:Y:S02]  /*2240*/  LDGSTS.E.BYPASS.LTC128B.128 [R14+0x17080], [R8.64+0x80], !P0 ;  /* 0x17080080080e7fae */ /* 0x0003e4000c101d48 */
[----:B-1----:R-:W-:Y:S02]  /*2250*/  LEA R8, P0, R4, c[0x0][0x280], 0x2 ;  /* 0x0000a00004087a11 */ /* 0x002fe400078010ff */
[----:B------:R-:W-:-:S04]  /*2260*/  LEA.HI.X.SX32 R9, R13, R239, 0x1, P5 ;  /* 0x000000ef0d097211 */ /* 0x000fc800028f0eff */
[----:B------:R-:W-:Y:S01]  /*2270*/  LEA.HI.X R9, R4, c[0x0][0x284], R9, 0x2, P0 ;  /* 0x0000a10004097a11 */ /* 0x000fe200000f1409 */
[----:B------:R-:W-:Y:S05]  /*2280*/  @P1 BRA `(.L_x_968) ;  /* 0x0000002000001947 */ /* 0x000fea0003800000 */
[----:B------:R-:W-:-:S05]  /*2290*/  SHF.L.U32 R48, R48, 0x4, RZ ;  /* 0x0000000430307819 */ /* 0x000fca00000006ff */
[----:B------:R1:W-:Y:S02]  /*22a0*/  LDGSTS.E.BYPASS.LTC128B.128 [R48+0x18380], [R8.64] ;  /* 0x1838000008307fae */ /* 0x0003e4000b901d48 */
.L_x_968:
[----:B------:R-:W-:Y:S05]  /*22b0*/  BSYNC B0 ;  /* 0x0000000000007941 */ /* 0x000fea0003800000 */
.L_x_967:
[----:B------:R-:W-:Y:S01]  /*22c0*/  SHF.R.S32.HI R4, RZ, 0x1f, R31 ;  /* 0x0000001fff047819 */ /* 0x000fe2000001141f */
[----:B------:R-:W0:Y:S01]  /*22d0*/  LDGDEPBAR ;  /* 0x00000000000079af */ /* 0x000e220000000000 */
[----:B-1----:R-:W-:Y:S01]  /*22e0*/  LOP3.LUT R8, R15, 0x7ffffffc, RZ, 0xc0, !PT ;  /* 0x7ffffffc0f087812 */ /* 0x002fe200078ec0ff */
[----:B------:R-:W-:Y:S01]  /*22f0*/  ULDC UR4, c[0x0][0x2a0] ;  /* 0x0000a80000047ab9 */ /* 0x000fe20000000800 */
[----:B------:R-:W-:Y:S01]  /*2300*/  LEA.HI R4, R4, R31, RZ, 0x2 ;  /* 0x0000001f04047211 */ /* 0x000fe200078f10ff */
[----:B------:R-:W-:Y:S01]  /*2310*/  ULOP3.LUT UR4, URZ, UR4, URZ, 0x33, !UPT ;  /* 0x000000043f047292 */ /* 0x000fe2000f8e333f */
[----:B------:R-:W-:Y:S01]  /*2320*/  LOP3.LUT P0, RZ, R17, 0x4, RZ, 0xc0, !PT ;  /* 0x0000000411ff7812 */ /* 0x000fe2000780c0ff */
[----:B------:R-:W-:Y:S01]  /*2330*/  IMAD.IADD R8, R12, 0x1, -R8 ;  /* 0x000000010c087824 */ /* 0x000fe200078e0a08 */
[----:B------:R-:W-:Y:S01]  /*2340*/  LOP3.LUT R4, R4, 0x1ffffffc, RZ, 0xc0, !PT ;  /* 0x1ffffffc04047812 */ /* 0x000fe200078ec0ff */
[----:B------:R-:W-:Y:S01]  /*2350*/  IMAD.MOV.U32 R9, RZ, RZ, 0x1 ;  /* 0x00000001ff097424 */ /* 0x000fe200078e00ff */
[----:B------:R-:W-:Y:S01]  /*2360*/  LEA R190, R7, 0x1c480, 0x1 ;  /* 0x0001c48007be7811 */ /* 0x000fe200078e08ff */
[----:B------:R-:W-:Y:S01]  /*2370*/  IMAD.SHL.U32 R186, R6, 0x2, RZ ;  /* 0x0000000206ba7824 */ /* 0x000fe200078e00ff */
[----:B------:R-:W-:Y:S01]  /*2380*/  IADD3 R224, R230, 0x1, -R231 ;  /* 0x00000001e6e07810 */ /* 0x000fe20007ffe8e7 */
[----:B------:R-:W-:Y:S01]  /*2390*/  IMAD.IADD R4, R31, 0x1, -R4 ;  /* 0x000000011f047824 */ /* 0x000fe200078e0a04 */
[----:B------:R-:W-:Y:S01]  /*23a0*/  IADD3 R212, R213, 0x184c0, RZ ;  /* 0x000184c0d5d47810 */ /* 0x000fe20007ffe0ff */
[----:B------:R-:W-:Y:S01]  /*23b0*/  IMAD R191, R2, 0x2, R190 ;  /* 0x0000000202bf7824 */ /* 0x000fe200078e02be */
[----:B------:R-:W-:Y:S01]  /*23c0*/  ISETP.LE.AND P5, PT, R9, c[0x0][0x2a8], PT ;  /* 0x0000aa0009007a0c */ /* 0x000fe20003fa3270 */
[----:B------:R-:W-:Y:S01]  /*23d0*/  IMAD R4, R4, 0x4, R8 ;  /* 0x0000000404047824 */ /* 0x000fe200078e0208 */
[----:B------:R-:W-:Y:S01]  /*23e0*/  LEA R184, R0, 0x80, 0x1 ;  /* 0x0000008000b87811 */ /* 0x000fe200078e08ff */
[----:B------:R-:W-:Y:S01]  /*23f0*/  IMAD R192, R3, 0x2, R190 ;  /* 0x0000000203c07824 */ /* 0x000fe200078e02be */
[----:B------:R-:W-:Y:S01]  /*2400*/  @P0 IADD3 R212, R16, -0x40, RZ ;  /* 0xffffffc010d40810 */ /* 0x000fe20007ffe0ff */
[----:B------:R-:W-:Y:S01]  /*2410*/  IMAD.SHL.U32 R228, R4, 0x2, RZ ;  /* 0x0000000204e47824 */ /* 0x000fe200078e00ff */
[----:B------:R-:W-:Y:S01]  /*2420*/  IADD3 R230, R230, -R233, RZ ;  /* 0x800000e9e6e67210 */ /* 0x000fe20007ffe0ff */
[----:B------:R-:W-:Y:S01]  /*2430*/  IMAD.SHL.U32 R185, R5, 0x2, RZ ;  /* 0x0000000205b97824 */ /* 0x000fe200078e00ff */
[----:B------:R-:W-:Y:S01]  /*2440*/  CS2R R162, SRZ ;  /* 0x0000000000a27805 */ /* 0x000fe2000001ff00 */
[----:B------:R-:W-:Y:S01]  /*2450*/  IMAD.MOV.U32 R189, RZ, RZ, RZ ;  /* 0x000000ffffbd7224 */ /* 0x000fe200078e00ff */
[----:B------:R-:W-:Y:S01]  /*2460*/  IADD3 R224, -R228, R224, -R233 ;  /* 0x000000e0e4e07210 */ /* 0x000fe20007ffe9e9 */
[----:B------:R-:W-:Y:S01]  /*2470*/  IMAD.MOV.U32 R226, RZ, RZ, 0x1 ;  /* 0x00000001ffe27424 */ /* 0x000fe200078e00ff */
[----:B------:R-:W-:Y:S01]  /*2480*/  CS2R R160, SRZ ;  /* 0x0000000000a07805 */ /* 0x000fe2000001ff00 */
[----:B------:R-:W-:Y:S01]  /*2490*/  IMAD.MOV.U32 R225, RZ, RZ, RZ ;  /* 0x000000ffffe17224 */ /* 0x000fe200078e00ff */
[----:B------:R-:W-:Y:S01]  /*24a0*/  IADD3 R227, R224, c[0x0][0x2a4], RZ ;  /* 0x0000a900e0e37a10 */ /* 0x000fe20007ffe0ff */
        /* <DEDUP_REMOVED lines=50> */
[----:B------:R-:W-:Y:S01]  /*27d0*/  IMAD.IADD R229, R229, 0x1, -R228 ;  /* 0x00000001e5e57824 */ /* 0x000fe200078e0ae4 */
[----:B------:R-:W-:-:S02]  /*27e0*/  IADD3 R224, R224, UR4, RZ ;  /* 0x00000004e0e07c10 */ /* 0x000fc4000fffe0ff */
.L_x_987:
[----:B------:R-:W-:Y:S04]  /*27f0*/  DEPBAR.LE SB0, 0x1 ;  /* 0x000080400000791a */ /* 0x000fe80000000000 */
[----:B------:R-:W-:Y:S01]  /*2800*/  BAR.SYNC.DEFER_BLOCKING 0x0 ;  /* 0x0000000000007b1d */ /* 0x000fe20000010000 */
[C---:B------:R-:W-:Y:S01]  /*2810*/  IMAD R188, R189.reuse, 0x1800, R193 ;  /* 0x00001800bdbc7824 */ /* 0x040fe200078e02c1 */
[C---:B------:R-:W-:Y:S01]  /*2820*/  LEA R211, R189.reuse, R235, 0x6 ;  /* 0x000000ebbdd37211 */ /* 0x040fe200078e30ff */
[C---:B------:R-:W-:Y:S02]  /*2830*/  IMAD R3, R189.reuse, 0x1800, R196 ;  /* 0x00001800bd037824 */ /* 0x040fe400078e02c4 */
[----:B------:R-:W-:Y:S01]  /*2840*/  IMAD R2, R189, 0x1800, R197 ;  /* 0x00001800bd027824 */ /* 0x000fe200078e02c5 */
[----:B------:R-:W-:Y:S01]  /*2850*/  SHF.L.U32 R0, R188, 0x1, RZ ;  /* 0x00000001bc007819 */ /* 0x000fe200000006ff */
[----:B------:R-:W-:Y:S02]  /*2860*/  IMAD.IADD R3, R193, 0x1, R3 ;  /* 0x00000001c1037824 */ /* 0x000fe400078e0203 */
[----:B------:R-:W-:Y:S03]  /*2870*/  IMAD.SHL.U32 R2, R2, 0x2, RZ ;  /* 0x0000000202027824 */ /* 0x000fe600078e00ff */
        /* <DEDUP_REMOVED lines=14> */
[-C--:B------:R-:W-:Y:S05]  /*2960*/  HMMA.16816.F32.BF16 R12, R28, R18.reuse, RZ ;  /* 0x000000121c0c723c */ /* 0x080fea00000418ff */
[----:B------:R-:W-:Y:S03]  /*2970*/  LDS R207, [R211.X4+0x18080] ;  /* 0x01808000d3cf7984 */ /* 0x000fe60000004800 */
[C---:B------:R-:W-:Y:S03]  /*2980*/  HMMA.16816.F32.BF16 R16, R32.reuse, R18, RZ ;  /* 0x000000122010723c */ /* 0x040fe600000418ff */
[----:B------:R-:W-:Y:S05]  /*2990*/  LDS R208, [R211.X4+0x180a0] ;  /* 0x0180a000d3d07984 */ /* 0x000fea0000004800 */
[-C--:B---3--:R-:W-:Y:S01]  /*29a0*/  HMMA.16816.F32.BF16 R20, R32, R36.reuse, RZ ;  /* 0x000000242014723c */ /* 0x088fe200000418ff */
[----:B------:R-:W-:Y:S06]  /*29b0*/  LDS R209, [R211.X4+0x18100] ;  /* 0x01810000d3d17984 */ /* 0x000fec0000004800 */
[----:B------:R-:W-:Y:S01]  /*29c0*/  LDS R210, [R211.X4+0x18120] ;  /* 0x01812000d3d27984 */ /* 0x000fe20000004800 */
        /* <DEDUP_REMOVED lines=14> */
[----:B------:R-:W2:Y:S06]  /*2ab0*/  LDSM.16.M88.4 R40, [R2+0xd080] ;  /* 0x00d080000228783b */ /* 0x000eac0000000200 */
[----:B------:R-:W3:Y:S01]  /*2ac0*/  LDSM.16.M88.4 R52, [R187+0x3080] ;  /* 0x00308000bb34783b */ /* 0x000ee20000000200 */
[-C--:B-1----:R-:W-:Y:S08]  /*2ad0*/  HMMA.16816.F32.BF16 R4, R36, R56.reuse, R4 ;  /* 0x000000382404723c */ /* 0x082ff00000041804 */
[C---:B------:R-:W-:Y:S08]  /*2ae0*/  HMMA.16816.F32.BF16 R8, R60.reuse, R56, R8 ;  /* 0x000000383c08723c */ /* 0x040ff00000041808 */
        /* <DEDUP_REMOVED lines=8> */
[----:B------:R-:W1:Y:S06]  /*2b70*/  LDSM.16.M88.4 R36, [R0+0xe080] ;  /* 0x00e080000024783b */ /* 0x000e6c0000000200 */
[----:B------:R-:W4:Y:S01]  /*2b80*/  LDSM.16.M88.4 R64, [R186+0x5080] ;  /* 0x00508000ba40783b */ /* 0x000f220000000200 */
[-C--:B--2---:R-:W-:Y:S08]  /*2b90*/  HMMA.16816.F32.BF16 R4, R40, R44.reuse, R4 ;  /* 0x0000002c2804723c */ /* 0x084ff00000041804 */
[C---:B------:R-:W-:Y:S08]  /*2ba0*/  HMMA.16816.F32.BF16 R8, R48.reuse, R44, R8 ;  /* 0x0000002c3008723c */ /* 0x040ff00000041808 */
        /* <DEDUP_REMOVED lines=8> */
[----:B------:R2:W3:Y:S06]  /*2c30*/  LDSM.16.M88.4 R40, [R2+0xe080] ;  /* 0x00e080000228783b */ /* 0x0004ec0000000200 */
[----:B------:R-:W5:Y:S01]  /*2c40*/  LDSM.16.M88.4 R52, [R187+0x5080] ;  /* 0x00508000bb34783b */ /* 0x000f620000000200 */
[-C--:B-1----:R-:W-:Y:S08]  /*2c50*/  HMMA.16816.F32.BF16 R4, R36, R56.reuse, R4 ;  /* 0x000000382404723c */ /* 0x082ff00000041804 */
[C---:B------:R-:W-:Y:S08]  /*2c60*/  HMMA.16816.F32.BF16 R8, R60.reuse, R56, R8 ;  /* 0x000000383c08723c */ /* 0x040ff00000041808 */
[-C--:B------:R-:W-:Y:S04]  /*2c70*/  HMMA.16816.F32.BF16 R12, R60, R58.reuse, R12 ;  /* 0x0000003a3c0c723c */ /* 0x080fe8000004180c */
[----:B--2---:R-:W-:Y:S04]  /*2c80*/  IMAD R2, R216, 0x40, R235 ;  /* 0x00000040d8027824 */ /* 0x004fe800078e02eb */
[C---:B------:R-:W-:Y:S04]  /*2c90*/  HMMA.16816.F32.BF16 R16, R36.reuse, R58, R16 ;  /* 0x0000003a2410723c */ /* 0x040fe80000041810 */
[-C--:B------:R-:W-:Y:S02]  /*2ca0*/  IADD3 R199, R227, R2.reuse, RZ ;  /* 0x00000002e3c77210 */ /* 0x080fe40007ffe0ff */
[----:B------:R-:W-:Y:S02]  /*2cb0*/  IADD3 R201, R224, R2, RZ ;  /* 0x00000002e0c97210 */ /* 0x000fe40007ffe0ff */
[-C--:B----4-:R-:W-:Y:S04]  /*2cc0*/  HMMA.16816.F32.BF16 R20, R36, R64.reuse, R20 ;  /* 0x000000402414723c */ /* 0x090fe80000041814 */
[----:B------:R-:W-:Y:S04]  /*2cd0*/  IMNMX R199, R229, R199, PT ;  /* 0x000000c7e5c77217 */ /* 0x000fe80003800200 */
[C---:B------:R-:W-:Y:S08]  /*2ce0*/  HMMA.16816.F32.BF16 R24, R60.reuse, R64, R24 ;  /* 0x000000403c18723c */ /* 0x040ff00000041818 */
[-C--:B------:R-:W-:Y:S08]  /*2cf0*/  HMMA.16816.F32.BF16 R28, R60, R66.reuse, R28 ;  /* 0x000000423c1c723c */ /* 0x080ff0000004181c */
[----:B------:R-:W-:Y:S08]  /*2d00*/  HMMA.16816.F32.BF16 R32, R36, R66, R32 ;  /* 0x000000422420723c */ /* 0x000ff00000041820 */
[-C--:B---3--:R-:W-:Y:S08]  /*2d10*/  HMMA.16816.F32.BF16 R4, R40, R44.reuse, R4 ;  /* 0x0000002c2804723c */ /* 0x088ff00000041804 */
[C---:B------:R-:W-:Y:S08]  /*2d20*/  HMMA.16816.F32.BF16 R8, R48.reuse, R44, R8 ;  /* 0x0000002c3008723c */ /* 0x040ff00000041808 */
[-C--:B------:R-:W-:Y:S08]  /*2d30*/  HMMA.16816.F32.BF16 R12, R48, R46.reuse, R12 ;  /* 0x0000002e300c723c */ /* 0x080ff0000004180c */
[C---:B------:R-:W-:Y:S08]  /*2d40*/  HMMA.16816.F32.BF16 R16, R40.reuse, R46, R16 ;  /* 0x0000002e2810723c */ /* 0x040ff00000041810 */
[-C--:B-----5:R-:W-:Y:S08]  /*2d50*/  HMMA.16816.F32.BF16 R20, R40, R52.reuse, R20 ;  /* 0x000000342814723c */ /* 0x0a0ff00000041814 */
[C---:B------:R-:W-:Y:S08]  /*2d60*/  HMMA.16816.F32.BF16 R24, R48.reuse, R52, R24 ;  /* 0x000000343018723c */ /* 0x040ff00000041818 */
[-C--:B------:R-:W-:Y:S08]  /*2d70*/  HMMA.16816.F32.BF16 R28, R48, R54.reuse, R28 ;  /* 0x00000036301c723c */ /* 0x080ff0000004181c */
[----:B------:R-:W-:Y:S01]  /*2d80*/  HMMA.16816.F32.BF16 R32, R40, R54, R32 ;  /* 0x000000362820723c */ /* 0x000fe20000041820 */
[----:B------:R-:W-:-:S07]  /*2d90*/  @!P5 BRA `(.L_x_969) ;  /* 0x000001900000d947 */ /* 0x000fce0003800000 */
[----:B------:R-:W-:Y:S01]  /*2da0*/  IADD3 R36, R230, R2, RZ ;  /* 0x00000002e6247210 */ /* 0x000fe20007ffe0ff */
        /* <DEDUP_REMOVED lines=12> */
.L_x_971:
[----:B------:R-:W-:Y:S04]  /*2e70*/  MOV R37, 0x1 ;  /* 0x0000000100257802 */ /* 0x000fe80000000f00 */
[----:B------:R-:W-:Y:S11]  /*2e80*/  ISETP.NE.AND P0, PT, R37, c[0x0][0x2a8], PT ;  /* 0x0000aa0025007a0c */ /* 0x000ff60003f05270 */
[----:B------:R-:W-:Y:S02]  /*2e90*/  @!UPT UIADD3 URZ, URZ, URZ, URZ ;  /* 0x0000003f3f3ff290 */ /* 0x000fe4000fffe03f */
[----:B------:R-:W-:Y:S05]  /*2ea0*/  @P0 IMAD.HI.U32 R37, R36, c[0x0][0x2ac], RZ ;  /* 0x0000ab0024250a27 */ /* 0x000fea00078e00ff */
[----:B------:R-:W-:Y:S02]  /*2eb0*/  @P0 SHF.R.U32.HI R36, RZ, c[0x0][0x2b0], R37 ;  /* 0x0000ac00ff240a19 */ /* 0x000fe40000011625 */
.L_x_972:
[----:B------:R-:W-:Y:S05]  /*2ec0*/  BSYNC B0 ;  /* 0x0000000000007941 */ /* 0x000fea0003800000 */
.L_x_970:
[----:B------:R-:W-:Y:S02]  /*2ed0*/  IMAD R201, R36, c[0x0][0x2a8], -R231 ;  /* 0x0000aa0024c97a24 */ /* 0x000fe400078e0ae7 */
[----:B------:R-:W-:Y:S02]  /*2ee0*/  IMAD.IADD R36, R224, 0x1, R2 ;  /* 0x00000001e0247824 */ /* 0x000fe400078e0202 */
[----:B------:R-:W-:Y:S05]  /*2ef0*/  IMAD.IADD R201, R201, 0x1, -R228 ;  /* 0x00000001c9c97824 */ /* 0x000fea00078e0ae4 */
[----:B------:R-:W-:Y:S02]  /*2f00*/  IADD3 R37, R201, c[0x0][0x2a8], RZ ;  /* 0x0000aa00c9257a10 */ /* 0x000fe40007ffe0ff */
[----:B------:R-:W-:Y:S02]  /*2f10*/  IMNMX R201, R36, R201, !PT ;  /* 0x000000c924c97217 */ /* 0x000fe40007800200 */
[----:B------:R-:W-:Y:S02]  /*2f20*/  IMNMX R199, R199, R37, PT ;  /* 0x00000025c7c77217 */ /* 0x000fe40003800200 */
.L_x_969:
[----:B------:R-:W-:Y:S05]  /*2f30*/  IADD3 R36, R2, 0x8, RZ ;  /* 0x0000000802247810 */ /* 0x000fea0007ffe0ff */
[--C-:B------:R-:W-:Y:S02]  /*2f40*/  IMAD.IADD R202, R227, 0x1, R36.reuse ;  /* 0x00000001e3ca7824 */ /* 0x100fe400078e0224 */
[----:B------:R-:W-:Y:S03]  /*2f50*/  IMAD.IADD R200, R224, 0x1, R36 ;  /* 0x00000001e0c87824 */ /* 0x000fe600078e0224 */
[----:B------:R-:W-:Y:S01]  /*2f60*/  IMNMX R202, R229, R202, PT ;  /* 0x000000cae5ca7217 */ /* 0x000fe20003800200 */
[----:B------:R-:W-:-:S05]  /*2f70*/  @!P5 BRA `(.L_x_973) ;  /* 0x000001800000d947 */ /* 0x000fca0003800000 */
        /* <DEDUP_REMOVED lines=13> */
.L_x_975:
[----:B------:R-:W-:Y:S04]  /*3050*/  MOV R37, 0x1 ;  /* 0x0000000100257802 */ /* 0x000fe80000000f00 */
[----:B------:R-:W-:Y:S11]  /*3060*/  ISETP.NE.AND P0, PT, R37, c[0x0][0x2a8], PT ;  /* 0x0000aa0025007a0c */ /* 0x000ff60003f05270 */
[----:B------:R-:W-:Y:S02]  /*3070*/  @!UPT UIADD3 URZ, URZ, URZ, URZ ;  /* 0x0000003f3f3ff290 */ /* 0x000fe4000fffe03f */
[----:B------:R-:W-:Y:S05]  /*3080*/  @P0 IMAD.HI.U32 R37, R36, c[0x0][0x2ac], RZ ;  /* 0x0000ab0024250a27 */ /* 0x000fea00078e00ff */
[----:B------:R-:W-:Y:S02]  /*3090*/  @P0 SHF.R.U32.HI R36, RZ, c[0x0][0x2b0], R37 ;  /* 0x0000ac00ff240a19 */ /* 0x000fe40000011625 */
.L_x_976:
[----:B------:R-:W-:Y:S05]  /*30a0*/  BSYNC B0 ;  /* 0x0000000000007941 */ /* 0x000fea0003800000 */
.L_x_974:
[----:B------:R-:W-:Y:S04]  /*30b0*/  IMAD R36, R36, c[0x0][0x2a8], -R231 ;  /* 0x0000aa0024247a24 */ /* 0x000fe800078e0ae7 */
[----:B------:R-:W-:Y:S05]  /*30c0*/  IMAD.IADD R36, R36, 0x1, -R228 ;  /* 0x0000000124247824 */ /* 0x000fea00078e0ae4 */
[----:B------:R-:W-:Y:S02]  /*30d0*/  IADD3 R37, R36, c[0x0][0x2a8], RZ ;  /* 0x0000aa0024257a10 */ /* 0x000fe40007ffe0ff */
[----:B------:R-:W-:Y:S02]  /*30e0*/  IMNMX R200, R200, R36, !PT ;  /* 0x00000024c8c87217 */ /* 0x000fe40007800200 */
[----:B------:R-:W-:Y:S02]  /*30f0*/  IMNMX R202, R202, R37, PT ;  /* 0x00000025caca7217 */ /* 0x000fe40003800200 */
.L_x_973:
        /* <DEDUP_REMOVED lines=18> */
.L_x_979:
[----:B------:R-:W-:Y:S04]  /*3220*/  MOV R37, 0x1 ;  /* 0x0000000100257802 */ /* 0x000fe80000000f00 */
[----:B------:R-:W-:Y:S11]  /*3230*/  ISETP.NE.AND P0, PT, R37, c[0x0][0x2a8], PT ;  /* 0x0000aa0025007a0c */ /* 0x000ff60003f05270 */
[----:B------:R-:W-:Y:S02]  /*3240*/  @!UPT UIADD3 URZ, URZ, URZ, URZ ;  /* 0x0000003f3f3ff290 */ /* 0x000fe4000fffe03f */
[----:B------:R-:W-:Y:S05]  /*3250*/  @P0 IMAD.HI.U32 R37, R36, c[0x0][0x2ac], RZ ;  /* 0x0000ab0024250a27 */ /* 0x000fea00078e00ff */
[----:B------:R-:W-:Y:S02]  /*3260*/  @P0 SHF.R.U32.HI R36, RZ, c[0x0][0x2b0], R37 ;  /* 0x0000ac00ff240a19 */ /* 0x000fe40000011625 */
.L_x_980:
[----:B------:R-:W-:Y:S05]  /*3270*/  BSYNC B0 ;  /* 0x0000000000007941 */ /* 0x000fea0003800000 */
.L_x_978:
[----:B------:R-:W-:Y:S04]  /*3280*/  IMAD R36, R36, c[0x0][0x2a8], -R231 ;  /* 0x0000aa0024247a24 */ /* 0x000fe800078e0ae7 */
[----:B------:R-:W-:Y:S05]  /*3290*/  IMAD.IADD R36, R36, 0x1, -R228 ;  /* 0x0000000124247824 */ /* 0x000fea00078e0ae4 */
[----:B------:R-:W-:Y:S02]  /*32a0*/  IADD3 R37, R36, c[0x0][0x2a8], RZ ;  /* 0x0000aa0024257a10 */ /* 0x000fe40007ffe0ff */
[----:B------:R-:W-:Y:S02]  /*32b0*/  IMNMX R203, R203, R36, !PT ;  /* 0x00000024cbcb7217 */ /* 0x000fe40007800200 */
[----:B------:R-:W-:Y:S02]  /*32c0*/  IMNMX R205, R205, R37, PT ;  /* 0x00000025cdcd7217 */ /* 0x000fe40003800200 */
.L_x_977:
        /* <DEDUP_REMOVED lines=18> */
.L_x_983:
[----:B------:R-:W-:Y:S04]  /*33f0*/  MOV R36, 0x1 ;  /* 0x0000000100247802 */ /* 0x000fe80000000f00 */
[----:B------:R-:W-:Y:S11]  /*3400*/  ISETP.NE.AND P0, PT, R36, c[0x0][0x2a8], PT ;  /* 0x0000aa0024007a0c */ /* 0x000ff60003f05270 */
[----:B------:R-:W-:Y:S02]  /*3410*/  @!UPT UIADD3 URZ, URZ, URZ, URZ ;  /* 0x0000003f3f3ff290 */ /* 0x000fe4000fffe03f */
[----:B------:R-:W-:Y:S05]  /*3420*/  @P0 IMAD.HI.U32 R36, R2, c[0x0][0x2ac], RZ ;  /* 0x0000ab0002240a27 */ /* 0x000fea00078e00ff */
[----:B------:R-:W-:Y:S02]  /*3430*/  @P0 SHF.R.U32.HI R2, RZ, c[0x0][0x2b0], R36 ;  /* 0x0000ac00ff020a19 */ /* 0x000fe40000011624 */
.L_x_984:
[----:B------:R-:W-:Y:S05]  /*3440*/  BSYNC B0 ;  /* 0x0000000000007941 */ /* 0x000fea0003800000 */
.L_x_982:
[----:B------:R-:W-:Y:S04]  /*3450*/  IMAD R2, R2, c[0x0][0x2a8], -R231 ;  /* 0x0000aa0002027a24 */ /* 0x000fe800078e0ae7 */
[----:B------:R-:W-:Y:S05]  /*3460*/  IMAD.IADD R2, R2, 0x1, -R228 ;  /* 0x0000000102027824 */ /* 0x000fea00078e0ae4 */
[----:B------:R-:W-:Y:S02]  /*3470*/  IADD3 R36, R2, c[0x0][0x2a8], RZ ;  /* 0x0000aa0002247a10 */ /* 0x000fe40007ffe0ff */
[----:B------:R-:W-:Y:S02]  /*3480*/  IMNMX R204, R204, R2, !PT ;  /* 0x00000002cccc7217 */ /* 0x000fe40007800200 */
[----:B------:R-:W-:Y:S02]  /*3490*/  IMNMX R206, R206, R36, PT ;  /* 0x00000024cece7217 */ /* 0x000fe40003800200 */
.L_x_981:
[----:B------:R-:W-:Y:S04]  /*34a0*/  DEPBAR.LE SB0, 0x1 ;  /* 0x000080400000791a */ /* 0x000fe80000000000 */
[----:B------:R-:W-:Y:S01]  /*34b0*/  BAR.SYNC.DEFER_BLOCKING 0x0 ;  /* 0x0000000000007b1d */ /* 0x000fe20000010000 */
[----:B------:R-:W-:Y:S02]  /*34c0*/  IADD3 R215, R216, 0x1, RZ ;  /* 0x00000001d8d77810 */ /* 0x000fe40007ffe0ff */
[----:B------:R-:W-:Y:S02]  /*34d0*/  LEA R2, R3, 0x12080, 0x1 ;  /* 0x0001208003027811 */ /* 0x000fe400078e08ff */
[----:B------:R-:W-:Y:S01]  /*34e0*/  ISETP.GE.AND P0, PT, R215, R232, PT ;  /* 0x000000e8d700720c */ /* 0x000fe20003f06270 */
[----:B------:R-:W1:Y:S04]  /*34f0*/  LDSM.16.M88.4 R64, [R0+0x12080] ;  /* 0x012080000040783b */ /* 0x000e680000000200 */
[----:B------:R2:W3:Y:S04]  /*3500*/  LDSM.16.M88.4 R60, [R0+0x12880] ;  /* 0x01288000003c783b */ /* 0x0004e80000000200 */
[----:B------:R4:W1:Y:S04]  /*3510*/  LDSM.16.M88.4 R168, [R176+0x12080] ;  /* 0x01208000b0a8783b */ /* 0x0008680000000200 */
[----:B------:R-:W1:Y:S04]  /*3520*/  LDSM.16.M88.4 R176, [R176+0x12880] ;  /* 0x01288000b0b0783b */ /* 0x000e680000000200 */
[----:B------:R4:W1:Y:S04]  /*3530*/  LDSM.16.M88.4 R48, [R186+0x6080] ;  /* 0x00608000ba30783b */ /* 0x0008680000000200 */
[----:B------:R4:W1:Y:S04]  /*3540*/  LDSM.16.M88.4 R164, [R186+0x7080] ;  /* 0x00708000baa4783b */ /* 0x0008680000000200 */
[----:B------:R4:W1:Y:S01]  /*3550*/  LDSM.16.M88.4 R172, [R187+0x6080] ;  /* 0x00608000bbac783b */ /* 0x0008620000000200 */
[----:B--2---:R-:W-:Y:S03]  /*3560*/  LEA R0, R188, 0x12080, 0x1 ;  /* 0x00012080bc007811 */ /* 0x004fe600078e08ff */
[----:B------:R4:W2:Y:S01]  /*3570*/  LDSM.16.M88.4 R180, [R187+0x7080] ;  /* 0x00708000bbb4783b */ /* 0x0008a20000000200 */
[----:B------:R-:W-:-:S05]  /*3580*/  @P0 BRA `(.L_x_985) ;  /* 0x0000023000000947 */ /* 0x000fca0003800000 */
[----:B------:R-:W-:Y:S01]  /*3590*/  SHF.R.S32.HI R36, RZ, 0x1f, R215 ;  /* 0x0000001fff247819 */ /* 0x000fe200000114d7 */
[----:B------:R-:W5:Y:S01]  /*35a0*/  LDL R41, [R1] ;  /* 0x0000000001297983 */ /* 0x000f620000100800 */
[----:B------:R-:W-:Y:S02]  /*35b0*/  @!P1 LEA R3, R216, 0x40, 0x6 ;  /* 0x00000040d8039811 */ /* 0x000fe400078e30ff */
[----:B------:R-:W-:Y:S01]  /*35c0*/  LOP3.LUT P6, RZ, R234, 0x1, RZ, 0xc0, !PT ;  /* 0x00000001eaff7812 */ /* 0x000fe200078cc0ff */
[----:B----4-:R-:W4:Y:S01]  /*35d0*/  LDL R42, [R1+0x4] ;  /* 0x00000400012a7983 */ /* 0x010f220000100800 */
[----:B------:R-:W-:Y:S01]  /*35e0*/  @!P1 IADD3 R39, P0, R3, R244, RZ ;  /* 0x000000f403279210 */ /* 0x000fe20007f1e0ff */
[----:B------:R-:W-:Y:S02]  /*35f0*/  IMAD R38, R36, c[0x0][0x178], RZ ;  /* 0x00005e0024267a24 */ /* 0x000fe400078e02ff */
[C---:B------:R-:W-:Y:S04]  /*3600*/  IMAD.WIDE.U32 R36, R215.reuse, c[0x0][0x178], RZ ;  /* 0x00005e00d7247a25 */ /* 0x040fe800078e00ff */
[C---:B------:R-:W-:Y:S02]  /*3610*/  IMAD R40, R215.reuse, c[0x0][0x17c], R38 ;  /* 0x00005f00d7287a24 */ /* 0x040fe400078e0226 */
[----:B------:R-:W-:Y:S02]  /*3620*/  IMAD R38, R215, -0x40, R233 ;  /* 0xffffffc0d7267824 */ /* 0x000fe400078e02e9 */
[----:B------:R-:W-:Y:S03]  /*3630*/  IMAD.IADD R37, R37, 0x1, R40 ;  /* 0x0000000125257824 */ /* 0x000fe600078e0228 */
[----:B------:R-:W-:Y:S02]  /*3640*/  ISETP.LE.OR P6, PT, R38, R223, !P6 ;  /* 0x000000df2600720c */ /* 0x000fe400077c3670 */
[----:B-----5:R-:W-:Y:S02]  /*3650*/  @!P1 LEA.HI.X.SX32 R41, R3, R41, 0x1, P0 ;  /* 0x0000002903299211 */ /* 0x020fe400000f0eff */
[C---:B------:R-:W-:Y:S04]  /*3660*/  LEA R3, P0, R36.reuse, R246, 0x6 ;  /* 0x000000f624037211 */ /* 0x040fe800078030ff */
[----:B----4-:R-:W-:Y:S02]  /*3670*/  LEA.HI.X R37, R36, R42, R37, 0x6, P0 ;  /* 0x0000002a24257211 */ /* 0x010fe400000f3425 */
[----:B------:R-:W4:Y:S01]  /*3680*/  S2R R42, SR_TID.X ;  /* 0x00000000002a7919 */ /* 0x000f220000002100 */
[C---:B------:R-:W-:Y:S04]  /*3690*/  LEA R36, P0, R3.reuse, c[0x0][0x160], 0x1 ;  /* 0x0000580003247a11 */ /* 0x040fe800078008ff */
[----:B------:R-:W-:Y:S01]  /*36a0*/  LEA.HI.X R37, R3, c[0x0][0x164], R37, 0x1, P0 ;  /* 0x0000590003257a11 */ /* 0x000fe200000f0c25 */
[----:B------:R-:W-:Y:S01]  /*36b0*/  IMAD R3, R226, 0x3000, R251 ;  /* 0x00003000e2037824 */ /* 0x000fe200078e02fb */
[C---:B------:R-:W-:Y:S04]  /*36c0*/  @!P1 LEA R40, P0, R39.reuse, c[0x0][0x258], 0x2 ;  /* 0x0000960027289a11 */ /* 0x040fe800078010ff */
[----:B------:R-:W-:Y:S01]  /*36d0*/  @!PT LDS RZ, [RZ] ;  /* 0x00000000fffff984 */ /* 0x000fe20000000800 */
[----:B------:R-:W-:Y:S01]  /*36e0*/  @!PT LDS RZ, [RZ] ;  /* 0x00000000fffff984 */ /* 0x000fe20000000800 */
[----:B------:R-:W-:Y:S01]  /*36f0*/  @!PT LDS RZ, [RZ] ;  /* 0x00000000fffff984 */ /* 0x000fe20000000800 */
[----:B------:R3:W-:Y:S01]  /*3700*/  LDGSTS.E.BYPASS.LTC128B.128 [R3], [R36.64], !P6 ;  /* 0x0000000024037fae */ /* 0x0007e2000f101d48 */
[----:B------:R-:W-:Y:S02]  /*3710*/  @!P1 LEA.HI.X R41, R39, c[0x0][0x25c], R41, 0x2, P0 ;  /* 0x0000970027299a11 */ /* 0x000fe400000f1429 */
[----:B------:R-:W-:Y:S02]  /*3720*/  LOP3.LUT P0, RZ, R234, 0x2, RZ, 0xc0, !PT ;  /* 0x00000002eaff7812 */ /* 0x000fe4000780c0ff */
[CC--:B------:R-:W-:Y:S02]  /*3730*/  ISETP.GT.AND P6, PT, R38.reuse, R223.reuse, PT ;  /* 0x000000df2600720c */ /* 0x0c0fe40003fc4270 */
[----:B------:R-:W-:Y:S02]  /*3740*/  ISETP.LE.OR P0, PT, R38, R223, !P0 ;  /* 0x000000df2600720c */ /* 0x000fe40004703670 */
[----:B------:R-:W-:Y:S01]  /*3750*/  ISETP.GE.OR P6, PT, R238, c[0x0][0x16c], !P6 ;  /* 0x00005b00ee007a0c */ /* 0x000fe200077c6670 */
[----:B----4-:R-:W-:Y:S04]  /*3760*/  IMAD.SHL.U32 R42, R42, 0x4, RZ ;  /* 0x000000042a2a7824 */ /* 0x010fe800078e00ff */
[----:B------:R-:W-:Y:S06]  /*3770*/  @!P1 IMAD R38, R226, 0x40, R42 ;  /* 0x00000040e2269824 */ /* 0x000fec00078e022a */
[----:B------:R3:W-:Y:S01]  /*3780*/  LDGSTS.E.BYPASS.LTC128B.128 [R3+0x1000], [R36.64+0x40], !P0 ;  /* 0x0100004024037fae */ /* 0x0007e2000c101d48 */
[----:B------:R-:W-:Y:S03]  /*3790*/  @!P1 IMAD.SHL.U32 R38, R38, 0x4, RZ ;  /* 0x0000000426269824 */ /* 0x000fe600078e00ff */
[----:B------:R3:W-:Y:S04]  /*37a0*/  LDGSTS.E.BYPASS.LTC128B.128 [R3+0x2000], [R36.64+0x80], !P6 ;  /* 0x0200008024037fae */ /* 0x0007e8000f101d48 */
[----:B------:R3:W-:Y:S02]  /*37b0*/  @!P1 LDGSTS.E.BYPASS.LTC128B.128 [R38+0x18080], [R40.64] ;  /* 0x1808000028269fae */ /* 0x0007e4000b901d48 */
.L_x_985:
[-C--:B-1-3--:R-:W-:Y:S01]  /*37c0*/  HMMA.16816.F32.BF16 R36, R64, R48.reuse, RZ ;  /* 0x000000304024723c */ /* 0x08afe200000418ff */
[----:B------:R-:W0:Y:S07]  /*37d0*/  LDGDEPBAR ;  /* 0x00000000000079af */ /* 0x000e2e0000000000 */
[C---:B------:R-:W-:Y:S01]  /*37e0*/  HMMA.16816.F32.BF16 R40, R60.reuse, R48, RZ ;  /* 0x000000303c28723c */ /* 0x040fe200000418ff */
[----:B------:R-:W1:Y:S07]  /*37f0*/  S2R R3, SR_CTAID.X ;  /* 0x0000000000037919 */ /* 0x000e6e0000002500 */
[-C--:B------:R-:W-:Y:S08]  /*3800*/  HMMA.16816.F32.BF16 R44, R60, R50.reuse, RZ ;  /* 0x000000323c2c723c */ /* 0x080ff000000418ff */
[C---:B------:R-:W-:Y:S08]  /*3810*/  HMMA.16816.F32.BF16 R48, R64.reuse, R50, RZ ;  /* 0x000000324030723c */ /* 0x040ff000000418ff */
[-C--:B------:R-:W-:Y:S01]  /*3820*/  HMMA.16816.F32.BF16 R52, R64, R164.reuse, RZ ;  /* 0x000000a44034723c */ /* 0x080fe200000418ff */
[----:B-1----:R-:W-:Y:S04]  /*3830*/  ISETP.GT.AND P0, PT, R3, -0x1, PT ;  /* 0xffffffff0300780c */ /* 0x002fe80003f04270 */
[----:B------:R-:W-:Y:S03]  /*3840*/  ISETP.GT.AND P6, PT, R201, RZ, P0 ;  /* 0x000000ffc900720c */ /* 0x000fe600007c4270 */
[C---:B------:R-:W-:Y:S02]  /*3850*/  HMMA.16816.F32.BF16 R56, R60.reuse, R164, RZ ;  /* 0x000000a43c38723c */ /* 0x040fe400000418ff */
[----:B------:R-:W-:Y:S04]  /*3860*/  ISETP.LT.OR P6, PT, R199, 0x1, P6 ;  /* 0x00000001c700780c */ /* 0x000fe800037c1670 */
[----:B------:R-:W-:Y:S02]  /*3870*/  FSEL R3, R4, -INF , !P6 ;  /* 0xff80000004037808 */ /* 0x000fe40007000000 */
[-C--:B------:R-:W-:Y:S01]  /*3880*/  HMMA.16816.F32.BF16 R60, R60, R166.reuse, RZ ;  /* 0x000000a63c3c723c */ /* 0x080fe200000418ff */
[----:B------:R-:W-:Y:S03]  /*3890*/  ISETP.GT.AND P6, PT, R201, 0x1, P0 ;  /* 0x00000001c900780c */ /* 0x000fe600007c4270 */
[--C-:B------:R-:W-:Y:S01]  /*38a0*/  FFMA.FTZ R3, R3, c[0x0][0x29c], -R207.reuse ;  /* 0x0000a70003037a23 */ /* 0x100fe200000108cf */
[----:B------:R-:W-:Y:S03]  /*38b0*/  ISETP.LT.OR P6, PT, R199, 0x2, P6 ;  /* 0x00000002c700780c */ /* 0x000fe600037c1670 */
[----:B------:R-:W-:Y:S01]  /*38c0*/  HMMA.16816.F32.BF16 R64, R64, R166, RZ ;  /* 0x000000a64040723c */ /* 0x000fe200000418ff */
[----:B------:R-:W-:Y:S01]  /*38d0*/  LDSM.16.M88.4 R164, [R0+0x1000] ;  /* 0x0010000000a4783b */ /* 0x000fe20000000200 */
[----:B------:R1:W-:Y:S06]  /*38e0*/  MUFU.EX2 R222, R3 ;  /* 0x0000000300de7308 */ /* 0x0003ec0000000800 */
[-C--:B------:R-:W-:Y:S08]  /*38f0*/  HMMA.16816.F32.BF16 R36, R168, R172.reuse, R36 ;  /* 0x000000aca824723c */ /* 0x080ff00000041824 */
[C---:B------:R-:W-:Y:S08]  /*3900*/  HMMA.16816.F32.BF16 R40, R176.reuse, R172, R40 ;  /* 0x000000acb028723c */ /* 0x040ff00000041828 */
[-C--:B------:R-:W-:Y:S08]  /*3910*/  HMMA.16816.F32.BF16 R44, R176, R174.reuse, R44 ;  /* 0x000000aeb02c723c */ /* 0x080ff0000004182c */
[C---:B------:R-:W-:Y:S01]  /*3920*/  HMMA.16816.F32.BF16 R48, R168.reuse, R174, R48 ;  /* 0x000000aea830723c */ /* 0x040fe20000041830 */
[----:B------:R-:W3:Y:S07]  /*3930*/  LDSM.16.M88.4 R172, [R186+0x8080] ;  /* 0x00808000baac783b */ /* 0x000eee0000000200 */
[-C--:B--2---:R-:W-:Y:S08]  /*3940*/  HMMA.16816.F32.BF16 R52, R168, R180.reuse, R52 ;  /* 0x000000b4a834723c */ /* 0x084ff00000041834 */
[C---:B------:R-:W-:Y:S07]  /*3950*/  HMMA.16816.F32.BF16 R56, R176.reuse, R180, R56 ;  /* 0x000000b4b038723c */ /* 0x040fee0000041838 */
[----:B------:R-:W-:Y:S01]  /*3960*/  FSEL R181, R5, -INF , !P6 ;  /* 0xff80000005b57808 */ /* 0x000fe20007000000 */
[-C--:B------:R-:W-:Y:S01]  /*3970*/  HMMA.16816.F32.BF16 R60, R176, R182.reuse, R60 ;  /* 0x000000b6b03c723c */ /* 0x080fe2000004183c */
[----:B----4-:R-:W2:Y:S02]  /*3980*/  LDSM.16.M88.4 R176, [R0+0x1800] ;  /* 0x0018000000b0783b */ /* 0x010ea40000000200 */
[----:B------:R-:W-:Y:S01]  /*3990*/  ISETP.GT.AND P6, PT, R200, RZ, P0 ;  /* 0x000000ffc800720c */ /* 0x000fe200007c4270 */
[--C-:B-1----:R-:W-:Y:S03]  /*39a0*/  FFMA.FTZ R3, R181, c[0x0][0x29c], -R207.reuse ;  /* 0x0000a700b5037a23 */ /* 0x102fe600000108cf */
[----:B------:R-:W-:Y:S01]  /*39b0*/  ISETP.LT.OR P6, PT, R202, 0x1, P6 ;  /* 0x00000001ca00780c */ /* 0x000fe200037c1670 */
[----:B------:R-:W-:Y:S01]  /*39c0*/  HMMA.16816.F32.BF16 R64, R168, R182, R64 ;  /* 0x000000b6a840723c */ /* 0x000fe20000041840 */
[----:B------:R1:W4:Y:S01]  /*39d0*/  MUFU.EX2 R221, R3 ;  /* 0x0000000300dd7308 */ /* 0x0003220000000800 */
[----:B------:R-:W5:Y:S02]  /*39e0*/  LDSM.16.M88.4 R168, [R186+0x9080] ;  /* 0x00908000baa8783b */ /* 0x000f640000000200 */
[----:B------:R-:W-:Y:S02]  /*39f0*/  FSEL R214, R6, -INF , !P6 ;  /* 0xff80000006d67808 */ /* 0x000fe40007000000 */
[----:B------:R-:W-:Y:S02]  /*3a00*/  ISETP.GT.AND P6, PT, R200, 0x1, P0 ;  /* 0x00000001c800780c */ /* 0x000fe400007c4270 */
[-C--:B---3--:R-:W-:Y:S05]  /*3a10*/  HMMA.16816.F32.BF16 R36, R164, R172.reuse, R36 ;  /* 0x000000aca424723c */ /* 0x088fea0000041824 */
[----:B------:R-:W-:Y:S04]  /*3a20*/  ISETP.LT.OR P6, PT, R202, 0x2, P6 ;  /* 0x00000002ca00780c */ /* 0x000fe800037c1670 */
[----:B------:R-:W-:Y:S02]  /*3a30*/  FSEL R188, R7, -INF , !P6 ;  /* 0xff80000007bc7808 */ /* 0x000fe40007000000 */
[----:B------:R-:W-:Y:S01]  /*3a40*/  ISETP.GT.AND P6, PT, R201, 0x20, P0 ;  /* 0x00000020c900780c */ /* 0x000fe200007c4270 */
[----:B------:R-:W-:Y:S03]  /*3a50*/  LDSM.16.M88.4 R4, [R2+0x1000] ;  /* 0x001000000204783b */ /* 0x000fe60000000200 */
[----:B------:R-:W-:Y:S04]  /*3a60*/  ISETP.LT.OR P6, PT, R199, 0x21, P6 ;  /* 0x00000021c700780c */ /* 0x000fe800037c1670 */
[----:B------:R-:W-:Y:S02]  /*3a70*/  FSEL R16, R16, -INF , !P6 ;  /* 0xff80000010107808 */ /* 0x000fe40007000000 */
[----:B------:R-:W-:Y:S01]  /*3a80*/  ISETP.GT.AND P6, PT, R201, 0x21, P0 ;  /* 0x00000021c900780c */ /* 0x000fe200007c4270 */
[C---:B--2---:R-:W-:Y:S04]  /*3a90*/  HMMA.16816.F32.BF16 R40, R176.reuse, R172, R40 ;  /* 0x000000acb028723c */ /* 0x044fe80000041828 */
[--C-:B-1----:R-:W-:Y:S01]  /*3aa0*/  FFMA.FTZ R3, R16, c[0x0][0x29c], -R207.reuse ;  /* 0x0000a70010037a23 */ /* 0x102fe200000108cf */
[----:B------:R-:W-:Y:S03]  /*3ab0*/  ISETP.LT.OR P6, PT, R199, 0x22, P6 ;  /* 0x00000022c700780c */ /* 0x000fe600037c1670 */
[-C--:B------:R-:W-:Y:S01]  /*3ac0*/  HMMA.16816.F32.BF16 R44, R176, R174.reuse, R44 ;  /* 0x000000aeb02c723c */ /* 0x080fe2000004182c */
[----:B------:R1:W-:Y:S03]  /*3ad0*/  MUFU.EX2 R220, R3 ;  /* 0x0000000300dc7308 */ /* 0x0003e60000000800 */
[----:B------:R-:W-:Y:S02]  /*3ae0*/  FSEL R180, R17, -INF , !P6 ;  /* 0xff80000011b47808 */ /* 0x000fe40007000000 */
[----:B------:R-:W-:Y:S02]  /*3af0*/  ISETP.GT.AND P6, PT, R200, 0x20, P0 ;  /* 0x00000020c800780c */ /* 0x000fe400007c4270 */
[C---:B------:R-:W-:Y:S01]  /*3b00*/  HMMA.16816.F32.BF16 R48, R164.reuse, R174, R48 ;  /* 0x000000aea430723c */ /* 0x040fe20000041830 */
[----:B------:R-:W2:Y:S03]  /*3b10*/  LDSM.16.M88.4 R172, [R187+0x8080] ;  /* 0x00808000bbac783b */ /* 0x000ea60000000200 */
[----:B------:R-:W-:Y:S04]  /*3b20*/  ISETP.LT.OR P6, PT, R202, 0x21, P6 ;  /* 0x00000021ca00780c */ /* 0x000fe800037c1670 */
[-C--:B-----5:R-:W-:Y:S04]  /*3b30*/  HMMA.16816.F32.BF16 R52, R164, R168.reuse, R52 ;  /* 0x000000a8a434723c */ /* 0x0a0fe80000041834 */
[----:B------:R-:W-:Y:S02]  /*3b40*/  FSEL R182, R18, -INF , !P6 ;  /* 0xff80000012b67808 */ /* 0x000fe40007000000 */
[----:B------:R-:W-:Y:S02]  /*3b50*/  ISETP.GT.AND P6, PT, R200, 0x21, P0 ;  /* 0x00000021c800780c */ /* 0x000fe400007c4270 */
[C---:B------:R-:W-:Y:S04]  /*3b60*/  HMMA.16816.F32.BF16 R56, R176.reuse, R168, R56 ;  /* 0x000000a8b038723c */ /* 0x040fe80000041838 */
[--C-:B-1----:R-:W-:Y:S01]  /*3b70*/  FFMA.FTZ R3, R180, c[0x0][0x29c], -R207.reuse ;  /* 0x0000a700b4037a23 */ /* 0x102fe200000108cf */
[----:B------:R-:W-:Y:S03]  /*3b80*/  ISETP.LT.OR P6, PT, R202, 0x22, P6 ;  /* 0x00000022ca00780c */ /* 0x000fe600037c1670 */
[-C--:B------:R-:W-:Y:S01]  /*3b90*/  HMMA.16816.F32.BF16 R60, R176, R170.reuse, R60 ;  /* 0x000000aab03c723c */ /* 0x080fe2000004183c */
[----:B------:R1:W3:Y:S01]  /*3ba0*/  MUFU.EX2 R219, R3 ;  /* 0x0000000300db7308 */ /* 0x0002e20000000800 */
[----:B------:R-:W5:Y:S02]  /*3bb0*/  LDSM.16.M88.4 R176, [R2+0x1800] ;  /* 0x0018000002b0783b */ /* 0x000f640000000200 */
[----:B------:R-:W-:Y:S02]  /*3bc0*/  FSEL R183, R19, -INF , !P6 ;  /* 0xff80000013b77808 */ /* 0x000fe40007000000 */
[----:B------:R-:W-:Y:S02]  /*3bd0*/  ISETP.GT.AND P6, PT, R201, 0x40, P0 ;  /* 0x00000040c900780c */ /* 0x000fe400007c4270 */
[----:B------:R-:W-:Y:S02]  /*3be0*/  HMMA.16816.F32.BF16 R64, R164, R170, R64 ;  /* 0x000000aaa440723c */ /* 0x000fe40000041840 */
[----:B------:R-:W-:Y:S02]  /*3bf0*/  LDSM.16.M88.4 R168, [R0+0x2800] ;  /* 0x0028000000a8783b */ /* 0x000fe40000000200 */
[----:B------:R-:W-:Y:S04]  /*3c00*/  ISETP.LT.OR P6, PT, R199, 0x41, P6 ;  /* 0x00000041c700780c */ /* 0x000fe800037c1670 */
[----:B------:R-:W-:Y:S01]  /*3c10*/  FSEL R20, R20, -INF , !P6 ;  /* 0xff80000014147808 */ /* 0x000fe20007000000 */
[-C--:B--2---:R-:W-:Y:S01]  /*3c20*/  HMMA.16816.F32.BF16 R36, R4, R172.reuse, R36 ;  /* 0x000000ac0424723c */ /* 0x084fe20000041824 */
[----:B------:R-:W2:Y:S04]  /*3c30*/  LDSM.16.M88.4 R16, [R187+0x9080] ;  /* 0x00908000bb10783b */ /* 0x000ea80000000200 */
[----:B------:R-:W-:Y:S01]  /*3c40*/  ISETP.GT.AND P6, PT, R201, 0x41, P0 ;  /* 0x00000041c900780c */ /* 0x000fe200007c4270 */
[--C-:B-1----:R-:W-:Y:S03]  /*3c50*/  FFMA.FTZ R3, R20, c[0x0][0x29c], -R207.reuse ;  /* 0x0000a70014037a23 */ /* 0x102fe600000108cf */
[----:B------:R-:W-:Y:S01]  /*3c60*/  ISETP.LT.OR P6, PT, R199, 0x42, P6 ;  /* 0x00000042c700780c */ /* 0x000fe200037c1670 */
[----:B------:R-:W-:Y:S01]  /*3c70*/  LDSM.16.M88.4 R164, [R186+0xa080] ;  /* 0x00a08000baa4783b */ /* 0x000fe20000000200 */
[----:B------:R1:W-:Y:S02]  /*3c80*/  MUFU.EX2 R218, R3 ;  /* 0x0000000300da7308 */ /* 0x0003e40000000800 */
[----:B------:R-:W-:Y:S02]  /*3c90*/  FSEL R21, R21, -INF , !P6 ;  /* 0xff80000015157808 */ /* 0x000fe40007000000 */
[----:B------:R-:W-:Y:S04]  /*3ca0*/  ISETP.GT.AND P6, PT, R200, 0x40, P0 ;  /* 0x00000040c800780c */ /* 0x000fe800007c4270 */
[----:B------:R-:W-:Y:S04]  /*3cb0*/  ISETP.LT.OR P6, PT, R202, 0x41, P6 ;  /* 0x00000041ca00780c */ /* 0x000fe800037c1670 */
[----:B------:R-:W-:Y:S01]  /*3cc0*/  FSEL R181, R22, -INF , !P6 ;  /* 0xff80000016b57808 */ /* 0x000fe20007000000 */
[C---:B-----5:R-:W-:Y:S04]  /*3cd0*/  HMMA.16816.F32.BF16 R40, R176.reuse, R172, R40 ;  /* 0x000000acb028723c */ /* 0x060fe80000041828 */
[----:B------:R-:W-:Y:S04]  /*3ce0*/  ISETP.GT.AND P6, PT, R200, 0x41, P0 ;  /* 0x00000041c800780c */ /* 0x000fe800007c4270 */
[-C--:B------:R-:W-:Y:S03]  /*3cf0*/  HMMA.16816.F32.BF16 R44, R176, R174.reuse, R44 ;  /* 0x000000aeb02c723c */ /* 0x080fe6000004182c */
[----:B------:R-:W-:Y:S01]  /*3d00*/  ISETP.LT.OR P6, PT, R202, 0x42, P6 ;  /* 0x00000042ca00780c */ /* 0x000fe200037c1670 */
[--C-:B-1----:R-:W-:Y:S03]  /*3d10*/  FFMA.FTZ R3, R21, c[0x0][0x29c], -R207.reuse ;  /* 0x0000a70015037a23 */ /* 0x102fe600000108cf */
[----:B------:R-:W-:Y:S01]  /*3d20*/  FSEL R180, R23, -INF , !P6 ;  /* 0xff80000017b47808 */ /* 0x000fe20007000000 */
[C---:B------:R-:W-:Y:S01]  /*3d30*/  HMMA.16816.F32.BF16 R48, R4.reuse, R174, R48 ;  /* 0x000000ae0430723c */ /* 0x040fe20000041830 */
[----:B------:R1:W5:Y:S01]  /*3d40*/  LDSM.16.M88.4 R20, [R0+0x2000] ;  /* 0x002000000014783b */ /* 0x0003620000000200 */
[----:B------:R1:W1:Y:S02]  /*3d50*/  MUFU.EX2 R217, R3 ;  /* 0x0000000300d97308 */ /* 0x0002640000000800 */
[----:B------:R-:W-:Y:S04]  /*3d60*/  ISETP.GT.AND P6, PT, R201, 0x60, P0 ;  /* 0x00000060c900780c */ /* 0x000fe800007c4270 */
[-C--:B--2---:R-:W-:Y:S03]  /*3d70*/  HMMA.16816.F32.BF16 R52, R4, R16.reuse, R52 ;  /* 0x000000100434723c */ /* 0x084fe60000041834 */
[----:B------:R-:W-:Y:S04]  /*3d80*/  ISETP.LT.OR P6, PT, R199, 0x61, P6 ;  /* 0x00000061c700780c */ /* 0x000fe800037c1670 */
[----:B------:R-:W-:Y:S01]  /*3d90*/  FSEL R32, R32, -INF , !P6 ;  /* 0xff80000020207808 */ /* 0x000fe20007000000 */
[C---:B------:R-:W-:Y:S04]  /*3da0*/  HMMA.16816.F32.BF16 R56, R176.reuse, R16, R56 ;  /* 0x00000010b038723c */ /* 0x040fe80000041838 */
[----:B------:R-:W-:Y:S04]  /*3db0*/  ISETP.GT.AND P6, PT, R201, 0x61, P0 ;  /* 0x00000061c900780c */ /* 0x000fe800007c4270 */
[-C--:B------:R-:W-:Y:S03]  /*3dc0*/  HMMA.16816.F32.BF16 R60, R176, R18.reuse, R60 ;  /* 0x00000012b03c723c */ /* 0x080fe6000004183c */
[----:B------:R-:W-:Y:S01]  /*3dd0*/  ISETP.LT.OR P6, PT, R199, 0x62, P6 ;  /* 0x00000062c700780c */ /* 0x000fe200037c1670 */
[--C-:B-1----:R-:W-:Y:S02]  /*3de0*/  FFMA.FTZ R0, R214, c[0x0][0x29c], -R208.reuse ;  /* 0x0000a700d6007a23 */ /* 0x102fe400000108d0 */
[--C-:B------:R-:W-:Y:S01]  /*3df0*/  FFMA.FTZ R3, R32, c[0x0][0x29c], -R207.reuse ;  /* 0x0000a70020037a23 */ /* 0x100fe200000108cf */
[----:B------:R-:W-:Y:S01]  /*3e00*/  FSEL R33, R33, -INF , !P6 ;  /* 0xff80000021217808 */ /* 0x000fe20007000000 */
[----:B------:R-:W-:Y:S01]  /*3e10*/  HMMA.16816.F32.BF16 R64, R4, R18, R64 ;  /* 0x000000120440723c */ /* 0x000fe20000041840 */
[----:B------:R1:W-:Y:S01]  /*3e20*/  MUFU.EX2 R199, R0 ;  /* 0x0000000000c77308 */ /* 0x0003e20000000800 */
[----:B------:R-:W2:Y:S02]  /*3e30*/  LDSM.16.M88.4 R4, [R186+0xb080] ;  /* 0x00b08000ba04783b */ /* 0x000ea40000000200 */
[----:B------:R-:W-:Y:S01]  /*3e40*/  ISETP.GT.AND P6, PT, R200, 0x60, P0 ;  /* 0x00000060c800780c */ /* 0x000fe200007c4270 */
[----:B------:R-:W-:Y:S03]  /*3e50*/  FFMA.FTZ R207, R33, c[0x0][0x29c], -R207 ;  /* 0x0000a70021cf7a23 */ /* 0x000fe600000108cf */
[----:B------:R-:W-:Y:S01]  /*3e60*/  ISETP.LT.OR P6, PT, R202, 0x61, P6 ;  /* 0x00000061ca00780c */ /* 0x000fe200037c1670 */
[-C--:B-----5:R-:W-:Y:S01]  /*3e70*/  HMMA.16816.F32.BF16 R36, R20, R164.reuse, R36 ;  /* 0x000000a41424723c */ /* 0x0a0fe20000041824 */
[----:B------:R-:W-:Y:S01]  /*3e80*/  LDSM.16.M88.4 R16, [R187+0xa080] ;  /* 0x00a08000bb10783b */ /* 0x000fe20000000200 */
[----:B------:R-:W-:Y:S03]  /*3e90*/  MUFU.EX2 R201, R3 ;  /* 0x0000000300c97308 */ /* 0x000fe60000000800 */
[----:B------:R-:W-:Y:S02]  /*3ea0*/  FSEL R34, R34, -INF , !P6 ;  /* 0xff80000022227808 */ /* 0x000fe40007000000 */
[----:B------:R-:W-:Y:S01]  /*3eb0*/  ISETP.GT.AND P6, PT, R200, 0x61, P0 ;  /* 0x00000061c800780c */ /* 0x000fe200007c4270 */
[C---:B------:R-:W-:Y:S04]  /*3ec0*/  HMMA.16816.F32.BF16 R40, R168.reuse, R164, R40 ;  /* 0x000000a4a828723c */ /* 0x040fe80000041828 */
[----:B------:R-:W-:Y:S01]  /*3ed0*/  ISETP.LT.OR P6, PT, R202, 0x62, P6 ;  /* 0x00000062ca00780c */ /* 0x000fe200037c1670 */
[----:B------:R-:W5:Y:S03]  /*3ee0*/  MUFU.EX2 R207, R207 ;  /* 0x000000cf00cf7308 */ /* 0x000f660000000800 */
[-C--:B------:R-:W-:Y:S04]  /*3ef0*/  HMMA.16816.F32.BF16 R44, R168, R166.reuse, R44 ;  /* 0x000000a6a82c723c */ /* 0x080fe8000004182c */
[--C-:B-1----:R-:W-:Y:S01]  /*3f00*/  FFMA.FTZ R0, R188, c[0x0][0x29c], -R208.reuse ;  /* 0x0000a700bc007a23 */ /* 0x102fe200000108d0 */
[----:B------:R-:W-:Y:S02]  /*3f10*/  FSEL R174, R35, -INF , !P6 ;  /* 0xff80000023ae7808 */ /* 0x000fe40007000000 */
[----:B------:R-:W-:Y:S01]  /*3f20*/  ISETP.GT.AND P6, PT, R203, RZ, P0 ;  /* 0x000000ffcb00720c */ /* 0x000fe200007c4270 */
[C---:B------:R-:W-:Y:S01]  /*3f30*/  HMMA.16816.F32.BF16 R48, R20.reuse, R166, R48 ;  /* 0x000000a61430723c */ /* 0x040fe20000041830 */
[----:B------:R1:W-:Y:S03]  /*3f40*/  MUFU.EX2 R188, R0 ;  /* 0x0000000000bc7308 */ /* 0x0003e60000000800 */
[----:B------:R-:W-:Y:S04]  /*3f50*/  ISETP.LT.OR P6, PT, R205, 0x1, P6 ;  /* 0x00000001cd00780c */ /* 0x000fe800037c1670 */
[----:B------:R-:W-:Y:S01]  /*3f60*/  FSEL R173, R8, -INF , !P6 ;  /* 0xff80000008ad7808 */ /* 0x000fe20007000000 */
[-C--:B--2---:R-:W-:Y:S03]  /*3f70*/  HMMA.16816.F32.BF16 R52, R20, R4.reuse, R52 ;  /* 0x000000041434723c */ /* 0x084fe60000041834 */
[----:B------:R-:W-:Y:S04]  /*3f80*/  ISETP.GT.AND P6, PT, R203, 0x1, P0 ;  /* 0x00000001cb00780c */ /* 0x000fe800007c4270 */
[----:B------:R-:W-:Y:S01]  /*3f90*/  ISETP.LT.OR P6, PT, R205, 0x2, P6 ;  /* 0x00000002cd00780c */ /* 0x000fe200037c1670 */
[C---:B------:R-:W-:Y:S04]  /*3fa0*/  HMMA.16816.F32.BF16 R56, R168.reuse, R4, R56 ;  /* 0x00000004a838723c */ /* 0x040fe80000041838 */
[----:B------:R-:W-:Y:S02]  /*3fb0*/  FSEL R172, R9, -INF , !P6 ;  /* 0xff80000009ac7808 */ /* 0x000fe40007000000 */
[----:B------:R-:W-:Y:S02]  /*3fc0*/  ISETP.GT.AND P6, PT, R204, RZ, P0 ;  /* 0x000000ffcc00720c */ /* 0x000fe400007c4270 */
[-C--:B------:R-:W-:Y:S03]  /*3fd0*/  HMMA.16816.F32.BF16 R60, R168, R6.reuse, R60 ;  /* 0x00000006a83c723c */ /* 0x080fe6000004183c */
[----:B------:R-:W-:Y:S01]  /*3fe0*/  ISETP.LT.OR P6, PT, R206, 0x1, P6 ;  /* 0x00000001ce00780c */ /* 0x000fe200037c1670 */
[----:B-1----:R-:W-:Y:S03]  /*3ff0*/  FFMA.FTZ R0, R182, c[0x0][0x29c], -R208 ;  /* 0x0000a700b6007a23 */ /* 0x002fe600000108d0 */
[----:B------:R-:W-:Y:S01]  /*4000*/  FSEL R175, R10, -INF , !P6 ;  /* 0xff8000000aaf7808 */ /* 0x000fe20007000000 */
[----:B------:R-:W-:Y:S01]  /*4010*/  HMMA.16816.F32.BF16 R64, R20, R6, R64 ;  /* 0x000000061440723c */ /* 0x000fe20000041840 */
[----:B------:R1:W-:Y:S03]  /*4020*/  MUFU.EX2 R182, R0 ;  /* 0x0000000000b67308 */ /* 0x0003e60000000800 */
[----:B------:R-:W-:Y:S03]  /*4030*/  ISETP.GT.AND P6, PT, R204, 0x1, P0 ;  /* 0x00000001cc00780c */ /* 0x000fe600007c4270 */
[----:B----4-:R-:W-:Y:S02]  /*4040*/  F2FP.BF16.PACK_AB R23, R221, R222 ;  /* 0x000000dedd17723e */ /* 0x010fe400000010ff */
[----:B------:R-:W-:Y:S03]  /*4050*/  ISETP.LT.OR P6, PT, R206, 0x2, P6 ;  /* 0x00000002ce00780c */ /* 0x000fe600037c1670 */
[----:B---3--:R-:W-:Y:S02]  /*4060*/  F2FP.BF16.PACK_AB R21, R219, R220 ;  /* 0x000000dcdb15723e */ /* 0x008fe400000010ff */
[----:B------:R-:W-:Y:S02]  /*4070*/  FSEL R165, R11, -INF , !P6 ;  /* 0xff8000000ba57808 */ /* 0x000fe40007000000 */
[----:B------:R-:W-:Y:S01]  /*4080*/  ISETP.GT.AND P6, PT, R203, 0x20, P0 ;  /* 0x00000020cb00780c */ /* 0x000fe200007c4270 */
[----:B------:R-:W2:Y:S01]  /*4090*/  LDSM.16.M88.4 R8, [R2+0x2000] ;  /* 0x002000000208783b */ /* 0x000ea20000000200 */
[----:B------:R-:W-:Y:S01]  /*40a0*/  F2FP.BF16.PACK_AB R22, R217, R218 ;  /* 0x000000dad916723e */ /* 0x000fe200000010ff */
[----:B------:R-:W-:Y:S01]  /*40b0*/  FFMA.FTZ R4, R165, c[0x0][0x29c], -R210 ;  /* 0x0000a700a5047a23 */ /* 0x000fe200000108d2 */
[----:B------:R-:W-:Y:S02]  /*40c0*/  ISETP.LT.OR P6, PT, R205, 0x21, P6 ;  /* 0x00000021cd00780c */ /* 0x000fe400037c1670 */
[----:B-----5:R-:W-:Y:S02]  /*40d0*/  F2FP.BF16.PACK_AB R20, R207, R201 ;  /* 0x000000c9cf14723e */ /* 0x020fe400000010ff */
[----:B------:R-:W-:Y:S01]  /*40e0*/  FSEL R3, R12, -INF , !P6 ;  /* 0xff8000000c037808 */ /* 0x000fe20007000000 */
[--C-:B-1----:R-:W-:Y:S01]  /*40f0*/  FFMA.FTZ R0, R183, c[0x0][0x29c], -R208.reuse ;  /* 0x0000a700b7007a23 */ /* 0x102fe200000108d0 */
[----:B------:R-:W-:Y:S03]  /*4100*/  ISETP.GT.AND P6, PT, R203, 0x21, P0 ;  /* 0x00000021cb00780c */ /* 0x000fe600007c4270 */
[----:B------:R1:W3:Y:S01]  /*4110*/  MUFU.EX2 R179, R0 ;  /* 0x0000000000b37308 */ /* 0x0002e20000000800 */
[----:B------:R-:W-:Y:S01]  /*4120*/  ISETP.LT.OR P6, PT, R205, 0x22, P6 ;  /* 0x00000022cd00780c */ /* 0x000fe200037c1670 */
[--C-:B-1----:R-:W-:Y:S01]  /*4130*/  FFMA.FTZ R0, R181, c[0x0][0x29c], -R208.reuse ;  /* 0x0000a700b5007a23 */ /* 0x102fe200000108d0 */
[-C--:B--2---:R-:W-:Y:S07]  /*4140*/  HMMA.16816.F32.BF16 R36, R8, R16.reuse, R36 ;  /* 0x000000100824723c */ /* 0x084fee0000041824 */
[----:B------:R1:W-:Y:S02]  /*4150*/  MUFU.EX2 R178, R0 ;  /* 0x0000000000b27308 */ /* 0x0003e40000000800 */
[--C-:B-1----:R-:W-:Y:S08]  /*4160*/  FFMA.FTZ R0, R180, c[0x0][0x29c], -R208.reuse ;  /* 0x0000a700b4007a23 */ /* 0x102ff000000108d0 */
[----:B------:R1:W-:Y:S02]  /*4170*/  MUFU.EX2 R177, R0 ;  /* 0x0000000000b17308 */ /* 0x0003e40000000800 */
[--C-:B-1----:R-:W-:Y:S02]  /*4180*/  FFMA.FTZ R0, R34, c[0x0][0x29c], -R208.reuse ;  /* 0x0000a70022007a23 */ /* 0x102fe400000108d0 */
[----:B------:R1:W2:Y:S01]  /*4190*/  LDSM.16.M88.4 R32, [R2+0x2800] ;  /* 0x002800000220783b */ /* 0x0002a20000000200 */
[----:B------:R-:W-:Y:S05]  /*41a0*/  FFMA.FTZ R208, R174, c[0x0][0x29c], -R208 ;  /* 0x0000a700aed07a23 */ /* 0x000fea00000108d0 */
[----:B------:R4:W-:Y:S10]  /*41b0*/  MUFU.EX2 R176, R0 ;  /* 0x0000000000b07308 */ /* 0x0009f40000000800 */
[----:B------:R-:W5:Y:S01]  /*41c0*/  MUFU.EX2 R208, R208 ;  /* 0x000000d000d07308 */ /* 0x000f620000000800 */
[----:B-1----:R-:W-:Y:S02]  /*41d0*/  FSEL R2, R13, -INF , !P6 ;  /* 0xff8000000d027808 */ /* 0x002fe40007000000 */
[----:B------:R-:W-:Y:S01]  /*41e0*/  ISETP.GT.AND P6, PT, R204, 0x20, P0 ;  /* 0x00000020cc00780c */ /* 0x000fe200007c4270 */
[--C-:B----4-:R-:W-:Y:S03]  /*41f0*/  FFMA.FTZ R0, R173, c[0x0][0x29c], -R209.reuse ;  /* 0x0000a700ad007a23 */ /* 0x110fe600000108d1 */
[----:B------:R-:W-:Y:S03]  /*4200*/  ISETP.LT.OR P6, PT, R206, 0x21, P6 ;  /* 0x00000021ce00780c */ /* 0x000fe600037c1670 */
[----:B------:R1:W-:Y:S01]  /*4210*/  MUFU.EX2 R173, R0 ;  /* 0x0000000000ad7308 */ /* 0x0003e20000000800 */
[----:B------:R-:W-:Y:S02]  /*4220*/  FSEL R5, R14, -INF , !P6 ;  /* 0xff8000000e057808 */ /* 0x000fe40007000000 */
[----:B------:R-:W-:Y:S03]  /*4230*/  ISETP.GT.AND P6, PT, R204, 0x21, P0 ;  /* 0x00000021cc00780c */ /* 0x000fe600007c4270 */
[--C-:B------:R-:W-:Y:S01]  /*4240*/  FFMA.FTZ R5, R5, c[0x0][0x29c], -R210.reuse ;  /* 0x0000a70005057a23 */ /* 0x100fe200000108d2 */
[----:B------:R-:W-:Y:S01]  /*4250*/  ISETP.LT.OR P6, PT, R206, 0x22, P6 ;  /* 0x00000022ce00780c */ /* 0x000fe200037c1670 */
[C---:B--2---:R-:W-:Y:S04]  /*4260*/  HMMA.16816.F32.BF16 R40, R32.reuse, R16, R40 ;  /* 0x000000102028723c */ /* 0x044fe80000041828 */
[----:B------:R-:W-:Y:S02]  /*4270*/  FSEL R164, R15, -INF , !P6 ;  /* 0xff8000000fa47808 */ /* 0x000fe40007000000 */
[----:B------:R-:W-:Y:S01]  /*4280*/  ISETP.GT.AND P6, PT, R203, 0x40, P0 ;  /* 0x00000040cb00780c */ /* 0x000fe200007c4270 */
[----:B------:R-:W2:Y:S01]  /*4290*/  LDSM.16.M88.4 R12, [R187+0xb080] ;  /* 0x00b08000bb0c783b */ /* 0x000ea20000000200 */
[-C--:B------:R-:W-:Y:S03]  /*42a0*/  HMMA.16816.F32.BF16 R44, R32, R18.reuse, R44 ;  /* 0x00000012202c723c */ /* 0x080fe6000004182c */
[----:B------:R-:W-:Y:S01]  /*42b0*/  ISETP.LT.OR P6, PT, R205, 0x41, P6 ;  /* 0x00000041cd00780c */ /* 0x000fe200037c1670 */
[--C-:B------:R-:W-:Y:S01]  /*42c0*/  FFMA.FTZ R6, R164, c[0x0][0x29c], -R210.reuse ;  /* 0x0000a700a4067a23 */ /* 0x100fe200000108d2 */
[----:B---3--:R-:W-:Y:S01]  /*42d0*/  F2FP.BF16.PACK_AB R16, R179, R182 ;  /* 0x000000b6b310723e */ /* 0x008fe200000010ff */
[--C-:B-1----:R-:W-:Y:S01]  /*42e0*/  FFMA.FTZ R0, R172, c[0x0][0x29c], -R209.reuse ;  /* 0x0000a700ac007a23 */ /* 0x102fe200000108d1 */
[----:B------:R-:W-:Y:S01]  /*42f0*/  FSEL R24, R24, -INF , !P6 ;  /* 0xff80000018187808 */ /* 0x000fe20007000000 */
[C---:B------:R-:W-:Y:S02]  /*4300*/  HMMA.16816.F32.BF16 R48, R8.reuse, R18, R48 ;  /* 0x000000120830723c */ /* 0x040fe40000041830 */
[----:B------:R1:W3:Y:S02]  /*4310*/  MUFU.EX2 R171, R0 ;  /* 0x0000000000ab7308 */ /* 0x0002e40000000800 */
[----:B------:R-:W-:Y:S04]  /*4320*/  ISETP.GT.AND P6, PT, R203, 0x41, P0 ;  /* 0x00000041cb00780c */ /* 0x000fe800007c4270 */
[----:B------:R-:W-:Y:S04]  /*4330*/  ISETP.LT.OR P6, PT, R205, 0x42, P6 ;  /* 0x00000042cd00780c */ /* 0x000fe800037c1670 */
[----:B------:R-:W-:Y:S02]  /*4340*/  FSEL R25, R25, -INF , !P6 ;  /* 0xff80000019197808 */ /* 0x000fe40007000000 */
[----:B------:R-:W-:Y:S04]  /*4350*/  ISETP.GT.AND P6, PT, R203, 0x60, P0 ;  /* 0x00000060cb00780c */ /* 0x000fe800007c4270 */
[----:B------:R-:W-:Y:S04]  /*4360*/  ISETP.LT.OR P6, PT, R205, 0x61, P6 ;  /* 0x00000061cd00780c */ /* 0x000fe800037c1670 */
[----:B------:R-:W-:Y:S02]  /*4370*/  FSEL R28, R28, -INF , !P6 ;  /* 0xff8000001c1c7808 */ /* 0x000fe40007000000 */
[----:B------:R-:W-:Y:S01]  /*4380*/  ISETP.GT.AND P6, PT, R203, 0x61, P0 ;  /* 0x00000061cb00780c */ /* 0x000fe200007c4270 */
[--C-:B-1----:R-:W-:Y:S02]  /*4390*/  FFMA.FTZ R0, R3, c[0x0][0x29c], -R209.reuse ;  /* 0x0000a70003007a23 */ /* 0x102fe400000108d1 */
[----:B------:R-:W1:Y:S01]  /*43a0*/  LDS R3, [R211.X4+0x18280] ;  /* 0x01828000d3037984 */ /* 0x000e620000004800 */
[----:B------:R-:W-:Y:S01]  /*43b0*/  ISETP.LT.OR P6, PT, R205, 0x62, P6 ;  /* 0x00000062cd00780c */ /* 0x000fe200037c1670 */
[----:B------:R4:W-:Y:S01]  /*43c0*/  MUFU.EX2 R170, R0 ;  /* 0x0000000000aa7308 */ /* 0x0009e20000000800 */
[-C--:B--2---:R-:W-:Y:S03]  /*43d0*/  HMMA.16816.F32.BF16 R52, R8, R12.reuse, R52 ;  /* 0x0000000c0834723c */ /* 0x084fe60000041834 */
[----:B------:R-:W-:Y:S02]  /*43e0*/  FSEL R29, R29, -INF , !P6 ;  /* 0xff8000001d1d7808 */ /* 0x000fe40007000000 */
[----:B------:R-:W-:Y:S03]  /*43f0*/  ISETP.GT.AND P6, PT, R204, 0x40, P0 ;  /* 0x00000040cc00780c */ /* 0x000fe600007c4270 */
[C---:B------:R-:W-:Y:S04]  /*4400*/  HMMA.16816.F32.BF16 R56, R32.reuse, R12, R56 ;  /* 0x0000000c2038723c */ /* 0x040fe80000041838 */
[----:B------:R-:W-:Y:S03]  /*4410*/  ISETP.LT.OR P6, PT, R206, 0x41, P6 ;  /* 0x00000041ce00780c */ /* 0x000fe600037c1670 */
[----:B-----5:R-:W-:Y:S01]  /*4420*/  F2FP.BF16.PACK_AB R12, R208, R176 ;  /* 0x000000b0d00c723e */ /* 0x020fe200000010ff */
[-C--:B------:R-:W-:Y:S01]  /*4430*/  HMMA.16816.F32.BF16 R60, R32, R14.reuse, R60 ;  /* 0x0000000e203c723c */ /* 0x080fe2000004183c */
[----:B------:R-:W-:Y:S03]  /*4440*/  MUFU.EX2 R32, R4 ;  /* 0x0000000400207308 */ /* 0x000fe60000000800 */
[----:B------:R-:W-:Y:S02]  /*4450*/  FSEL R7, R26, -INF , !P6 ;  /* 0xff8000001a077808 */ /* 0x000fe40007000000 */
[----:B------:R-:W-:Y:S01]  /*4460*/  ISETP.GT.AND P6, PT, R204, 0x41, P0 ;  /* 0x00000041cc00780c */ /* 0x000fe200007c4270 */
[----:B----4-:R-:W-:Y:S01]  /*4470*/  FFMA.FTZ R0, R2, c[0x0][0x29c], -R209 ;  /* 0x0000a70002007a23 */ /* 0x010fe200000108d1 */
[----:B------:R-:W-:Y:S03]  /*4480*/  HMMA.16816.F32.BF16 R64, R8, R14, R64 ;  /* 0x0000000e0840723c */ /* 0x000fe60000041840 */
[----:B------:R2:W-:Y:S01]  /*4490*/  MUFU.EX2 R169, R0 ;  /* 0x0000000000a97308 */ /* 0x0005e20000000800 */
[--C-:B------:R-:W-:Y:S01]  /*44a0*/  FFMA.FTZ R2, R175, c[0x0][0x29c], -R210.reuse ;  /* 0x0000a700af027a23 */ /* 0x100fe200000108d2 */
[----:B------:R-:W-:Y:S01]  /*44b0*/  ISETP.LT.OR P6, PT, R206, 0x42, P6 ;  /* 0x00000042ce00780c */ /* 0x000fe200037c1670 */
[--C-:B------:R-:W-:Y:S01]  /*44c0*/  FFMA.FTZ R7, R7, c[0x0][0x29c], -R210.reuse ;  /* 0x0000a70007077a23 */ /* 0x100fe200000108d2 */
[----:B---3--:R-:W-:Y:S02]  /*44d0*/  F2FP.BF16.PACK_AB R9, R171, R173 ;  /* 0x000000adab09723e */ /* 0x008fe400000010ff */
[----:B------:R-:W-:Y:S02]  /*44e0*/  FSEL R27, R27, -INF , !P6 ;  /* 0xff8000001b1b7808 */ /* 0x000fe40007000000 */
[C---:B------:R-:W-:Y:S02]  /*44f0*/  ISETP.GT.AND P6, PT, R204.reuse, 0x60, P0 ;  /* 0x00000060cc00780c */ /* 0x040fe400007c4270 */
[----:B------:R3:W-:Y:S01]  /*4500*/  MUFU.EX2 R33, R2 ;  /* 0x0000000200217308 */ /* 0x0007e20000000800 */
[----:B------:R-:W-:Y:S01]  /*4510*/  ISETP.GT.AND P0, PT, R204, 0x61, P0 ;  /* 0x00000061cc00780c */ /* 0x000fe20000704270 */
[--C-:B-1----:R-:W-:Y:S01]  /*4520*/  FADD.FTZ R37, R37, -R3.reuse ;  /* 0x8000000325257221 */ /* 0x102fe20000010000 */
[C---:B------:R-:W-:Y:S01]  /*4530*/  ISETP.LT.OR P6, PT, R206.reuse, 0x61, P6 ;  /* 0x00000061ce00780c */ /* 0x040fe200037c1670 */
[--C-:B------:R-:W-:Y:S01]  /*4540*/  FADD.FTZ R49, R49, -R3.reuse ;  /* 0x8000000331317221 */ /* 0x100fe20000010000 */
[----:B------:R-:W-:Y:S01]  /*4550*/  ISETP.LT.OR P0, PT, R206, 0x62, P0 ;  /* 0x00000062ce00780c */ /* 0x000fe20000701670 */
[--C-:B------:R-:W-:Y:S01]  /*4560*/  FADD.FTZ R53, R53, -R3.reuse ;  /* 0x8000000335357221 */ /* 0x100fe20000010000 */
[----:B------:R-:W-:Y:S01]  /*4570*/  FSEL R30, R30, -INF , !P6 ;  /* 0xff8000001e1e7808 */ /* 0x000fe20007000000 */
[--C-:B------:R-:W-:Y:S01]  /*4580*/  FADD.FTZ R36, R36, -R3.reuse ;  /* 0x8000000324247221 */ /* 0x100fe20000010000 */
[----:B------:R-:W-:Y:S01]  /*4590*/  FSEL R31, R31, -INF , !P0 ;  /* 0xff8000001f1f7808 */ /* 0x000fe20004000000 */
[--C-:B------:R-:W-:Y:S01]  /*45a0*/  FADD.FTZ R48, R48, -R3.reuse ;  /* 0x8000000330307221 */ /* 0x100fe20000010000 */
[----:B------:R-:W-:Y:S01]  /*45b0*/  F2FP.BF16.PACK_AB R14, R177, R178 ;  /* 0x000000b2b10e723e */ /* 0x000fe200000010ff */
[----:B------:R-:W-:Y:S02]  /*45c0*/  FADD.FTZ R52, R52, -R3 ;  /* 0x8000000334347221 */ /* 0x000fe40000010000 */
[----:B--2---:R-:W-:Y:S02]  /*45d0*/  FFMA.FTZ R0, R24, c[0x0][0x29c], -R209 ;  /* 0x0000a70018007a23 */ /* 0x004fe400000108d1 */
[--C-:B------:R-:W-:Y:S02]  /*45e0*/  FADD.FTZ R64, R64, -R3.reuse ;  /* 0x8000000340407221 */ /* 0x100fe40000010000 */
[----:B------:R1:W-:Y:S01]  /*45f0*/  MUFU.EX2 R168, R0 ;  /* 0x0000000000a87308 */ /* 0x0003e20000000800 */
[----:B------:R-:W-:Y:S01]  /*4600*/  FADD.FTZ R65, R65, -R3 ;  /* 0x8000000341417221 */ /* 0x000fe20000010000 */
[----:B------:R-:W-:Y:S01]  /*4610*/  F2FP.BF16.PACK_AB R3, R188, R199 ;  /* 0x000000c7bc03723e */ /* 0x000fe200000010ff */
[--C-:B------:R-:W-:Y:S02]  /*4620*/  FFMA.FTZ R27, R27, c[0x0][0x29c], -R210.reuse ;  /* 0x0000a7001b1b7a23 */ /* 0x100fe400000108d2 */
[--C-:B------:R-:W-:Y:S01]  /*4630*/  FFMA.FTZ R30, R30, c[0x0][0x29c], -R210.reuse ;  /* 0x0000a7001e1e7a23 */ /* 0x100fe200000108d2 */
[----:B---3--:R-:W2:Y:S01]  /*4640*/  LDS R2, [R211.X4+0x18300] ;  /* 0x01830000d3027984 */ /* 0x008ea20000004800 */
[----:B------:R-:W-:Y:S02]  /*4650*/  FFMA.FTZ R210, R31, c[0x0][0x29c], -R210 ;  /* 0x0000a7001fd27a23 */ /* 0x000fe400000108d2 */
[----:B------:R-:W-:Y:S01]  /*4660*/  FMUL.FTZ R36, R222, R36 ;  /* 0x00000024de247220 */ /* 0x000fe20000410000 */
[----:B------:R-:W-:Y:S01]  /*4670*/  MUFU.EX2 R31, R5 ;  /* 0x00000005001f7308 */ /* 0x000fe20000000800 */
[----:B------:R-:W-:Y:S02]  /*4680*/  FMUL.FTZ R24, R221, R37 ;  /* 0x00000025dd187220 */ /* 0x000fe40000410000 */
[----:B------:R-:W-:Y:S02]  /*4690*/  FMUL.FTZ R48, R220, R48 ;  /* 0x00000030dc307220 */ /* 0x000fe40000410000 */
[----:B------:R-:W-:Y:S01]  /*46a0*/  FMUL.FTZ R52, R218, R52 ;  /* 0x00000034da347220 */ /* 0x000fe20000410000 */
[----:B------:R-:W-:Y:S01]  /*46b0*/  F2FP.BF16.PACK_AB R24, R24, R36 ;  /* 0x000000241818723e */ /* 0x000fe200000010ff */
[----:B------:R-:W-:Y:S02]  /*46c0*/  FMUL.FTZ R26, R217, R53 ;  /* 0x00000035d91a7220 */ /* 0x000fe40000410000 */
[----:B------:R-:W-:Y:S01]  /*46d0*/  FMUL.FTZ R64, R201, R64 ;  /* 0x00000040c9407220 */ /* 0x000fe20000410000 */
[----:B------:R-:W-:Y:S01]  /*46e0*/  MUFU.EX2 R27, R27 ;  /* 0x0000001b001b7308 */ /* 0x000fe20000000800 */
[----:B------:R-:W-:Y:S01]  /*46f0*/  FMUL.FTZ R18, R207, R65 ;  /* 0x00000041cf127220 */ /* 0x000fe20000410000 */
[----:B------:R-:W-:Y:S01]  /*4700*/  F2FP.BF16.PACK_AB R26, R26, R52 ;  /* 0x000000341a1a723e */ /* 0x000fe200000010ff */
[--C-:B-1----:R-:W-:Y:S02]  /*4710*/  FFMA.FTZ R0, R25, c[0x0][0x29c], -R209.reuse ;  /* 0x0000a70019007a23 */ /* 0x102fe400000108d1 */
[----:B------:R-:W-:Y:S01]  /*4720*/  FMUL.FTZ R25, R219, R49 ;  /* 0x00000031db197220 */ /* 0x000fe20000410000 */
[----:B------:R-:W-:Y:S04]  /*4730*/  F2FP.BF16.PACK_AB R18, R18, R64 ;  /* 0x000000401212723e */ /* 0x000fe800000010ff */
[----:B------:R1:W3:Y:S01]  /*4740*/  MUFU.EX2 R167, R0 ;  /* 0x0000000000a77308 */ /* 0x0002e20000000800 */
[----:B------:R-:W-:Y:S09]  /*4750*/  F2FP.BF16.PACK_AB R25, R25, R48 ;  /* 0x000000301919723e */ /* 0x000ff200000010ff */
[----:B------:R-:W-:Y:S01]  /*4760*/  MUFU.EX2 R30, R30 ;  /* 0x0000001e001e7308 */ /* 0x000fe20000000800 */
[--C-:B--2---:R-:W-:Y:S02]  /*4770*/  FADD.FTZ R41, R41, -R2.reuse ;  /* 0x8000000229297221 */ /* 0x104fe40000010000 */
[--C-:B------:R-:W-:Y:S02]  /*4780*/  FADD.FTZ R45, R45, -R2.reuse ;  /* 0x800000022d2d7221 */ /* 0x100fe40000010000 */
[--C-:B------:R-:W-:Y:S05]  /*4790*/  FADD.FTZ R40, R40, -R2.reuse ;  /* 0x8000000228287221 */ /* 0x100fea0000010000 */
[----:B------:R-:W-:Y:S01]  /*47a0*/  MUFU.EX2 R210, R210 ;  /* 0x000000d200d27308 */ /* 0x000fe20000000800 */
[--C-:B------:R-:W-:Y:S02]  /*47b0*/  FADD.FTZ R44, R44, -R2.reuse ;  /* 0x800000022c2c7221 */ /* 0x100fe40000010000 */
[--C-:B-1----:R-:W-:Y:S01]  /*47c0*/  FFMA.FTZ R0, R28, c[0x0][0x29c], -R209.reuse ;  /* 0x0000a7001c007a23 */ /* 0x102fe200000108d1 */
[----:B---3--:R-:W-:Y:S01]  /*47d0*/  F2FP.BF16.PACK_AB R4, R167, R168 ;  /* 0x000000a8a704723e */ /* 0x008fe200000010ff */
[----:B------:R-:W-:Y:S02]  /*47e0*/  FFMA.FTZ R209, R29, c[0x0][0x29c], -R209 ;  /* 0x0000a7001dd17a23 */ /* 0x000fe400000108d1 */
[--C-:B------:R-:W-:Y:S02]  /*47f0*/  FADD.FTZ R56, R56, -R2.reuse ;  /* 0x8000000238387221 */ /* 0x100fe40000010000 */
[--C-:B------:R-:W-:Y:S01]  /*4800*/  FADD.FTZ R57, R57, -R2.reuse ;  /* 0x8000000239397221 */ /* 0x100fe20000010000 */
[----:B------:R1:W2:Y:S01]  /*4810*/  MUFU.EX2 R166, R0 ;  /* 0x0000000000a67308 */ /* 0x0002a20000000800 */
[--C-:B------:R-:W-:Y:S02]  /*4820*/  FADD.FTZ R60, R60, -R2.reuse ;  /* 0x800000023c3c7221 */ /* 0x100fe40000010000 */
[----:B------:R-:W-:Y:S02]  /*4830*/  FADD.FTZ R61, R61, -R2 ;  /* 0x800000023d3d7221 */ /* 0x000fe40000010000 */
[----:B------:R-:W-:Y:S02]  /*4840*/  FMUL.FTZ R40, R173, R40 ;  /* 0x00000028ad287220 */ /* 0x000fe40000410000 */
[----:B------:R-:W-:Y:S02]  /*4850*/  FMUL.FTZ R44, R170, R44 ;  /* 0x0000002caa2c7220 */ /* 0x000fe40000410000 */
[----:B------:R-:W-:Y:S01]  /*4860*/  FMUL.FTZ R8, R169, R45 ;  /* 0x0000002da9087220 */ /* 0x000fe20000410000 */
[----:B------:R-:W3:Y:S01]  /*4870*/  MUFU.EX2 R29, R6 ;  /* 0x00000006001d7308 */ /* 0x000ee20000000800 */
[----:B------:R-:W-:Y:S02]  /*4880*/  FMUL.FTZ R56, R168, R56 ;  /* 0x00000038a8387220 */ /* 0x000fe40000410000 */
[----:B------:R-:W-:Y:S01]  /*4890*/  FMUL.FTZ R10, R167, R57 ;  /* 0x00000039a70a7220 */ /* 0x000fe20000410000 */
[----:B------:R-:W-:Y:S04]  /*48a0*/  F2FP.BF16.PACK_AB R8, R8, R44 ;  /* 0x0000002c0808723e */ /* 0x000fe800000010ff */
[----:B------:R-:W-:Y:S02]  /*48b0*/  F2FP.BF16.PACK_AB R10, R10, R56 ;  /* 0x000000380a0a723e */ /* 0x000fe400000010ff */
[----:B------:R4:W-:Y:S01]  /*48c0*/  MUFU.EX2 R28, R7 ;  /* 0x00000007001c7308 */ /* 0x0009e20000000800 */
[----:B-1----:R-:W1:Y:S01]  /*48d0*/  LDS R0, [R211.X4+0x182a0] ;  /* 0x0182a000d3007984 */ /* 0x002e620000004800 */
[----:B--2---:R-:W-:Y:S08]  /*48e0*/  FMUL.FTZ R60, R166, R60 ;  /* 0x0000003ca63c7220 */ /* 0x004ff00000410000 */
[----:B------:R-:W2:Y:S01]  /*48f0*/  MUFU.EX2 R209, R209 ;  /* 0x000000d100d17308 */ /* 0x000ea20000000800 */
[----:B---3--:R-:W-:Y:S01]  /*4900*/  F2FP.BF16.PACK_AB R2, R29, R31 ;  /* 0x0000001f1d02723e */ /* 0x008fe200000010ff */
[----:B------:R-:W-:Y:S05]  /*4910*/  FMUL.FTZ R6, R171, R41 ;  /* 0x00000029ab067220 */ /* 0x000fea0000410000 */
[----:B------:R-:W-:Y:S02]  /*4920*/  F2FP.BF16.PACK_AB R6, R6, R40 ;  /* 0x000000280606723e */ /* 0x000fe400000010ff */
[----:B----4-:R-:W-:Y:S02]  /*4930*/  F2FP.BF16.PACK_AB R7, R169, R170 ;  /* 0x000000aaa907723e */ /* 0x010fe400000010ff */
        /* <DEDUP_REMOVED lines=12> */
[----:B------:R-:W-:Y:S02]  /*4a00*/  FMUL.FTZ R38, R199, R38 ;  /* 0x00000026c7267220 */ /* 0x000fe40000410000 */
[----:B------:R-:W-:Y:S01]  /*4a10*/  FMUL.FTZ R13, R188, R39 ;  /* 0x00000027bc0d7220 */ /* 0x000fe20000410000 */
[----:B------:R2:W-:Y:S01]  /*4a20*/  STS [R213+0x18880], R3 ;  /* 0x01888003d5007388 */ /* 0x0005e20000000800 */
[----:B------:R-:W-:Y:S02]  /*4a30*/  FMUL.FTZ R50, R182, R50 ;  /* 0x00000032b6327220 */ /* 0x000fe40000410000 */
[----:B------:R-:W-:Y:S01]  /*4a40*/  FMUL.FTZ R15, R179, R51 ;  /* 0x00000033b30f7220 */ /* 0x000fe20000410000 */
[----:B------:R-:W-:Y:S01]  /*4a50*/  STS [R213+0x18480], R23 ;  /* 0x01848017d5007388 */ /* 0x000fe20000000800 */
[----:B------:R-:W-:Y:S01]  /*4a60*/  F2FP.BF16.PACK_AB R13, R13, R38 ;  /* 0x000000260d0d723e */ /* 0x000fe200000010ff */
[----:B------:R-:W-:Y:S02]  /*4a70*/  FMUL.FTZ R54, R178, R54 ;  /* 0x00000036b2367220 */ /* 0x000fe40000410000 */
[----:B------:R-:W-:Y:S01]  /*4a80*/  STS [R212], R21 ;  /* 0x00000015d4007388 */ /* 0x000fe20000000800 */
[----:B------:R-:W-:Y:S01]  /*4a90*/  F2FP.BF16.PACK_AB R15, R15, R50 ;  /* 0x000000320f0f723e */ /* 0x000fe200000010ff */
[----:B------:R-:W-:Y:S02]  /*4aa0*/  FMUL.FTZ R19, R177, R55 ;  /* 0x00000037b1137220 */ /* 0x000fe40000410000 */
[----:B------:R-:W-:Y:S01]  /*4ab0*/  STS [R212+0x400], R16 ;  /* 0x00040010d4007388 */ /* 0x000fe20000000800 */
[----:B------:R-:W-:Y:S02]  /*4ac0*/  FMUL.FTZ R66, R176, R66 ;  /* 0x00000042b0427220 */ /* 0x000fe40000410000 */
[----:B------:R-:W-:Y:S01]  /*4ad0*/  FMUL.FTZ R17, R208, R67 ;  /* 0x00000043d0117220 */ /* 0x000fe20000410000 */
[----:B------:R-:W-:Y:S01]  /*4ae0*/  STS [R213+0x19480], R9 ;  /* 0x01948009d5007388 */ /* 0x000fe20000000800 */
[----:B------:R-:W-:Y:S03]  /*4af0*/  F2FP.BF16.PACK_AB R19, R19, R54 ;  /* 0x000000361313723e */ /* 0x000fe600000010ff */
[----:B------:R-:W-:Y:S02]  /*4b00*/  F2FP.BF16.PACK_AB R17, R17, R66 ;  /* 0x000000421111723e */ /* 0x000fe400000010ff */
[----:B--2---:R-:W-:Y:S05]  /*4b10*/  F2FP.BF16.PACK_AB R3, R32, R33 ;  /* 0x000000212003723e */ /* 0x004fea00000010ff */
        /* <DEDUP_REMOVED lines=19> */
[----:B---3--:R-:W-:Y:S01]  /*4c50*/  F2FP.BF16.PACK_AB R2, R27, R28 ;  /* 0x0000001c1b02723e */ /* 0x008fe200000010ff */
[--C-:B------:R-:W-:Y:S02]  /*4c60*/  FADD.FTZ R62, R62, -R0.reuse ;  /* 0x800000003e3e7221 */ /* 0x100fe40000010000 */
[----:B------:R-:W-:Y:S01]  /*4c70*/  FADD.FTZ R63, R63, -R0 ;  /* 0x800000003f3f7221 */ /* 0x000fe20000010000 */
[----:B------:R-:W-:Y:S01]  /*4c80*/  F2FP.BF16.PACK_AB R3, R3, R58 ;  /* 0x0000003a0303723e */ /* 0x000fe200000010ff */
[----:B------:R2:W-:Y:S01]  /*4c90*/  STS [R213+0x1b880], R2 ;  /* 0x01b88002d5007388 */ /* 0x0005e20000000800 */
[----:B------:R-:W-:Y:S02]  /*4ca0*/  FMUL.FTZ R62, R30, R62 ;  /* 0x0000003e1e3e7220 */ /* 0x000fe40000410000 */
[----:B------:R-:W-:Y:S01]  /*4cb0*/  FMUL.FTZ R63, R210, R63 ;  /* 0x0000003fd23f7220 */ /* 0x000fe20000410000 */
[----:B------:R-:W-:Y:S01]  /*4cc0*/  STS [R212+0x3000], R5 ;  /* 0x00300005d4007388 */ /* 0x000fe20000000800 */
[----:B------:R-:W-:Y:S04]  /*4cd0*/  IMAD R0, R189, 0x1800, R198 ;  /* 0x00001800bd007824 */ /* 0x000fe800078e02c6 */
[----:B------:R-:W-:Y:S02]  /*4ce0*/  IMAD.SHL.U32 R0, R0, 0x2, RZ ;  /* 0x0000000200007824 */ /* 0x000fe400078e00ff */
        /* <DEDUP_REMOVED lines=105> */
[----:B-12-4-:R-:W-:Y:S01]  /*5380*/  SHF.R.S32.HI R5, RZ, 0x1f, R4 ;  /* 0x0000001fff057819 */ /* 0x016fe20000011404 */
[C---:B------:R-:W-:Y:S01]  /*5390*/  IMAD.SHL.U32 R6, R4.reuse, 0x40, RZ ;  /* 0x0000004004067824 */ /* 0x040fe200078e00ff */
[----:B------:R-:W1:Y:S01]  /*53a0*/  S2R R200, SR_TID.X ;  /* 0x0000000000c87919 */ /* 0x000e620000002100 */
[----:B------:R-:W-:Y:S03]  /*53b0*/  IMAD.WIDE.U32 R10, R4, c[0x0][0x208], RZ ;  /* 0x00008200040a7a25 */ /* 0x000fe600078e00ff */
[----:B------:R-:W-:Y:S01]  /*53c0*/  IADD3 R9, P6, R6, R240, RZ ;  /* 0x000000f006097210 */ /* 0x000fe20007fde0ff */
[----:B------:R-:W-:Y:S02]  /*53d0*/  IMAD R5, R5, c[0x0][0x208], RZ ;  /* 0x0000820005057a24 */ /* 0x000fe400078e02ff */
[----:B------:R-:W-:Y:S02]  /*53e0*/  IMAD.IADD R7, R233, 0x1, -R6 ;  /* 0x00000001e9077824 */ /* 0x000fe400078e0a06 */
[----:B------:R-:W-:Y:S01]  /*53f0*/  IMAD R4, R4, c[0x0][0x20c], R5 ;  /* 0x0000830004047a24 */ /* 0x000fe200078e0205 */
[----:B------:R-:W-:Y:S03]  /*5400*/  LEA R5, P0, R10, R242, 0x6 ;  /* 0x000000f20a057211 */ /* 0x000fe600078030ff */
[----:B------:R-:W-:Y:S01]  /*5410*/  IMAD.IADD R4, R11, 0x1, R4 ;  /* 0x000000010b047824 */ /* 0x000fe200078e0204 */
[----:B------:R-:W-:Y:S01]  /*5420*/  LEA.HI.X.SX32 R11, R6, R239, 0x1, P6 ;  /* 0x000000ef060b7211 */ /* 0x000fe200030f0eff */
[----:B------:R-:W-:Y:S01]  /*5430*/  IMAD R6, R225, 0x3000, R250 ;  /* 0x00003000e1067824 */ /* 0x000fe200078e02fa */
[----:B------:R-:W-:Y:S02]  /*5440*/  ISETP.LE.OR P6, PT, R7, R223, !P4 ;  /* 0x000000df0700720c */ /* 0x000fe400067c3670 */
[----:B------:R-:W-:Y:S02]  /*5450*/  LEA.HI.X R10, R10, R237, R4, 0x6, P0 ;  /* 0x000000ed0a0a7211 */ /* 0x000fe400000f3404 */
[C---:B------:R-:W-:Y:S04]  /*5460*/  LEA R4, P0, R5.reuse, c[0x0][0x1f0], 0x1 ;  /* 0x00007c0005047a11 */ /* 0x040fe800078008ff */
[----:B------:R-:W-:Y:S01]  /*5470*/  LEA.HI.X R5, R5, c[0x0][0x1f4], R10, 0x1, P0 ;  /* 0x00007d0005057a11 */ /* 0x000fe200000f0c0a */
[----:B-1----:R-:W-:Y:S01]  /*5480*/  IMAD.SHL.U32 R200, R200, 0x4, RZ ;  /* 0x00000004c8c87824 */ /* 0x002fe200078e00ff */
[C---:B------:R-:W-:Y:S03]  /*5490*/  LEA R8, P0, R9.reuse, c[0x0][0x280], 0x2 ;  /* 0x0000a00009087a11 */ /* 0x040fe600078010ff */
[----:B------:R-:W-:Y:S01]  /*54a0*/  @!PT LDS RZ, [RZ] ;  /* 0x00000000fffff984 */ /* 0x000fe20000000800 */
[----:B------:R-:W-:Y:S01]  /*54b0*/  @!PT LDS RZ, [RZ] ;  /* 0x00000000fffff984 */ /* 0x000fe20000000800 */
[----:B------:R-:W-:Y:S01]  /*54c0*/  @!PT LDS RZ, [RZ] ;  /* 0x00000000fffff984 */ /* 0x000fe20000000800 */
[----:B------:R1:W-:Y:S01]  /*54d0*/  LDGSTS.E.BYPASS.LTC128B.128 [R6], [R4.64], !P6 ;  /* 0x0000000004067fae */ /* 0x0003e2000f101d48 */
[----:B------:R-:W-:Y:S02]  /*54e0*/  LEA.HI.X R9, R9, c[0x0][0x284], R11, 0x2, P0 ;  /* 0x0000a10009097a11 */ /* 0x000fe400000f140b */
[CC--:B------:R-:W-:Y:S02]  /*54f0*/  ISETP.LE.OR P0, PT, R7.reuse, R223.reuse, !P3 ;  /* 0x000000df0700720c */ /* 0x0c0fe40005f03670 */
[----:B------:R-:W-:Y:S01]  /*5500*/  ISETP.LE.OR P6, PT, R7, R223, !P2 ;  /* 0x000000df0700720c */ /* 0x000fe200057c3670 */
[----:B------:R-:W-:Y:S04]  /*5510*/  @!P1 IMAD R7, R225, 0x40, R200 ;  /* 0x00000040e1079824 */ /* 0x000fe800078e02c8 */
[----:B------:R-:W-:Y:S06]  /*5520*/  @!P1 IMAD.SHL.U32 R7, R7, 0x4, RZ ;  /* 0x0000000407079824 */ /* 0x000fec00078e00ff */
[----:B------:R1:W-:Y:S04]  /*5530*/  LDGSTS.E.BYPASS.LTC128B.128 [R6+0x1000], [R4.64+0x40], !P0 ;  /* 0x0100004004067fae */ /* 0x0003e8000c101d48 */
[----:B------:R1:W-:Y:S04]  /*5540*/  LDGSTS.E.BYPASS.LTC128B.128 [R6+0x2000], [R4.64+0x80], !P6 ;  /* 0x0200008004067fae */ /* 0x0003e8000f101d48 */
[----:B------:R1:W-:Y:S02]  /*5550*/  @!P1 LDGSTS.E.BYPASS.LTC128B.128 [R7+0x18280], [R8.64] ;  /* 0x1828000008079fae */ /* 0x0003e4000b901d48 */
.L_x_986:
[-C--:B-12-4-:R-:W-:Y:S01]  /*5560*/  HMMA.16816.F32.BF16 R4, R20, R2.reuse, RZ ;  /* 0x000000021404723c */ /* 0x096fe200000418ff */
[----:B------:R-:W-:Y:S02]  /*5570*/  LDSM.16.M88.4 R36, [R191] ;  /* 0x00000000bf24783b */ /* 0x000fe40000000200 */
[C---:B------:R-:W-:Y:S02]  /*5580*/  ISETP.GE.AND P6, PT, R189.reuse, 0x1, PT ;  /* 0x00000001bd00780c */ /* 0x040fe40003fc6270 */
[----:B------:R-:W-:Y:S01]  /*5590*/  LDSM.16.M88.4 R40, [R191+0x1000] ;  /* 0x00100000bf28783b */ /* 0x000fe20000000200 */
[----:B------:R-:W-:Y:S02]  /*55a0*/  IADD3 R189, R189, 0x1, RZ ;  /* 0x00000001bdbd7810 */ /* 0x000fe40007ffe0ff */
[C---:B------:R-:W-:Y:S01]  /*55b0*/  HMMA.16816.F32.BF16 R8, R24.reuse, R2, RZ ;  /* 0x000000021808723c */ /* 0x040fe200000418ff */
[----:B------:R-:W1:Y:S03]  /*55c0*/  LDSM.16.MT88.2 R2, [R184+0x800] ;  /* 0x00080000b802783b */ /* 0x000e660000004100 */
[----:B------:R-:W-:Y:S01]  /*55d0*/  SEL R189, R189, RZ, !P6 ;  /* 0x000000ffbdbd7207 */ /* 0x000fe20007000000 */
[----:B------:R-:W-:Y:S01]  /*55e0*/  LDSM.16.M88.4 R56, [R190+0x2000] ;  /* 0x00200000be38783b */ /* 0x000fe20000000200 */
[----:B------:R-:W-:Y:S02]  /*55f0*/  ISETP.GE.AND P6, PT, R225, 0x1, PT ;  /* 0x00000001e100780c */ /* 0x000fe40003fc6270 */
[-C--:B------:R-:W-:Y:S01]  /*5600*/  HMMA.16816.F32.BF16 R12, R24, R28.reuse, RZ ;  /* 0x0000001c180c723c */ /* 0x080fe200000418ff */
[----:B------:R-:W-:Y:S04]  /*5610*/  LDSM.16.M88.4 R60, [R191+0x3000] ;  /* 0x00300000bf3c783b */ /* 0x000fe80000000200 */
[----:B------:R-:W0:Y:S03]  /*5620*/  LDGDEPBAR ;  /* 0x00000000000079af */ /* 0x000e260000000000 */
[C---:B------:R-:W-:Y:S01]  /*5630*/  HMMA.16816.F32.BF16 R16, R20.reuse, R28, RZ ;  /* 0x0000001c1410723c */ /* 0x040fe200000418ff */
[----:B------:R-:W2:Y:S07]  /*5640*/  LDSM.16.MT88.2 R28, [R184+0x2800] ;  /* 0x00280000b81c783b */ /* 0x000eae0000004100 */
        /* <DEDUP_REMOVED lines=60> */
[----:B------:R-:W-:Y:S01]  /*5a10*/  IMAD R29, R216, 0x1800, RZ ;  /* 0x00001800d81d7824 */ /* 0x000fe200078e02ff */
[-C--:B---3--:R-:W-:Y:S04]  /*5a20*/  HMMA.16816.F32.BF16 R20, R48, R30.reuse, R20 ;  /* 0x0000001e3014723c */ /* 0x088fe80000041814 */
[C---:B------:R-:W-:Y:S01]  /*5a30*/  IADD3 R28, P0, R29.reuse, R248, RZ ;  /* 0x000000f81d1c7210 */ /* 0x040fe20007f1e0ff */
[----:B------:R-:W-:Y:S03]  /*5a40*/  IMAD.MOV.U32 R216, RZ, RZ, R215 ;  /* 0x000000ffffd87224 */ /* 0x000fe600078e00d7 */
[----:B------:R-:W-:Y:S04]  /*5a50*/  HMMA.16816.F32.BF16 R24, R60, R30, R24 ;  /* 0x0000001e3c18723c */ /* 0x000fe80000041818 */
[----:B------:R-:W-:Y:S04]  /*5a60*/  LEA.HI.X.SX32 R29, R29, R252, 0x1, P0 ;  /* 0x000000fc1d1d7211 */ /* 0x000fe800000f0eff */
        /* <DEDUP_REMOVED lines=8> */
[----:B------:R-:W-:Y:S02]  /*5af0*/  LEA.HI.X R45, R28, c[0x0][0x224], R29, 0x2, P0 ;  /* 0x000089001c2d7a11 */ /* 0x000fe400000f141d */
[----:B------:R-:W-:Y:S01]  /*5b00*/  LDSM.16.MT88.4 R28, [R0+0xe080] ;  /* 0x00e08000001c783b */ /* 0x000fe20000004200 */
[C---:B------:R-:W-:Y:S01]  /*5b10*/  ISETP.GE.AND P0, PT, R226.reuse, 0x1, PT ;  /* 0x00000001e200780c */ /* 0x040fe20003f06270 */
        /* <DEDUP_REMOVED lines=65> */
[----:B------:R1:W2:Y:S03]  /*5f30*/  LDSM.16.MT88.4 R32, [R0+0xec80] ;  /* 0x00ec80000020783b */ /* 0x0002a60000004200 */
[-C--:B---3--:R-:W-:Y:S08]  /*5f40*/  HMMA.16816.F32.BF16 R116, R4, R12.reuse, R116 ;  /* 0x0000000c0474723c */ /* 0x088ff00000041874 */
[C---:B------:R-:W-:Y:S08]  /*5f50*/  HMMA.16816.F32.BF16 R120, R16.reuse, R12, R120 ;  /* 0x0000000c1078723c */ /* 0x040ff00000041878 */
[-C--:B------:R-:W-:Y:S04]  /*5f60*/  HMMA.16816.F32.BF16 R124, R16, R14.reuse, R124 ;  /* 0x0000000e107c723c */ /* 0x080fe8000004187c */
[----:B-1----:R-:W-:Y:S04]  /*5f70*/  IADD3 R0, R226, 0x1, RZ ;  /* 0x00000001e2007810 */ /* 0x002fe80007ffe0ff */
[C---:B------:R-:W-:Y:S04]  /*5f80*/  HMMA.16816.F32.BF16 R128, R4.reuse, R14, R128 ;  /* 0x0000000e0480723c */ /* 0x040fe80000041880 */
[----:B------:R-:W-:Y:S02]  /*5f90*/  SEL R226, R0, RZ, !P0 ;  /* 0x000000ff00e27207 */ /* 0x000fe40004000000 */
[----:B------:R-:W-:Y:S02]  /*5fa0*/  ISETP.GE.AND P0, PT, R215, R232, PT ;  /* 0x000000e8d700720c */ /* 0x000fe40003f06270 */
[-C--:B-----5:R-:W-:Y:S04]  /*5fb0*/  HMMA.16816.F32.BF16 R132, R4, R28.reuse, R132 ;  /* 0x0000001c0484723c */ /* 0x0a0fe80000041884 */
[----:B------:R-:W-:Y:S04]  /*5fc0*/  IADD3 R0, R225, 0x1, RZ ;  /* 0x00000001e1007810 */ /* 0x000fe80007ffe0ff */
[C---:B------:R-:W-:Y:S04]  /*5fd0*/  HMMA.16816.F32.BF16 R136, R16.reuse, R28, R136 ;  /* 0x0000001c1088723c */ /* 0x040fe80000041888 */
[----:B------:R-:W-:Y:S04]  /*5fe0*/  SEL R225, R0, RZ, !P6 ;  /* 0x000000ff00e17207 */ /* 0x000fe80007000000 */
[-C--:B------:R-:W-:Y:S08]  /*5ff0*/  HMMA.16816.F32.BF16 R140, R16, R30.reuse, R140 ;  /* 0x0000001e108c723c */ /* 0x080ff0000004188c */
[C---:B------:R-:W-:Y:S08]  /*6000*/  HMMA.16816.F32.BF16 R144, R4.reuse, R30, R144 ;  /* 0x0000001e0490723c */ /* 0x040ff00000041890 */
[-C--:B------:R-:W-:Y:S08]  /*6010*/  HMMA.16816.F32.BF16 R148, R4, R20.reuse, R148 ;  /* 0x000000140494723c */ /* 0x080ff00000041894 */
        /* <DEDUP_REMOVED lines=65> */
.L_x_966:
        /* <DEDUP_REMOVED lines=152> */
.L_x_989:
[----:B-1----:R-:W-:Y:S01]  /*6db0*/  LEA.HI R0, R30, R31, RZ, 0x3 ;  /* 0x0000001f1e007211 */ /* 0x002fe200078f18ff */
[----:B------:R-:W-:Y:S01]  /*6dc0*/  IMAD.SHL.U32 R2, R29, 0x8, RZ ;  /* 0x000000081d027824 */ /* 0x000fe200078e00ff */
[----:B------:R-:W-:Y:S01]  /*6dd0*/  LEA.HI R3, R28, R28, RZ, 0x1 ;  /* 0x0000001c1c037211 */ /* 0x000fe200078f08ff */
[----:B------:R-:W1:Y:S01]  /*6de0*/  S2R R31, SR_CTAID.Y ;  /* 0x00000000001f7919 */ /* 0x000e620000002600 */
[----:B-----5:R-:W-:Y:S01]  /*6df0*/  IMAD.IADD R10, R10, 0x1, -R231 ;  /* 0x000000010a0a7824 */ /* 0x020fe200078e0ae7 */
[----:B------:R-:W-:Y:S01]  /*6e00*/  SHF.R.S32.HI R8, RZ, 0x1f, R117 ;  /* 0x0000001fff087819 */ /* 0x000fe20000011475 */
[----:B------:R-:W-:Y:S01]  /*6e10*/  IMAD.SHL.U32 R0, R0, 0x8, RZ ;  /* 0x0000000800007824 */ /* 0x000fe200078e00ff */
[----:B------:R-:W-:Y:S01]  /*6e20*/  LOP3.LUT R3, R3, 0x3fffffe, RZ, 0xc0, !PT ;  /* 0x03fffffe03037812 */ /* 0x000fe200078ec0ff */
[----:B------:R-:W2:Y:S01]  /*6e30*/  S2R R11, SR_CTAID.X ;  /* 0x00000000000b7919 */ /* 0x000ea20000002500 */
[----:B------:R-:W-:Y:S01]  /*6e40*/  IMNMX R29, R10, 0x80, PT ;  /* 0x000000800a1d7817 */ /* 0x000fe20003800200 */
[----:B------:R-:W-:Y:S01]  /*6e50*/  BSSY B0, `(.L_x_990) ;  /* 0x0000035000007945 */ /* 0x000fe20003800000 */
[----:B------:R-:W-:Y:S01]  /*6e60*/  LOP3.LUT R0, R0, 0xc0, RZ, 0xc0, !PT ;  /* 0x000000c000007812 */ /* 0x000fe200078ec0ff */
[C---:B------:R-:W-:Y:S01]  /*6e70*/  IMAD.IADD R3, R28.reuse, 0x1, -R3 ;  /* 0x000000011c037824 */ /* 0x040fe200078e0a03 */
[----:B------:R-:W-:-:S02]  /*6e80*/  ISETP.GE.AND P4, PT, R28, R29, PT ;  /* 0x0000001d1c00720c */ /* 0x000fc40003f86270 */
[----:B------:R-:W-:Y:S01]  /*6e90*/  LOP3.LUT R6, R0, 0x18, R2, 0xf8, !PT ;  /* 0x0000001800067812 */ /* 0x000fe200078ef802 */
[----:B------:R-:W-:Y:S01]  /*6ea0*/  IMAD R3, R27, 0x8, R3 ;  /* 0x000000081b037824 */ /* 0x000fe200078e0203 */
[----:B------:R-:W-:Y:S02]  /*6eb0*/  SHF.R.U32.HI R0, RZ, 0x3, R0 ;  /* 0x00000003ff007819 */ /* 0x000fe40000011600 */
[----:B------:R-:W-:Y:S02]  /*6ec0*/  SEL R30, R8, RZ, !P1 ;  /* 0x000000ff081e7207 */ /* 0x000fe40004800000 */
[----:B------:R-:W-:Y:S02]  /*6ed0*/  LOP3.LUT R0, R6, R0, RZ, 0x3c, !PT ;  /* 0x0000000006007212 */ /* 0x000fe400078e3cff */
[----:B------:R-:W-:Y:S01]  /*6ee0*/  IADD3 R4, P0, R28, R4, RZ ;  /* 0x000000041c047210 */ /* 0x000fe20007f1e0ff */
[----:B------:R-:W-:Y:S01]  /*6ef0*/  IMAD R8, R30, c[0x0][0x340], RZ ;  /* 0x0000d0001e087a24 */ /* 0x000fe200078e02ff */
[----:B------:R-:W-:Y:S01]  /*6f00*/  SEL R14, R117, RZ, !P1 ;  /* 0x000000ff750e7207 */ /* 0x000fe20004800000 */
[----:B------:R-:W-:Y:S01]  /*6f10*/  IMAD.U32 R0, R3, 0x20, R0 ;  /* 0x0000002003007824 */ /* 0x000fe200078e0000 */
[----:B-1----:R-:W-:-:S02]  /*6f20*/  SHF.R.S32.HI R68, RZ, 0x1f, R31 ;  /* 0x0000001fff447819 */ /* 0x002fc4000001141f */
[--C-:B------:R-:W-:Y:S01]  /*6f30*/  SHF.R.S32.HI R3, RZ, 0x1f, R2.reuse ;  /* 0x0000001fff037819 */ /* 0x100fe20000011402 */
[----:B------:R-:W-:Y:S01]  /*6f40*/  IMAD.SHL.U32 R0, R0, 0x2, RZ ;  /* 0x0000000200007824 */ /* 0x000fe200078e00ff */
[----:B------:R-:W-:Y:S01]  /*6f50*/  LEA.HI.X.SX32 R5, R28, R5, 0x1, P0 ;  /* 0x000000051c057211 */ /* 0x000fe200000f0eff */
[----:B------:R-:W-:Y:S01]  /*6f60*/  IMAD R9, R68, c[0x0][0x338], RZ ;  /* 0x0000ce0044097a24 */ /* 0x000fe200078e02ff */
[----:B------:R-:W-:Y:S01]  /*6f70*/  IADD3 R15, R2, 0x20, RZ ;  /* 0x00000020020f7810 */ /* 0x000fe20007ffe0ff */
[C---:B------:R-:W-:Y:S01]  /*6f80*/  IMAD.WIDE.U32 R6, R31.reuse, c[0x0][0x338], R2 ;  /* 0x0000ce001f067a25 */ /* 0x040fe200078e0002 */
[----:B------:R1:W3:Y:S03]  /*6f90*/  LDS.128 R40, [R0+0x7080] ;  /* 0x0070800000287984 */ /* 0x0002e60000000c00 */
[----:B------:R-:W-:Y:S01]  /*6fa0*/  IMAD R9, R31, c[0x0][0x33c], R9 ;  /* 0x0000cf001f097a24 */ /* 0x000fe200078e0209 */
[----:B------:R1:W4:Y:S01]  /*6fb0*/  LDS.128 R36, [R0+0x9080] ;  /* 0x0090800000247984 */ /* 0x0003220000000c00 */
[----:B------:R-:W-:-:S02]  /*6fc0*/  IMAD R8, R14, c[0x0][0x344], R8 ;  /* 0x0000d1000e087a24 */ /* 0x000fc400078e0208 */
[----:B------:R-:W-:Y:S01]  /*6fd0*/  IMAD.IADD R7, R7, 0x1, R9 ;  /* 0x0000000107077824 */ /* 0x000fe200078e0209 */
[----:B------:R1:W1:Y:S01]  /*6fe0*/  LDS.128 R32, [R0+0xb080] ;  /* 0x00b0800000207984 */ /* 0x0002620000000c00 */
[----:B--2---:R-:W-:-:S03]  /*6ff0*/  IMAD.WIDE R4, R11, 0x80, R4 ;  /* 0x000000800b047825 */ /* 0x004fc600078e0204 */
[----:B------:R2:W1:Y:S01]  /*7000*/  LDS.128 R52, [R0+0x80] ;  /* 0x0000800000347984 */ /* 0x0004620000000c00 */
[----:B------:R-:W-:-:S03]  /*7010*/  IMAD.WIDE.U32 R12, R14, c[0x0][0x340], R6 ;  /* 0x0000d0000e0c7a25 */ /* 0x000fc600078e0006 */
[----:B------:R2:W1:Y:S01]  /*7020*/  LDS.128 R48, [R0+0x2080] ;  /* 0x0020800000307984 */ /* 0x0004620000000c00 */
[----:B------:R-:W-:-:S03]  /*7030*/  IMAD.IADD R9, R13, 0x1, R8 ;  /* 0x000000010d097824 */ /* 0x000fc600078e0208 */
        /* <DEDUP_REMOVED lines=14> */
[----:B------:R2:W4:Y:S02]  /*7120*/  @!P3 LDS.128 R20, [R0+0x6080] ;  /* 0x006080000014b984 */ /* 0x0005240000000c00 */
[----:B-12---:R-:W-:-:S04]  /*7130*/  IMAD R0, R5, c[0x0][0x330], RZ ;  /* 0x0000cc0005007a24 */ /* 0x006fc800078e02ff */
[----:B------:R-:W-:-:S04]  /*7140*/  IMAD R0, R4, c[0x0][0x334], R0 ;  /* 0x0000cd0004007a24 */ /* 0x000fc800078e0200 */
[----:B------:R-:W-:-:S05]  /*7150*/  IMAD.IADD R0, R11, 0x1, R0 ;  /* 0x000000010b007824 */ /* 0x000fca00078e0200 */
[----:B------:R-:W-:-:S05]  /*7160*/  LEA.HI.X R7, R10, c[0x0][0x31c], R0, 0x1, P0 ;  /* 0x0000c7000a077a11 */ /* 0x000fca00000f0c00 */
[----:B-----5:R1:W-:Y:S04]  /*7170*/  @!P2 STG.E.128 [R6.64+0x40], R24 ;  /* 0x000040180600a986 */ /* 0x0203e8000c101d08 */
[----:B----4-:R1:W-:Y:S04]  /*7180*/  @!P3 STG.E.128 [R6.64], R20 ;  /* 0x000000140600b986 */ /* 0x0103e8000c101d08 */
[----:B------:R1:W-:Y:S02]  /*7190*/  @!P1 STG.E.128 [R6.64+0x80], R16 ;  /* 0x0000801006009986 */ /* 0x0003e4000c101d08 */
.L_x_991:
[----:B------:R-:W-:Y:S05]  /*71a0*/  BSYNC B0 ;  /* 0x0000000000007941 */ /* 0x000fea0003800000 */
.L_x_990:
[----:B------:R-:W-:Y:S01]  /*71b0*/  IADD3 R28, R28, 0x40, RZ ;  /* 0x000000401c1c7810 */ /* 0x000fe20007ffe0ff */
[----:B------:R-:W-:Y:S03]  /*71c0*/  BSSY B0, `(.L_x_992) ;  /* 0x0000014000007945 */ /* 0x000fe60003800000 */
[----:B------:R-:W-:-:S13]  /*71d0*/  ISETP.GE.AND P3, PT, R28, R29, PT ;  /* 0x0000001d1c00720c */ /* 0x000fda0003f66270 */
[----:B------:R-:W-:Y:S05]  /*71e0*/  @P3 BRA `(.L_x_993) ;  /* 0x0000011000003947 */ /* 0x000fea0003800000 */
[----:B-12---:R-:W-:Y:S01]  /*71f0*/  IADD3 R0, P0, R4, 0x40, RZ ;  /* 0x0000004004007810 */ /* 0x006fe20007f1e0ff */
        /* <DEDUP_REMOVED lines=13> */
[----:B---3--:R1:W-:Y:S04]  /*72d0*/  @!P2 STG.E.128 [R6.64], R40 ;  /* 0x000000280600a986 */ /* 0x0083e8000c101d08 */
[----:B----4-:R1:W-:Y:S04]  /*72e0*/  @!P1 STG.E.128 [R6.64+0x40], R36 ;  /* 0x0000402406009986 */ /* 0x0103e8000c101d08 */
[----:B------:R1:W-:Y:S02]  /*72f0*/  @!P0 STG.E.128 [R6.64+0x80], R32 ;  /* 0x0000802006008986 */ /* 0x0003e4000c101d08 */
.L_x_993:
[----:B------:R-:W-:Y:S05]  /*7300*/  BSYNC B0 ;  /* 0x0000000000007941 */ /* 0x000fea0003800000 */
.L_x_992:
[----:B-12---:R-:W-:Y:S01]  /*7310*/  IMAD R0, R68, c[0x0][0x308], RZ ;  /* 0x0000c20044007a24 */ /* 0x006fe200078e02ff */
        /* <DEDUP_REMOVED lines=23> */
.L_x_995:
[----:B------:R-:W-:Y:S05]  /*7490*/  BSYNC B0 ;  /* 0x0000000000007941 */ /* 0x000fea0003800000 */
.L_x_994:
        /* <DEDUP_REMOVED lines=19> */
.L_x_988:
        /* <DEDUP_REMOVED lines=8> */
[----:B------:R-:W-:Y:S02]  /*7650*/  IMAD.MOV.U32 R7, RZ, RZ, c[0x0][0x2f0] ;  /* 0x0000bc00ff077624 */ /* 0x000fe400078e00ff */
        /* <DEDUP_REMOVED lines=10> */
.L_x_996:
[----:B------:R-:W1:Y:S01]  /*7700*/  S2R R5, SR_TID.X ;  /* 0x0000000000057919 */ /* 0x000e620000002100 */
[----:B------:R-:W-:Y:S01]  /*7710*/  SHF.R.S32.HI R6, RZ, 0x1f, R9 ;  /* 0x0000001fff067819 */ /* 0x000fe20000011409 */
[----:B-----5:R-:W-:Y:S01]  /*7720*/  IMAD.IADD R15, R7, 0x1, -R231 ;  /* 0x00000001070f7824 */ /* 0x020fe200078e0ae7 */
[----:B------:R-:W-:Y:S01]  /*7730*/  SEL R14, R9, RZ, !P1 ;  /* 0x000000ff090e7207 */ /* 0x000fe20004800000 */
[----:B------:R-:W2:Y:S01]  /*7740*/  S2R R19, SR_CTAID.Y ;  /* 0x0000000000137919 */ /* 0x000ea20000002600 */
[----:B------:R-:W-:Y:S01]  /*7750*/  SEL R18, R6, RZ, !P1 ;  /* 0x000000ff06127207 */ /* 0x000fe20004800000 */
[----:B------:R-:W-:Y:S02]  /*7760*/  BSSY B0, `(.L_x_997) ;  /* 0x0000026000007945 */ /* 0x000fe40003800000 */
[----:B------:R-:W3:Y:S01]  /*7770*/  S2R R9, SR_CTAID.X ;  /* 0x0000000000097919 */ /* 0x000ee20000002500 */
        /* <DEDUP_REMOVED lines=13> */
[----:B------:R-:W-:Y:S02]  /*7850*/  IADD3 R16, R12, 0x20, RZ ;  /* 0x000000200c107810 */ /* 0x000fe40007ffe0ff */
[----:B------:R-:W-:Y:S01]  /*7860*/  LEA.HI.X.SX32 R7, R0, R3, 0x1, P0 ;  /* 0x0000000300077211 */ /* 0x000fe200000f0eff */
[----:B------:R-:W-:Y:S01]  /*7870*/  IMAD.IADD R5, R8, 0x1, R5 ;  /* 0x0000000108057824 */ /* 0x000fe200078e0205 */
[----:B------:R-:W-:Y:S01]  /*7880*/  IADD3 R17, R12, 0x40, RZ ;  /* 0x000000400c117810 */ /* 0x000fe20007ffe0ff */
[----:B------:R-:W-:-:S02]  /*7890*/  IMAD R2, R18, c[0x0][0x310], RZ ;  /* 0x0000c40012027a24 */ /* 0x000fc400078e02ff */
[----:B------:R-:W-:-:S04]  /*78a0*/  IMAD.WIDE.U32 R10, R14, c[0x0][0x310], R4 ;  /* 0x0000c4000e0a7a25 */ /* 0x000fc800078e0004 */
[----:B------:R-:W-:Y:S02]  /*78b0*/  IMAD R2, R14, c[0x0][0x314], R2 ;  /* 0x0000c5000e027a24 */ /* 0x000fe400078e0202 */
[----:B---3--:R-:W-:-:S04]  /*78c0*/  IMAD.WIDE R6, R9, 0x80, R6 ;  /* 0x0000008009067825 */ /* 0x008fc800078e0206 */
        /* <DEDUP_REMOVED lines=15> */
.L_x_998:
[----:B------:R-:W-:Y:S05]  /*79c0*/  BSYNC B0 ;  /* 0x0000000000007941 */ /* 0x000fea0003800000 */
.L_x_997:
        /* <DEDUP_REMOVED lines=19> */
.L_x_1000:
[----:B------:R-:W-:Y:S05]  /*7b00*/  BSYNC B0 ;  /* 0x0000000000007941 */ /* 0x000fea0003800000 */
.L_x_999:
        /* <DEDUP_REMOVED lines=23> */
.L_x_1002:
[----:B------:R-:W-:Y:S05]  /*7c80*/  BSYNC B0 ;  /* 0x0000000000007941 */ /* 0x000fea0003800000 */
.L_x_1001:
        /* <DEDUP_REMOVED lines=18> */
.L_x_1003:
        /* <DEDUP_REMOVED lines=13> */
.L_x_1426:


//--------------------- .text._ZN7cutlass13device_kernelIN5flash19enable_sm80_to_sm89INS1_16FlashAttnBwdSm80INS1_25CollectiveMainloopBwdSm80ILi2ELi2EN4cute5tupleIJNS5_1CILi64EEENS7_ILi128EEENS7_ILi96EEEEEENS_10bfloat16_tEfNS_4arch4Sm80ELb0ELb1ELb0ELb1ELb1ELb0ELb0ELb0ELi2ELi2ELi4ELi2ELb0EEENS1_21CollectiveEpilogueBwdISB_SC_SE_Li256ELb1ELb0ELi2EEENS1_19SingleTileSchedulerILb1ELb0ELb0ELi128EEEEEEEEEvNT_6ParamsE --------------------------
	.section	.text._ZN7cutlass13device_kernelIN5flash19enable_sm80_to_sm89INS1_16FlashAttnBwdSm80INS1_25CollectiveMainloopBwdSm80ILi2ELi2EN4cute5tupleIJNS5_1CILi64EEENS7_ILi128EEENS7_ILi96EEEEEENS_10bfloat16_tEfNS_4arch4Sm80ELb0ELb1ELb0ELb1ELb1ELb0ELb0ELb0ELi2ELi2ELi4ELi2ELb0EEENS1_21CollectiveEpilogueBwdISB_SC_SE_Li256ELb1ELb0ELi2EEENS1_19SingleTileSchedulerILb1ELb0ELb0ELi128EEEEEEEEEvNT_6ParamsE,"ax",@progbits
	.sectioninfo	@"SHI_REGISTERS=255"
	.align	128
.text._ZN7cutlass13device_kernelIN5flash19enable_sm80_to_sm89INS1_16FlashAttnBwdSm80INS1_25CollectiveMainloopBwdSm80ILi2ELi2EN4cute5tupleIJNS5_1CILi64EEENS7_ILi128EEENS7_ILi96EEEEEENS_10bfloat16_tEfNS_4arch4Sm80ELb0ELb1ELb0ELb1ELb1ELb0ELb0ELb0ELi2ELi2ELi4ELi2ELb0EEENS1_21CollectiveEpilogueBwdISB_SC_SE_Li256ELb1ELb0ELi2EEENS1_19SingleTileSchedulerILb1ELb0ELb0ELi128EEEEEEEEEvNT_6ParamsE:
        .type           _ZN7cutlass13device_kernelIN5flash19enable_sm80_to_sm89INS1_16FlashAttnBwdSm80INS1_25CollectiveMainloopBwdSm80ILi2ELi2EN4cute5tupleIJNS5_1CILi64EEENS7_ILi128EEENS7_ILi96EEEEEENS_10bfloat16_tEfNS_4arch4Sm80ELb0ELb1ELb0ELb1ELb1ELb0ELb0ELb0ELi2ELi2ELi4ELi2ELb0EEENS1_21CollectiveEpilogueBwdISB_SC_SE_Li256ELb1ELb0ELi2EEENS1_19SingleTileSchedulerILb1ELb0ELb0ELi128EEEEEEEEEvNT_6ParamsE,@function
        .size           _ZN7cutlass13device_kernelIN5flash19enable_sm80_to_sm89INS1_16FlashAttnBwdSm80INS1_25CollectiveMainloopBwdSm80ILi2ELi2EN4cute5tupleIJNS5_1CILi64EEENS7_ILi128EEENS7_ILi96EEEEEENS_10bfloat16_tEfNS_4arch4Sm80ELb0ELb1ELb0ELb1ELb1ELb0ELb0ELb0ELi2ELi2ELi4ELi2ELb0EEENS1_21CollectiveEpilogueBwdISB_SC_SE_Li256ELb1ELb0ELi2EEENS1_19SingleTileSchedulerILb1ELb0ELb0ELi128EEEEEEEEEvNT_6ParamsE,(.L_x_1427 - _ZN7cutlass13device_kernelIN5flash19enable_sm80_to_sm89INS1_16FlashAttnBwdSm80INS1_25CollectiveMainloopBwdSm80ILi2ELi2EN4cute5tupleIJNS5_1CILi64EEENS7_ILi128EEENS7_ILi96EEEEEENS_10bfloat16_tEfNS_4arch4Sm80ELb0ELb1ELb0ELb1ELb1ELb0ELb0ELb0ELi2ELi2ELi4ELi2ELb0EEENS1_21CollectiveEpilogueBwdISB_SC_SE_Li256ELb1ELb0ELi2EEENS1_19SingleTileSchedulerILb1ELb0ELb0ELi128EEEEEEEEEvNT_6ParamsE)
        .other          _ZN7cutlass13device_kernelIN5flash19enable_sm80_to_sm89INS1_16FlashAttnBwdSm80INS1_25CollectiveMainloopBwdSm80ILi2ELi2EN4cute5tupleIJNS5_1CILi64EEENS7_ILi128EEENS7_ILi96EEEEEENS_10bfloat16_tEfNS_4arch4Sm80ELb0ELb1ELb0ELb1ELb1ELb0ELb0ELb0ELi2ELi2ELi4ELi2ELb0EEENS1_21CollectiveEpilogueBwdISB_SC_SE_Li256ELb1ELb0ELi2EEENS1_19SingleTileSchedulerILb1ELb0ELb0ELi128EEEEEEEEEvNT_6ParamsE,@"STO_CUDA_ENTRY STV_DEFAULT"
_ZN7cutlass13device_kernelIN5flash19enable_sm80_to_sm89INS1_16FlashAttnBwdSm80INS1_25CollectiveMainloopBwdSm80ILi2ELi2EN4cute5tupleIJNS5_1CILi64EEENS7_ILi128EEENS7_ILi96EEEEEENS_10bfloat16_tEfNS_4arch4Sm80ELb0ELb1ELb0ELb1ELb1ELb0ELb0ELb0ELi2ELi2ELi4ELi2ELb0EEENS1_21CollectiveEpilogueBwdISB_SC_SE_Li256ELb1ELb0ELi2EEENS1_19SingleTileSchedulerILb1ELb0ELb0ELi128EEEEEEEEEvNT_6ParamsE:
        /* <DEDUP_REMOVED lines=18> */
.L_x_1005:
        /* <DEDUP_REMOVED lines=8> */
.L_x_1007:
[----:B------:R-:W-:Y:S02]  /*01a0*/  MOV R0, c[0x0][0x3a4] ;  /* 0x0000e90000007a02 */ /* 0x000fe40000000f00 */
.L_x_1006:
[----:B------:R-:W-:-:S05]  /*01b0*/  IMAD.SHL.U32 R231, R29, 0x80, RZ ;  /* 0x000000801de77824 */ /* 0x000fca00078e00ff */
[----:B-----5:R-:W-:-:S04]  /*01c0*/  ISETP.GE.AND P0, PT, R231, R0, PT ;  /* 0x00000000e700720c */ /* 0x020fc80003f06270 */
[----:B------:R-:W-:-:S05]  /*01d0*/  SEL R0, R5, 0xffffffff, !P0 ;  /* 0xffffffff05007807 */ /* 0x000fca0004000000 */
[----:B------:R2:W-:Y:S01]  /*01e0*/  STL [R1+0x8], R0 ;  /* 0x0000080001007387 */ /* 0x0005e20000100800 */
[----:B------:R-:W-:Y:S05]  /*01f0*/  BRA `(.L_x_1008) ;  /* 0x0000012000007947 */ /* 0x000fea0003800000 */
.L_x_1004:
[----:B---34-:R-:W-:-:S04]  /*0200*/  ISETP.NE.U32.AND P0, PT, RZ, c[0x0][0x3c0], PT ;  /* 0x0000f000ff007a0c */ /* 0x018fc80003f05070 */
[----:B------:R-:W-:-:S13]  /*0210*/  ISETP.NE.AND.EX P0, PT, RZ, c[0x0][0x3c4], PT, P0 ;  /* 0x0000f100ff007a0c */ /* 0x000fda0003f05300 */
[----:B------:R-:W-:Y:S05]  /*0220*/  @!P0 BRA `(.L_x_1009) ;  /* 0x0000002000008947 */ /* 0x000fea0003800000 */
[----:B------:R1:W5:Y:S01]  /*0230*/  LDG.E R0, [R2.64] ;  /* 0x0000000802007981 */ /* 0x000362000c1e1900 */
[----:B------:R-:W-:Y:S05]  /*0240*/  BRA `(.L_x_1010) ;  /* 0x0000009000007947 */ /* 0x000fea0003800000 */
.L_x_1009:
        /* <DEDUP_REMOVED lines=8> */
.L_x_1011:
[----:B------:R-:W-:Y:S02]  /*02d0*/  MOV R0, c[0x0][0x3a4] ;  /* 0x0000e90000007a02 */ /* 0x000fe40000000f00 */
.L_x_1010:
[----:B------:R-:W-:-:S05]  /*02e0*/  IMAD.SHL.U32 R231, R29, 0x80, RZ ;  /* 0x000000801de77824 */ /* 0x000fca00078e00ff */
[----:B-----5:R-:W-:-:S04]  /*02f0*/  ISETP.GE.AND P0, PT, R231, R0, PT ;  /* 0x00000000e700720c */ /* 0x020fc80003f06270 */
[----:B------:R-:W-:-:S05]  /*0300*/  SEL R0, R5, 0xffffffff, !P0 ;  /* 0xffffffff05007807 */ /* 0x000fca0004000000 */
[----:B------:R2:W-:Y:S04]  /*0310*/  STL [R1+0x8], R0 ;  /* 0x0000080001007387 */ /* 0x0005e80000100800 */
.L_x_1008:
        /* <DEDUP_REMOVED lines=30> */
.L_x_1012:
[----:B-1----:R-:W-:-:S04]  /*0500*/  ISETP.NE.U32.AND P0, PT, RZ, c[0x0][0x2e0], PT ;  /* 0x0000b800ff007a0c */ /* 0x002fc80003f05070 */
[----:B------:R-:W-:-:S13]  /*0510*/  ISETP.NE.AND.EX P0, PT, RZ, c[0x0][0x2e4], PT, P0 ;  /* 0x0000b900ff007a0c */ /* 0x000fda0003f05300 */
[----:B------:R-:W-:Y:S05]  /*0520*/  @!P0 BRA `(.L_x_1013) ;  /* 0x0000003000008947 */ /* 0x000fea0003800000 */
[----:B------:R-:W-:-:S05]  /*0530*/  IMAD.WIDE R2, R30, R8, c[0x0][0x2e0] ;  /* 0x0000b8001e027625 */ /* 0x000fca00078e0208 */
[----:B------:R1:W5:Y:S01]  /*0540*/  LDG.E R230, [R2.64] ;  /* 0x0000000802e67981 */ /* 0x000362000c1e1900 */
[----:B------:R-:W-:Y:S05]  /*0550*/  BRA `(.L_x_1014) ;  /* 0x0000004000007947 */ /* 0x000fea0003800000 */
.L_x_1013:
[----:B------:R-:W-:Y:S05]  /*0560*/  @!P3 BRA `(.L_x_1014) ;  /* 0x000000300000b947 */ /* 0x000fea0003800000 */
[----:B------:R1:W2:Y:S04]  /*0570*/  LDG.E R0, [R2.64] ;  /* 0x0000000802007981 */ /* 0x0002a8000c1e1900 */
[----:B-1----:R-:W2:Y:S02]  /*0580*/  LDG.E R2, [R2.64+0x4] ;  /* 0x0000040802027981 */ /* 0x002ea4000c1e1900 */
[----:B--2---:R-:W-:Y:S02]  /*0590*/  IADD3 R230, -R0, R2, RZ ;  /* 0x0000000200e67210 */ /* 0x004fe40007ffe1ff */
.L_x_1014:
        /* <DEDUP_REMOVED lines=13> */
.L_x_1015:
        /* <DEDUP_REMOVED lines=452> */
.L_x_1018:
[----:B------:R-:W-:Y:S05]  /*22b0*/  BSYNC B0 ;  /* 0x0000000000007941 */ /* 0x000fea0003800000 */
.L_x_1017:
        /* <DEDUP_REMOVED lines=83> */
.L_x_1037:
        /* <DEDUP_REMOVED lines=104> */
.L_x_1021:
[----:B------:R-:W-:Y:S04]  /*2e70*/  MOV R37, 0x1 ;  /* 0x0000000100257802 */ /* 0x000fe80000000f00 */
[----:B------:R-:W-:Y:S11]  /*2e80*/  ISETP.NE.AND P0, PT, R37, c[0x0][0x2a8], PT ;  /* 0x0000aa0025007a0c */ /* 0x000ff60003f05270 */
[----:B------:R-:W-:Y:S02]  /*2e90*/  @!UPT UIADD3 URZ, URZ, URZ, URZ ;  /* 0x0000003f3f3ff290 */ /* 0x000fe4000fffe03f */
[----:B------:R-:W-:Y:S05]  /*2ea0*/  @P0 IMAD.HI.U32 R37, R36, c[0x0][0x2ac], RZ ;  /* 0x0000ab0024250a27 */ /* 0x000fea00078e00ff */
[----:B------:R-:W-:Y:S02]  /*2eb0*/  @P0 SHF.R.U32.HI R36, RZ, c[0x0][0x2b0], R37 ;  /* 0x0000ac00ff240a19 */ /* 0x000fe40000011625 */
.L_x_1022:
[----:B------:R-:W-:Y:S05]  /*2ec0*/  BSYNC B0 ;  /* 0x0000000000007941 */ /* 0x000fea0003800000 */
.L_x_1020:
[----:B------:R-:W-:Y:S02]  /*2ed0*/  IMAD R201, R36, c[0x0][0x2a8], -R231 ;  /* 0x0000aa0024c97a24 */ /* 0x000fe400078e0ae7 */
[----:B------:R-:W-:Y:S02]  /*2ee0*/  IMAD.IADD R36, R224, 0x1, R2 ;  /* 0x00000001e0247824 */ /* 0x000fe400078e0202 */
[----:B------:R-:W-:Y:S05]  /*2ef0*/  IMAD.IADD R201, R201, 0x1, -R228 ;  /* 0x00000001c9c97824 */ /* 0x000fea00078e0ae4 */
[----:B------:R-:W-:Y:S02]  /*2f00*/  IADD3 R37, R201, c[0x0][0x2a8], RZ ;  /* 0x0000aa00c9257a10 */ /* 0x000fe40007ffe0ff */
[----:B------:R-:W-:Y:S02]  /*2f10*/  IMNMX R201, R36, R201, !PT ;  /* 0x000000c924c97217 */ /* 0x000fe40007800200 */
[----:B------:R-:W-:Y:S02]  /*2f20*/  IMNMX R199, R199, R37, PT ;  /* 0x00000025c7c77217 */ /* 0x000fe40003800200 */
.L_x_1019:
        /* <DEDUP_REMOVED lines=18> */
.L_x_1025:
[----:B------:R-:W-:Y:S04]  /*3050*/  MOV R37, 0x1 ;  /* 0x0000000100257802 */ /* 0x000fe80000000f00 */
[----:B------:R-:W-:Y:S11]  /*3060*/  ISETP.NE.AND P0, PT, R37, c[0x0][0x2a8], PT ;  /* 0x0000aa0025007a0c */ /* 0x000ff60003f05270 */
[----:B------:R-:W-:Y:S02]  /*3070*/  @!UPT UIADD3 URZ, URZ, URZ, URZ ;  /* 0x0000003f3f3ff290 */ /* 0x000fe4000fffe03f */
[----:B------:R-:W-:Y:S05]  /*3080*/  @P0 IMAD.HI.U32 R37, R36, c[0x0][0x2ac], RZ ;  /* 0x0000ab0024250a27 */ /* 0x000fea00078e00ff */
[----:B------:R-:W-:Y:S02]  /*3090*/  @P0 SHF.R.U32.HI R36, RZ, c[0x0][0x2b0], R37 ;  /* 0x0000ac00ff240a19 */ /* 0x000fe40000011625 */
.L_x_1026:
[----:B------:R-:W-:Y:S05]  /*30a0*/  BSYNC B0 ;  /* 0x0000000000007941 */ /* 0x000fea0003800000 */
.L_x_1024:
[----:B------:R-:W-:Y:S04]  /*30b0*/  IMAD R36, R36, c[0x0][0x2a8], -R231 ;  /* 0x0000aa0024247a24 */ /* 0x000fe800078e0ae7 */
[----:B------:R-:W-:Y:S05]  /*30c0*/  IMAD.IADD R36, R36, 0x1, -R228 ;  /* 0x0000000124247824 */ /* 0x000fea00078e0ae4 */
[----:B------:R-:W-:Y:S02]  /*30d0*/  IADD3 R37, R36, c[0x0][0x2a8], RZ ;  /* 0x0000aa0024257a10 */ /* 0x000fe40007ffe0ff */
[----:B------:R-:W-:Y:S02]  /*30e0*/  IMNMX R200, R200, R36, !PT ;  /* 0x00000024c8c87217 */ /* 0x000fe40007800200 */
[----:B------:R-:W-:Y:S02]  /*30f0*/  IMNMX R202, R202, R37, PT ;  /* 0x00000025caca7217 */ /* 0x000fe40003800200 */
.L_x_1023:
        /* <DEDUP_REMOVED lines=18> */
.L_x_1029:
[----:B------:R-:W-:Y:S04]  /*3220*/  MOV R37, 0x1 ;  /* 0x0000000100257802 */ /* 0x000fe80000000f00 */
[----:B------:R-:W-:Y:S11]  /*3230*/  ISETP.NE.AND P0, PT, R37, c[0x0][0x2a8], PT ;  /* 0x0000aa0025007a0c */ /* 0x000ff60003f05270 */
[----:B------:R-:W-:Y:S02]  /*3240*/  @!UPT UIADD3 URZ, URZ, URZ, URZ ;  /* 0x0000003f3f3ff290 */ /* 0x000fe4000fffe03f */
[----:B------:R-:W-:Y:S05]  /*3250*/  @P0 IMAD.HI.U32 R37, R36, c[0x0][0x2ac], RZ ;  /* 0x0000ab0024250a27 */ /* 0x000fea00078e00ff */
[----:B------:R-:W-:Y:S02]  /*3260*/  @P0 SHF.R.U32.HI R36, RZ, c[0x0][0x2b0], R37 ;  /* 0x0000ac00ff240a19 */ /* 0x000fe40000011625 */
.L_x_1030:
[----:B------:R-:W-:Y:S05]  /*3270*/  BSYNC B0 ;  /* 0x0000000000007941 */ /* 0x000fea0003800000 */
.L_x_1028:
[----:B------:R-:W-:Y:S04]  /*3280*/  IMAD R36, R36, c[0x0][0x2a8], -R231 ;  /* 0x0000aa0024247a24 */ /* 0x000fe800078e0ae7 */
[----:B------:R-:W-:Y:S05]  /*3290*/  IMAD.IADD R36, R36, 0x1, -R228 ;  /* 0x0000000124247824 */ /* 0x000fea00078e0ae4 */
[----:B------:R-:W-:Y:S02]  /*32a0*/  IADD3 R37, R36, c[0x0][0x2a8], RZ ;  /* 0x0000aa0024257a10 */ /* 0x000fe40007ffe0ff */
[----:B------:R-:W-:Y:S02]  /*32b0*/  IMNMX R203, R203, R36, !PT ;  /* 0x00000024cbcb7217 */ /* 0x000fe40007800200 */
[----:B------:R-:W-:Y:S02]  /*32c0*/  IMNMX R205, R205, R37, PT ;  /* 0x00000025cdcd7217 */ /* 0x000fe40003800200 */
.L_x_1027:
        /* <DEDUP_REMOVED lines=18> */
.L_x_1033:
[----:B------:R-:W-:Y:S04]  /*33f0*/  MOV R36, 0x1 ;  /* 0x0000000100247802 */ /* 0x000fe80000000f00 */
[----:B------:R-:W-:Y:S11]  /*3400*/  ISETP.NE.AND P0, PT, R36, c[0x0][0x2a8], PT ;  /* 0x0000aa0024007a0c */ /* 0x000ff60003f05270 */
[----:B------:R-:W-:Y:S02]  /*3410*/  @!UPT UIADD3 URZ, URZ, URZ, URZ ;  /* 0x0000003f3f3ff290 */ /* 0x000fe4000fffe03f */
[----:B------:R-:W-:Y:S05]  /*3420*/  @P0 IMAD.HI.U32 R36, R2, c[0x0][0x2ac], RZ ;  /* 0x0000ab0002240a27 */ /* 0x000fea00078e00ff */
[----:B------:R-:W-:Y:S02]  /*3430*/  @P0 SHF.R.U32.HI R2, RZ, c[0x0][0x2b0], R36 ;  /* 0x0000ac00ff020a19 */ /* 0x000fe40000011624 */
.L_x_1034:
[----:B------:R-:W-:Y:S05]  /*3440*/  BSYNC B0 ;  /* 0x0000000000007941 */ /* 0x000fea0003800000 */
.L_x_1032:
[----:B------:R-:W-:Y:S04]  /*3450*/  IMAD R2, R2, c[0x0][0x2a8], -R231 ;  /* 0x0000aa0002027a24 */ /* 0x000fe800078e0ae7 */
[----:B------:R-:W-:Y:S05]  /*3460*/  IMAD.IADD R2, R2, 0x1, -R228 ;  /* 0x0000000102027824 */ /* 0x000fea00078e0ae4 */
[----:B------:R-:W-:Y:S02]  /*3470*/  IADD3 R36, R2, c[0x0][0x2a8], RZ ;  /* 0x0000aa0002247a10 */ /* 0x000fe40007ffe0ff */
[----:B------:R-:W-:Y:S02]  /*3480*/  IMNMX R204, R204, R2, !PT ;  /* 0x00000002cccc7217 */ /* 0x000fe40007800200 */
[----:B------:R-:W-:Y:S02]  /*3490*/  IMNMX R206, R206, R36, PT ;  /* 0x00000024cece7217 */ /* 0x000fe40003800200 */
.L_x_1031:
        /* <DEDUP_REMOVED lines=50> */
.L_x_1035:
        /* <DEDUP_REMOVED lines=474> */
.L_x_1036:
        /* <DEDUP_REMOVED lines=237> */
.L_x_1016:
        /* <DEDUP_REMOVED lines=152> */
.L_x_1039:
        /* <DEDUP_REMOVED lines=63> */
.L_x_1041:
[----:B------:R-:W-:Y:S05]  /*71a0*/  BSYNC B0 ;  /* 0x0000000000007941 */ /* 0x000fea0003800000 */
.L_x_1040:
        /* <DEDUP_REMOVED lines=21> */
.L_x_1043:
[----:B------:R-:W-:Y:S05]  /*7300*/  BSYNC B0 ;  /* 0x0000000000007941 */ /* 0x000fea0003800000 */
.L_x_1042:
        /* <DEDUP_REMOVED lines=24> */
.L_x_1045:
[----:B------:R-:W-:Y:S05]  /*7490*/  BSYNC B0 ;  /* 0x0000000000007941 */ /* 0x000fea0003800000 */
.L_x_1044:
        /* <DEDUP_REMOVED lines=19> */
.L_x_1038:
        /* <DEDUP_REMOVED lines=19> */
.L_x_1046:
        /* <DEDUP_REMOVED lines=44> */
.L_x_1048:
[----:B------:R-:W-:Y:S05]  /*79c0*/  BSYNC B0 ;  /* 0x0000000000007941 */ /* 0x000fea0003800000 */
.L_x_1047:
        /* <DEDUP_REMOVED lines=19> */
.L_x_1050:
[----:B------:R-:W-:Y:S05]  /*7b00*/  BSYNC B0 ;  /* 0x0000000000007941 */ /* 0x000fea0003800000 */
.L_x_1049:
        /* <DEDUP_REMOVED lines=23> */
.L_x_1052:
[----:B------:R-:W-:Y:S05]  /*7c80*/  BSYNC B0 ;  /* 0x0000000000007941 */ /* 0x000fea0003800000 */
.L_x_1051:
        /* <DEDUP_REMOVED lines=18> */
.L_x_1053:
        /* <DEDUP_REMOVED lines=13> */
.L_x_1427:


//--------------------- .text._ZN7cutlass13device_kernelIN5flash19enable_sm80_to_sm89INS1_16FlashAttnBwdSm80INS1_25CollectiveMainloopBwdSm80ILi2ELi2EN4cute5tupleIJNS5_1CILi64EEENS7_ILi128EEENS7_ILi96EEEEEENS_10bfloat16_tEfNS_4arch4Sm80ELb0ELb1ELb0ELb1ELb0ELb0ELb0ELb0ELi2ELi2ELi4ELi2ELb0EEENS1_24CollectiveEpilogueBwdGQAISB_fSE_Li256ELb1ELb0EEENS1_19SingleTileSchedulerILb1ELb0ELb0ELi128EEEEEEEEEvNT_6ParamsE --------------------------
	.section	.text._ZN7cutlass13device_kernelIN5flash19enable_sm80_to_sm89INS1_16FlashAttnBwdSm80INS1_25CollectiveMainloopBwdSm80ILi2ELi2EN4cute5tupleIJNS5_1CILi64EEENS7_ILi128EEENS7_ILi96EEEEEENS_10bfloat16_tEfNS_4arch4Sm80ELb0ELb1ELb0ELb1ELb0ELb0ELb0ELb0ELi2ELi2ELi4ELi2ELb0EEENS1_24CollectiveEpilogueBwdGQAISB_fSE_Li256ELb1ELb0EEENS1_19SingleTileSchedulerILb1ELb0ELb0ELi128EEEEEEEEEvNT_6ParamsE,"ax",@progbits
	.sectioninfo	@"SHI_REGISTERS=255"
	.align	128
.text._ZN7cutlass13device_kernelIN5flash19enable_sm80_to_sm89INS1_16FlashAttnBwdSm80INS1_25CollectiveMainloopBwdSm80ILi2ELi2EN4cute5tupleIJNS5_1CILi64EEENS7_ILi128EEENS7_ILi96EEEEEENS_10bfloat16_tEfNS_4arch4Sm80ELb0ELb1ELb0ELb1ELb0ELb0ELb0ELb0ELi2ELi2ELi4ELi2ELb0EEENS1_24CollectiveEpilogueBwdGQAISB_fSE_Li256ELb1ELb0EEENS1_19SingleTileSchedulerILb1ELb0ELb0ELi128EEEEEEEEEvNT_6ParamsE:
        .type           _ZN7cutlass13device_kernelIN5flash19enable_sm80_to_sm89INS1_16FlashAttnBwdSm80INS1_25CollectiveMainloopBwdSm80ILi2ELi2EN4cute5tupleIJNS5_1CILi64EEENS7_ILi128EEENS7_ILi96EEEEEENS_10bfloat16_tEfNS_4arch4Sm80ELb0ELb1ELb0ELb1ELb0ELb0ELb0ELb0ELi2ELi2ELi4ELi2ELb0EEENS1_24CollectiveEpilogueBwdGQAISB_fSE_Li256ELb1ELb0EEENS1_19SingleTileSchedulerILb1ELb0ELb0ELi128EEEEEEEEEvNT_6ParamsE,@function
        .size           _ZN7cutlass13device_kernelIN5flash19enable_sm80_to_sm89INS1_16FlashAttnBwdSm80INS1_25CollectiveMainloopBwdSm80ILi2ELi2EN4cute5tupleIJNS5_1CILi64EEENS7_ILi128EEENS7_ILi96EEEEEENS_10bfloat16_tEfNS_4arch4Sm80ELb0ELb1ELb0ELb1ELb0ELb0ELb0ELb0ELi2ELi2ELi4ELi2ELb0EEENS1_24CollectiveEpilogueBwdGQAISB_fSE_Li256ELb1ELb0EEENS1_19SingleTileSchedulerILb1ELb0ELb0ELi128EEEEEEEEEvNT_6ParamsE,(.L_x_1428 - _ZN7cutlass13device_kernelIN5flash19enable_sm80_to_sm89INS1_16FlashAttnBwdSm80INS1_25CollectiveMainloopBwdSm80ILi2ELi2EN4cute5tupleIJNS5_1CILi64EEENS7_ILi128EEENS7_ILi96EEEEEENS_10bfloat16_tEfNS_4arch4Sm80ELb0ELb1ELb0ELb1ELb0ELb0ELb0ELb0ELi2ELi2ELi4ELi2ELb0EEENS1_24CollectiveEpilogueBwdGQAISB_fSE_Li256ELb1ELb0EEENS1_19SingleTileSchedulerILb1ELb0ELb0ELi128EEEEEEEEEvNT_6ParamsE)
        .other          _ZN7cutlass13device_kernelIN5flash19enable_sm80_to_sm89INS1_16FlashAttnBwdSm80INS1_25CollectiveMainloopBwdSm80ILi2ELi2EN4cute5tupleIJNS5_1CILi64EEENS7_ILi128EEENS7_ILi96EEEEEENS_10bfloat16_tEfNS_4arch4Sm80ELb0ELb1ELb0ELb1ELb0ELb0ELb0ELb0ELi2ELi2ELi4ELi2ELb0EEENS1_24CollectiveEpilogueBwdGQAISB_fSE_Li256ELb1ELb0EEENS1_19SingleTileSchedulerILb1ELb0ELb0ELi128EEEEEEEEEvNT_6ParamsE,@"STO_CUDA_ENTRY STV_DEFAULT"
_ZN7cutlass13device_kernelIN5flash19enable_sm80_to_sm89INS1_16FlashAttnBwdSm80INS1_25CollectiveMainloopBwdSm80ILi2ELi2EN4cute5tupleIJNS5_1CILi64EEENS7_ILi128EEENS7_ILi96EEEEEENS_10bfloat16_tEfNS_4arch4Sm80ELb0ELb1ELb0ELb1ELb0ELb0ELb0ELb0ELi2ELi2ELi4ELi2ELb0EEENS1_24CollectiveEpilogueBwdGQAISB_fSE_Li256ELb1ELb0EEENS1_19SingleTileSchedulerILb1ELb0ELb0ELi128EEEEEEEEEvNT_6ParamsE:
        /* <DEDUP_REMOVED lines=18> */
.L_x_1055:
        /* <DEDUP_REMOVED lines=8> */
.L_x_1057:
[----:B------:R-:W-:Y:S02]  /*01a0*/  MOV R0, c[0x0][0x3ac] ;  /* 0x0000eb0000007a02 */ /* 0x000fe40000000f00 */
.L_x_1056:
[----:B------:R-:W-:-:S05]  /*01b0*/  IMAD.SHL.U32 R231, R23, 0x80, RZ ;  /* 0x0000008017e77824 */ /* 0x000fca00078e00ff */
[----:B-----5:R-:W-:-:S04]  /*01c0*/  ISETP.GE.AND P0, PT, R231, R0, PT ;  /* 0x00000000e700720c */ /* 0x020fc80003f06270 */
[----:B------:R-:W-:-:S05]  /*01d0*/  SEL R0, R5, 0xffffffff, !P0 ;  /* 0xffffffff05007807 */ /* 0x000fca0004000000 */
[----:B------:R2:W-:Y:S01]  /*01e0*/  STL [R1+0x8], R0 ;  /* 0x0000080001007387 */ /* 0x0005e20000100800 */
[----:B------:R-:W-:Y:S05]  /*01f0*/  BRA `(.L_x_1058) ;  /* 0x0000012000007947 */ /* 0x000fea0003800000 */
.L_x_1054:
[----:B---34-:R-:W-:-:S04]  /*0200*/  ISETP.NE.U32.AND P0, PT, RZ, c[0x0][0x3c8], PT ;  /* 0x0000f200ff007a0c */ /* 0x018fc80003f05070 */
[----:B------:R-:W-:-:S13]  /*0210*/  ISETP.NE.AND.EX P0, PT, RZ, c[0x0][0x3cc], PT, P0 ;  /* 0x0000f300ff007a0c */ /* 0x000fda0003f05300 */
[----:B------:R-:W-:Y:S05]  /*0220*/  @!P0 BRA `(.L_x_1059) ;  /* 0x0000002000008947 */ /* 0x000fea0003800000 */
[----:B------:R1:W5:Y:S01]  /*0230*/  LDG.E R0, [R2.64] ;  /* 0x0000000802007981 */ /* 0x000362000c1e1900 */
[----:B------:R-:W-:Y:S05]  /*0240*/  BRA `(.L_x_1060) ;  /* 0x0000009000007947 */ /* 0x000fea0003800000 */
.L_x_1059:
        /* <DEDUP_REMOVED lines=8> */
.L_x_1061:
[----:B------:R-:W-:Y:S02]  /*02d0*/  MOV R0, c[0x0][0x3ac] ;  /* 0x0000eb0000007a02 */ /* 0x000fe40000000f00 */
.L_x_1060:
[----:B------:R-:W-:-:S05]  /*02e0*/  IMAD.SHL.U32 R231, R23, 0x80, RZ ;  /* 0x0000008017e77824 */ /* 0x000fca00078e00ff */
[----:B-----5:R-:W-:-:S04]  /*02f0*/  ISETP.GE.AND P0, PT, R231, R0, PT ;  /* 0x00000000e700720c */ /* 0x020fc80003f06270 */
[----:B------:R-:W-:-:S05]  /*0300*/  SEL R0, R5, 0xffffffff, !P0 ;  /* 0xffffffff05007807 */ /* 0x000fca0004000000 */
[----:B------:R2:W-:Y:S04]  /*0310*/  STL [R1+0x8], R0 ;  /* 0x0000080001007387 */ /* 0x0005e80000100800 */
.L_x_1058:
[----:B------:R-:W3:Y:S02]  /*0320*/  LDL R30, [R1+0x8] ;  /* 0x00000800011e7983 */ /* 0x000ee40000100800 */
[----:B---3--:R-:W-:-:S13]  /*0330*/  ISETP.GE.AND P0, PT, R30, RZ, PT ;  /* 0x000000ff1e00720c */ /* 0x008fda0003f06270 */
[----:B------:R-:W-:Y:S05]  /*0340*/  @!P0 EXIT ;  /* 0x000000000000894d */ /* 0x000fea0003800000 */
[----:B------:R-:W-:Y:S01]  /*0350*/  ISETP.NE.U32.AND P1, PT, RZ, c[0x0][0x2c8], PT ;  /* 0x0000b200ff007a0c */ /* 0x000fe20003f25070 */
[CC--:B------:R-:W-:Y:S01]  /*0360*/  IMAD.WIDE R4, R30.reuse, R11.reuse, c[0x0][0x2c8] ;  /* 0x0000b2001e047625 */ /* 0x0c0fe200078e020b */
[----:B------:R-:W-:Y:S02]  /*0370*/  ISETP.NE.U32.AND P3, PT, RZ, c[0x0][0x2d0], PT ;  /* 0x0000b400ff007a0c */ /* 0x000fe40003f65070 */
[----:B------:R-:W-:Y:S02]  /*0380*/  ISETP.NE.AND.EX P1, PT, RZ, c[0x0][0x2cc], PT, P1 ;  /* 0x0000b300ff007a0c */ /* 0x000fe40003f25310 */
[----:B------:R-:W-:Y:S01]  /*0390*/  ISETP.NE.AND.EX P3, PT, RZ, c[0x0][0x2d4], PT, P3 ;  /* 0x0000b500ff007a0c */ /* 0x000fe20003f65330 */
[----:B-1----:R-:W-:-:S10]  /*03a0*/  IMAD.WIDE R2, R30, R11, c[0x0][0x2d0] ;  /* 0x0000b4001e027625 */ /* 0x002fd400078e020b */
[----:B--2---:R-:W2:Y:S01]  /*03b0*/  @P1 LDG.E R0, [R4.64] ;  /* 0x0000000804001981 */ /* 0x004ea2000c1e1900 */
[----:B------:R-:W-:-:S03]  /*03c0*/  ISETP.NE.U32.AND P0, PT, RZ, c[0x0][0x2d8], PT ;  /* 0x0000b600ff007a0c */ /* 0x000fc60003f05070 */
[----:B------:R-:W3:Y:S01]  /*03d0*/  @P1 LDG.E R9, [R4.64] ;  /* 0x0000000804091981 */ /* 0x000ee2000c1e1900 */
[----:B------:R-:W-:-:S03]  /*03e0*/  ISETP.NE.AND.EX P0, PT, RZ, c[0x0][0x2dc], PT, P0 ;  /* 0x0000b700ff007a0c */ /* 0x000fc60003f05300 */
[----:B------:R-:W4:Y:S01]  /*03f0*/  @P3 LDG.E R8, [R2.64] ;  /* 0x0000000802083981 */ /* 0x000f22000c1e1900 */
[----:B------:R-:W-:-:S09]  /*0400*/  IMAD.MOV.U32 R233, RZ, RZ, c[0x0][0x168] ;  /* 0x00005a00ffe97624 */ /* 0x000fd200078e00ff */
[----:B------:R-:W-:-:S05]  /*0410*/  @P0 IMAD.WIDE R6, R30, R11, c[0x0][0x2d8] ;  /* 0x0000b6001e060625 */ /* 0x000fca00078e020b */
[----:B------:R1:W5:Y:S01]  /*0420*/  @P0 LDG.E R233, [R6.64] ;  /* 0x0000000806e90981 */ /* 0x000362000c1e1900 */
[----:B------:R-:W-:Y:S01]  /*0430*/  CS2R R14, SRZ ;  /* 0x00000000000e7805 */ /* 0x000fe2000001ff00 */
[----:B------:R-:W-:Y:S02]  /*0440*/  IMAD.MOV.U32 R10, RZ, RZ, RZ ;  /* 0x000000ffff0a7224 */ /* 0x000fe400078e00ff */
[----:B------:R-:W-:Y:S02]  /*0450*/  IMAD.MOV.U32 R230, RZ, RZ, c[0x0][0x198] ;  /* 0x00006600ffe67624 */ /* 0x000fe400078e00ff */
[----:B--2---:R-:W-:-:S05]  /*0460*/  @P1 IMAD R0, R30, 0x40, R0 ;  /* 0x000000401e001824 */ /* 0x004fca00078e0200 */
[----:B-1----:R-:W-:-:S04]  /*0470*/  @P1 SHF.R.S32.HI R6, RZ, 0x1f, R0 ;  /* 0x0000001fff061819 */ /* 0x002fc80000011400 */
[----:B------:R-:W-:Y:S02]  /*0480*/  @P1 LEA.HI R0, R6, R0, RZ, 0x6 ;  /* 0x0000000006001211 */ /* 0x000fe400078f30ff */
[----:B------:R-:W-:Y:S01]  /*0490*/  CS2R R6, SRZ ;  /* 0x0000000000067805 */ /* 0x000fe2000001ff00 */
[--C-:B----4-:R-:W-:Y:S01]  /*04a0*/  @P3 SHF.R.S32.HI R15, RZ, 0x1f, R8.reuse ;  /* 0x0000001fff0f3819 */ /* 0x110fe20000011408 */
[--C-:B---3--:R-:W-:Y:S01]  /*04b0*/  @P1 IMAD.MOV.U32 R6, RZ, RZ, R9.reuse ;  /* 0x000000ffff061224 */ /* 0x108fe200078e0009 */
[----:B------:R-:W-:Y:S01]  /*04c0*/  @P1 SHF.R.S32.HI R7, RZ, 0x1f, R9 ;  /* 0x0000001fff071819 */ /* 0x000fe20000011409 */
[----:B------:R-:W-:Y:S01]  /*04d0*/  @P3 IMAD.MOV.U32 R14, RZ, RZ, R8 ;  /* 0x000000ffff0e3224 */ /* 0x000fe200078e0008 */
[----:B------:R-:W-:Y:S01]  /*04e0*/  @P1 LOP3.LUT R10, R0, 0xffffffc0, RZ, 0xc0, !PT ;  /* 0xffffffc0000a1812 */ /* 0x000fe200078ec0ff */
[----:B------:R-:W-:Y:S05]  /*04f0*/  @P0 BRA `(.L_x_1062) ;  /* 0x0000004000000947 */ /* 0x000fea0003800000 */
[----:B------:R-:W-:Y:S05]  /*0500*/  @!P1 BRA `(.L_x_1062) ;  /* 0x0000003000009947 */ /* 0x000fea0003800000 */
[----:B------:R1:W2:Y:S04]  /*0510*/  LDG.E R0, [R4.64] ;  /* 0x0000000804007981 */ /* 0x0002a8000c1e1900 */
[----:B-1----:R-:W2:Y:S02]  /*0520*/  LDG.E R4, [R4.64+0x4] ;  /* 0x0000040804047981 */ /* 0x002ea4000c1e1900 */
[----:B--2--5:R-:W-:-:S02]  /*0530*/  IADD3 R233, -R0, R4, RZ ;  /* 0x0000000400e97210 */ /* 0x024fc40007ffe1ff */
.L_x_1062:
[----:B------:R-:W-:-:S04]  /*0540*/  ISETP.NE.U32.AND P0, PT, RZ, c[0x0][0x2e0], PT ;  /* 0x0000b800ff007a0c */ /* 0x000fc80003f05070 */
[----:B------:R-:W-:-:S13]  /*0550*/  ISETP.NE.AND.EX P0, PT, RZ, c[0x0][0x2e4], PT, P0 ;  /* 0x0000b900ff007a0c */ /* 0x000fda0003f05300 */
[----:B------:R-:W-:Y:S05]  /*0560*/  @!P0 BRA `(.L_x_1063) ;  /* 0x0000003000008947 */ /* 0x000fea0003800000 */
[----:B------:R-:W-:-:S05]  /*0570*/  IMAD.WIDE R2, R30, R11, c[0x0][0x2e0] ;  /* 0x0000b8001e027625 */ /* 0x000fca00078e020b */
[----:B------:R1:W5:Y:S01]  /*0580*/  LDG.E R230, [R2.64] ;  /* 0x0000000802e67981 */ /* 0x000362000c1e1900 */
[----:B------:R-:W-:Y:S05]  /*0590*/  BRA `(.L_x_1064) ;  /* 0x0000004000007947 */ /* 0x000fea0003800000 */
.L_x_1063:
[----:B------:R-:W-:Y:S05]  /*05a0*/  @!P3 BRA `(.L_x_1064) ;  /* 0x000000300000b947 */ /* 0x000fea0003800000 */
[----:B------:R1:W2:Y:S04]  /*05b0*/  LDG.E R0, [R2.64] ;  /* 0x0000000802007981 */ /* 0x0002a8000c1e1900 */
[----:B-1----:R-:W2:Y:S02]  /*05c0*/  LDG.E R2, [R2.64+0x4] ;  /* 0x0000040802027981 */ /* 0x002ea4000c1e1900 */
[----:B--2---:R-:W-:Y:S02]  /*05d0*/  IADD3 R230, -R0, R2, RZ ;  /* 0x0000000200e67210 */ /* 0x004fe40007ffe1ff */
.L_x_1064:
        /* <DEDUP_REMOVED lines=13> */
.L_x_1065:
[----:B------:R-:W-:Y:S01]  /*06b0*/  IADD3 R0, R231, R233, -R230 ;  /* 0x000000e9e7007210 */ /* 0x000fe20007ffe8e6 */
[----:B------:R-:W-:Y:S01]  /*06c0*/  CS2R R158, SRZ ;  /* 0x00000000009e7805 */ /* 0x000fe2000001ff00 */
[----:B------:R-:W-:Y:S01]  /*06d0*/  PLOP3.LUT P2, PT, PT, PT, PT, 0x80, 0x0 ;  /* 0x000000000000781c */ /* 0x000fe20003f4f070 */
        /* <DEDUP_REMOVED lines=60> */
[----:B------:R-:W-:Y:S01]  /*0aa0*/  IMAD.IADD R229, R230, 0x1, -R231 ;  /* 0x00000001e6e57824 */ /* 0x000fe200078e0ae7 */
[CC--:B------:R-:W-:Y:S01]  /*0ab0*/  LEA.HI R42, R45.reuse, R48.reuse, RZ, 0x2 ;  /* 0x000000302d2a7211 */ /* 0x0c0fe200078f10ff */
[----:B------:R-:W-:Y:S01]  /*0ac0*/  UMOV UR6, 0x6 ;  /* 0x0000000600067882 */ /* 0x000fe20000000000 */
[----:B------:R-:W-:Y:S01]  /*0ad0*/  LEA.HI R27, R45, R48, RZ, 0x4 ;  /* 0x000000302d1b7211 */ /* 0x000fe200078f20ff */
[----:B------:R-:W-:Y:S01]  /*0ae0*/  ULDC.64 UR4, c[0x0][0x208] ;  /* 0x0000820000047ab9 */ /* 0x000fe20000000a00 */
[----:B------:R-:W-:Y:S01]  /*0af0*/  LOP3.LUT R0, R42, 0xfffffffc, RZ, 0xc0, !PT ;  /* 0xfffffffc2a007812 */ /* 0x000fe200078ec0ff */
[----:B------:R-:W-:Y:S01]  /*0b00*/  USHF.L.U64.HI UR5, UR4, UR6, UR5 ;  /* 0x0000000604057299 */ /* 0x000fe20008010205 */
[----:B------:R-:W-:Y:S01]  /*0b10*/  SHF.R.S32.HI R5, RZ, 0x4, R27 ;  /* 0x00000004ff057819 */ /* 0x000fe2000001141b */
[----:B------:R-:W-:Y:S01]  /*0b20*/  USHF.L.U32 UR4, UR4, 0x6, URZ ;  /* 0x0000000604047899 */ /* 0x000fe2000800063f */
[----:B------:R-:W-:Y:S01]  /*0b30*/  SHF.R.S32.HI R223, RZ, 0x2, R42 ;  /* 0x00000002ffdf7819 */ /* 0x000fe2000001142a */
[----:B------:R-:W-:Y:S01]  /*0b40*/  IMAD.IADD R34, R48, 0x1, -R0 ;  /* 0x0000000130227824 */ /* 0x000fe200078e0a00 */
[----:B------:R-:W-:Y:S01]  /*0b50*/  LEA.HI R4, R27, R5, RZ, 0x1 ;  /* 0x000000051b047211 */ /* 0x000fe200078f08ff */
[----:B------:R-:W-:Y:S01]  /*0b60*/  @P0 IMAD.HI.U32 R2, R51, c[0x0][0x24c], RZ ;  /* 0x0000930033020a27 */ /* 0x000fe200078e00ff */
[----:B------:R-:W-:-:S02]  /*0b70*/  SHF.R.S32.HI R9, RZ, 0x1f, R223 ;  /* 0x0000001fff097819 */ /* 0x000fc400000114df */
[----:B------:R-:W-:Y:S01]  /*0b80*/  IADD3 R16, P2, R223, R6, RZ ;  /* 0x00000006df107210 */ /* 0x000fe20007f5e0ff */
[----:B------:R-:W-:Y:S01]  /*0b90*/  IMAD R0, R10, 0x60, RZ ;  /* 0x000000600a007824 */ /* 0x000fe200078e02ff */
[----:B------:R-:W-:Y:S01]  /*0ba0*/  @P0 SHF.R.U32.HI R11, RZ, c[0x0][0x250], R2 ;  /* 0x00009400ff0b0a19 */ /* 0x000fe20000011602 */
[----:B------:R-:W-:Y:S01]  /*0bb0*/  IMAD.SHL.U32 R18, R34, 0x8, RZ ;  /* 0x0000000822127824 */ /* 0x000fe200078e00ff */
[----:B------:R-:W-:Y:S01]  /*0bc0*/  LOP3.LUT R4, R4, 0xfffffffe, RZ, 0xc0, !PT ;  /* 0xfffffffe04047812 */ /* 0x000fe200078ec0ff */
[----:B------:R-:W-:Y:S01]  /*0bd0*/  IMAD.X R17, R9, 0x1, R7, P2 ;  /* 0x0000000109117824 */ /* 0x000fe200010e0607 */
[----:B------:R-:W-:Y:S01]  /*0be0*/  SHF.R.S32.HI R21, RZ, 0x1f, R11 ;  /* 0x0000001fff157819 */ /* 0x000fe2000001140b */
[----:B------:R-:W-:Y:S01]  /*0bf0*/  IMAD.MOV.U32 R196, RZ, RZ, 0x10 ;  /* 0x00000010ffc47424 */ /* 0x000fe200078e00ff */
[C---:B------:R-:W-:Y:S01]  /*0c00*/  IADD3 R12, P0, R0.reuse, R48, RZ ;  /* 0x00000030000c7210 */ /* 0x040fe20007f1e0ff */
[----:B------:R-:W-:Y:S01]  /*0c10*/  IMAD.IADD R36, R5, 0x1, -R4 ;  /* 0x0000000105247824 */ /* 0x000fe200078e0a04 */
[----:B------:R-:W-:Y:S01]  /*0c20*/  SHF.R.S32.HI R19, RZ, 0x1f, R18 ;  /* 0x0000001fff137819 */ /* 0x000fe20000011412 */
[----:B------:R-:W-:Y:S01]  /*0c30*/  IMAD R2, R21, c[0x0][0x1e0], RZ ;  /* 0x0000780015027a24 */ /* 0x000fe200078e02ff */
[----:B------:R-:W-:-:S02]  /*0c40*/  LEA.HI.X.SX32 R13, R0, R3, 0x1, P0 ;  /* 0x00000003000d7211 */ /* 0x000fc400000f0eff */
[----:B------:R-:W-:Y:S01]  /*0c50*/  IADD3 R8, P0, R223, R14, RZ ;  /* 0x0000000edf087210 */ /* 0x000fe20007f1e0ff */
[C---:B------:R-:W-:Y:S01]  /*0c60*/  IMAD R0, R11.reuse, c[0x0][0x1e4], R2 ;  /* 0x000079000b007a24 */ /* 0x040fe200078e0202 */
[----:B------:R-:W-:Y:S01]  /*0c70*/  SHF.R.S32.HI R50, RZ, 0x1f, R51 ;  /* 0x0000001fff327819 */ /* 0x000fe20000011433 */
[----:B------:R-:W-:Y:S01]  /*0c80*/  IMAD.WIDE.U32 R2, R11, c[0x0][0x1e0], R18 ;  /* 0x000078000b027a25 */ /* 0x000fe200078e0012 */
[----:B------:R-:W-:Y:S02]  /*0c90*/  SHF.R.S32.HI R26, RZ, 0x1f, R30 ;  /* 0x0000001fff1a7819 */ /* 0x000fe4000001141e */
[----:B------:R-:W-:Y:S01]  /*0ca0*/  LEA.HI R49, R45, R48, RZ, 0x3 ;  /* 0x000000302d317211 */ /* 0x000fe200078f18ff */
[----:B------:R-:W-:Y:S01]  /*0cb0*/  IMAD.IADD R3, R3, 0x1, R0 ;  /* 0x0000000103037824 */ /* 0x000fe200078e0200 */
[----:B------:R-:W-:Y:S01]  /*0cc0*/  SHF.R.S32.HI R0, RZ, 0x1f, R10 ;  /* 0x0000001fff007819 */ /* 0x000fe2000001140a */
[----:B------:R-:W-:Y:S01]  /*0cd0*/  IMAD.X R9, R9, 0x1, R15, P0 ;  /* 0x0000000109097824 */ /* 0x000fe200000e060f */
[----:B------:R-:W-:Y:S01]  /*0ce0*/  IADD3 R4, P0, R22, R10, RZ ;  /* 0x0000000a16047210 */ /* 0x000fe20007f1e0ff */
[----:B------:R-:W-:Y:S01]  /*0cf0*/  IMAD R10, R50, c[0x0][0x270], RZ ;  /* 0x00009c00320a7a24 */ /* 0x000fe200078e02ff */
[----:B------:R-:W-:Y:S01]  /*0d00*/  SEL R15, R26, RZ, !P3 ;  /* 0x000000ff1a0f7207 */ /* 0x000fe20005800000 */
[----:B------:R-:W-:Y:S01]  /*0d10*/  IMAD R14, R50, c[0x0][0x288], RZ ;  /* 0x0000a200320e7a24 */ /* 0x000fe200078e02ff */
[----:B------:R-:W-:Y:S01]  /*0d20*/  LEA.HI.X.SX32 R5, R22, R0, 0x1, P0 ;  /* 0x0000000016057211 */ /* 0x000fe200000f0eff */
[----:B------:R-:W-:Y:S01]  /*0d30*/  IMAD R10, R51, c[0x0][0x274], R10 ;  /* 0x00009d00330a7a24 */ /* 0x000fe200078e020a */
[----:B------:R-:W-:Y:S01]  /*0d40*/  SEL R20, R30, RZ, !P3 ;  /* 0x000000ff1e147207 */ /* 0x000fe20005800000 */
[----:B------:R-:W-:Y:S01]  /*0d50*/  IMAD R0, R15, c[0x0][0x1e8], RZ ;  /* 0x00007a000f007a24 */ /* 0x000fe200078e02ff */
[----:B------:R-:W-:Y:S01]  /*0d60*/  LEA.HI R46, R45, R48, RZ, 0x5 ;  /* 0x000000302d2e7211 */ /* 0x000fe200078f28ff */
[----:B------:R-:W-:Y:S01]  /*0d70*/  IMAD.WIDE.U32 R6, R51, c[0x0][0x270], R4 ;  /* 0x00009c0033067a25 */ /* 0x000fe200078e0004 */
[----:B------:R-:W-:-:S02]  /*0d80*/  IADD3 R47, R18, 0x20, RZ ;  /* 0x00000020122f7810 */ /* 0x000fc40007ffe0ff */
[----:B------:R-:W-:Y:S01]  /*0d90*/  SHF.R.S32.HI R39, RZ, 0x5, R46 ;  /* 0x00000005ff277819 */ /* 0x000fe2000001142e */
[----:B------:R-:W-:Y:S01]  /*0da0*/  IMAD.SHL.U32 R22, R49, 0x8, RZ ;  /* 0x0000000831167824 */ /* 0x000fe200078e00ff */
[C---:B------:R-:W-:Y:S01]  /*0db0*/  IADD3 R238, R18.reuse, 0x40, RZ ;  /* 0x0000004012ee7810 */ /* 0x040fe20007ffe0ff */
[----:B------:R-:W-:Y:S01]  /*0dc0*/  IMAD.IADD R25, R7, 0x1, R10 ;  /* 0x0000000107197824 */ /* 0x000fe200078e020a */
[----:B------:R-:W-:Y:S01]  /*0dd0*/  ISETP.GE.AND P5, PT, R18, c[0x0][0x1cc], PT ;  /* 0x0000730012007a0c */ /* 0x000fe20003fa6270 */
[----:B------:R-:W-:Y:S01]  /*0de0*/  IMAD R14, R51, c[0x0][0x28c], R14 ;  /* 0x0000a300330e7a24 */ /* 0x000fe200078e020e */
[----:B------:R-:W-:Y:S01]  /*0df0*/  ISETP.GE.AND P6, PT, R47, c[0x0][0x1cc], PT ;  /* 0x000073002f007a0c */ /* 0x000fe20003fc6270 */
[----:B------:R-:W-:Y:S01]  /*0e00*/  IMAD.WIDE.U32 R4, R51, c[0x0][0x288], R4 ;  /* 0x0000a20033047a25 */ /* 0x000fe200078e0004 */
[----:B------:R-:W-:-:S03]  /*0e10*/  SEL R30, R30, RZ, !P1 ;  /* 0x000000ff1e1e7207 */ /* 0x000fc60004800000 */
[----:B------:R-:W-:Y:S01]  /*0e20*/  IMAD R7, R20, c[0x0][0x1ec], R0 ;  /* 0x00007b0014077a24 */ /* 0x000fe200078e0200 */
[----:B------:R-:W-:Y:S01]  /*0e30*/  LOP3.LUT R0, R22, 0xc0, RZ, 0xc0, !PT ;  /* 0x000000c016007812 */ /* 0x000fe200078ec0ff */
[----:B------:R-:W-:Y:S01]  /*0e40*/  IMAD.IADD R33, R5, 0x1, R14 ;  /* 0x0000000105217824 */ /* 0x000fe200078e020e */
[----:B------:R-:W-:Y:S01]  /*0e50*/  LEA.HI R22, R42, R223, RZ, 0x1 ;  /* 0x000000df2a167211 */ /* 0x000fe200078f08ff */
[----:B------:R-:W-:Y:S01]  /*0e60*/  IMAD.WIDE.U32 R2, R20, c[0x0][0x1e8], R2 ;  /* 0x00007a0014027a25 */ /* 0x000fe200078e0002 */
[----:B------:R-:W-:Y:S02]  /*0e70*/  SHF.R.U32.HI R5, RZ, 0x3, R0 ;  /* 0x00000003ff057819 */ /* 0x000fe40000011600 */
[----:B------:R-:W-:Y:S01]  /*0e80*/  LOP3.LUT R0, R0, 0x18, R18, 0xf8, !PT ;  /* 0x0000001800007812 */ /* 0x000fe200078ef812 */
[----:B------:R-:W-:-:S03]  /*0e90*/  IMAD.WIDE R8, R23, 0x80, R8 ;  /* 0x0000008017087825 */ /* 0x000fc600078e0208 */
[----:B------:R-:W-:Y:S01]  /*0ea0*/  LOP3.LUT R14, R0, R5, RZ, 0x3c, !PT ;  /* 0x00000005000e7212 */ /* 0x000fe200078e3cff */
[----:B------:R-:W-:Y:S02]  /*0eb0*/  IMAD.IADD R3, R3, 0x1, R7 ;  /* 0x0000000103037824 */ /* 0x000fe400078e0207 */
[----:B------:R-:W-:Y:S02]  /*0ec0*/  IMAD R0, R9, c[0x0][0x1d8], RZ ;  /* 0x0000760009007a24 */ /* 0x000fe400078e02ff */
[----:B------:R-:W-:Y:S02]  /*0ed0*/  IMAD.MOV.U32 R24, RZ, RZ, R6 ;  /* 0x000000ffff187224 */ /* 0x000fe400078e0006 */
        /* <DEDUP_REMOVED lines=9> */
[----:B------:R-:W-:Y:S02]  /*0f70*/  IMAD.MOV.U32 R23, RZ, RZ, c[0x0][0x1d8] ;  /* 0x00007600ff177624 */ /* 0x000fe400078e00ff */
[----:B------:R-:W-:Y:S01]  /*0f80*/  IMAD.IADD R29, R7, 0x1, R3 ;  /* 0x00000001071d7824 */ /* 0x000fe200078e0203 */
[----:B------:R-:W-:Y:S01]  /*0f90*/  LEA.HI.X R3, R4, c[0x0][0x1c4], R5, 0x1, P0 ;  /* 0x0000710004037a11 */ /* 0x000fe200000f0c05 */
[----:B------:R-:W-:Y:S01]  /*0fa0*/  IMAD.IADD R0, R223, 0x1, -R0 ;  /* 0x00000001df007824 */ /* 0x000fe200078e0a00 */
[----:B------:R-:W-:Y:S01]  /*0fb0*/  LEA R12, P0, R23, R2, 0x7 ;  /* 0x00000002170c7211 */ /* 0x000fe200078038ff */
[----:B------:R-:W-:Y:S02]  /*0fc0*/  IMAD.MOV.U32 R4, RZ, RZ, c[0x0][0x1dc] ;  /* 0x00007700ff047624 */ /* 0x000fe400078e00ff */
[----:B------:R-:W-:-:S02]  /*0fd0*/  IMAD R0, R39, 0x8, R0 ;  /* 0x0000000827007824 */ /* 0x000fc400078e0200 */
[----:B------:R-:W-:Y:S01]  /*0fe0*/  IMAD.MOV.U32 R28, RZ, RZ, R6 ;  /* 0x000000ffff1c7224 */ /* 0x000fe200078e0006 */
[----:B------:R-:W-:Y:S01]  /*0ff0*/  LEA.HI.X R13, R23, R3, R4, 0x7, P0 ;  /* 0x00000003170d7211 */ /* 0x000fe200000f3c04 */
[----:B------:R-:W-:Y:S01]  /*1000*/  IMAD R4, R21, c[0x0][0x1b0], RZ ;  /* 0x00006c0015047a24 */ /* 0x000fe200078e02ff */
[----:B------:R-:W-:Y:S01]  /*1010*/  ISETP.GE.AND P0, PT, R238, c[0x0][0x1cc], PT ;  /* 0x00007300ee007a0c */ /* 0x000fe20003f06270 */
[----:B------:R-:W-:Y:S01]  /*1020*/  IMAD.U32 R14, R0, 0x20, R14 ;  /* 0x00000020000e7824 */ /* 0x000fe200078e000e */
[----:B------:R-:W-:Y:S01]  /*1030*/  SEL R21, R26, RZ, !P1 ;  /* 0x000000ff1a157207 */ /* 0x000fe20004800000 */
[----:B------:R-:W-:Y:S02]  /*1040*/  IMAD.IADD R0, R229, 0x1, -R223 ;  /* 0x00000001e5007824 */ /* 0x000fe400078e0adf */
[C---:B------:R-:W-:Y:S02]  /*1050*/  IMAD R6, R11.reuse, c[0x0][0x1b4], R4 ;  /* 0x00006d000b067a24 */ /* 0x040fe400078e0204 */
[----:B------:R-:W-:Y:S01]  /*1060*/  IMAD.WIDE.U32 R4, R11, c[0x0][0x1b0], R18 ;  /* 0x00006c000b047a25 */ /* 0x000fe200078e0012 */
[----:B------:R-:W-:-:S02]  /*1070*/  ISETP.LT.OR P4, PT, R0, 0x1, P5 ;  /* 0x000000010000780c */ /* 0x000fc40002f81670 */
[C---:B------:R-:W-:Y:S01]  /*1080*/  ISETP.LT.OR P3, PT, R0.reuse, 0x1, P6 ;  /* 0x000000010000780c */ /* 0x040fe20003761670 */
[----:B------:R-:W-:Y:S01]  /*1090*/  IMAD R7, R17, c[0x0][0x208], RZ ;  /* 0x0000820011077a24 */ /* 0x000fe200078e02ff */
[C---:B------:R-:W-:Y:S01]  /*10a0*/  ISETP.LT.OR P2, PT, R0.reuse, 0x1, P0 ;  /* 0x000000010000780c */ /* 0x040fe20000741670 */
[----:B------:R-:W-:Y:S01]  /*10b0*/  IMAD R15, R15, c[0x0][0x1b8], RZ ;  /* 0x00006e000f0f7a24 */ /* 0x000fe200078e02ff */
[C---:B------:R-:W-:Y:S01]  /*10c0*/  ISETP.LT.OR P6, PT, R0.reuse, 0x41, P6 ;  /* 0x000000410000780c */ /* 0x040fe200037c1670 */
[----:B------:R-:W-:Y:S01]  /*10d0*/  IMAD.IADD R5, R5, 0x1, R6 ;  /* 0x0000000105057824 */ /* 0x000fe200078e0206 */
[----:B------:R-:W-:Y:S01]  /*10e0*/  ISETP.LT.OR P0, PT, R0, 0x41, P0 ;  /* 0x000000410000780c */ /* 0x000fe20000701670 */
[----:B------:R-:W-:Y:S02]  /*10f0*/  IMAD R38, R16, c[0x0][0x20c], R7 ;  /* 0x0000830010267a24 */ /* 0x000fe400078e0207 */
        /* <DEDUP_REMOVED lines=20> */
[----:B------:R-:W-:-:S02]  /*1240*/  ISETP.LT.OR P1, PT, R0, 0x1, P5 ;  /* 0x000000010000780c */ /* 0x000fc40002f21670 */
[----:B------:R-:W-:Y:S01]  /*1250*/  ISETP.LT.OR P5, PT, R0, 0x41, P5 ;  /* 0x000000410000780c */ /* 0x000fe20002fa1670 */
[----:B------:R-:W-:Y:S01]  /*1260*/  IMAD.IADD R5, R11, 0x1, R17 ;  /* 0x000000010b057824 */ /* 0x000fe200078e0211 */
[C---:B------:R-:W-:Y:S01]  /*1270*/  IADD3 R251, R14.reuse, 0xc080, RZ ;  /* 0x0000c0800efb7810 */ /* 0x040fe20007ffe0ff */
        /* <DEDUP_REMOVED lines=10> */
[----:B------:R2:W-:Y:S02]  /*1320*/  LDGSTS.E.BYPASS.LTC128B.128 [R14+0xb080], [R12.64+0x80], !P0 ;  /* 0x0b0800800c0e7fae */ /* 0x0005e4000c101d48 */
        /* <DEDUP_REMOVED lines=242> */
.L_x_1068:
[----:B------:R-:W-:Y:S05]  /*2250*/  BSYNC B0 ;  /* 0x0000000000007941 */ /* 0x000fea0003800000 */
.L_x_1067:
        /* <DEDUP_REMOVED lines=83> */
.L_x_1087:
        /* <DEDUP_REMOVED lines=104> */
.L_x_1071:
[----:B------:R-:W-:Y:S04]  /*2e10*/  MOV R37, 0x1 ;  /* 0x0000000100257802 */ /* 0x000fe80000000f00 */
[----:B------:R-:W-:Y:S11]  /*2e20*/  ISETP.NE.AND P0, PT, R37, c[0x0][0x2a8], PT ;  /* 0x0000aa0025007a0c */ /* 0x000ff60003f05270 */
[----:B------:R-:W-:Y:S02]  /*2e30*/  @!UPT UIADD3 URZ, URZ, URZ, URZ ;  /* 0x0000003f3f3ff290 */ /* 0x000fe4000fffe03f */
[----:B------:R-:W-:Y:S05]  /*2e40*/  @P0 IMAD.HI.U32 R37, R36, c[0x0][0x2ac], RZ ;  /* 0x0000ab0024250a27 */ /* 0x000fea00078e00ff */
[----:B------:R-:W-:Y:S02]  /*2e50*/  @P0 SHF.R.U32.HI R36, RZ, c[0x0][0x2b0], R37 ;  /* 0x0000ac00ff240a19 */ /* 0x000fe40000011625 */
.L_x_1072:
[----:B------:R-:W-:Y:S05]  /*2e60*/  BSYNC B0 ;  /* 0x0000000000007941 */ /* 0x000fea0003800000 */
.L_x_1070:
[----:B------:R-:W-:Y:S02]  /*2e70*/  IMAD R201, R36, c[0x0][0x2a8], -R231 ;  /* 0x0000aa0024c97a24 */ /* 0x000fe400078e0ae7 */
[----:B------:R-:W-:Y:S02]  /*2e80*/  IMAD.IADD R36, R224, 0x1, R2 ;  /* 0x00000001e0247824 */ /* 0x000fe400078e0202 */
[----:B------:R-:W-:Y:S05]  /*2e90*/  IMAD.IADD R201, R201, 0x1, -R228 ;  /* 0x00000001c9c97824 */ /* 0x000fea00078e0ae4 */
[----:B------:R-:W-:Y:S02]  /*2ea0*/  IADD3 R37, R201, c[0x0][0x2a8], RZ ;  /* 0x0000aa00c9257a10 */ /* 0x000fe40007ffe0ff */
[----:B------:R-:W-:Y:S02]  /*2eb0*/  IMNMX R201, R36, R201, !PT ;  /* 0x000000c924c97217 */ /* 0x000fe40007800200 */
[----:B------:R-:W-:Y:S02]  /*2ec0*/  IMNMX R199, R199, R37, PT ;  /* 0x00000025c7c77217 */ /* 0x000fe40003800200 */
.L_x_1069:
        /* <DEDUP_REMOVED lines=18> */
.L_x_1075:
[----:B------:R-:W-:Y:S04]  /*2ff0*/  MOV R37, 0x1 ;  /* 0x0000000100257802 */ /* 0x000fe80000000f00 */
[----:B------:R-:W-:Y:S11]  /*3000*/  ISETP.NE.AND P0, PT, R37, c[0x0][0x2a8], PT ;  /* 0x0000aa0025007a0c */ /* 0x000ff60003f05270 */
[----:B------:R-:W-:Y:S02]  /*3010*/  @!UPT UIADD3 URZ, URZ, URZ, URZ ;  /* 0x0000003f3f3ff290 */ /* 0x000fe4000fffe03f */
[----:B------:R-:W-:Y:S05]  /*3020*/  @P0 IMAD.HI.U32 R37, R36, c[0x0][0x2ac], RZ ;  /* 0x0000ab0024250a27 */ /* 0x000fea00078e00ff */
[----:B------:R-:W-:Y:S02]  /*3030*/  @P0 SHF.R.U32.HI R36, RZ, c[0x0][0x2b0], R37 ;  /* 0x0000ac00ff240a19 */ /* 0x000fe40000011625 */
.L_x_1076:
[----:B------:R-:W-:Y:S05]  /*3040*/  BSYNC B0 ;  /* 0x0000000000007941 */ /* 0x000fea0003800000 */
.L_x_1074:
[----:B------:R-:W-:Y:S04]  /*3050*/  IMAD R36, R36, c[0x0][0x2a8], -R231 ;  /* 0x0000aa0024247a24 */ /* 0x000fe800078e0ae7 */
[----:B------:R-:W-:Y:S05]  /*3060*/  IMAD.IADD R36, R36, 0x1, -R228 ;  /* 0x0000000124247824 */ /* 0x000fea00078e0ae4 */
[----:B------:R-:W-:Y:S02]  /*3070*/  IADD3 R37, R36, c[0x0][0x2a8], RZ ;  /* 0x0000aa0024257a10 */ /* 0x000fe40007ffe0ff */
[----:B------:R-:W-:Y:S02]  /*3080*/  IMNMX R200, R200, R36, !PT ;  /* 0x00000024c8c87217 */ /* 0x000fe40007800200 */
[----:B------:R-:W-:Y:S02]  /*3090*/  IMNMX R202, R202, R37, PT ;  /* 0x00000025caca7217 */ /* 0x000fe40003800200 */
.L_x_1073:
        /* <DEDUP_REMOVED lines=18> */
.L_x_1079:
[----:B------:R-:W-:Y:S04]  /*31c0*/  MOV R37, 0x1 ;  /* 0x0000000100257802 */ /* 0x000fe80000000f00 */
[----:B------:R-:W-:Y:S11]  /*31d0*/  ISETP.NE.AND P0, PT, R37, c[0x0][0x2a8], PT ;  /* 0x0000aa0025007a0c */ /* 0x000ff60003f05270 */
[----:B------:R-:W-:Y:S02]  /*31e0*/  @!UPT UIADD3 URZ, URZ, URZ, URZ ;  /* 0x0000003f3f3ff290 */ /* 0x000fe4000fffe03f */
[----:B------:R-:W-:Y:S05]  /*31f0*/  @P0 IMAD.HI.U32 R37, R36, c[0x0][0x2ac], RZ ;  /* 0x0000ab0024250a27 */ /* 0x000fea00078e00ff */
[----:B------:R-:W-:Y:S02]  /*3200*/  @P0 SHF.R.U32.HI R36, RZ, c[0x0][0x2b0], R37 ;  /* 0x0000ac00ff240a19 */ /* 0x000fe40000011625 */
.L_x_1080:
[----:B------:R-:W-:Y:S05]  /*3210*/  BSYNC B0 ;  /* 0x0000000000007941 */ /* 0x000fea0003800000 */
.L_x_1078:
[----:B------:R-:W-:Y:S04]  /*3220*/  IMAD R36, R36, c[0x0][0x2a8], -R231 ;  /* 0x0000aa0024247a24 */ /* 0x000fe800078e0ae7 */
[----:B------:R-:W-:Y:S05]  /*3230*/  IMAD.IADD R36, R36, 0x1, -R228 ;  /* 0x0000000124247824 */ /* 0x000fea00078e0ae4 */
[----:B------:R-:W-:Y:S02]  /*3240*/  IADD3 R37, R36, c[0x0][0x2a8], RZ ;  /* 0x0000aa0024257a10 */ /* 0x000fe40007ffe0ff */
[----:B------:R-:W-:Y:S02]  /*3250*/  IMNMX R203, R203, R36, !PT ;  /* 0x00000024cbcb7217 */ /* 0x000fe40007800200 */
[----:B------:R-:W-:Y:S02]  /*3260*/  IMNMX R205, R205, R37, PT ;  /* 0x00000025cdcd7217 */ /* 0x000fe40003800200 */
.L_x_1077:
        /* <DEDUP_REMOVED lines=18> */
.L_x_1083:
[----:B------:R-:W-:Y:S04]  /*3390*/  MOV R36, 0x1 ;  /* 0x0000000100247802 */ /* 0x000fe80000000f00 */
[----:B------:R-:W-:Y:S11]  /*33a0*/  ISETP.NE.AND P0, PT, R36, c[0x0][0x2a8], PT ;  /* 0x0000aa0024007a0c */ /* 0x000ff60003f05270 */
[----:B------:R-:W-:Y:S02]  /*33b0*/  @!UPT UIADD3 URZ, URZ, URZ, URZ ;  /* 0x0000003f3f3ff290 */ /* 0x000fe4000fffe03f */
[----:B------:R-:W-:Y:S05]  /*33c0*/  @P0 IMAD.HI.U32 R36, R2, c[0x0][0x2ac], RZ ;  /* 0x0000ab0002240a27 */ /* 0x000fea00078e00ff */
[----:B------:R-:W-:Y:S02]  /*33d0*/  @P0 SHF.R.U32.HI R2, RZ, c[0x0][0x2b0], R36 ;  /* 0x0000ac00ff020a19 */ /* 0x000fe40000011624 */
.L_x_1084:
[----:B------:R-:W-:Y:S05]  /*33e0*/  BSYNC B0 ;  /* 0x0000000000007941 */ /* 0x000fea0003800000 */
.L_x_1082:
[----:B------:R-:W-:Y:S04]  /*33f0*/  IMAD R2, R2, c[0x0][0x2a8], -R231 ;  /* 0x0000aa0002027a24 */ /* 0x000fe800078e0ae7 */
[----:B------:R-:W-:Y:S05]  /*3400*/  IMAD.IADD R2, R2, 0x1, -R228 ;  /* 0x0000000102027824 */ /* 0x000fea00078e0ae4 */
[----:B------:R-:W-:Y:S02]  /*3410*/  IADD3 R36, R2, c[0x0][0x2a8], RZ ;  /* 0x0000aa0002247a10 */ /* 0x000fe40007ffe0ff */
[----:B------:R-:W-:Y:S02]  /*3420*/  IMNMX R204, R204, R2, !PT ;  /* 0x00000002cccc7217 */ /* 0x000fe40007800200 */
[----:B------:R-:W-:Y:S02]  /*3430*/  IMNMX R206, R206, R36, PT ;  /* 0x00000024cece7217 */ /* 0x000fe40003800200 */
.L_x_1081:
        /* <DEDUP_REMOVED lines=50> */
.L_x_1085:
        /* <DEDUP_REMOVED lines=474> */
.L_x_1086:
        /* <DEDUP_REMOVED lines=237> */
.L_x_1066:
[----:B------:R-:W-:Y:S05]  /*63d0*/  @P2 EXIT ;  /* 0x000000000000294d */ /* 0x000fea0003800000 */
[----:B------:R-:W2:Y:S01]  /*63e0*/  LDL.LU R9, [R1+0x8] ;  /* 0x0000080001097983 */ /* 0x000ea20000300800 */
[----:B------:R-:W-:-:S04]  /*63f0*/  ISETP.NE.U32.AND P2, PT, RZ, c[0x0][0x360], PT ;  /* 0x0000d800ff007a0c */ /* 0x000fc80003f45070 */
[----:B------:R-:W-:-:S13]  /*6400*/  ISETP.NE.AND.EX P2, PT, RZ, c[0x0][0x364], PT, P2 ;  /* 0x0000d900ff007a0c */ /* 0x000fda0003f45320 */
[----:B------:R-:W-:-:S04]  /*6410*/  @P2 IMAD.MOV.U32 R2, RZ, RZ, 0x4 ;  /* 0x00000004ff022424 */ /* 0x000fc800078e00ff */
[----:B--2---:R-:W-:-:S05]  /*6420*/  @P2 IMAD.WIDE R2, R9, R2, c[0x0][0x360] ;  /* 0x0000d80009022625 */ /* 0x004fca00078e0202 */
[----:B------:R1:W2:Y:S01]  /*6430*/  @P2 LDG.E R0, [R2.64] ;  /* 0x0000000802002981 */ /* 0x0002a2000c1e1900 */
[----:B------:R-:W-:-:S03]  /*6440*/  MOV R4, 0x1 ;  /* 0x0000000100047802 */ /* 0x000fc60000000f00 */
[----:B------:R-:W3:Y:S04]  /*6450*/  S2R R5, SR_CTAID.X ;  /* 0x0000000000057919 */ /* 0x000ee80000002500 */
[----:B------:R-:W-:Y:S01]  /*6460*/  BAR.SYNC.DEFER_BLOCKING 0x1, 0x100 ;  /* 0x0044000000007b1d */ /* 0x000fe20000010000 */
[----:B------:R-:W-:-:S05]  /*6470*/  ISETP.NE.AND P0, PT, R4, c[0x0][0x338], PT ;  /* 0x0000ce0004007a0c */ /* 0x000fca0003f05270 */
[----:B------:R-:W4:Y:S04]  /*6480*/  S2R R7, SR_TID.X ;  /* 0x0000000000077919 */ /* 0x000f280000002100 */
[----:B-1----:R-:W1:Y:S01]  /*6490*/  S2R R3, SR_CTAID.Y ;  /* 0x0000000000037919 */ /* 0x002e620000002600 */
[----:B---3--:R-:W-:-:S05]  /*64a0*/  IMAD R5, R5, 0x3000, RZ ;  /* 0x0000300005057824 */ /* 0x008fca00078e02ff */
[----:B------:R-:W-:Y:S01]  /*64b0*/  SHF.R.S32.HI R6, RZ, 0x1f, R5 ;  /* 0x0000001fff067819 */ /* 0x000fe20000011405 */
        /* <DEDUP_REMOVED lines=11> */
[--C-:B----4-:R-:W-:Y:S01]  /*6570*/  IADD3 R2, P1, P0, R2, R5, R7.reuse ;  /* 0x0000000502027210 */ /* 0x110fe2000783e007 */
[C---:B------:R-:W-:Y:S01]  /*6580*/  IMAD R5, R4.reuse, c[0x0][0x328], RZ ;  /* 0x0000ca0004057a24 */ /* 0x040fe200078e02ff */
[----:B------:R-:W-:Y:S01]  /*6590*/  SHF.R.S32.HI R7, RZ, 0x1f, R7 ;  /* 0x0000001fff077819 */ /* 0x000fe20000011407 */
[----:B------:R-:W-:-:S03]  /*65a0*/  IMAD R4, R4, c[0x0][0x300], RZ ;  /* 0x0000c00004047a24 */ /* 0x000fc600078e02ff */
[----:B------:R-:W-:Y:S01]  /*65b0*/  IADD3.X R3, R3, R6, R7, P1, P0 ;  /* 0x0000000603037210 */ /* 0x000fe20000fe0407 */
        /* <DEDUP_REMOVED lines=118> */
.L_x_1088:
        /* <DEDUP_REMOVED lines=14> */
.L_x_1428:


//--------------------- .text._ZN7cutlass13device_kernelIN5flash19enable_sm80_to_sm89INS1_16FlashAttnBwdSm80INS1_25CollectiveMainloopBwdSm80ILi2ELi2EN4cute5tupleIJNS5_1CILi64EEENS7_ILi128EEENS7_ILi96EEEEEENS_10bfloat16_tEfNS_4arch4Sm80ELb0ELb1ELb0ELb1ELb1ELb0ELb0ELb0ELi2ELi2ELi4ELi2ELb0EEENS1_24CollectiveEpilogueBwdGQAISB_fSE_Li256ELb1ELb1EEENS1_19SingleTileSchedulerILb1ELb0ELb0ELi128EEEEEEEEEvNT_6ParamsE --------------------------
	.section	.text._ZN7cutlass13device_kernelIN5flash19enable_sm80_to_sm89INS1_16FlashAttnBwdSm80INS1_25CollectiveMainloopBwdSm80ILi2ELi2EN4cute5tupleIJNS5_1CILi64EEENS7_ILi128EEENS7_ILi96EEEEEENS_10bfloat16_tEfNS_4arch4Sm80ELb0ELb1ELb0ELb1ELb1ELb0ELb0ELb0ELi2ELi2ELi4ELi2ELb0EEENS1_24CollectiveEpilogueBwdGQAISB_fSE_Li256ELb1ELb1EEENS1_19SingleTileSchedulerILb1ELb0ELb0ELi128EEEEEEEEEvNT_6ParamsE,"ax",@progbits
	.sectioninfo	@"SHI_REGISTERS=255"
	.align	128
.text._ZN7cutlass13device_kernelIN5flash19enable_sm80_to_sm89INS1_16FlashAttnBwdSm80INS1_25CollectiveMainloopBwdSm80ILi2ELi2EN4cute5tupleIJNS5_1CILi64EEENS7_ILi128EEENS7_ILi96EEEEEENS_10bfloat16_tEfNS_4arch4Sm80ELb0ELb1ELb0ELb1ELb1ELb0ELb0ELb0ELi2ELi2ELi4ELi2ELb0EEENS1_24CollectiveEpilogueBwdGQAISB_fSE_Li256ELb1ELb1EEENS1_19SingleTileSchedulerILb1ELb0ELb0ELi128EEEEEEEEEvNT_6ParamsE:
        .type           _ZN7cutlass13device_kernelIN5flash19enable_sm80_to_sm89INS1_16FlashAttnBwdSm80INS1_25CollectiveMainloopBwdSm80ILi2ELi2EN4cute5tupleIJNS5_1CILi64EEENS7_ILi128EEENS7_ILi96EEEEEENS_10bfloat16_tEfNS_4arch4Sm80ELb0ELb1ELb0ELb1ELb1ELb0ELb0ELb0ELi2ELi2ELi4ELi2ELb0EEENS1_24CollectiveEpilogueBwdGQAISB_fSE_Li256ELb1ELb1EEENS1_19SingleTileSchedulerILb1ELb0ELb0ELi128EEEEEEEEEvNT_6ParamsE,@function
        .size           _ZN7cutlass13device_kernelIN5flash19enable_sm80_to_sm89INS1_16FlashAttnBwdSm80INS1_25CollectiveMainloopBwdSm80ILi2ELi2EN4cute5tupleIJNS5_1CILi64EEENS7_ILi128EEENS7_ILi96EEEEEENS_10bfloat16_tEfNS_4arch4Sm80ELb0ELb1ELb0ELb1ELb1ELb0ELb0ELb0ELi2ELi2ELi4ELi2ELb0EEENS1_24CollectiveEpilogueBwdGQAISB_fSE_Li256ELb1ELb1EEENS1_19SingleTileSchedulerILb1ELb0ELb0ELi128EEEEEEEEEvNT_6ParamsE,(.L_x_1429 - _ZN7cutlass13device_kernelIN5flash19enable_sm80_to_sm89INS1_16FlashAttnBwdSm80INS1_25CollectiveMainloopBwdSm80ILi2ELi2EN4cute5tupleIJNS5_1CILi64EEENS7_ILi128EEENS7_ILi96EEEEEENS_10bfloat16_tEfNS_4arch4Sm80ELb0ELb1ELb0ELb1ELb1ELb0ELb0ELb0ELi2ELi2ELi4ELi2ELb0EEENS1_24CollectiveEpilogueBwdGQAISB_fSE_Li256ELb1ELb1EEENS1_19SingleTileSchedulerILb1ELb0ELb0ELi128EEEEEEEEEvNT_6ParamsE)
        .other          _ZN7cutlass13device_kernelIN5flash19enable_sm80_to_sm89INS1_16FlashAttnBwdSm80INS1_25CollectiveMainloopBwdSm80ILi2ELi2EN4cute5tupleIJNS5_1CILi64EEENS7_ILi128EEENS7_ILi96EEEEEENS_10bfloat16_tEfNS_4arch4Sm80ELb0ELb1ELb0ELb1ELb1ELb0ELb0ELb0ELi2ELi2ELi4ELi2ELb0EEENS1_24CollectiveEpilogueBwdGQAISB_fSE_Li256ELb1ELb1EEENS1_19SingleTileSchedulerILb1ELb0ELb0ELi128EEEEEEEEEvNT_6ParamsE,@"STO_CUDA_ENTRY STV_DEFAULT"
_ZN7cutlass13device_kernelIN5flash19enable_sm80_to_sm89INS1_16FlashAttnBwdSm80INS1_25CollectiveMainloopBwdSm80ILi2ELi2EN4cute5tupleIJNS5_1CILi64EEENS7_ILi128EEENS7_ILi96EEEEEENS_10bfloat16_tEfNS_4arch4Sm80ELb0ELb1ELb0ELb1ELb1ELb0ELb0ELb0ELi2ELi2ELi4ELi2ELb0EEENS1_24CollectiveEpilogueBwdGQAISB_fSE_Li256ELb1ELb1EEENS1_19SingleTileSchedulerILb1ELb0ELb0ELi128EEEEEEEEEvNT_6ParamsE:
        /* <DEDUP_REMOVED lines=18> */
.L_x_1090:
        /* <DEDUP_REMOVED lines=8> */
.L_x_1092:
[----:B------:R-:W-:Y:S02]  /*01a0*/  MOV R0, c[0x0][0x3ac] ;  /* 0x0000eb0000007a02 */ /* 0x000fe40000000f00 */
.L_x_1091:
[----:B------:R-:W-:-:S05]  /*01b0*/  IMAD.SHL.U32 R231, R23, 0x80, RZ ;  /* 0x0000008017e77824 */ /* 0x000fca00078e00ff */
[----:B-----5:R-:W-:-:S04]  /*01c0*/  ISETP.GE.AND P0, PT, R231, R0, PT ;  /* 0x00000000e700720c */ /* 0x020fc80003f06270 */
[----:B------:R-:W-:-:S05]  /*01d0*/  SEL R0, R5, 0xffffffff, !P0 ;  /* 0xffffffff05007807 */ /* 0x000fca0004000000 */
[----:B------:R2:W-:Y:S01]  /*01e0*/  STL [R1+0x8], R0 ;  /* 0x0000080001007387 */ /* 0x0005e20000100800 */
[----:B------:R-:W-:Y:S05]  /*01f0*/  BRA `(.L_x_1093) ;  /* 0x0000012000007947 */ /* 0x000fea0003800000 */
.L_x_1089:
[----:B---34-:R-:W-:-:S04]  /*0200*/  ISETP.NE.U32.AND P0, PT, RZ, c[0x0][0x3c8], PT ;  /* 0x0000f200ff007a0c */ /* 0x018fc80003f05070 */
[----:B------:R-:W-:-:S13]  /*0210*/  ISETP.NE.AND.EX P0, PT, RZ, c[0x0][0x3cc], PT, P0 ;  /* 0x0000f300ff007a0c */ /* 0x000fda0003f05300 */
[----:B------:R-:W-:Y:S05]  /*0220*/  @!P0 BRA `(.L_x_1094) ;  /* 0x0000002000008947 */ /* 0x000fea0003800000 */
[----:B------:R1:W5:Y:S01]  /*0230*/  LDG.E R0, [R2.64] ;  /* 0x0000000802007981 */ /* 0x000362000c1e1900 */
[----:B------:R-:W-:Y:S05]  /*0240*/  BRA `(.L_x_1095) ;  /* 0x0000009000007947 */ /* 0x000fea0003800000 */
.L_x_1094:
        /* <DEDUP_REMOVED lines=8> */
.L_x_1096:
[----:B------:R-:W-:Y:S02]  /*02d0*/  MOV R0, c[0x0][0x3ac] ;  /* 0x0000eb0000007a02 */ /* 0x000fe40000000f00 */
.L_x_1095:
[----:B------:R-:W-:-:S05]  /*02e0*/  IMAD.SHL.U32 R231, R23, 0x80, RZ ;  /* 0x0000008017e77824 */ /* 0x000fca00078e00ff */
[----:B-----5:R-:W-:-:S04]  /*02f0*/  ISETP.GE.AND P0, PT, R231, R0, PT ;  /* 0x00000000e700720c */ /* 0x020fc80003f06270 */
[----:B------:R-:W-:-:S05]  /*0300*/  SEL R0, R5, 0xffffffff, !P0 ;  /* 0xffffffff05007807 */ /* 0x000fca0004000000 */
[----:B------:R2:W-:Y:S04]  /*0310*/  STL [R1+0x8], R0 ;  /* 0x0000080001007387 */ /* 0x0005e80000100800 */
.L_x_1093:
        /* <DEDUP_REMOVED lines=34> */
.L_x_1097:
[----:B------:R-:W-:-:S04]  /*0540*/  ISETP.NE.U32.AND P0, PT, RZ, c[0x0][0x2e0], PT ;  /* 0x0000b800ff007a0c */ /* 0x000fc80003f05070 */
[----:B------:R-:W-:-:S13]  /*0550*/  ISETP.NE.AND.EX P0, PT, RZ, c[0x0][0x2e4], PT, P0 ;  /* 0x0000b900ff007a0c */ /* 0x000fda0003f05300 */
[----:B------:R-:W-:Y:S05]  /*0560*/  @!P0 BRA `(.L_x_1098) ;  /* 0x0000003000008947 */ /* 0x000fea0003800000 */
[----:B------:R-:W-:-:S05]  /*0570*/  IMAD.WIDE R2, R30, R11, c[0x0][0x2e0] ;  /* 0x0000b8001e027625 */ /* 0x000fca00078e020b */
[----:B------:R1:W5:Y:S01]  /*0580*/  LDG.E R230, [R2.64] ;  /* 0x0000000802e67981 */ /* 0x000362000c1e1900 */
[----:B------:R-:W-:Y:S05]  /*0590*/  BRA `(.L_x_1099) ;  /* 0x0000004000007947 */ /* 0x000fea0003800000 */
.L_x_1098:
[----:B------:R-:W-:Y:S05]  /*05a0*/  @!P3 BRA `(.L_x_1099) ;  /* 0x000000300000b947 */ /* 0x000fea0003800000 */
[----:B------:R1:W2:Y:S04]  /*05b0*/  LDG.E R0, [R2.64] ;  /* 0x0000000802007981 */ /* 0x0002a8000c1e1900 */
[----:B-1----:R-:W2:Y:S02]  /*05c0*/  LDG.E R2, [R2.64+0x4] ;  /* 0x0000040802027981 */ /* 0x002ea4000c1e1900 */
[----:B--2---:R-:W-:Y:S02]  /*05d0*/  IADD3 R230, -R0, R2, RZ ;  /* 0x0000000200e67210 */ /* 0x004fe40007ffe1ff */
.L_x_1099:
        /* <DEDUP_REMOVED lines=13> */
.L_x_1100:
        /* <DEDUP_REMOVED lines=442> */
.L_x_1103:
[----:B------:R-:W-:Y:S05]  /*2250*/  BSYNC B0 ;  /* 0x0000000000007941 */ /* 0x000fea0003800000 */
.L_x_1102:
        /* <DEDUP_REMOVED lines=83> */
.L_x_1122:
        /* <DEDUP_REMOVED lines=104> */
.L_x_1106:
[----:B------:R-:W-:Y:S04]  /*2e10*/  MOV R37, 0x1 ;  /* 0x0000000100257802 */ /* 0x000fe80000000f00 */
[----:B------:R-:W-:Y:S11]  /*2e20*/  ISETP.NE.AND P0, PT, R37, c[0x0][0x2a8], PT ;  /* 0x0000aa0025007a0c */ /* 0x000ff60003f05270 */
[----:B------:R-:W-:Y:S02]  /*2e30*/  @!UPT UIADD3 URZ, URZ, URZ, URZ ;  /* 0x0000003f3f3ff290 */ /* 0x000fe4000fffe03f */
[----:B------:R-:W-:Y:S05]  /*2e40*/  @P0 IMAD.HI.U32 R37, R36, c[0x0][0x2ac], RZ ;  /* 0x0000ab0024250a27 */ /* 0x000fea00078e00ff */
[----:B------:R-:W-:Y:S02]  /*2e50*/  @P0 SHF.R.U32.HI R36, RZ, c[0x0][0x2b0], R37 ;  /* 0x0000ac00ff240a19 */ /* 0x000fe40000011625 */
.L_x_1107:
[----:B------:R-:W-:Y:S05]  /*2e60*/  BSYNC B0 ;  /* 0x0000000000007941 */ /* 0x000fea0003800000 */
.L_x_1105:
[----:B------:R-:W-:Y:S02]  /*2e70*/  IMAD R201, R36, c[0x0][0x2a8], -R231 ;  /* 0x0000aa0024c97a24 */ /* 0x000fe400078e0ae7 */
[----:B------:R-:W-:Y:S02]  /*2e80*/  IMAD.IADD R36, R224, 0x1, R2 ;  /* 0x00000001e0247824 */ /* 0x000fe400078e0202 */
[----:B------:R-:W-:Y:S05]  /*2e90*/  IMAD.IADD R201, R201, 0x1, -R228 ;  /* 0x00000001c9c97824 */ /* 0x000fea00078e0ae4 */
[----:B------:R-:W-:Y:S02]  /*2ea0*/  IADD3 R37, R201, c[0x0][0x2a8], RZ ;  /* 0x0000aa00c9257a10 */ /* 0x000fe40007ffe0ff */
[----:B------:R-:W-:Y:S02]  /*2eb0*/  IMNMX R201, R36, R201, !PT ;  /* 0x000000c924c97217 */ /* 0x000fe40007800200 */
[----:B------:R-:W-:Y:S02]  /*2ec0*/  IMNMX R199, R199, R37, PT ;  /* 0x00000025c7c77217 */ /* 0x000fe40003800200 */
.L_x_1104:
        /* <DEDUP_REMOVED lines=18> */
.L_x_1110:
[----:B------:R-:W-:Y:S04]  /*2ff0*/  MOV R37, 0x1 ;  /* 0x0000000100257802 */ /* 0x000fe80000000f00 */
[----:B------:R-:W-:Y:S11]  /*3000*/  ISETP.NE.AND P0, PT, R37, c[0x0][0x2a8], PT ;  /* 0x0000aa0025007a0c */ /* 0x000ff60003f05270 */
[----:B------:R-:W-:Y:S02]  /*3010*/  @!UPT UIADD3 URZ, URZ, URZ, URZ ;  /* 0x0000003f3f3ff290 */ /* 0x000fe4000fffe03f */
[----:B------:R-:W-:Y:S05]  /*3020*/  @P0 IMAD.HI.U32 R37, R36, c[0x0][0x2ac], RZ ;  /* 0x0000ab0024250a27 */ /* 0x000fea00078e00ff */
[----:B------:R-:W-:Y:S02]  /*3030*/  @P0 SHF.R.U32.HI R36, RZ, c[0x0][0x2b0], R37 ;  /* 0x0000ac00ff240a19 */ /* 0x000fe40000011625 */
.L_x_1111:
[----:B------:R-:W-:Y:S05]  /*3040*/  BSYNC B0 ;  /* 0x0000000000007941 */ /* 0x000fea0003800000 */
.L_x_1109:
[----:B------:R-:W-:Y:S04]  /*3050*/  IMAD R36, R36, c[0x0][0x2a8], -R231 ;  /* 0x0000aa0024247a24 */ /* 0x000fe800078e0ae7 */
[----:B------:R-:W-:Y:S05]  /*3060*/  IMAD.IADD R36, R36, 0x1, -R228 ;  /* 0x0000000124247824 */ /* 0x000fea00078e0ae4 */
[----:B------:R-:W-:Y:S02]  /*3070*/  IADD3 R37, R36, c[0x0][0x2a8], RZ ;  /* 0x0000aa0024257a10 */ /* 0x000fe40007ffe0ff */
[----:B------:R-:W-:Y:S02]  /*3080*/  IMNMX R200, R200, R36, !PT ;  /* 0x00000024c8c87217 */ /* 0x000fe40007800200 */
[----:B------:R-:W-:Y:S02]  /*3090*/  IMNMX R202, R202, R37, PT ;  /* 0x00000025caca7217 */ /* 0x000fe40003800200 */
.L_x_1108:
        /* <DEDUP_REMOVED lines=18> */
.L_x_1114:
[----:B------:R-:W-:Y:S04]  /*31c0*/  MOV R37, 0x1 ;  /* 0x0000000100257802 */ /* 0x000fe80000000f00 */
[----:B------:R-:W-:Y:S11]  /*31d0*/  ISETP.NE.AND P0, PT, R37, c[0x0][0x2a8], PT ;  /* 0x0000aa0025007a0c */ /* 0x000ff60003f05270 */
[----:B------:R-:W-:Y:S02]  /*31e0*/  @!UPT UIADD3 URZ, URZ, URZ, URZ ;  /* 0x0000003f3f3ff290 */ /* 0x000fe4000fffe03f */
[----:B------:R-:W-:Y:S05]  /*31f0*/  @P0 IMAD.HI.U32 R37, R36, c[0x0][0x2ac], RZ ;  /* 0x0000ab0024250a27 */ /* 0x000fea00078e00ff */
[----:B------:R-:W-:Y:S02]  /*3200*/  @P0 SHF.R.U32.HI R36, RZ, c[0x0][0x2b0], R37 ;  /* 0x0000ac00ff240a19 */ /* 0x000fe40000011625 */
.L_x_1115:
[----:B------:R-:W-:Y:S05]  /*3210*/  BSYNC B0 ;  /* 0x0000000000007941 */ /* 0x000fea0003800000 */
.L_x_1113:
[----:B------:R-:W-:Y:S04]  /*3220*/  IMAD R36, R36, c[0x0][0x2a8], -R231 ;  /* 0x0000aa0024247a24 */ /* 0x000fe800078e0ae7 */
[----:B------:R-:W-:Y:S05]  /*3230*/  IMAD.IADD R36, R36, 0x1, -R228 ;  /* 0x0000000124247824 */ /* 0x000fea00078e0ae4 */
[----:B------:R-:W-:Y:S02]  /*3240*/  IADD3 R37, R36, c[0x0][0x2a8], RZ ;  /* 0x0000aa0024257a10 */ /* 0x000fe40007ffe0ff */
[----:B------:R-:W-:Y:S02]  /*3250*/  IMNMX R203, R203, R36, !PT ;  /* 0x00000024cbcb7217 */ /* 0x000fe40007800200 */
[----:B------:R-:W-:Y:S02]  /*3260*/  IMNMX R205, R205, R37, PT ;  /* 0x00000025cdcd7217 */ /* 0x000fe40003800200 */
.L_x_1112:
        /* <DEDUP_REMOVED lines=18> */
.L_x_1118:
[----:B------:R-:W-:Y:S04]  /*3390*/  MOV R36, 0x1 ;  /* 0x0000000100247802 */ /* 0x000fe80000000f00 */
[----:B------:R-:W-:Y:S11]  /*33a0*/  ISETP.NE.AND P0, PT, R36, c[0x0][0x2a8], PT ;  /* 0x0000aa0024007a0c */ /* 0x000ff60003f05270 */
[----:B------:R-:W-:Y:S02]  /*33b0*/  @!UPT UIADD3 URZ, URZ, URZ, URZ ;  /* 0x0000003f3f3ff290 */ /* 0x000fe4000fffe03f */
[----:B------:R-:W-:Y:S05]  /*33c0*/  @P0 IMAD.HI.U32 R36, R2, c[0x0][0x2ac], RZ ;  /* 0x0000ab0002240a27 */ /* 0x000fea00078e00ff */
[----:B------:R-:W-:Y:S02]  /*33d0*/  @P0 SHF.R.U32.HI R2, RZ, c[0x0][0x2b0], R36 ;  /* 0x0000ac00ff020a19 */ /* 0x000fe40000011624 */
.L_x_1119:
[----:B------:R-:W-:Y:S05]  /*33e0*/  BSYNC B0 ;  /* 0x0000000000007941 */ /* 0x000fea0003800000 */
.L_x_1117:
[----:B------:R-:W-:Y:S04]  /*33f0*/  IMAD R2, R2, c[0x0][0x2a8], -R231 ;  /* 0x0000aa0002027a24 */ /* 0x000fe800078e0ae7 */
[----:B------:R-:W-:Y:S05]  /*3400*/  IMAD.IADD R2, R2, 0x1, -R228 ;  /* 0x0000000102027824 */ /* 0x000fea00078e0ae4 */
[----:B------:R-:W-:Y:S02]  /*3410*/  IADD3 R36, R2, c[0x0][0x2a8], RZ ;  /* 0x0000aa0002247a10 */ /* 0x000fe40007ffe0ff */
[----:B------:R-:W-:Y:S02]  /*3420*/  IMNMX R204, R204, R2, !PT ;  /* 0x00000002cccc7217 */ /* 0x000fe40007800200 */
[----:B------:R-:W-:Y:S02]  /*3430*/  IMNMX R206, R206, R36, PT ;  /* 0x00000024cece7217 */ /* 0x000fe40003800200 */
.L_x_1116:
        /* <DEDUP_REMOVED lines=50> */
.L_x_1120:
        /* <DEDUP_REMOVED lines=474> */
.L_x_1121:
        /* <DEDUP_REMOVED lines=237> */
.L_x_1101:
[----:B------:R-:W-:Y:S05]  /*63d0*/  @P2 EXIT ;  /* 0x000000000000294d */ /* 0x000fea0003800000 */
[----:B------:R-:W2:Y:S01]  /*63e0*/  LDL.LU R8, [R1+0x8] ;  /* 0x0000080001087983 */ /* 0x000ea20000300800 */
[----:B------:R-:W-:-:S04]  /*63f0*/  ISETP.NE.U32.AND P1, PT, RZ, c[0x0][0x360], PT ;  /* 0x0000d800ff007a0c */ /* 0x000fc80003f25070 */
[----:B------:R-:W-:-:S13]  /*6400*/  ISETP.NE.AND.EX P1, PT, RZ, c[0x0][0x364], PT, P1 ;  /* 0x0000d900ff007a0c */ /* 0x000fda0003f25310 */
[----:B------:R-:W-:Y:S01]  /*6410*/  @P1 IMAD.MOV.U32 R2, RZ, RZ, 0x4 ;  /* 0x00000004ff021424 */ /* 0x000fe200078e00ff */
[----:B------:R-:W1:Y:S04]  /*6420*/  S2R R4, SR_CTAID.X ;  /* 0x0000000000047919 */ /* 0x000e680000002500 */
[----:B------:R-:W3:Y:S01]  /*6430*/  S2R R5, SR_CTAID.Y ;  /* 0x0000000000057919 */ /* 0x000ee20000002600 */
[----:B--2---:R-:W-:-:S06]  /*6440*/  @P1 IMAD.WIDE R2, R8, R2, c[0x0][0x360] ;  /* 0x0000d80008021625 */ /* 0x004fcc00078e0202 */
[----:B------:R2:W4:Y:S01]  /*6450*/  @P1 LDG.E R2, [R2.64] ;  /* 0x0000000802021981 */ /* 0x000522000c1e1900 */
[----:B------:R-:W-:Y:S01]  /*6460*/  IMAD.MOV.U32 R0, RZ, RZ, 0x1 ;  /* 0x00000001ff007424 */ /* 0x000fe200078e00ff */
[----:B------:R-:W-:Y:S01]  /*6470*/  SHF.R.S32.HI R16, RZ, 0x1f, R8 ;  /* 0x0000001fff107819 */ /* 0x000fe20000011408 */
[----:B-1----:R-:W-:Y:S01]  /*6480*/  IMAD R15, R4, c[0x0][0x358], RZ ;  /* 0x0000d600040f7a24 */ /* 0x002fe200078e02ff */
[----:B------:R-:W1:Y:S01]  /*6490*/  S2R R10, SR_TID.X ;  /* 0x00000000000a7919 */ /* 0x000e620000002100 */
[----:B---3--:R-:W-:-:S03]  /*64a0*/  IMAD.MOV.U32 R7, RZ, RZ, R5 ;  /* 0x000000ffff077224 */ /* 0x008fc600078e0005 */
[----:B------:R-:W-:Y:S01]  /*64b0*/  BAR.SYNC.DEFER_BLOCKING 0x1, 0x100 ;  /* 0x0044000000007b1d */ /* 0x000fe20000010000 */
[----:B------:R-:W-:Y:S01]  /*64c0*/  ISETP.NE.AND P0, PT, R0, c[0x0][0x338], PT ;  /* 0x0000ce0000007a0c */ /* 0x000fe20003f05270 */
[----:B------:R-:W-:Y:S01]  /*64d0*/  IMAD R0, R8, c[0x0][0x2f4], RZ ;  /* 0x0000bd0008007a24 */ /* 0x000fe200078e02ff */
[----:B------:R-:W-:Y:S01]  /*64e0*/  SEL R16, R16, RZ, !P1 ;  /* 0x000000ff10107207 */ /* 0x000fe20004800000 */
[----:B------:R-:W-:Y:S01]  /*64f0*/  IMAD R15, R15, c[0x0][0x2f4], RZ ;  /* 0x0000bd000f0f7a24 */ /* 0x000fe200078e02ff */
[----:B------:R-:W-:Y:S01]  /*6500*/  SEL R12, R8, RZ, !P1 ;  /* 0x000000ff080c7207 */ /* 0x000fe20004800000 */
[----:B------:R-:W-:Y:S01]  /*6510*/  BSSY B0, `(.L_x_1123) ;  /* 0x000001c000007945 */ /* 0x000fe20003800000 */
[----:B------:R-:W-:-:S07]  /*6520*/  SHF.R.S32.HI R4, RZ, 0x1f, R0 ;  /* 0x0000001fff047819 */ /* 0x000fce0000011400 */
[----:B--2---:R-:W-:-:S05]  /*6530*/  @P0 IMAD.HI.U32 R3, R5, c[0x0][0x33c], RZ ;  /* 0x0000cf0005030a27 */ /* 0x004fca00078e00ff */
[----:B------:R-:W-:-:S04]  /*6540*/  @P0 SHF.R.U32.HI R7, RZ, c[0x0][0x340], R3 ;  /* 0x0000d000ff070a19 */ /* 0x000fc80000011603 */
[--C-:B------:R-:W-:Y:S01]  /*6550*/  IADD3 R0, P2, P0, R15, R0, R7.reuse ;  /* 0x000000000f007210 */ /* 0x100fe2000785e007 */
[----:B------:R-:W-:Y:S01]  /*6560*/  IMAD.MOV R6, RZ, RZ, -R7 ;  /* 0x000000ffff067224 */ /* 0x000fe200078e0a07 */
[----:B------:R-:W-:Y:S02]  /*6570*/  SHF.R.S32.HI R15, RZ, 0x1f, R15 ;  /* 0x0000001fff0f7819 */ /* 0x000fe4000001140f */
[----:B------:R-:W-:Y:S01]  /*6580*/  SHF.R.S32.HI R13, RZ, 0x1f, R7 ;  /* 0x0000001fff0d7819 */ /* 0x000fe20000011407 */
[----:B------:R-:W-:Y:S02]  /*6590*/  IMAD.SHL.U32 R14, R0, 0x4, RZ ;  /* 0x00000004000e7824 */ /* 0x000fe400078e00ff */
[----:B------:R-:W-:Y:S01]  /*65a0*/  IMAD R6, R6, c[0x0][0x338], R5 ;  /* 0x0000ce0006067a24 */ /* 0x000fe200078e0205 */
[----:B------:R-:W-:Y:S02]  /*65b0*/  IADD3.X R15, R15, R4, R13, P2, P0 ;  /* 0x000000040f0f7210 */ /* 0x000fe400017e040d */
[----:B-1----:R-:W-:-:S02]  /*65c0*/  ISETP.NE.AND P2, PT, R10, RZ, PT ;  /* 0x000000ff0a00720c */ /* 0x002fc40003f45270 */
[----:B------:R-:W-:Y:S02]  /*65d0*/  SHF.L.U64.HI R15, R0, 0x2, R15 ;  /* 0x00000002000f7819 */ /* 0x000fe4000001020f */
[----:B------:R-:W-:-:S04]  /*65e0*/  IADD3 R4, P0, R14, c[0x0][0x350], RZ ;  /* 0x0000d4000e047a10 */ /* 0x000fc80007f1e0ff */
[----:B------:R-:W-:Y:S01]  /*65f0*/  IADD3.X R5, R15, c[0x0][0x354], RZ, P0, !PT ;  /* 0x0000d5000f057a10 */ /* 0x000fe200007fe4ff */
[----:B----4-:R-:W-:-:S05]  /*6600*/  @P1 IMAD R2, R8, 0x80, R2 ;  /* 0x0000008008021824 */ /* 0x010fca00078e0202 */
[----:B------:R-:W-:-:S04]  /*6610*/  @P1 SHF.R.S32.HI R3, RZ, 0x1f, R2 ;  /* 0x0000001fff031819 */ /* 0x000fc80000011402 */
[----:B------:R-:W-:-:S04]  /*6620*/  @P1 LEA.HI R2, R3, R2, RZ, 0x7 ;  /* 0x0000000203021211 */ /* 0x000fc800078f38ff */
[----:B------:R-:W-:-:S05]  /*6630*/  @P1 SHF.R.S32.HI R2, RZ, 0x7, R2 ;  /* 0x00000007ff021819 */ /* 0x000fca0000011402 */
[----:B------:R-:W-:-:S05]  /*6640*/  @P1 IMAD R2, R2, 0x3000, RZ ;  /* 0x0000300002021824 */ /* 0x000fca00078e02ff */
[----:B------:R-:W-:Y:S02]  /*6650*/  @P1 SHF.R.S32.HI R3, RZ, 0x1f, R2 ;  /* 0x0000001fff031819 */ /* 0x000fe40000011402 */
[----:B------:R-:W-:Y:S01]  /*6660*/  @!P1 CS2R R2, SRZ ;  /* 0x0000000000029805 */ /* 0x000fe2000001ff00 */
[----:B------:R-:W-:Y:S05]  /*6670*/  @P2 BRA `(.L_x_1124) ;  /* 0x0000005000002947 */ /* 0x000fea0003800000 */
.L_x_1125:
[----:B------:R-:W2:Y:S01]  /*6680*/  LDG.E.STRONG.GPU R0, [R4.64] ;  /* 0x0000000804007981 */ /* 0x000ea2000c1ef900 */
[----:B------:R-:W-:Y:S01]  /*6690*/  YIELD ;  /* 0x0000000000007946 */ /* 0x000fe20003800000 */
[----:B--2---:R-:W-:Y:S01]  /*66a0*/  ISETP.NE.AND P0, PT, R0, R6, PT ;  /* 0x000000060000720c */ /* 0x004fe20003f05270 */
[----:B------:R-:W-:-:S12]  /*66b0*/  CCTL.IVALL ;  /* 0x00000000ff00798f */ /* 0x000fd80002000000 */
[----:B------:R-:W-:Y:S05]  /*66c0*/  @P0 BRA `(.L_x_1125) ;  /* 0xffffffb000000947 */ /* 0x000fea000383ffff */
.L_x_1124:
[----:B------:R-:W-:Y:S05]  /*66d0*/  BSYNC B0 ;  /* 0x0000000000007941 */ /* 0x000fea0003800000 */
.L_x_1123:
[----:B------:R-:W-:Y:S01]  /*66e0*/  MOV R17, 0xffffffff ;  /* 0xffffffff00117802 */ /* 0x000fe20000000f00 */
[----:B------:R-:W-:Y:S05]  /*66f0*/  BRA.CONV ~URZ, `(.L_x_1126) ;  /* 0x000000237f007947 */ /* 0x000fea000b800000 */
[----:B------:R-:W-:Y:S02]  /*6700*/  MOV R8, 0x6720 ;  /* 0x0000672000087802 */ /* 0x000fe40000000f00 */
[----:B------:R-:W-:Y:S05]  /*6710*/  CALL.REL.NOINC `($__internal_9_$__cuda_sm70_warpsync) ;  /* 0x00000aa000007944 */ /* 0x000fea0003c00000 */
.L_x_1126:
[----:B------:R-:W1:Y:S01]  /*6720*/  S2R R0, SR_CTAID.X ;  /* 0x0000000000007919 */ /* 0x000e620000002500 */
[----:B------:R-:W-:Y:S01]  /*6730*/  SHF.R.S32.HI R8, RZ, 0x1f, R10 ;  /* 0x0000001fff087819 */ /* 0x000fe2000001140a */
[----:B------:R-:W-:-:S06]  /*6740*/  NOP ;  /* 0x0000000000007918 */ /* 0x000fcc0000000000 */
[----:B-1----:R-:W-:-:S05]  /*6750*/  IMAD R0, R0, 0x3000, RZ ;  /* 0x0000300000007824 */ /* 0x002fca00078e02ff */
[----:B------:R-:W-:Y:S02]  /*6760*/  IADD3 R10, P1, P0, R2, R0, R10 ;  /* 0x00000000020a7210 */ /* 0x000fe4000783e00a */
[----:B------:R-:W-:Y:S01]  /*6770*/  SHF.R.S32.HI R2, RZ, 0x1f, R0 ;  /* 0x0000001fff027819 */ /* 0x000fe20000011400 */
[----:B------:R-:W-:-:S03]  /*6780*/  IMAD R0, R13, c[0x0][0x328], RZ ;  /* 0x0000ca000d007a24 */ /* 0x000fc600078e02ff */
[----:B------:R-:W-:Y:S01]  /*6790*/  IADD3.X R11, R3, R2, R8, P1, P0 ;  /* 0x00000002030b7210 */ /* 0x000fe20000fe0408 */
        /* <DEDUP_REMOVED lines=59> */
[----:B-1----:R-:W-:Y:S05]  /*6b50*/  CALL.REL.NOINC `($__internal_9_$__cuda_sm70_warpsync) ;  /* 0x0000066000007944 */ /* 0x002fea0003c00000 */
.L_x_1127:
        /* <DEDUP_REMOVED lines=12> */
.L_x_1129:
[----:B------:R-:W-:Y:S05]  /*6c20*/  BSYNC B0 ;  /* 0x0000000000007941 */ /* 0x000fea0003800000 */
.L_x_1128:
[----:B--2---:R-:W-:Y:S01]  /*6c30*/  IADD3 R4, P0, R14, c[0x0][0x348], RZ ;  /* 0x0000d2000e047a10 */ /* 0x004fe20007f1e0ff */
[----:B------:R-:W-:Y:S03]  /*6c40*/  BSSY B0, `(.L_x_1130) ;  /* 0x0000008000007945 */ /* 0x000fe60003800000 */
[----:B------:R-:W-:Y:S01]  /*6c50*/  IADD3.X R5, R15, c[0x0][0x34c], RZ, P0, !PT ;  /* 0x0000d3000f057a10 */ /* 0x000fe200007fe4ff */
[----:B------:R-:W-:Y:S05]  /*6c60*/  @P2 BRA `(.L_x_1131) ;  /* 0x0000005000002947 */ /* 0x000fea0003800000 */
.L_x_1132:
[----:B------:R-:W2:Y:S01]  /*6c70*/  LDG.E.STRONG.GPU R0, [R4.64] ;  /* 0x0000000804007981 */ /* 0x000ea2000c1ef900 */
[----:B------:R-:W-:Y:S01]  /*6c80*/  YIELD ;  /* 0x0000000000007946 */ /* 0x000fe20003800000 */
[----:B--2---:R-:W-:Y:S01]  /*6c90*/  ISETP.NE.AND P0, PT, R0, R6, PT ;  /* 0x000000060000720c */ /* 0x004fe20003f05270 */
[----:B------:R-:W-:-:S12]  /*6ca0*/  CCTL.IVALL ;  /* 0x00000000ff00798f */ /* 0x000fd80002000000 */
[----:B------:R-:W-:Y:S05]  /*6cb0*/  @P0 BRA `(.L_x_1132) ;  /* 0xffffffb000000947 */ /* 0x000fea000383ffff */
.L_x_1131:
[----:B------:R-:W-:Y:S05]  /*6cc0*/  BSYNC B0 ;  /* 0x0000000000007941 */ /* 0x000fea0003800000 */
.L_x_1130:
[----:B------:R-:W-:Y:S05]  /*6cd0*/  BRA.CONV ~URZ, `(.L_x_1133) ;  /* 0x000000237f007947 */ /* 0x000fea000b800000 */
[----:B------:R-:W-:Y:S02]  /*6ce0*/  MOV R8, 0x6d00 ;  /* 0x00006d0000087802 */ /* 0x000fe40000000f00 */
[----:B-1----:R-:W-:Y:S05]  /*6cf0*/  CALL.REL.NOINC `($__internal_9_$__cuda_sm70_warpsync) ;  /* 0x000004c000007944 */ /* 0x002fea0003c00000 */
.L_x_1133:
        /* <DEDUP_REMOVED lines=64> */
.L_x_1134:
        /* <DEDUP_REMOVED lines=12> */
        .weak           $__internal_9_$__cuda_sm70_warpsync
        .type           $__internal_9_$__cuda_sm70_warpsync,@function
        .size           $__internal_9_$__cuda_sm70_warpsync,(.L_x_1429 - $__internal_9_$__cuda_sm70_warpsync)
$__internal_9_$__cuda_sm70_warpsync:
[----:B------:R-:W-:Y:S01]  /*71c0*/  MOV R9, 0x0 ;  /* 0x0000000000097802 */ /* 0x000fe20000000f00 */
[----:B------:R-:W-:Y:S04]  /*71d0*/  WARPSYNC R17 ;  /* 0x0000001100007348 */ /* 0x000fe80003800000 */
[----:B------:R-:W-:Y:S05]  /*71e0*/  RET.REL.NODEC R8 `(_ZN7cutlass13device_kernelIN5flash19enable_sm80_to_sm89INS1_16FlashAttnBwdSm80INS1_25CollectiveMainloopBwdSm80ILi2ELi2EN4cute5tupleIJNS5_1CILi64EEENS7_ILi128EEENS7_ILi96EEEEEENS_10bfloat16_tEfNS_4arch4Sm80ELb0ELb1ELb0ELb1ELb1ELb0ELb0ELb0ELi2ELi2ELi4ELi2ELb0EEENS1_24CollectiveEpilogueBwdGQAISB_fSE_Li256ELb1ELb1EEENS1_19SingleTileSchedulerILb1ELb0ELb0ELi128EEEEEEEEEvNT_6ParamsE) ;  /* 0xffff8e1008007950 */ /* 0x000fea0003c3ffff */
.L_x_1135:
        /* <DEDUP_REMOVED lines=9> */
.L_x_1429:


//--------------------- .text._ZN7cutlass13device_kernelIN5flash19enable_sm80_to_sm89INS1_16FlashAttnBwdSm80INS1_25CollectiveMainloopBwdSm80ILi2ELi2EN4cute5tupleIJNS5_1CILi64EEENS7_ILi128EEENS7_ILi96EEEEEENS_10bfloat16_tEfNS_4arch4Sm80ELb1ELb0ELb0ELb0ELb0ELb0ELb0ELb0ELi2ELi2ELi4ELi2ELb0EEENS1_21CollectiveEpilogueBwdISB_SC_SE_Li256ELb0ELb0ELi2EEENS1_25SingleTileBwdLPTSchedulerILb0ELi128ELb0EEEEEEEEEvNT_6ParamsE --------------------------
	.section	.text._ZN7cutlass13device_kernelIN5flash19enable_sm80_to_sm89INS1_16FlashAttnBwdSm80INS1_25CollectiveMainloopBwdSm80ILi2ELi2EN4cute5tupleIJNS5_1CILi64EEENS7_ILi128EEENS7_ILi96EEEEEENS_10bfloat16_tEfNS_4arch4Sm80ELb1ELb0ELb0ELb0ELb0ELb0ELb0ELb0ELi2ELi2ELi4ELi2ELb0EEENS1_21CollectiveEpilogueBwdISB_SC_SE_Li256ELb0ELb0ELi2EEENS1_25SingleTileBwdLPTSchedulerILb0ELi128ELb0EEEEEEEEEvNT_6ParamsE,"ax",@progbits
	.sectioninfo	@"SHI_REGISTERS=255"
	.align	128
.text._ZN7cutlass13device_kernelIN5flash19enable_sm80_to_sm89INS1_16FlashAttnBwdSm80INS1_25CollectiveMainloopBwdSm80ILi2ELi2EN4cute5tupleIJNS5_1CILi64EEENS7_ILi128EEENS7_ILi96EEEEEENS_10bfloat16_tEfNS_4arch4Sm80ELb1ELb0ELb0ELb0ELb0ELb0ELb0ELb0ELi2ELi2ELi4ELi2ELb0EEENS1_21CollectiveEpilogueBwdISB_SC_SE_Li256ELb0ELb0ELi2EEENS1_25SingleTileBwdLPTSchedulerILb0ELi128ELb0EEEEEEEEEvNT_6ParamsE:
        .type           _ZN7cutlass13device_kernelIN5flash19enable_sm80_to_sm89INS1_16FlashAttnBwdSm80INS1_25CollectiveMainloopBwdSm80ILi2ELi2EN4cute5tupleIJNS5_1CILi64EEENS7_ILi128EEENS7_ILi96EEEEEENS_10bfloat16_tEfNS_4arch4Sm80ELb1ELb0ELb0ELb0ELb0ELb0ELb0ELb0ELi2ELi2ELi4ELi2ELb0EEENS1_21CollectiveEpilogueBwdISB_SC_SE_Li256ELb0ELb0ELi2EEENS1_25SingleTileBwdLPTSchedulerILb0ELi128ELb0EEEEEEEEEvNT_6ParamsE,@function
        .size           _ZN7cutlass13device_kernelIN5flash19enable_sm80_to_sm89INS1_16FlashAttnBwdSm80INS1_25CollectiveMainloopBwdSm80ILi2ELi2EN4cute5tupleIJNS5_1CILi64EEENS7_ILi128EEENS7_ILi96EEEEEENS_10bfloat16_tEfNS_4arch4Sm80ELb1ELb0ELb0ELb0ELb0ELb0ELb0ELb0ELi2ELi2ELi4ELi2ELb0EEENS1_21CollectiveEpilogueBwdISB_SC_SE_Li256ELb0ELb0ELi2EEENS1_25SingleTileBwdLPTSchedulerILb0ELi128ELb0EEEEEEEEEvNT_6ParamsE,(.L_x_1431 - _ZN7cutlass13device_kernelIN5flash19enable_sm80_to_sm89INS1_16FlashAttnBwdSm80INS1_25CollectiveMainloopBwdSm80ILi2ELi2EN4cute5tupleIJNS5_1CILi64EEENS7_ILi128EEENS7_ILi96EEEEEENS_10bfloat16_tEfNS_4arch4Sm80ELb1ELb0ELb0ELb0ELb0ELb0ELb0ELb0ELi2ELi2ELi4ELi2ELb0EEENS1_21CollectiveEpilogueBwdISB_SC_SE_Li256ELb0ELb0ELi2EEENS1_25SingleTileBwdLPTSchedulerILb0ELi128ELb0EEEEEEEEEvNT_6ParamsE)
        .other          _ZN7cutlass13device_kernelIN5flash19enable_sm80_to_sm89INS1_16FlashAttnBwdSm80INS1_25CollectiveMainloopBwdSm80ILi2ELi2EN4cute5tupleIJNS5_1CILi64EEENS7_ILi128EEENS7_ILi96EEEEEENS_10bfloat16_tEfNS_4arch4Sm80ELb1ELb0ELb0ELb0ELb0ELb0ELb0ELb0ELi2ELi2ELi4ELi2ELb0EEENS1_21CollectiveEpilogueBwdISB_SC_SE_Li256ELb0ELb0ELi2EEENS1_25SingleTileBwdLPTSchedulerILb0ELi128ELb0EEEEEEEEEvNT_6ParamsE,@"STO_CUDA_ENTRY STV_DEFAULT"
_ZN7cutlass13device_kernelIN5flash19enable_sm80_to_sm89INS1_16FlashAttnBwdSm80INS1_25CollectiveMainloopBwdSm80ILi2ELi2EN4cute5tupleIJNS5_1CILi64EEENS7_ILi128EEENS7_ILi96EEEEEENS_10bfloat16_tEfNS_4arch4Sm80ELb1ELb0ELb0ELb0ELb0ELb0ELb0ELb0ELi2ELi2ELi4ELi2ELb0EEENS1_21CollectiveEpilogueBwdISB_SC_SE_Li256ELb0ELb0ELi2EEENS1_25SingleTileBwdLPTSchedulerILb0ELi128ELb0EEEEEEEEEvNT_6ParamsE:
[----:B------:R-:W-:Y:S02]  /*0000*/  MOV R1, c[0x0][0x28] ;  /* 0x00000a0000017a02 */ /* 0x000fe40000000f00 */
[----:B------:R-:W1:Y:S04]  /*0010*/  S2R R226, SR_TID.X ;  /* 0x0000000000e27919 */ /* 0x000e680000002100 */
[----:B------:R-:W2:Y:S01]  /*0020*/  S2R R0, SR_CTAID.X ;  /* 0x0000000000007919 */ /* 0x000ea20000002500 */
[----:B-1----:R-:W-:-:S06]  /*0030*/  SHF.R.U32.HI R2, RZ, 0x5, R226 ;  /* 0x00000005ff027819 */ /* 0x002fcc00000116e2 */
[----:B------:R-:W1:Y:S02]  /*0040*/  SHFL.IDX PT, R2, R2, RZ, 0x1f ;  /* 0x00001fff02027589 */ /* 0x000e6400000e0000 */
[----:B-1----:R-:W-:-:S13]  /*0050*/  ISETP.NE.AND P0, PT, R2, RZ, PT ;  /* 0x000000ff0200720c */ /* 0x002fda0003f05270 */
[----:B------:R-:W-:Y:S05]  /*0060*/  @!P0 BRA `(.L_x_1136) ;  /* 0x0000020000008947 */ /* 0x000fea0003800000 */
[----:B--2---:R-:W-:Y:S01]  /*0070*/  IMAD.MOV.U32 R2, RZ, RZ, c[0x0][0x3b8] ;  /* 0x0000ee00ff027624 */ /* 0x004fe200078e00ff */
[----:B------:R-:W-:-:S04]  /*0080*/  MOV R4, R0 ;  /* 0x0000000000047202 */ /* 0x000fc80000000f00 */
[----:B------:R-:W-:-:S13]  /*0090*/  ISETP.NE.AND P0, PT, R2, 0x1, PT ;  /* 0x000000010200780c */ /* 0x000fda0003f05270 */
[----:B------:R-:W-:-:S05]  /*00a0*/  @P0 IMAD.HI.U32 R2, R0, c[0x0][0x3bc], RZ ;  /* 0x0000ef0000020a27 */ /* 0x000fca00078e00ff */
[----:B------:R-:W-:-:S04]  /*00b0*/  @P0 SHF.R.U32.HI R4, RZ, c[0x0][0x3c0], R2 ;  /* 0x0000f000ff040a19 */ /* 0x000fc80000011602 */
[----:B------:R-:W-:Y:S01]  /*00c0*/  ISETP.GE.AND P0, PT, R4, c[0x0][0x3d0], PT ;  /* 0x0000f40004007a0c */ /* 0x000fe20003f06270 */
[----:B------:R-:W-:-:S04]  /*00d0*/  IMAD.MOV R3, RZ, RZ, -R4 ;  /* 0x000000ffff037224 */ /* 0x000fc800078e0a04 */
[----:B------:R-:W-:-:S08]  /*00e0*/  IMAD R0, R3, c[0x0][0x3b8], R0 ;  /* 0x0000ee0003007a24 */ /* 0x000fd000078e0200 */
[----:B------:R-:W-:Y:S05]  /*00f0*/  @!P0 BRA `(.L_x_1137) ;  /* 0x0000007000008947 */ /* 0x000fea0003800000 */
[----:B------:R-:W-:Y:S02]  /*0100*/  MOV R2, c[0x0][0x3c4] ;  /* 0x0000f10000027a02 */ /* 0x000fe40000000f00 */
[----:B------:R-:W-:Y:S02]  /*0110*/  MOV R217, R0 ;  /* 0x0000000000d97202 */ /* 0x000fe40000000f00 */
[----:B------:R-:W-:-:S13]  /*0120*/  ISETP.NE.AND P0, PT, R2, 0x1, PT ;  /* 0x000000010200780c */ /* 0x000fda0003f05270 */
[----:B------:R-:W-:-:S05]  /*0130*/  @P0 IMAD.HI.U32 R2, R0, c[0x0][0x3c8], RZ ;  /* 0x0000f20000020a27 */ /* 0x000fca00078e00ff */
[----:B------:R-:W-:-:S05]  /*0140*/  @P0 SHF.R.U32.HI R217, RZ, c[0x0][0x3cc], R2 ;  /* 0x0000f300ffd90a19 */ /* 0x000fca0000011602 */
[----:B------:R-:W-:Y:S01]  /*0150*/  IMAD R3, R217, c[0x0][0x3c4], RZ ;  /* 0x0000f100d9037a24 */ /* 0x000fe200078e02ff */
[----:B------:R-:W-:Y:S05]  /*0160*/  BRA `(.L_x_1138) ;  /* 0x0000006000007947 */ /* 0x000fea0003800000 */
.L_x_1137:
[----:B------:R-:W-:Y:S02]  /*0170*/  MOV R2, c[0x0][0x3ac] ;  /* 0x0000eb0000027a02 */ /* 0x000fe40000000f00 */
[----:B------:R-:W-:Y:S02]  /*0180*/  MOV R217, R0 ;  /* 0x0000000000d97202 */ /* 0x000fe40000000f00 */
[----:B------:R-:W-:-:S13]  /*0190*/  ISETP.NE.AND P0, PT, R2, 0x1, PT ;  /* 0x000000010200780c */ /* 0x000fda0003f05270 */
[----:B------:R-:W-:-:S05]  /*01a0*/  @P0 IMAD.HI.U32 R2, R0, c[0x0][0x3b0], RZ ;  /* 0x0000ec0000020a27 */ /* 0x000fca00078e00ff */
[----:B------:R-:W-:-:S05]  /*01b0*/  @P0 SHF.R.U32.HI R217, RZ, c[0x0][0x3b4], R2 ;  /* 0x0000ed00ffd90a19 */ /* 0x000fca0000011602 */
[----:B------:R-:W-:-:S03]  /*01c0*/  IMAD R3, R217, c[0x0][0x3ac], RZ ;  /* 0x0000eb00d9037a24 */ /* 0x000fc600078e02ff */
.L_x_1138:
[----:B------:R-:W-:Y:S02]  /*01d0*/  MOV R2, c[0x0][0x3a0] ;  /* 0x0000e80000027a02 */ /* 0x000fe40000000f00 */
[----:B------:R-:W-:Y:S02]  /*01e0*/  IADD3 R3, R0, -R3, RZ ;  /* 0x8000000300037210 */ /* 0x000fe40007ffe0ff */
[----:B------:R-:W-:-:S03]  /*01f0*/  ISETP.NE.AND P0, PT, R2, 0x1, PT ;  /* 0x000000010200780c */ /* 0x000fc60003f05270 */
[----:B------:R-:W-:-:S05]  /*0200*/  IMAD R4, R4, c[0x0][0x3ac], R3 ;  /* 0x0000eb0004047a24 */ /* 0x000fca00078e0203 */
[----:B------:R-:W-:-:S05]  /*0210*/  MOV R216, R4 ;  /* 0x0000000400d87202 */ /* 0x000fca0000000f00 */
[----:B------:R-:W-:-:S05]  /*0220*/  @P0 IMAD.HI.U32 R0, R4, c[0x0][0x3a4], RZ ;  /* 0x0000e90004000a27 */ /* 0x000fca00078e00ff */
[----:B------:R-:W-:-:S04]  /*0230*/  @P0 SHF.R.U32.HI R216, RZ, c[0x0][0x3a8], R0 ;  /* 0x0000ea00ffd80a19 */ /* 0x000fc80000011600 */
[----:B------:R-:W-:-:S05]  /*0240*/  IADD3 R3, -R216, RZ, RZ ;  /* 0x000000ffd8037210 */ /* 0x000fca0007ffe1ff */
[----:B------:R-:W-:Y:S01]  /*0250*/  IMAD R214, R3, c[0x0][0x3a0], R4 ;  /* 0x0000e80003d67a24 */ /* 0x000fe200078e0204 */
[----:B------:R-:W-:Y:S05]  /*0260*/  BRA `(.L_x_1139) ;  /* 0x000001f000007947 */ /* 0x000fea0003800000 */
.L_x_1136:
        /* <DEDUP_REMOVED lines=16> */
.L_x_1140:
[----:B------:R-:W-:Y:S02]  /*0370*/  MOV R0, c[0x0][0x3ac] ;  /* 0x0000eb0000007a02 */ /* 0x000fe40000000f00 */
[----:B------:R-:W-:Y:S02]  /*0380*/  MOV R217, R2 ;  /* 0x0000000200d97202 */ /* 0x000fe40000000f00 */
[----:B------:R-:W-:-:S13]  /*0390*/  ISETP.NE.AND P0, PT, R0, 0x1, PT ;  /* 0x000000010000780c */ /* 0x000fda0003f05270 */
[----:B------:R-:W-:-:S05]  /*03a0*/  @P0 IMAD.HI.U32 R0, R2, c[0x0][0x3b0], RZ ;  /* 0x0000ec0002000a27 */ /* 0x000fca00078e00ff */
[----:B------:R-:W-:-:S05]  /*03b0*/  @P0 SHF.R.U32.HI R217, RZ, c[0x0][0x3b4], R0 ;  /* 0x0000ed00ffd90a19 */ /* 0x000fca0000011600 */
[----:B------:R-:W-:-:S03]  /*03c0*/  IMAD R3, R217, c[0x0][0x3ac], RZ ;  /* 0x0000eb00d9037a24 */ /* 0x000fc600078e02ff */
.L_x_1141:
        /* <DEDUP_REMOVED lines=8> */
[----:B------:R-:W-:Y:S02]  /*0450*/  IMAD R214, R214, c[0x0][0x3a0], R3 ;  /* 0x0000e800d6d67a24 */ /* 0x000fe400078e0203 */
.L_x_1139:
[----:B------:R-:W-:-:S13]  /*0460*/  ISETP.GE.AND P0, PT, R216, RZ, PT ;  /* 0x000000ffd800720c */ /* 0x000fda0003f06270 */
[----:B------:R-:W-:Y:S05]  /*0470*/  @!P0 EXIT ;  /* 0x000000000000894d */ /* 0x000fea0003800000 */
[----:B------:R-:W-:Y:S01]  /*0480*/  IMAD.SHL.U32 R212, R217, 0x80, RZ ;  /* 0x00000080d9d47824 */ /* 0x000fe200078e00ff */
[----:B------:R-:W-:Y:S01]  /*0490*/  ULDC UR5, c[0x0][0x168] ;  /* 0x00005a0000057ab9 */ /* 0x000fe20000000800 */
[----:B------:R-:W-:Y:S01]  /*04a0*/  PLOP3.LUT P1, PT, PT, PT, PT, 0x80, 0x0 ;  /* 0x000000000000781c */ /* 0x000fe20003f2f070 */
[----:B------:R-:W-:Y:S01]  /*04b0*/  UIADD3 UR5, UR5, 0x3f, URZ ;  /* 0x0000003f05057890 */ /* 0x000fe2000fffe03f */
[----:B------:R-:W-:Y:S01]  /*04c0*/  CS2R R158, SRZ ;  /* 0x00000000009e7805 */ /* 0x000fe2000001ff00 */
[----:B------:R-:W-:Y:S01]  /*04d0*/  IADD3 R0, R212, c[0x0][0x168], RZ ;  /* 0x00005a00d4007a10 */ /* 0x000fe20007ffe0ff */
[----:B------:R-:W-:Y:S01]  /*04e0*/  ULDC.64 UR8, c[0x0][0x118] ;  /* 0x0000460000087ab9 */ /* 0x000fe20000000a00 */
[----:B------:R-:W-:Y:S01]  /*04f0*/  CS2R R156, SRZ ;  /* 0x00000000009c7805 */ /* 0x000fe2000001ff00 */
[----:B------:R-:W-:Y:S01]  /*0500*/  USHF.R.S32.HI UR4, URZ, 0x1f, UR5 ;  /* 0x0000001f3f047899 */ /* 0x000fe20008011405 */
[----:B------:R-:W-:Y:S01]  /*0510*/  IADD3 R0, R0, -c[0x0][0x198], RZ ;  /* 0x8000660000007a10 */ /* 0x000fe20007ffe0ff */
[----:B------:R-:W-:Y:S01]  /*0520*/  CS2R R162, SRZ ;  /* 0x0000000000a27805 */ /* 0x000fe2000001ff00 */
[----:B------:R-:W-:Y:S01]  /*0530*/  CS2R R160, SRZ ;  /* 0x0000000000a07805 */ /* 0x000fe2000001ff00 */
[----:B------:R-:W-:Y:S01]  /*0540*/  ULEA.HI UR4, UR4, UR5, URZ, 0x6 ;  /* 0x0000000504047291 */ /* 0x000fe2000f8f303f */
[----:B------:R-:W-:Y:S01]  /*0550*/  IADD3 R0, R0, -c[0x0][0x2a4], RZ ;  /* 0x8000a90000007a10 */ /* 0x000fe20007ffe0ff */
[----:B------:R-:W-:Y:S01]  /*0560*/  CS2R R154, SRZ ;  /* 0x00000000009a7805 */ /* 0x000fe2000001ff00 */
[----:B------:R-:W-:Y:S01]  /*0570*/  CS2R R152, SRZ ;  /* 0x0000000000987805 */ /* 0x000fe2000001ff00 */
[----:B------:R-:W-:Y:S01]  /*0580*/  USHF.R.S32.HI UR7, URZ, 0x6, UR4 ;  /* 0x000000063f077899 */ /* 0x000fe20008011404 */
        /* <DEDUP_REMOVED lines=50> */
[--C-:B------:R-:W-:Y:S01]  /*08b0*/  IMAD.MOV.U32 R3, RZ, RZ, R214.reuse ;  /* 0x000000ffff037224 */ /* 0x100fe200078e00d6 */
[----:B------:R-:W-:Y:S01]  /*08c0*/  SHF.R.S32.HI R245, RZ, 0x1f, R214 ;  /* 0x0000001ffff57819 */ /* 0x000fe200000114d6 */
[----:B------:R-:W-:Y:S01]  /*08d0*/  IMAD.SHL.U32 R238, R226, 0x4, RZ ;  /* 0x00000004e2ee7824 */ /* 0x000fe200078e00ff */
[----:B------:R-:W-:Y:S01]  /*08e0*/  ISETP.NE.AND P0, PT, R0, 0x1, PT ;  /* 0x000000010000780c */ /* 0x000fe20003f05270 */
[----:B------:R-:W-:Y:S01]  /*08f0*/  UMOV UR6, 0x6 ;  /* 0x0000000600067882 */ /* 0x000fe20000000000 */
[----:B------:R-:W-:Y:S01]  /*0900*/  LEA.HI R5, R9, R226, RZ, 0x2 ;  /* 0x000000e209057211 */ /* 0x000fe200078f10ff */
[----:B------:R-:W-:Y:S01]  /*0910*/  ULDC.64 UR4, c[0x0][0x208] ;  /* 0x0000820000047ab9 */ /* 0x000fe20000000a00 */
[----:B------:R-:W-:Y:S01]  /*0920*/  SHF.R.S32.HI R243, RZ, 0x1f, R216 ;  /* 0x0000001ffff37819 */ /* 0x000fe200000114d8 */
[----:B------:R-:W-:Y:S01]  /*0930*/  USHF.L.U64.HI UR5, UR4, UR6, UR5 ;  /* 0x0000000604057299 */ /* 0x000fe20008010205 */
[----:B------:R-:W-:Y:S01]  /*0940*/  LOP3.LUT R7, R5, 0xfffffffc, RZ, 0xc0, !PT ;  /* 0xfffffffc05077812 */ /* 0x000fe200078ec0ff */
[----:B------:R-:W-:Y:S01]  /*0950*/  USHF.L.U32 UR4, UR4, 0x6, URZ ;  /* 0x0000000604047899 */ /* 0x000fe2000800063f */
[----:B------:R-:W-:Y:S01]  /*0960*/  SHF.R.S32.HI R236, RZ, 0x2, R5 ;  /* 0x00000002ffec7819 */ /* 0x000fe20000011405 */
[----:B------:R-:W-:Y:S01]  /*0970*/  IMAD R15, R243, c[0x0][0x1e8], RZ ;  /* 0x00007a00f30f7a24 */ /* 0x000fe200078e02ff */
[----:B------:R-:W-:Y:S01]  /*0980*/  SHF.R.S32.HI R239, RZ, 0x1f, R238 ;  /* 0x0000001fffef7819 */ /* 0x000fe200000114ee */
[----:B------:R-:W-:Y:S01]  /*0990*/  IMAD.IADD R232, R226, 0x1, -R7 ;  /* 0x00000001e2e87824 */ /* 0x000fe200078e0a07 */
[----:B------:R-:W-:Y:S01]  /*09a0*/  SHF.R.S32.HI R237, RZ, 0x1f, R236 ;  /* 0x0000001fffed7819 */ /* 0x000fe200000114ec */
[----:B------:R-:W-:Y:S01]  /*09b0*/  @P0 IMAD.HI.U32 R0, R214, c[0x0][0x24c], RZ ;  /* 0x00009300d6000a27 */ /* 0x000fe200078e00ff */
[----:B------:R-:W-:-:S02]  /*09c0*/  IADD3 R242, -R212, c[0x0][0x198], RZ ;  /* 0x00006600d4f27a10 */ /* 0x000fc40007ffe1ff */
[----:B------:R-:W-:Y:S01]  /*09d0*/  LEA.HI R29, R9, R226, RZ, 0x4 ;  /* 0x000000e2091d7211 */ /* 0x000fe200078f20ff */
[----:B------:R-:W-:Y:S01]  /*09e0*/  IMAD.SHL.U32 R10, R232, 0x8, RZ ;  /* 0x00000008e80a7824 */ /* 0x000fe200078e00ff */
[----:B------:R-:W-:Y:S01]  /*09f0*/  @P0 SHF.R.U32.HI R3, RZ, c[0x0][0x250], R0 ;  /* 0x00009400ff030a19 */ /* 0x000fe20000011600 */
[----:B------:R-:W-:Y:S02]  /*0a00*/  IMAD R24, R216, c[0x0][0x1ec], R15 ;  /* 0x00007b00d8187a24 */ /* 0x000fe400078e020f */
[----:B------:R-:W-:Y:S01]  /*0a10*/  IMAD.WIDE.U32 R16, R214, c[0x0][0x270], R238 ;  /* 0x00009c00d6107a25 */ /* 0x000fe200078e00ee */
[----:B------:R-:W-:Y:S02]  /*0a20*/  SHF.R.S32.HI R12, RZ, 0x1f, R3 ;  /* 0x0000001fff0c7819 */ /* 0x000fe40000011403 */
[----:B------:R-:W-:Y:S01]  /*0a30*/  SHF.R.S32.HI R11, RZ, 0x1f, R10 ;  /* 0x0000001fff0b7819 */ /* 0x000fe2000001140a */
[----:B------:R-:W-:Y:S01]  /*0a40*/  IMAD.WIDE R22, R217, 0x80, R236 ;  /* 0x00000080d9167825 */ /* 0x000fe200078e02ec */
[----:B------:R-:W-:-:S02]  /*0a50*/  ISETP.GE.AND P3, PT, R10, c[0x0][0x1cc], PT ;  /* 0x000073000a007a0c */ /* 0x000fc40003f66270 */
[----:B------:R-:W-:Y:S01]  /*0a60*/  IADD3 R213, R10, 0x40, RZ ;  /* 0x000000400ad57810 */ /* 0x000fe20007ffe0ff */
[----:B------:R-:W-:Y:S02]  /*0a70*/  IMAD R20, R12, c[0x0][0x1e0], RZ ;  /* 0x000078000c147a24 */ /* 0x000fe400078e02ff */
[----:B------:R-:W-:-:S04]  /*0a80*/  IMAD.WIDE.U32 R6, R3, c[0x0][0x1e0], R10 ;  /* 0x0000780003067a25 */ /* 0x000fc800078e000a */
[----:B------:R-:W-:Y:S02]  /*0a90*/  IMAD R20, R3, c[0x0][0x1e4], R20 ;  /* 0x0000790003147a24 */ /* 0x000fe400078e0214 */
[----:B------:R-:W-:Y:S02]  /*0aa0*/  IMAD R12, R12, c[0x0][0x1b0], RZ ;  /* 0x00006c000c0c7a24 */ /* 0x000fe400078e02ff */
[----:B------:R-:W-:Y:S02]  /*0ab0*/  IMAD.IADD R21, R7, 0x1, R20 ;  /* 0x0000000107157824 */ /* 0x000fe400078e0214 */
[----:B------:R-:W-:Y:S02]  /*0ac0*/  IMAD R7, R245, c[0x0][0x270], RZ ;  /* 0x00009c00f5077a24 */ /* 0x000fe400078e02ff */
[C---:B------:R-:W-:Y:S02]  /*0ad0*/  IMAD R12, R3.reuse, c[0x0][0x1b4], R12 ;  /* 0x00006d00030c7a24 */ /* 0x040fe400078e020c */
[----:B------:R-:W-:-:S04]  /*0ae0*/  IMAD.WIDE.U32 R2, R3, c[0x0][0x1b0], R10 ;  /* 0x00006c0003027a25 */ /* 0x000fc800078e000a */
[----:B------:R-:W-:Y:S02]  /*0af0*/  IMAD R224, R214, c[0x0][0x274], R7 ;  /* 0x00009d00d6e07a24 */ /* 0x000fe400078e0207 */
[----:B------:R-:W-:Y:S02]  /*0b00*/  IMAD R7, R237, c[0x0][0x178], RZ ;  /* 0x00005e00ed077a24 */ /* 0x000fe400078e02ff */
[----:B------:R-:W-:Y:S02]  /*0b10*/  IMAD.IADD R13, R3, 0x1, R12 ;  /* 0x00000001030d7824 */ /* 0x000fe400078e020c */
[----:B------:R-:W-:Y:S02]  /*0b20*/  IMAD.MOV.U32 R20, RZ, RZ, R6 ;  /* 0x000000ffff147224 */ /* 0x000fe400078e0006 */
[----:B------:R-:W-:Y:S02]  /*0b30*/  IMAD R3, R243, c[0x0][0x1b8], RZ ;  /* 0x00006e00f3037a24 */ /* 0x000fe400078e02ff */
[----:B------:R-:W-:-:S02]  /*0b40*/  IMAD.MOV.U32 R12, RZ, RZ, R2 ;  /* 0x000000ffff0c7224 */ /* 0x000fc400078e0002 */
[----:B------:R-:W-:Y:S02]  /*0b50*/  IMAD R18, R236, c[0x0][0x17c], R7 ;  /* 0x00005f00ec127a24 */ /* 0x000fe400078e0207 */
[----:B------:R-:W-:-:S04]  /*0b60*/  IMAD.WIDE.U32 R6, R216, c[0x0][0x1e8], R20 ;  /* 0x00007a00d8067a25 */ /* 0x000fc800078e0014 */
[C---:B------:R-:W-:Y:S02]  /*0b70*/  IMAD R20, R216.reuse, c[0x0][0x1bc], R3 ;  /* 0x00006f00d8147a24 */ /* 0x040fe400078e0203 */
[----:B------:R-:W-:Y:S01]  /*0b80*/  IMAD.WIDE.U32 R2, R216, c[0x0][0x1b8], R12 ;  /* 0x00006e00d8027a25 */ /* 0x000fe200078e000c */
[CC--:B------:R-:W-:Y:S02]  /*0b90*/  LEA.HI R13, R9.reuse, R226.reuse, RZ, 0x3 ;  /* 0x000000e2090d7211 */ /* 0x0c0fe400078f18ff */
[----:B------:R-:W-:Y:S01]  /*0ba0*/  LEA.HI R12, R9, R226, RZ, 0x5 ;  /* 0x000000e2090c7211 */ /* 0x000fe200078f28ff */
[----:B------:R-:W-:-:S04]  /*0bb0*/  IMAD.WIDE.U32 R14, R236, c[0x0][0x178], R10 ;  /* 0x00005e00ec0e7a25 */ /* 0x000fc800078e000a */
[----:B------:R-:W-:Y:S02]  /*0bc0*/  IMAD.IADD R225, R17, 0x1, R224 ;  /* 0x0000000111e17824 */ /* 0x000fe400078e02e0 */
[----:B------:R-:W-:Y:S01]  /*0bd0*/  IMAD.IADD R19, R15, 0x1, R18 ;  /* 0x000000010f137824 */ /* 0x000fe200078e0212 */
[----:B------:R-:W-:Y:S01]  /*0be0*/  LEA.HI R15, R5, R236, RZ, 0x1 ;  /* 0x000000ec050f7211 */ /* 0x000fe200078f08ff */
[----:B------:R-:W-:Y:S01]  /*0bf0*/  IMAD.SHL.U32 R17, R13, 0x8, RZ ;  /* 0x000000080d117824 */ /* 0x000fe200078e00ff */
[----:B------:R-:W-:Y:S01]  /*0c00*/  SHF.R.S32.HI R5, RZ, 0x1f, R5 ;  /* 0x0000001fff057819 */ /* 0x000fe20000011405 */
[----:B------:R-:W-:Y:S01]  /*0c10*/  IMAD.IADD R21, R3, 0x1, R20 ;  /* 0x0000000103157824 */ /* 0x000fe200078e0214 */
[----:B------:R-:W-:Y:S01]  /*0c20*/  LOP3.LUT R15, R15, 0x7fffffe, RZ, 0xc0, !PT ;  /* 0x07fffffe0f0f7812 */ /* 0x000fe200078ec0ff */
[----:B------:R-:W-:Y:S01]  /*0c30*/  IMAD R3, R245, c[0x0][0x180], RZ ;  /* 0x00006000f5037a24 */ /* 0x000fe200078e02ff */
[----:B------:R-:W-:Y:S01]  /*0c40*/  LOP3.LUT R17, R17, 0xc0, RZ, 0xc0, !PT ;  /* 0x000000c011117812 */ /* 0x000fe200078ec0ff */
[----:B------:R-:W-:-:S02]  /*0c50*/  IMAD.MOV.U32 R20, RZ, RZ, R2 ;  /* 0x000000ffff147224 */ /* 0x000fc400078e0002 */
[----:B------:R-:W-:Y:S02]  /*0c60*/  IMAD R2, R23, c[0x0][0x1a8], RZ ;  /* 0x00006a0017027a24 */ /* 0x000fe400078e02ff */
[----:B------:R-:W-:Y:S01]  /*0c70*/  IMAD.IADD R25, R7, 0x1, R24 ;  /* 0x0000000107197824 */ /* 0x000fe200078e0218 */
[----:B------:R-:W-:Y:S01]  /*0c80*/  SHF.R.U32.HI R7, RZ, 0x3, R17 ;  /* 0x00000003ff077819 */ /* 0x000fe20000011611 */
[----:B------:R-:W-:Y:S01]  /*0c90*/  IMAD.MOV.U32 R24, RZ, RZ, R6 ;  /* 0x000000ffff187224 */ /* 0x000fe200078e0006 */
[----:B------:R-:W-:Y:S01]  /*0ca0*/  LOP3.LUT R6, R17, 0x18, R10, 0xf8, !PT ;  /* 0x0000001811067812 */ /* 0x000fe200078ef80a */
[----:B------:R-:W-:Y:S01]  /*0cb0*/  IMAD R220, R214, c[0x0][0x184], R3 ;  /* 0x00006100d6dc7a24 */ /* 0x000fe200078e0203 */
[----:B------:R-:W-:Y:S01]  /*0cc0*/  SHF.R.S32.HI R3, RZ, 0x5, R12 ;  /* 0x00000005ff037819 */ /* 0x000fe2000001140c */
[----:B------:R-:W-:Y:S01]  /*0cd0*/  IMAD.MOV.U32 R18, RZ, RZ, R14 ;  /* 0x000000ffff127224 */ /* 0x000fe200078e000e */
[----:B------:R-:W-:Y:S01]  /*0ce0*/  LOP3.LUT R7, R6, R7, RZ, 0x3c, !PT ;  /* 0x0000000706077212 */ /* 0x000fe200078e3cff */
[----:B------:R-:W-:Y:S01]  /*0cf0*/  IMAD.IADD R4, R236, 0x1, -R15 ;  /* 0x00000001ec047824 */ /* 0x000fe200078e0a0f */
[----:B------:R-:W-:Y:S01]  /*0d00*/  SHF.R.S32.HI R6, RZ, 0x1f, R247 ;  /* 0x0000001fff067819 */ /* 0x000fe200000114f7 */
[----:B------:R-:W-:-:S02]  /*0d10*/  IMAD R2, R22, c[0x0][0x1ac], R2 ;  /* 0x00006b0016027a24 */ /* 0x000fc400078e0202 */
[----:B------:R-:W-:-:S04]  /*0d20*/  IMAD.WIDE.U32 R14, R22, c[0x0][0x1a8], R20 ;  /* 0x00006a00160e7a25 */ /* 0x000fc800078e0014 */
[----:B------:R-:W-:Y:S01]  /*0d30*/  IMAD R4, R3, 0x8, R4 ;  /* 0x0000000803047824 */ /* 0x000fe200078e0204 */
[C---:B------:R-:W-:Y:S01]  /*0d40*/  LEA R34, P0, R14.reuse, c[0x0][0x190], 0x1 ;  /* 0x000064000e227a11 */ /* 0x040fe200078008ff */
[----:B------:R-:W-:Y:S02]  /*0d50*/  IMAD.IADD R2, R15, 0x1, R2 ;  /* 0x000000010f027824 */ /* 0x000fe400078e0202 */
[----:B------:R-:W-:Y:S02]  /*0d60*/  IMAD R0, R23, c[0x0][0x1d8], RZ ;  /* 0x0000760017007a24 */ /* 0x000fe400078e02ff */
[----:B------:R-:W-:Y:S01]  /*0d70*/  IMAD.MOV.U32 R15, RZ, RZ, c[0x0][0x1a8] ;  /* 0x00006a00ff0f7624 */ /* 0x000fe200078e00ff */
[----:B------:R-:W-:Y:S01]  /*0d80*/  LEA.HI.X R35, R14, c[0x0][0x194], R2, 0x1, P0 ;  /* 0x000065000e237a11 */ /* 0x000fe200000f0c02 */
[----:B------:R-:W-:Y:S01]  /*0d90*/  IMAD.MOV.U32 R224, RZ, RZ, R16 ;  /* 0x000000ffffe07224 */ /* 0x000fe200078e0010 */
[----:B------:R-:W-:Y:S01]  /*0da0*/  SHF.R.S32.HI R2, RZ, 0x4, R29 ;  /* 0x00000004ff027819 */ /* 0x000fe2000001141d */
[----:B------:R-:W-:-:S02]  /*0db0*/  IMAD.U32 R4, R4, 0x20, R7 ;  /* 0x0000002004047824 */ /* 0x000fc400078e0007 */
[C---:B------:R-:W-:Y:S02]  /*0dc0*/  IMAD R0, R22.reuse, c[0x0][0x1dc], R0 ;  /* 0x0000770016007a24 */ /* 0x040fe400078e0200 */
[----:B------:R-:W-:Y:S01]  /*0dd0*/  IMAD.WIDE.U32 R16, R22, c[0x0][0x1d8], R24 ;  /* 0x0000760016107a25 */ /* 0x000fe200078e0018 */
[----:B------:R-:W-:-:S03]  /*0de0*/  LEA R24, P0, R15, R34, 0x7 ;  /* 0x000000220f187211 */ /* 0x000fc600078038ff */
[----:B------:R-:W-:Y:S01]  /*0df0*/  IMAD.MOV.U32 R7, RZ, RZ, c[0x0][0x1ac] ;  /* 0x00006b00ff077624 */ /* 0x000fe200078e00ff */
[----:B------:R-:W-:Y:S01]  /*0e00*/  LEA R20, P1, R16, c[0x0][0x1c0], 0x1 ;  /* 0x0000700010147a11 */ /* 0x000fe200078208ff */
[----:B------:R-:W-:Y:S02]  /*0e10*/  IMAD.IADD R0, R17, 0x1, R0 ;  /* 0x0000000111007824 */ /* 0x000fe400078e0200 */
[----:B------:R-:W-:Y:S01]  /*0e20*/  IMAD.WIDE.U32 R18, R214, c[0x0][0x180], R18 ;  /* 0x00006000d6127a25 */ /* 0x000fe200078e0012 */
[----:B------:R-:W-:Y:S02]  /*0e30*/  LEA.HI.X R25, R15, R35, R7, 0x7, P0 ;  /* 0x000000230f197211 */ /* 0x000fe400000f3c07 */
[----:B------:R-:W-:Y:S01]  /*0e40*/  LEA.HI.X R21, R16, c[0x0][0x1c4], R0, 0x1, P1 ;  /* 0x0000710010157a11 */ /* 0x000fe200008f0c00 */
[----:B------:R-:W-:Y:S02]  /*0e50*/  IMAD R15, R247, UR5, RZ ;  /* 0x00000005f70f7c24 */ /* 0x000fe4000f8e02ff */
[----:B------:R-:W-:-:S02]  /*0e60*/  IMAD.IADD R221, R19, 0x1, R220 ;  /* 0x0000000113dd7824 */ /* 0x000fc400078e02dc */
[C---:B------:R-:W-:Y:S02]  /*0e70*/  IMAD R0, R6.reuse, UR4, R15 ;  /* 0x0000000406007c24 */ /* 0x040fe4000f8e020f */
[----:B------:R-:W-:Y:S02]  /*0e80*/  IMAD R6, R6, c[0x0][0x178], RZ ;  /* 0x00005e0006067a24 */ /* 0x000fe400078e02ff */
[----:B------:R-:W-:Y:S02]  /*0e90*/  IMAD.MOV.U32 R19, RZ, RZ, c[0x0][0x1d8] ;  /* 0x00007600ff137624 */ /* 0x000fe400078e00ff */
[----:B------:R-:W-:Y:S01]  /*0ea0*/  IMAD R15, R247, c[0x0][0x17c], R6 ;  /* 0x00005f00f70f7a24 */ /* 0x000fe200078e0206 */
[----:B------:R-:W-:Y:S01]  /*0eb0*/  IADD3 R6, R10, 0x20, RZ ;  /* 0x000000200a067810 */ /* 0x000fe20007ffe0ff */
[----:B------:R-:W-:Y:S02]  /*0ec0*/  IMAD.IADD R8, R242, 0x1, -R236 ;  /* 0x00000001f2087824 */ /* 0x000fe400078e0aec */
[----:B------:R-:W-:Y:S01]  /*0ed0*/  IMAD.MOV.U32 R220, RZ, RZ, R18 ;  /* 0x000000ffffdc7224 */ /* 0x000fe200078e0012 */
[----:B------:R-:W-:Y:S01]  /*0ee0*/  LEA R18, P1, R19, R20, 0x7 ;  /* 0x0000001413127211 */ /* 0x000fe200078238ff */
[----:B------:R-:W-:Y:S01]  /*0ef0*/  IMAD.MOV.U32 R17, RZ, RZ, c[0x0][0x1dc] ;  /* 0x00007700ff117624 */ /* 0x000fe200078e00ff */
[----:B------:R-:W-:Y:S01]  /*0f00*/  ISETP.GE.AND P2, PT, R6, c[0x0][0x1cc], PT ;  /* 0x0000730006007a0c */ /* 0x000fe20003f46270 */
[----:B------:R-:W-:Y:S01]  /*0f10*/  IMAD R7, R245, c[0x0][0x288], RZ ;  /* 0x0000a200f5077a24 */ /* 0x000fe200078e02ff */
[----:B------:R-:W-:Y:S01]  /*0f20*/  ISETP.LT.OR P6, PT, R8, 0x1, P3 ;  /* 0x000000010800780c */ /* 0x000fe20001fc1670 */
[----:B------:R-:W-:Y:S01]  /*0f30*/  IMAD.WIDE.U32 R22, R247, c[0x0][0x178], RZ ;  /* 0x00005e00f7167a25 */ /* 0x000fe200078e00ff */
[----:B------:R-:W-:-:S02]  /*0f40*/  LEA.HI.X R19, R19, R21, R17, 0x7, P1 ;  /* 0x0000001513137211 */ /* 0x000fc400008f3c11 */
[----:B------:R-:W-:Y:S01]  /*0f50*/  ISETP.LT.OR P5, PT, R8, 0x1, P2 ;  /* 0x000000010800780c */ /* 0x000fe200017a1670 */
[----:B------:R-:W-:Y:S01]  /*0f60*/  IMAD R17, R243, c[0x0][0x188], RZ ;  /* 0x00006200f3117a24 */ /* 0x000fe200078e02ff */
[----:B------:R-:W-:Y:S01]  /*0f70*/  ISETP.GE.AND P1, PT, R213, c[0x0][0x1cc], PT ;  /* 0x00007300d5007a0c */ /* 0x000fe20003f26270 */
[----:B------:R-:W-:Y:S01]  /*0f80*/  IMAD R222, R214, c[0x0][0x28c], R7 ;  /* 0x0000a300d6de7a24 */ /* 0x000fe200078e0207 */
[----:B------:R-:W-:Y:S01]  /*0f90*/  LEA.HI R7, R29, R2, RZ, 0x1 ;  /* 0x000000021d077211 */ /* 0x000fe200078f08ff */
[----:B------:R-:W-:Y:S01]  /*0fa0*/  IMAD R17, R216, c[0x0][0x18c], R17 ;  /* 0x00006300d8117a24 */ /* 0x000fe200078e0211 */
[----:B------:R-:W-:Y:S01]  /*0fb0*/  ISETP.LT.OR P4, PT, R8, 0x1, P1 ;  /* 0x000000010800780c */ /* 0x000fe20000f81670 */
[----:B------:R-:W-:Y:S01]  /*0fc0*/  IMAD.WIDE.U32 R220, R216, c[0x0][0x188], R220 ;  /* 0x00006200d8dc7a25 */ /* 0x000fe200078e00dc */
[C---:B------:R-:W-:Y:S02]  /*0fd0*/  ISETP.LT.OR P3, PT, R8.reuse, 0x41, P3 ;  /* 0x000000410800780c */ /* 0x040fe40001f61670 */
[----:B------:R-:W-:Y:S01]  /*0fe0*/  ISETP.LT.OR P2, PT, R8, 0x41, P2 ;  /* 0x000000410800780c */ /* 0x000fe20001741670 */
[----:B------:R-:W-:Y:S01]  /*0ff0*/  IMAD.SHL.U32 R4, R4, 0x2, RZ ;  /* 0x0000000204047824 */ /* 0x000fe200078e00ff */
[----:B------:R-:W-:Y:S01]  /*1000*/  LOP3.LUT R7, R7, 0xfffffffe, RZ, 0xc0, !PT ;  /* 0xfffffffe07077812 */ /* 0x000fe200078ec0ff */
[----:B------:R-:W-:Y:S01]  /*1010*/  IMAD.IADD R15, R23, 0x1, R15 ;  /* 0x00000001170f7824 */ /* 0x000fe200078e020f */
[----:B------:R-:W-:Y:S01]  /*1020*/  ISETP.LT.OR P1, PT, R8, 0x41, P1 ;  /* 0x000000410800780c */ /* 0x000fe20000f21670 */
[----:B------:R-:W-:Y:S01]  /*1030*/  IMAD.IADD R208, R221, 0x1, R17 ;  /* 0x00000001ddd07824 */ /* 0x000fe200078e0211 */
[----:B------:R-:W-:Y:S01]  /*1040*/  LEA R17, P0, R22, R220, 0x6 ;  /* 0x000000dc16117211 */ /* 0x000fe200078030ff */
[----:B------:R-:W-:Y:S01]  /*1050*/  @!PT LDS RZ, [RZ] ;  /* 0x00000000fffff984 */ /* 0x000fe20000000800 */
[----:B------:R-:W-:Y:S01]  /*1060*/  @!PT LDS RZ, [RZ] ;  /* 0x00000000fffff984 */ /* 0x000fe20000000800 */
[----:B------:R-:W-:Y:S01]  /*1070*/  @!PT LDS RZ, [RZ] ;  /* 0x00000000fffff984 */ /* 0x000fe20000000800 */
[----:B------:R1:W-:Y:S01]  /*1080*/  LDGSTS.E.BYPASS.LTC128B.128 [R4+0x6080], [R20.64], !P6 ;  /* 0x0608000014047fae */ /* 0x0003e2000f101d48 */
[----:B------:R-:W-:Y:S01]  /*1090*/  IMAD.IADD R7, R2, 0x1, -R7 ;  /* 0x0000000102077824 */ /* 0x000fe200078e0a07 */
[----:B------:R-:W-:Y:S01]  /*10a0*/  LOP3.LUT R29, R29, 0xfffffff0, RZ, 0xc0, !PT ;  /* 0xfffffff01d1d7812 */ /* 0x000fe200078ec0ff */
[----:B------:R-:W-:Y:S01]  /*10b0*/  IMAD R211, R243, c[0x0][0x278], RZ ;  /* 0x00009e00f3d37a24 */ /* 0x000fe200078e02ff */
[----:B------:R1:W-:Y:S01]  /*10c0*/  LDGSTS.E.BYPASS.LTC128B.128 [R4+0x8080], [R20.64+0x40], !P5 ;  /* 0x0808004014047fae */ /* 0x0003e2000e901d48 */
[----:B------:R-:W-:Y:S01]  /*10d0*/  LEA.HI.X R2, R22, R208, R15, 0x6, P0 ;  /* 0x000000d016027211 */ /* 0x000fe200000f340f */
[C---:B------:R-:W-:Y:S01]  /*10e0*/  IMAD.WIDE.U32 R224, R216.reuse, c[0x0][0x278], R224 ;  /* 0x00009e00d8e07a25 */ /* 0x040fe200078e00e0 */
[----:B------:R-:W-:Y:S01]  /*10f0*/  LEA R30, P5, R17, c[0x0][0x160], 0x1 ;  /* 0x00005800111e7a11 */ /* 0x000fe200078a08ff */
[----:B------:R1:W-:Y:S01]  /*1100*/  LDGSTS.E.BYPASS.LTC128B.128 [R4+0xa080], [R20.64+0x80], !P4 ;  /* 0x0a08008014047fae */ /* 0x0003e2000e101d48 */
[----:B------:R-:W-:Y:S01]  /*1110*/  LOP3.LUT R15, R13, 0xfffffff8, RZ, 0xc0, !PT ;  /* 0xfffffff80d0f7812 */ /* 0x000fe200078ec0ff */
[----:B------:R-:W-:Y:S01]  /*1120*/  IMAD R211, R216, c[0x0][0x27c], R211 ;  /* 0x00009f00d8d37a24 */ /* 0x000fe200078e02d3 */
[----:B------:R-:W-:Y:S01]  /*1130*/  LEA.HI.X R31, R17, c[0x0][0x164], R2, 0x1, P5 ;  /* 0x00005900111f7a11 */ /* 0x000fe200028f0c02 */
[----:B------:R2:W-:Y:S01]  /*1140*/  LDGSTS.E.BYPASS.LTC128B.128 [R4+0x7080], [R18.64], !P3 ;  /* 0x0708000012047fae */ /* 0x0005e2000d901d48 */
[----:B------:R-:W-:Y:S01]  /*1150*/  ISETP.GE.AND P5, PT, R213, c[0x0][0x16c], PT ;  /* 0x00005b00d5007a0c */ /* 0x000fe20003fa6270 */
[----:B------:R-:W-:Y:S01]  /*1160*/  IMAD.IADD R22, R226, 0x1, -R15 ;  /* 0x00000001e2167824 */ /* 0x000fe200078e0a0f */
[----:B------:R-:W-:Y:S01]  /*1170*/  ISETP.GE.AND P0, PT, R10, c[0x0][0x19c], PT ;  /* 0x000067000a007a0c */ /* 0x000fe20003f06270 */
[----:B------:R2:W-:Y:S01]  /*1180*/  LDGSTS.E.BYPASS.LTC128B.128 [R4+0x9080], [R18.64+0x40], !P2 ;  /* 0x0908004012047fae */ /* 0x0005e2000d101d48 */
[----:B------:R-:W-:Y:S01]  /*1190*/  ISETP.GE.AND P3, PT, R6, c[0x0][0x19c], PT ;  /* 0x0000670006007a0c */ /* 0x000fe20003f66270 */
[----:B------:R-:W-:Y:S01]  /*11a0*/  IMAD.SHL.U32 R15, R247, 0x40, RZ ;  /* 0x00000040f70f7824 */ /* 0x000fe200078e00ff */
[----:B------:R-:W-:Y:S01]  /*11b0*/  SEL R23, RZ, 0x4, P5 ;  /* 0x00000004ff177807 */ /* 0x000fe20002800000 */
[----:B------:R2:W-:Y:S01]  /*11c0*/  LDGSTS.E.BYPASS.LTC128B.128 [R4+0xb080], [R18.64+0x80], !P1 ;  /* 0x0b08008012047fae */ /* 0x0005e2000c901d48 */
[----:B------:R-:W-:Y:S01]  /*11d0*/  ISETP.GE.AND P1, PT, R213, c[0x0][0x19c], PT ;  /* 0x00006700d5007a0c */ /* 0x000fe20003f26270 */
[----:B------:R-:W-:Y:S01]  /*11e0*/  IMAD.WIDE.U32 R26, R214, c[0x0][0x288], R238 ;  /* 0x0000a200d61a7a25 */ /* 0x000fe200078e00ee */
[----:B------:R-:W-:-:S02]  /*11f0*/  ISETP.GE.AND P5, PT, R10, c[0x0][0x16c], PT ;  /* 0x00005b000a007a0c */ /* 0x000fc40003fa6270 */
[----:B------:R-:W-:Y:S01]  /*1200*/  ISETP.LT.OR P6, PT, R8, 0x1, P0 ;  /* 0x000000010800780c */ /* 0x000fe200007c1670 */
[----:B------:R-:W-:Y:S01]  /*1210*/  IMAD.WIDE.U32 R218, R236, c[0x0][0x208], R10 ;  /* 0x00008200ecda7a25 */ /* 0x000fe200078e000a */
[C---:B------:R-:W-:Y:S02]  /*1220*/  ISETP.LT.OR P4, PT, R8.reuse, 0x1, P3 ;  /* 0x000000010800780c */ /* 0x040fe40001f81670 */
[C---:B------:R-:W-:Y:S01]  /*1230*/  ISETP.LT.OR P2, PT, R8.reuse, 0x1, P1 ;  /* 0x000000010800780c */ /* 0x040fe20000f41670 */
[----:B------:R-:W-:Y:S01]  /*1240*/  IMAD.IADD R211, R225, 0x1, R211 ;  /* 0x00000001e1d37824 */ /* 0x000fe200078e02d3 */
[C---:B------:R-:W-:Y:S01]  /*1250*/  ISETP.LT.OR P0, PT, R8.reuse, 0x41, P0 ;  /* 0x000000410800780c */ /* 0x040fe20000701670 */
[----:B------:R-:W-:Y:S01]  /*1260*/  IMAD.IADD R223, R27, 0x1, R222 ;  /* 0x000000011bdf7824 */ /* 0x000fe200078e02de */
[C---:B------:R-:W-:Y:S01]  /*1270*/  ISETP.LT.OR P3, PT, R8.reuse, 0x41, P3 ;  /* 0x000000410800780c */ /* 0x040fe20001f61670 */
[----:B------:R-:W-:Y:S01]  /*1280*/  IMAD.MOV.U32 R222, RZ, RZ, R26 ;  /* 0x000000ffffde7224 */ /* 0x000fe200078e001a */
[----:B------:R-:W-:Y:S01]  /*1290*/  ISETP.LT.OR P1, PT, R8, 0x41, P1 ;  /* 0x000000410800780c */ /* 0x000fe20000f21670 */
[----:B------:R-:W-:Y:S01]  /*12a0*/  IMAD.IADD R29, R226, 0x1, -R29 ;  /* 0x00000001e21d7824 */ /* 0x000fe200078e0a1d */
[----:B------:R-:W-:Y:S01]  /*12b0*/  SEL R228, RZ, 0x1, P5 ;  /* 0x00000001ffe47807 */ /* 0x000fe20002800000 */
[----:B------:R3:W-:Y:S01]  /*12c0*/  LDGSTS.E.BYPASS.LTC128B.128 [R4+0x80], [R34.64], !P6 ;  /* 0x0008000022047fae */ /* 0x0007e2000f101d48 */
[----:B------:R-:W-:Y:S01]  /*12d0*/  SHF.R.S32.HI R14, RZ, 0x1f, R15 ;  /* 0x0000001fff0e7819 */ /* 0x000fe2000001140f */
[----:B------:R-:W-:Y:S01]  /*12e0*/  IMAD R235, R243, c[0x0][0x218], RZ ;  /* 0x00008600f3eb7a24 */ /* 0x000fe200078e02ff */
[----:B------:R-:W-:Y:S01]  /*12f0*/  LEA.HI R16, R22, R22, RZ, 0x1 ;  /* 0x0000001616107211 */ /* 0x000fe200078f08ff */
[----:B------:R3:W-:Y:S01]  /*1300*/  LDGSTS.E.BYPASS.LTC128B.128 [R4+0x2080], [R34.64+0x40], !P4 ;  /* 0x0208004022047fae */ /* 0x0007e2000e101d48 */
[----:B------:R-:W-:Y:S01]  /*1310*/  ISETP.GE.AND P6, PT, R6, c[0x0][0x1fc], PT ;  /* 0x00007f0006007a0c */ /* 0x000fe20003fc6270 */
[----:B------:R-:W-:Y:S01]  /*1320*/  IMAD R235, R216, c[0x0][0x21c], R235 ;  /* 0x00008700d8eb7a24 */ /* 0x000fe200078e02eb */
[----:B------:R-:W-:Y:S01]  /*1330*/  LOP3.LUT R17, R16, 0x7fffffe, RZ, 0xc0, !PT ;  /* 0x07fffffe10117812 */ /* 0x000fe200078ec0ff */
[----:B------:R3:W-:Y:S01]  /*1340*/  LDGSTS.E.BYPASS.LTC128B.128 [R4+0x4080], [R34.64+0x80], !P2 ;  /* 0x0408008022047fae */ /* 0x0007e2000d101d48 */
[----:B--2---:R-:W-:Y:S01]  /*1350*/  IMAD R19, R237, c[0x0][0x208], RZ ;  /* 0x00008200ed137a24 */ /* 0x004fe200078e02ff */
[----:B-1----:R-:W-:Y:S01]  /*1360*/  SEL R21, RZ, 0xffffffff, P6 ;  /* 0xffffffffff157807 */ /* 0x002fe20003000000 */
[----:B------:R-:W-:Y:S01]  /*1370*/  IMAD.WIDE.U32 R222, R216, c[0x0][0x290], R222 ;  /* 0x0000a400d8de7a25 */ /* 0x000fe200078e00de */
[----:B------:R-:W-:Y:S01]  /*1380*/  LEA.HI R2, R9, R226, RZ, 0x6 ;  /* 0x000000e209027211 */ /* 0x000fe200078f30ff */
[----:B------:R1:W-:Y:S01]  /*1390*/  LDGSTS.E.BYPASS.LTC128B.128 [R4+0x1080], [R24.64], !P0 ;  /* 0x0108000018047fae */ /* 0x0003e2000c101d48 */
[----:B------:R-:W-:Y:S01]  /*13a0*/  ISETP.GE.AND P4, PT, R213, c[0x0][0x1fc], PT ;  /* 0x00007f00d5007a0c */ /* 0x000fe20003f86270 */
[----:B------:R-:W-:Y:S01]  /*13b0*/  IMAD R8, R236, c[0x0][0x20c], R19 ;  /* 0x00008300ec087a24 */ /* 0x000fe200078e0213 */
[----:B------:R-:W-:Y:S01]  /*13c0*/  IADD3 R19, P5, R15, R224, RZ ;  /* 0x000000e00f137210 */ /* 0x000fe20007fbe0ff */
[----:B------:R-:W-:Y:S01]  /*13d0*/  IMAD.IADD R18, R22, 0x1, -R17 ;  /* 0x0000000116127824 */ /* 0x000fe200078e0a11 */
[----:B------:R-:W-:Y:S01]  /*13e0*/  SHF.R.S32.HI R2, RZ, 0x6, R2 ;  /* 0x00000006ff027819 */ /* 0x000fe20000011402 */
[----:B------:R-:W-:Y:S01]  /*13f0*/  IMAD.IADD R219, R219, 0x1, R8 ;  /* 0x00000001dbdb7824 */ /* 0x000fe200078e0208 */
[----:B------:R1:W-:Y:S01]  /*1400*/  LDGSTS.E.BYPASS.LTC128B.128 [R4+0x3080], [R24.64+0x40], !P3 ;  /* 0x0308004018047fae */ /* 0x0003e2000d901d48 */
[----:B------:R-:W-:Y:S01]  /*1410*/  IMAD.X R8, R14, 0x1, R211, P5 ;  /* 0x000000010e087824 */ /* 0x000fe200028e06d3 */
[----:B------:R-:W-:Y:S01]  /*1420*/  LEA R26, P5, R19, c[0x0][0x258], 0x2 ;  /* 0x00009600131a7a11 */ /* 0x000fe200078a10ff */
[----:B------:R-:W-:Y:S01]  /*1430*/  IMAD R17, R245, c[0x0][0x210], RZ ;  /* 0x00008400f5117a24 */ /* 0x000fe200078e02ff */
[----:B------:R1:W-:Y:S01]  /*1440*/  LDGSTS.E.BYPASS.LTC128B.128 [R4+0x5080], [R24.64+0x80], !P1 ;  /* 0x0508008018047fae */ /* 0x0003e2000c901d48 */
[----:B------:R-:W-:Y:S01]  /*1450*/  IMAD.SHL.U32 R21, R21, 0x2, RZ ;  /* 0x0000000215157824 */ /* 0x000fe200078e00ff */
[----:B------:R-:W-:Y:S01]  /*1460*/  LEA.HI.X R27, R19, c[0x0][0x25c], R8, 0x2, P5 ;  /* 0x00009700131b7a11 */ /* 0x000fe200028f1408 */
[----:B------:R-:W-:Y:S01]  /*1470*/  IMAD R28, R214, c[0x0][0x214], R17 ;  /* 0x00008500d61c7a24 */ /* 0x000fe200078e0211 */
[----:B------:R-:W-:Y:S01]  /*1480*/  ISETP.GE.AND P5, PT, R10, c[0x0][0x1fc], PT ;  /* 0x00007f000a007a0c */ /* 0x000fe20003fa6270 */
[----:B------:R-:W-:Y:S01]  /*1490*/  IMAD.WIDE.U32 R218, R214, c[0x0][0x210], R218 ;  /* 0x00008400d6da7a25 */ /* 0x000fe200078e00da */
[----:B------:R-:W-:Y:S01]  /*14a0*/  LEA.HI R19, R29, R29, RZ, 0x1 ;  /* 0x0000001d1d137211 */ /* 0x000fe200078f08ff */
[----:B------:R-:W0:Y:S01]  /*14b0*/  LDGDEPBAR ;  /* 0x00000000000079af */ /* 0x000e220000000000 */
[----:B------:R-:W-:Y:S01]  /*14c0*/  SEL R20, RZ, 0x1, P5 ;  /* 0x00000001ff147807 */ /* 0x000fe20002800000 */
[----:B------:R-:W-:Y:S01]  /*14d0*/  IMAD.IADD R219, R219, 0x1, R28 ;  /* 0x00000001dbdb7824 */ /* 0x000fe200078e021c */
[----:B------:R-:W-:Y:S01]  /*14e0*/  ISETP.GE.AND P5, PT, R6, c[0x0][0x16c], PT ;  /* 0x00005b0006007a0c */ /* 0x000fe20003fa6270 */
[----:B------:R-:W-:Y:S01]  /*14f0*/  IMAD R205, R7, 0x4, R2 ;  /* 0x0000000407cd7824 */ /* 0x000fe200078e0202 */
[----:B------:R-:W-:Y:S01]  /*1500*/  LOP3.LUT R21, R21, 0x2, R20, 0xe2, !PT ;  /* 0x0000000215157812 */ /* 0x000fe200078ee214 */
[----:B------:R-:W-:Y:S01]  /*1510*/  IMAD.WIDE.U32 R218, R216, c[0x0][0x218], R218 ;  /* 0x00008600d8da7a25 */ /* 0x000fe200078e00da */
[----:B------:R-:W-:-:S02]  /*1520*/  SEL R17, RZ, 0x2, P5 ;  /* 0x00000002ff117807 */ /* 0x000fc40002800000 */
[----:B------:R-:W-:Y:S01]  /*1530*/  SEL R20, RZ, 0x4, P4 ;  /* 0x00000004ff147807 */ /* 0x000fe20002000000 */
[----:B------:R-:W-:Y:S01]  /*1540*/  IMAD R205, R205, 0x8, R18 ;  /* 0x00000008cdcd7824 */ /* 0x000fe200078e0212 */
[----:B------:R-:W-:Y:S01]  /*1550*/  IADD3 R23, R23, R17, R228 ;  /* 0x0000001117177210 */ /* 0x000fe20007ffe0e4 */
[----:B------:R-:W-:Y:S01]  /*1560*/  IMAD.IADD R235, R219, 0x1, R235 ;  /* 0x00000001dbeb7824 */ /* 0x000fe200078e02eb */
[----:B------:R-:W-:Y:S01]  /*1570*/  IADD3 R17, -R15, c[0x0][0x168], RZ ;  /* 0x00005a000f117a10 */ /* 0x000fe20007ffe1ff */
[----:B------:R-:W-:Y:S01]  /*1580*/  IMAD.MOV.U32 R234, RZ, RZ, R218 ;  /* 0x000000ffffea7224 */ /* 0x000fe200078e00da */
[----:B------:R-:W-:Y:S01]  /*1590*/  LOP3.LUT P4, RZ, R23, 0x1, RZ, 0xc0, !PT ;  /* 0x0000000117ff7812 */ /* 0x000fe2000788c0ff */
[----:B------:R-:W-:Y:S01]  /*15a0*/  IMAD.SHL.U32 R22, R22, 0x40, RZ ;  /* 0x0000004016167824 */ /* 0x000fe200078e00ff */
[----:B------:R-:W-:Y:S01]  /*15b0*/  LOP3.LUT R32, R19, 0x7fffffe, RZ, 0xc0, !PT ;  /* 0x07fffffe13207812 */ /* 0x000fe200078ec0ff */
[----:B------:R-:W-:Y:S01]  /*15c0*/  IMAD.MOV.U32 R199, RZ, RZ, 0x10 ;  /* 0x00000010ffc77424 */ /* 0x000fe200078e00ff */
[----:B------:R-:W-:Y:S01]  /*15d0*/  ISETP.LE.OR P0, PT, R17, R236, !P4 ;  /* 0x000000ec1100720c */ /* 0x000fe20006703670 */
[----:B------:R-:W-:Y:S01]  /*15e0*/  IMAD.SHL.U32 R206, R7, 0x8, RZ ;  /* 0x0000000807ce7824 */ /* 0x000fe200078e00ff */
[----:B------:R-:W-:Y:S01]  /*15f0*/  SHF.R.S32.HI R18, RZ, 0x1f, R29 ;  /* 0x0000001fff127819 */ /* 0x000fe2000001141d */
[----:B------:R-:W-:Y:S01]  /*1600*/  IMAD.IADD R203, R29, 0x1, -R32 ;  /* 0x000000011dcb7824 */ /* 0x000fe200078e0a20 */
[----:B------:R-:W-:Y:S01]  /*1610*/  LOP3.LUT P2, RZ, R23, 0x2, RZ, 0xc0, !PT ;  /* 0x0000000217ff7812 */ /* 0x000fe2000784c0ff */
[----:B------:R-:W-:Y:S01]  /*1620*/  IMAD.WIDE.U32 R32, R247, UR4, R234 ;  /* 0x00000004f7207c25 */ /* 0x000fe2000f8e00ea */
[----:B------:R-:W-:-:S02]  /*1630*/  LEA.HI R18, R18, R29, RZ, 0x3 ;  /* 0x0000001d12127211 */ /* 0x000fc400078f18ff */
[----:B------:R-:W-:Y:S01]  /*1640*/  LOP3.LUT R20, R21, R20, RZ, 0xfc, !PT ;  /* 0x0000001415147212 */ /* 0x000fe200078efcff */
[----:B------:R-:W-:Y:S01]  /*1650*/  IMAD.IADD R0, R33, 0x1, R0 ;  /* 0x0000000121007824 */ /* 0x000fe200078e0200 */
[----:B------:R-:W-:Y:S02]  /*1660*/  LOP3.LUT R8, R18, 0xfffffff8, RZ, 0xc0, !PT ;  /* 0xfffffff812087812 */ /* 0x000fe400078ec0ff */
[----:B------:R-:W-:Y:S01]  /*1670*/  LOP3.LUT P6, RZ, R23, 0x4, RZ, 0xc0, !PT ;  /* 0x0000000417ff7812 */ /* 0x000fe200078cc0ff */
[----:B------:R3:W-:Y:S01]  /*1680*/  LDGSTS.E.BYPASS.LTC128B.128 [R4+0xc080], [R30.64], !P0 ;  /* 0x0c0800001e047fae */ /* 0x0007e2000c101d48 */
[----:B------:R-:W-:Y:S01]  /*1690*/  ISETP.GT.AND P1, PT, R226, 0xf, PT ;  /* 0x0000000fe200780c */ /* 0x000fe20003f24270 */
[----:B------:R-:W-:Y:S01]  /*16a0*/  IMAD.IADD R8, R29, 0x1, -R8 ;  /* 0x000000011d087824 */ /* 0x000fe200078e0a08 */
[----:B------:R-:W-:Y:S02]  /*16b0*/  LEA R28, P0, R32, c[0x0][0x1f0], 0x1 ;  /* 0x00007c00201c7a11 */ /* 0x000fe400078008ff */
[----:B------:R-:W-:-:S02]  /*16c0*/  ISETP.LE.OR P2, PT, R17, R236, !P2 ;  /* 0x000000ec1100720c */ /* 0x000fc40005743670 */
[----:B------:R-:W-:Y:S02]  /*16d0*/  LOP3.LUT P4, RZ, R20, 0x1, RZ, 0xc0, !PT ;  /* 0x0000000114ff7812 */ /* 0x000fe4000788c0ff */
[CC--:B------:R-:W-:Y:S02]  /*16e0*/  ISETP.LE.OR P6, PT, R17.reuse, R236.reuse, !P6 ;  /* 0x000000ec1100720c */ /* 0x0c0fe400077c3670 */
[----:B------:R-:W-:Y:S02]  /*16f0*/  LEA.HI.X R29, R32, c[0x0][0x1f4], R0, 0x1, P0 ;  /* 0x00007d00201d7a11 */ /* 0x000fe400000f0c00 */
[----:B------:R-:W-:Y:S01]  /*1700*/  ISETP.LE.OR P0, PT, R17, R236, !P4 ;  /* 0x000000ec1100720c */ /* 0x000fe20006703670 */
[----:B------:R-:W-:Y:S01]  /*1710*/  @!P1 IMAD.SHL.U32 R21, R226, 0x10, RZ ;  /* 0x00000010e2159824 */ /* 0x000fe200078e00ff */
[----:B------:R-:W-:Y:S02]  /*1720*/  LEA.HI R0, R12, R3, RZ, 0x1 ;  /* 0x000000030c007211 */ /* 0x000fe400078f08ff */
[----:B------:R-:W-:Y:S01]  /*1730*/  LOP3.LUT P3, RZ, R20, 0x2, RZ, 0xc0, !PT ;  /* 0x0000000214ff7812 */ /* 0x000fe2000786c0ff */
[----:B------:R3:W-:Y:S01]  /*1740*/  LDGSTS.E.BYPASS.LTC128B.128 [R4+0xd080], [R30.64+0x40], !P2 ;  /* 0x0d0800401e047fae */ /* 0x0007e2000d101d48 */
[----:B------:R-:W-:-:S02]  /*1750*/  LOP3.LUT R0, R0, 0xfffffffe, RZ, 0xc0, !PT ;  /* 0xfffffffe00007812 */ /* 0x000fc400078ec0ff */
[----:B------:R-:W-:Y:S01]  /*1760*/  LOP3.LUT P2, RZ, R20, 0x4, RZ, 0xc0, !PT ;  /* 0x0000000414ff7812 */ /* 0x000fe2000784c0ff */
[----:B------:R3:W-:Y:S01]  /*1770*/  LDGSTS.E.BYPASS.LTC128B.128 [R4+0xe080], [R30.64+0x80], !P6 ;  /* 0x0e0800801e047fae */ /* 0x0007e2000f101d48 */
[C---:B------:R-:W-:Y:S01]  /*1780*/  IMAD.SHL.U32 R20, R3.reuse, 0x10, RZ ;  /* 0x0000001003147824 */ /* 0x040fe200078e00ff */
[----:B------:R-:W-:Y:S01]  /*1790*/  LOP3.LUT R23, R22, 0x1c0, RZ, 0xc0, !PT ;  /* 0x000001c016177812 */ /* 0x000fe200078ec0ff */
[----:B------:R-:W-:Y:S01]  /*17a0*/  IMAD.IADD R0, R3, 0x1, -R0 ;  /* 0x0000000103007824 */ /* 0x000fe200078e0a00 */
[----:B------:R2:W-:Y:S01]  /*17b0*/  @!P1 LDGSTS.E.BYPASS.LTC128B.128 [R21+0x18080], [R26.64] ;  /* 0x180800001a159fae */ /* 0x0005e2000b901d48 */
[CC--:B------:R-:W-:Y:S02]  /*17c0*/  ISETP.LE.OR P6, PT, R17.reuse, R236.reuse, !P3 ;  /* 0x000000ec1100720c */ /* 0x0c0fe40005fc3670 */
[--C-:B------:R-:W-:Y:S01]  /*17d0*/  SHF.R.S32.HI R3, RZ, 0x1, R19.reuse ;  /* 0x00000001ff037819 */ /* 0x100fe20000011413 */
[----:B------:R-:W0:Y:S01]  /*17e0*/  LDGDEPBAR ;  /* 0x00000000000079af */ /* 0x000e220000000000 */
[----:B-1----:R-:W-:Y:S01]  /*17f0*/  SHF.R.S32.HI R24, RZ, 0x1f, R19 ;  /* 0x0000001fff187819 */ /* 0x002fe20000011413 */
[----:B------:R-:W-:Y:S01]  /*1800*/  IMAD.SHL.U32 R19, R0, 0x400, RZ ;  /* 0x0000040000137824 */ /* 0x000fe200078e00ff */
[----:B------:R-:W-:Y:S01]  /*1810*/  SHF.R.S32.HI R202, RZ, 0x3, R18 ;  /* 0x00000003ffca7819 */ /* 0x000fe20000011412 */
[----:B------:R3:W-:Y:S01]  /*1820*/  LDGSTS.E.BYPASS.LTC128B.128 [R4+0x12080], [R28.64], !P0 ;  /* 0x120800001c047fae */ /* 0x0007e2000c101d48 */
[-C--:B------:R-:W-:Y:S01]  /*1830*/  ISETP.LE.OR P0, PT, R17, R236.reuse, !P2 ;  /* 0x000000ec1100720c */ /* 0x080fe20005703670 */
[----:B------:R-:W-:Y:S01]  /*1840*/  IMAD R232, R232, 0x2, R19 ;  /* 0x00000002e8e87824 */ /* 0x000fe200078e0213 */
[----:B------:R-:W-:Y:S01]  /*1850*/  LOP3.LUT R22, R23, 0x30, R20, 0xf8, !PT ;  /* 0x0000003017167812 */ /* 0x000fe200078ef814 */
[----:B------:R-:W-:Y:S01]  /*1860*/  IMAD R203, R202, 0x8, R203 ;  /* 0x00000008cacb7824 */ /* 0x000fe200078e02cb */
[----:B------:R-:W-:Y:S01]  /*1870*/  LEA.HI R20, R24, R3, RZ, 0x2 ;  /* 0x0000000318147211 */ /* 0x000fe200078f10ff */
[----:B------:R-:W-:Y:S01]  /*1880*/  IMAD R202, R202, 0x200, R19 ;  /* 0x00000200caca7824 */ /* 0x000fe200078e0213 */
[----:B------:R-:W-:Y:S01]  /*1890*/  SHF.R.S32.HI R16, RZ, 0x1, R16 ;  /* 0x00000001ff107819 */ /* 0x000fe20000011410 */
[----:B------:R-:W-:Y:S01]  /*18a0*/  IMAD R19, R243, c[0x0][0x290], RZ ;  /* 0x0000a400f3137a24 */ /* 0x000fe200078e02ff */
[----:B------:R-:W-:Y:S01]  /*18b0*/  LOP3.LUT R18, R20, 0xfffffffc, RZ, 0xc0, !PT ;  /* 0xfffffffc14127812 */ /* 0x000fe200078ec0ff */
[----:B------:R3:W-:Y:S01]  /*18c0*/  LDGSTS.E.BYPASS.LTC128B.128 [R4+0x13080], [R28.64+0x40], !P6 ;  /* 0x130800401c047fae */ /* 0x0007e2000f101d48 */
[----:B------:R-:W-:Y:S01]  /*18d0*/  SHF.R.U32.HI R204, RZ, 0x3, R23 ;  /* 0x00000003ffcc7819 */ /* 0x000fe20000011617 */
[----:B------:R-:W-:Y:S01]  /*18e0*/  IMAD R19, R216, c[0x0][0x294], R19 ;  /* 0x0000a500d8137a24 */ /* 0x000fe200078e0213 */
[----:B------:R-:W-:Y:S01]  /*18f0*/  LOP3.LUT R17, R22, 0x8, R13, 0xf8, !PT ;  /* 0x0000000816117812 */ /* 0x000fe200078ef80d */
[----:B------:R-:W-:Y:S01]  /*1900*/  IMAD.IADD R3, R3, 0x1, -R18 ;  /* 0x0000000103037824 */ /* 0x000fe200078e0a12 */
[----:B------:R3:W-:Y:S01]  /*1910*/  LDGSTS.E.BYPASS.LTC128B.128 [R4+0x14080], [R28.64+0x80], !P0 ;  /* 0x140800801c047fae */ /* 0x0007e2000c101d48 */
[----:B------:R-:W-:Y:S01]  /*1920*/  LEA.HI R18, R5, R236, RZ, 0x3 ;  /* 0x000000ec05127211 */ /* 0x000fe200078f18ff */
[----:B------:R-:W-:Y:S01]  /*1930*/  IMAD.SHL.U32 R22, R16, 0x40, RZ ;  /* 0x0000004010167824 */ /* 0x000fe200078e00ff */
[----:B------:R-:W-:Y:S01]  /*1940*/  IADD3 R15, P0, R15, R222, RZ ;  /* 0x000000de0f0f7210 */ /* 0x000fe20007f1e0ff */
[----:B------:R-:W-:Y:S01]  /*1950*/  IMAD.IADD R210, R223, 0x1, R19 ;  /* 0x00000001dfd27824 */ /* 0x000fe200078e0213 */
[----:B------:R-:W-:Y:S01]  /*1960*/  LOP3.LUT R204, R17, R204, RZ, 0x3c, !PT ;  /* 0x000000cc11cc7212 */ /* 0x000fe200078e3cff */
[----:B------:R-:W-:Y:S01]  /*1970*/  IMAD.SHL.U32 R20, R7, 0x10, RZ ;  /* 0x0000001007147824 */ /* 0x000fe200078e00ff */
[----:B------:R-:W-:Y:S01]  /*1980*/  LEA.HI R17, R9, R226, RZ, 0x7 ;  /* 0x000000e209117211 */ /* 0x000fe200078f38ff */
[----:B------:R-:W-:Y:S01]  /*1990*/  IMAD.X R14, R14, 0x1, R210, P0 ;  /* 0x000000010e0e7824 */ /* 0x000fe200000e06d2 */
[----:B------:R-:W-:Y:S01]  /*19a0*/  LOP3.LUT R9, R18, 0xfffffff8, RZ, 0xc0, !PT ;  /* 0xfffffff812097812 */ /* 0x000fe200078ec0ff */
[----:B------:R-:W-:Y:S01]  /*19b0*/  IMAD.SHL.U32 R5, R2, 0x8, RZ ;  /* 0x0000000802057824 */ /* 0x000fe200078e00ff */
[----:B------:R-:W-:Y:S01]  /*19c0*/  LOP3.LUT R22, R22, 0xc0, RZ, 0xc0, !PT ;  /* 0x000000c016167812 */ /* 0x000fe200078ec0ff */
[----:B------:R-:W-:Y:S01]  /*19d0*/  IMAD R204, R7, 0x200, R204 ;  /* 0x0000020007cc7824 */ /* 0x000fe200078e02cc */
[----:B------:R-:W-:Y:S01]  /*19e0*/  LEA R18, P0, R15, c[0x0][0x280], 0x2 ;  /* 0x0000a0000f127a11 */ /* 0x000fe200078010ff */
[----:B------:R-:W-:Y:S01]  /*19f0*/  IMAD.IADD R9, R236, 0x1, -R9 ;  /* 0x00000001ec097824 */ /* 0x000fe200078e0a09 */
[----:B------:R-:W-:Y:S01]  /*1a00*/  SHF.R.U32.HI R17, RZ, 0x4, R17 ;  /* 0x00000004ff117819 */ /* 0x000fe20000011611 */
[----:B------:R-:W-:Y:S01]  /*1a10*/  IMAD.SHL.U32 R203, R203, 0x20, RZ ;  /* 0x00000020cbcb7824 */ /* 0x000fe200078e00ff */
[----:B------:R-:W-:-:S02]  /*1a20*/  LOP3.LUT R20, R20, 0x10, RZ, 0xc0, !PT ;  /* 0x0000001014147812 */ /* 0x000fc400078ec0ff */
[----:B------:R-:W-:Y:S02]  /*1a30*/  LOP3.LUT R23, R22, 0x8, R13, 0xf8, !PT ;  /* 0x0000000816177812 */ /* 0x000fe400078ef80d */
[----:B------:R-:W-:Y:S01]  /*1a40*/  LEA.HI.X R19, R15, c[0x0][0x284], R14, 0x2, P0 ;  /* 0x0000a1000f137a11 */ /* 0x000fe200000f140e */
[----:B------:R-:W-:Y:S01]  /*1a50*/  IMAD.SHL.U32 R15, R8, 0x40, RZ ;  /* 0x00000040080f7824 */ /* 0x000fe200078e00ff */
[----:B------:R-:W-:Y:S01]  /*1a60*/  LOP3.LUT P6, RZ, R16, 0x2, RZ, 0xc0, !PT ;  /* 0x0000000210ff7812 */ /* 0x000fe200078cc0ff */
[----:B------:R-:W-:Y:S01]  /*1a70*/  IMAD.SHL.U32 R16, R9, 0x40, RZ ;  /* 0x0000004009107824 */ /* 0x000fe200078e00ff */
[----:B------:R-:W-:Y:S02]  /*1a80*/  LOP3.LUT R13, R20, 0x8, R17, 0xf8, !PT ;  /* 0x00000008140d7812 */ /* 0x000fe400078ef811 */
[C---:B------:R-:W-:Y:S02]  /*1a90*/  LOP3.LUT P0, RZ, R3.reuse, 0x2, RZ, 0xc0, !PT ;  /* 0x0000000203ff7812 */ /* 0x040fe4000780c0ff */
[----:B------:R-:W-:Y:S01]  /*1aa0*/  LOP3.LUT R17, R12, 0xffffffe0, RZ, 0xc0, !PT ;  /* 0xffffffe00c117812 */ /* 0x000fe200078ec0ff */
[----:B------:R-:W-:Y:S01]  /*1ab0*/  IMAD.SHL.U32 R12, R3, 0x40, RZ ;  /* 0x00000040030c7824 */ /* 0x000fe200078e00ff */
[C---:B------:R-:W-:Y:S01]  /*1ac0*/  SEL R196, R199.reuse, 0xfffffff0, !P6 ;  /* 0xfffffff0c7c47807 */ /* 0x040fe20007000000 */
[----:B------:R-:W-:Y:S01]  /*1ad0*/  IMAD R3, R0, 0x200, R203 ;  /* 0x0000020000037824 */ /* 0x000fe200078e02cb */
[----:B------:R-:W-:-:S02]  /*1ae0*/  SEL R207, R199, 0xfffffff0, !P0 ;  /* 0xfffffff0c7cf7807 */ /* 0x000fc40004000000 */
[C---:B------:R-:W-:Y:S02]  /*1af0*/  LOP3.LUT P6, RZ, R8.reuse, 0x4, RZ, 0xc0, !PT ;  /* 0x0000000408ff7812 */ /* 0x040fe400078cc0ff */
[----:B------:R-:W-:Y:S01]  /*1b00*/  LOP3.LUT P0, RZ, R8, 0x2, RZ, 0xc0, !PT ;  /* 0x0000000208ff7812 */ /* 0x000fe2000780c0ff */
[----:B------:R-:W-:Y:S01]  /*1b10*/  IMAD.IADD R8, R226, 0x1, -R17 ;  /* 0x00000001e2087824 */ /* 0x000fe200078e0a11 */
[----:B------:R-:W-:Y:S01]  /*1b20*/  LOP3.LUT R16, R16, 0x1c0, RZ, 0xc0, !PT ;  /* 0x000001c010107812 */ /* 0x000fe200078ec0ff */
[----:B------:R-:W-:Y:S01]  /*1b30*/  @!P1 IMAD.SHL.U32 R17, R226, 0x10, RZ ;  /* 0x00000010e2119824 */ /* 0x000fe200078e00ff */
[----:B------:R-:W-:Y:S02]  /*1b40*/  LOP3.LUT R5, R5, 0x18, RZ, 0xc0, !PT ;  /* 0x0000001805057812 */ /* 0x000fe400078ec0ff */
[----:B--2---:R-:W-:Y:S02]  /*1b50*/  SHF.R.U32.HI R21, RZ, 0x3, R16 ;  /* 0x00000003ff157819 */ /* 0x004fe40000011610 */
[----:B------:R-:W-:Y:S01]  /*1b60*/  SHF.R.S32.HI R7, RZ, 0x1f, R8 ;  /* 0x0000001fff077819 */ /* 0x000fe20000011408 */
[----:B------:R3:W-:Y:S01]  /*1b70*/  @!P1 LDGSTS.E.BYPASS.LTC128B.128 [R17+0x18280], [R18.64] ;  /* 0x1828000012119fae */ /* 0x0007e2000b901d48 */
[----:B------:R-:W-:-:S02]  /*1b80*/  LOP3.LUT R21, R21, R16, R5, 0x1e, !PT ;  /* 0x0000001015157212 */ /* 0x000fc400078e1e05 */
[----:B------:R-:W-:Y:S01]  /*1b90*/  LEA.HI R7, R7, R8, RZ, 0x2 ;  /* 0x0000000807077211 */ /* 0x000fe200078f10ff */
[----:B------:R-:W0:Y:S01]  /*1ba0*/  LDGDEPBAR ;  /* 0x00000000000079af */ /* 0x000e220000000000 */
[----:B------:R-:W-:Y:S01]  /*1bb0*/  LOP3.LUT R15, R15, 0x1c0, RZ, 0xc0, !PT ;  /* 0x000001c00f0f7812 */ /* 0x000fe200078ec0ff */
[----:B------:R-:W-:Y:S01]  /*1bc0*/  IMAD.IADD R232, R232, 0x1, R21 ;  /* 0x00000001e8e87824 */ /* 0x000fe200078e0215 */
[----:B------:R-:W-:Y:S01]  /*1bd0*/  LOP3.LUT R12, R12, 0xc0, RZ, 0xc0, !PT ;  /* 0x000000c00c0c7812 */ /* 0x000fe200078ec0ff */
[----:B------:R-:W0:Y:S01]  /*1be0*/  LDGDEPBAR ;  /* 0x00000000000079af */ /* 0x000e220000000000 */
[----:B------:R-:W-:Y:S01]  /*1bf0*/  SHF.R.S32.HI R215, RZ, 0x2, R7 ;  /* 0x00000002ffd77819 */ /* 0x000fe20000011407 */
[----:B------:R-:W-:Y:S01]  /*1c00*/  IMAD.SHL.U32 R232, R232, 0x2, RZ ;  /* 0x00000002e8e87824 */ /* 0x000fe200078e00ff */
[----:B------:R-:W-:Y:S02]  /*1c10*/  LOP3.LUT R206, R206, 0x8, RZ, 0xc0, !PT ;  /* 0x00000008cece7812 */ /* 0x000fe400078ec0ff */
[----:B------:R-:W-:Y:S01]  /*1c20*/  SHF.R.U32.HI R14, RZ, 0x3, R15 ;  /* 0x00000003ff0e7819 */ /* 0x000fe2000001160f */
[----:B------:R-:W-:Y:S01]  /*1c30*/  IMAD R215, R0, 0x10, R215 ;  /* 0x0000001000d77824 */ /* 0x000fe200078e02d7 */
[----:B------:R-:W-:-:S02]  /*1c40*/  SHF.R.U32.HI R21, RZ, 0x3, R12 ;  /* 0x00000003ff157819 */ /* 0x000fc4000001160c */
[----:B------:R-:W-:Y:S02]  /*1c50*/  LOP3.LUT R15, R14, R15, R206, 0x1e, !PT ;  /* 0x0000000f0e0f7212 */ /* 0x000fe400078e1ece */
[C---:B------:R-:W-:Y:S02]  /*1c60*/  LOP3.LUT R0, R21.reuse, R13, R12, 0x1e, !PT ;  /* 0x0000000d15007212 */ /* 0x040fe400078e1e0c */
[CC--:B------:R-:W-:Y:S01]  /*1c70*/  LOP3.LUT R206, R21.reuse, R12.reuse, R206, 0x1e, !PT ;  /* 0x0000000c15ce7212 */ /* 0x0c0fe200078e1ece */
[----:B------:R-:W-:Y:S01]  /*1c80*/  IMAD.IADD R202, R202, 0x1, R15 ;  /* 0x00000001caca7824 */ /* 0x000fe200078e020f */
[----:B------:R-:W-:Y:S01]  /*1c90*/  LOP3.LUT R12, R21, R12, R5, 0x1e, !PT ;  /* 0x0000000c150c7212 */ /* 0x000fe200078e1e05 */
[----:B------:R-:W-:Y:S01]  /*1ca0*/  IMAD.IADD R209, R203, 0x1, R0 ;  /* 0x00000001cbd17824 */ /* 0x000fe200078e0200 */
[----:B------:R-:W-:Y:S01]  /*1cb0*/  IADD3 R5, R247, 0x1, RZ ;  /* 0x00000001f7057810 */ /* 0x000fe20007ffe0ff */
[----:B------:R-:W-:Y:S01]  /*1cc0*/  IMAD.IADD R206, R3, 0x1, R206 ;  /* 0x0000000103ce7824 */ /* 0x000fe200078e02ce */
[----:B------:R-:W-:Y:S01]  /*1cd0*/  SEL R199, R199, 0xfffffff0, !P0 ;  /* 0xfffffff0c7c77807 */ /* 0x000fe20004000000 */
[----:B------:R-:W-:Y:S01]  /*1ce0*/  IMAD.MOV.U32 R3, RZ, RZ, 0x20 ;  /* 0x00000020ff037424 */ /* 0x000fe200078e00ff */
[----:B------:R-:W-:Y:S01]  /*1cf0*/  ISETP.GE.AND P0, PT, R5, UR7, PT ;  /* 0x0000000705007c0c */ /* 0x000fe2000bf06270 */
[----:B------:R-:W-:Y:S01]  /*1d00*/  IMAD.IADD R203, R203, 0x1, R12 ;  /* 0x00000001cbcb7824 */ /* 0x000fe200078e020c */
[----:B------:R-:W-:-:S02]  /*1d10*/  SHF.R.U32.HI R22, RZ, 0x3, R22 ;  /* 0x00000003ff167819 */ /* 0x000fc40000011616 */
[----:B------:R-:W-:Y:S02]  /*1d20*/  SEL R0, R3, 0xffffffe0, !P6 ;  /* 0xffffffe003007807 */ /* 0x000fe40007000000 */
[----:B------:R-:W-:Y:S02]  /*1d30*/  LOP3.LUT R22, R23, R22, RZ, 0x3c, !PT ;  /* 0x0000001617167212 */ /* 0x000fe400078e3cff */
[C---:B------:R-:W-:Y:S02]  /*1d40*/  IADD3 R231, R4.reuse, 0xc080, RZ ;  /* 0x0000c08004e77810 */ /* 0x040fe40007ffe0ff */
[----:B------:R-:W-:Y:S01]  /*1d50*/  IADD3 R230, R4, 0x12080, RZ ;  /* 0x0001208004e67810 */ /* 0x000fe20007ffe0ff */
[----:B------:R-:W-:Y:S01]  /*1d60*/  IMAD.U32 R205, R205, 0x20, R22 ;  /* 0x00000020cdcd7824 */ /* 0x000fe200078e0016 */
[----:B------:R-:W-:Y:S01]  /*1d70*/  IADD3 R3, R232, 0x18480, RZ ;  /* 0x00018480e8037810 */ /* 0x000fe20007ffe0ff */
[----:B------:R-:W-:Y:S05]  /*1d80*/  @P0 BRA `(.L_x_1143) ;  /* 0x0000019000000947 */ /* 0x000fea0003800000 */
[----:B---3--:R-:W-:Y:S01]  /*1d90*/  SHF.R.S32.HI R12, RZ, 0x1f, R5 ;  /* 0x0000001fff0c7819 */ /* 0x008fe20000011405 */
[C---:B------:R-:W-:Y:S01]  /*1da0*/  IMAD R11, R5.reuse, UR5, RZ ;  /* 0x00000005050b7c24 */ /* 0x040fe2000f8e02ff */
[----:B------:R-:W-:Y:S01]  /*1db0*/  BSSY B0, `(.L_x_1143) ;  /* 0x0000016000007945 */ /* 0x000fe20003800000 */
[----:B------:R-:W-:-:S02]  /*1dc0*/  IMAD.SHL.U32 R13, R5, 0x40, RZ ;  /* 0x00000040050d7824 */ /* 0x000fc400078e00ff */
[----:B------:R-:W-:-:S03]  /*1dd0*/  IMAD.WIDE.U32 R14, R5, UR4, R234 ;  /* 0x00000004050e7c25 */ /* 0x000fc6000f8e00ea */
[----:B------:R-:W-:Y:S01]  /*1de0*/  IADD3 R5, -R13, c[0x0][0x168], RZ ;  /* 0x00005a000d057a10 */ /* 0x000fe20007ffe1ff */
[----:B------:R-:W-:Y:S01]  /*1df0*/  IMAD R11, R12, UR4, R11 ;  /* 0x000000040c0b7c24 */ /* 0x000fe2000f8e020b */
[----:B------:R-:W-:Y:S02]  /*1e00*/  LEA R16, P0, R14, c[0x0][0x1f0], 0x1 ;  /* 0x00007c000e107a11 */ /* 0x000fe400078008ff */
[----:B------:R-:W-:Y:S01]  /*1e10*/  ISETP.GT.AND P6, PT, R5, R236, PT ;  /* 0x000000ec0500720c */ /* 0x000fe20003fc4270 */
[----:B------:R-:W-:-:S05]  /*1e20*/  IMAD.IADD R11, R15, 0x1, R11 ;  /* 0x000000010f0b7824 */ /* 0x000fca00078e020b */
[----:B------:R-:W-:Y:S02]  /*1e30*/  LEA.HI.X R17, R14, c[0x0][0x1f4], R11, 0x1, P0 ;  /* 0x00007d000e117a11 */ /* 0x000fe400000f0c0b */
[----:B------:R-:W-:-:S13]  /*1e40*/  ISETP.GE.OR P0, PT, R10, c[0x0][0x1fc], !P6 ;  /* 0x00007f000a007a0c */ /* 0x000fda0007706670 */
[----:B------:R1:W-:Y:S01]  /*1e50*/  LDGSTS.E.BYPASS.LTC128B.128 [R4+0x15080], [R16.64], !P0 ;  /* 0x1508000010047fae */ /* 0x0003e2000c101d48 */
[----:B------:R-:W-:Y:S02]  /*1e60*/  ISETP.GE.OR P0, PT, R6, c[0x0][0x1fc], !P6 ;  /* 0x00007f0006007a0c */ /* 0x000fe40007706670 */
[----:B------:R-:W-:-:S11]  /*1e70*/  ISETP.GE.OR P6, PT, R213, c[0x0][0x1fc], !P6 ;  /* 0x00007f00d5007a0c */ /* 0x000fd600077c6670 */
[----:B------:R1:W-:Y:S04]  /*1e80*/  LDGSTS.E.BYPASS.LTC128B.128 [R4+0x16080], [R16.64+0x40], !P0 ;  /* 0x1608004010047fae */ /* 0x0003e8000c101d48 */
[----:B------:R1:W-:Y:S01]  /*1e90*/  LDGSTS.E.BYPASS.LTC128B.128 [R4+0x17080], [R16.64+0x80], !P6 ;  /* 0x1708008010047fae */ /* 0x0003e2000f101d48 */
[----:B------:R-:W-:-:S04]  /*1ea0*/  IADD3 R5, P6, R13, R222, RZ ;  /* 0x000000de0d057210 */ /* 0x000fc80007fde0ff */
[----:B------:R-:W-:Y:S02]  /*1eb0*/  LEA R10, P0, R5, c[0x0][0x280], 0x2 ;  /* 0x0000a000050a7a11 */ /* 0x000fe400078010ff */
[----:B------:R-:W-:-:S04]  /*1ec0*/  LEA.HI.X.SX32 R6, R13, R210, 0x1, P6 ;  /* 0x000000d20d067211 */ /* 0x000fc800030f0eff */
[----:B------:R-:W-:Y:S01]  /*1ed0*/  LEA.HI.X R11, R5, c[0x0][0x284], R6, 0x2, P0 ;  /* 0x0000a100050b7a11 */ /* 0x000fe200000f1406 */
[----:B------:R-:W-:Y:S05]  /*1ee0*/  @P1 BRA `(.L_x_1144) ;  /* 0x0000002000001947 */ /* 0x000fea0003800000 */
[----:B-1----:R-:W-:-:S05]  /*1ef0*/  SHF.L.U32 R4, R226, 0x4, RZ ;  /* 0x00000004e2047819 */ /* 0x002fca00000006ff */
[----:B------:R1:W-:Y:S02]  /*1f00*/  LDGSTS.E.BYPASS.LTC128B.128 [R4+0x18380], [R10.64] ;  /* 0x183800000a047fae */ /* 0x0003e4000b901d48 */
.L_x_1144:
[----:B------:R-:W-:Y:S05]  /*1f10*/  BSYNC B0 ;  /* 0x0000000000007941 */ /* 0x000fea0003800000 */
.L_x_1143:
[----:B---3--:R-:W-:Y:S01]  /*1f20*/  SHF.R.S32.HI R5, RZ, 0x1f, R2 ;  /* 0x0000001fff057819 */ /* 0x008fe20000011402 */
        /* <DEDUP_REMOVED lines=9> */
[----:B-1----:R-:W-:Y:S01]  /*1fc0*/  SEL R4, RZ, 0xffffffff, P5 ;  /* 0xffffffffff047807 */ /* 0x002fe20002800000 */
[----:B------:R-:W-:Y:S01]  /*1fd0*/  IMAD.MOV.U32 R233, RZ, RZ, RZ ;  /* 0x000000ffffe97224 */ /* 0x000fe200078e00ff */
[----:B------:R-:W-:Y:S01]  /*1fe0*/  LEA R202, R202, 0x1c480, 0x1 ;  /* 0x0001c480caca7811 */ /* 0x000fe200078e08ff */
[----:B------:R-:W-:Y:S01]  /*1ff0*/  IMAD.IADD R2, R2, 0x1, -R5 ;  /* 0x0000000102027824 */ /* 0x000fe200078e0a05 */
[----:B------:R-:W-:Y:S01]  /*2000*/  IADD3 R229, R232, 0x184c0, RZ ;  /* 0x000184c0e8e57810 */ /* 0x000fe20007ffe0ff */
[----:B------:R-:W-:Y:S01]  /*2010*/  IMAD.SHL.U32 R7, R4, 0x2, RZ ;  /* 0x0000000204077824 */ /* 0x000fe200078e00ff */
[----:B------:R-:W-:Y:S01]  /*2020*/  LEA R200, R0, R202, 0x1 ;  /* 0x000000ca00c87211 */ /* 0x000fe200078e08ff */
[----:B------:R-:W-:Y:S01]  /*2030*/  IMAD R201, R199, 0x2, R202 ;  /* 0x00000002c7c97824 */ /* 0x000fe200078e02ca */
[----:B------:R-:W-:Y:S01]  /*2040*/  LEA R241, R2, R241, 0x2 ;  /* 0x000000f102f17211 */ /* 0x000fe200078e10ff */
[----:B------:R-:W-:Y:S01]  /*2050*/  CS2R R162, SRZ ;  /* 0x0000000000a27805 */ /* 0x000fe2000001ff00 */
[----:B------:R-:W-:Y:S01]  /*2060*/  @P0 IADD3 R229, R3, -0x40, RZ ;  /* 0xffffffc003e50810 */ /* 0x000fe20007ffe0ff */
[----:B------:R-:W-:Y:S01]  /*2070*/  CS2R R160, SRZ ;  /* 0x0000000000a07805 */ /* 0x000fe2000001ff00 */
[----:B------:R-:W-:Y:S01]  /*2080*/  LOP3.LUT R228, R7, 0x2, R228, 0xe2, !PT ;  /* 0x0000000207e47812 */ /* 0x000fe200078ee2e4 */
[----:B------:R-:W-:Y:S01]  /*2090*/  IMAD.SHL.U32 R241, R241, 0x2, RZ ;  /* 0x00000002f1f17824 */ /* 0x000fe200078e00ff */
        /* <DEDUP_REMOVED lines=50> */
[----:B------:R-:W-:Y:S01]  /*23c0*/  IADD3 R242, R242, -R241, RZ ;  /* 0x800000f1f2f27210 */ /* 0x000fe20007ffe0ff */
[----:B------:R-:W-:Y:S01]  /*23d0*/  IMAD R0, R0, 0x2, R201 ;  /* 0x0000000200007824 */ /* 0x000fe200078e02c9 */
[----:B------:R-:W-:Y:S01]  /*23e0*/  SHF.R.S32.HI R227, RZ, 0x1f, R226 ;  /* 0x0000001fffe37819 */ /* 0x000fe200000114e2 */
[----:B------:R-:W-:-:S02]  /*23f0*/  IMAD R245, R245, c[0x0][0x238], RZ ;  /* 0x00008e00f5f57a24 */ /* 0x000fc400078e02ff */
[----:B------:R-:W-:Y:S02]  /*2400*/  IMAD R243, R243, c[0x0][0x240], RZ ;  /* 0x00009000f3f37a24 */ /* 0x000fe400078e02ff */
[----:B------:R-:W-:Y:S02]  /*2410*/  IMAD.IADD R197, R206, 0x1, R207 ;  /* 0x00000001cec57824 */ /* 0x000fe400078e02cf */
.L_x_1147:
        /* <DEDUP_REMOVED lines=9> */
[----:B------:R-:W-:Y:S02]  /*24b0*/  ISETP.GE.AND P0, PT, R244, UR7, PT ;  /* 0x00000007f4007c0c */ /* 0x000fe4000bf06270 */
        /* <DEDUP_REMOVED lines=90> */
[----:B---345:R-:W-:Y:S01]  /*2a60*/  SHF.R.S32.HI R37, RZ, 0x1f, R244 ;  /* 0x0000001fff257819 */ /* 0x038fe200000114f4 */
[----:B------:R-:W-:Y:S01]  /*2a70*/  IMAD.WIDE.U32 R40, R244, c[0x0][0x178], RZ ;  /* 0x00005e00f4287a25 */ /* 0x000fe200078e00ff */
[----:B------:R-:W-:Y:S03]  /*2a80*/  @!P1 LEA R36, R247, 0x40, 0x6 ;  /* 0x00000040f7249811 */ /* 0x000fe600078e30ff */
[----:B------:R-:W-:Y:S01]  /*2a90*/  IMAD R37, R37, c[0x0][0x178], RZ ;  /* 0x00005e0025257a24 */ /* 0x000fe200078e02ff */
[----:B--2---:R-:W-:Y:S01]  /*2aa0*/  LEA R2, P5, R40, R220, 0x6 ;  /* 0x000000dc28027211 */ /* 0x004fe200078a30ff */
[----:B------:R-:W-:Y:S01]  /*2ab0*/  IMAD.MOV.U32 R3, RZ, RZ, -0x40 ;  /* 0xffffffc0ff037424 */ /* 0x000fe200078e00ff */
[----:B------:R-:W-:Y:S01]  /*2ac0*/  @!P1 IADD3 R39, P0, R36, R224, RZ ;  /* 0x000000e024279210 */ /* 0x000fe20007f1e0ff */
[C---:B------:R-:W-:Y:S02]  /*2ad0*/  IMAD R37, R244.reuse, c[0x0][0x17c], R37 ;  /* 0x00005f00f4257a24 */ /* 0x040fe400078e0225 */
[----:B------:R-:W-:Y:S01]  /*2ae0*/  IMAD R3, R244, R3, c[0x0][0x168] ;  /* 0x00005a00f4037624 */ /* 0x000fe200078e0203 */
[----:B------:R-:W-:Y:S01]  /*2af0*/  @!P1 LEA.HI.X.SX32 R36, R36, R211, 0x1, P0 ;  /* 0x000000d324249211 */ /* 0x000fe200000f0eff */
[----:B------:R-:W-:Y:S01]  /*2b00*/  IMAD.IADD R37, R41, 0x1, R37 ;  /* 0x0000000129257824 */ /* 0x000fe200078e0225 */
[----:B------:R-:W-:Y:S02]  /*2b10*/  @!P1 LEA R38, P0, R39, c[0x0][0x258], 0x2 ;  /* 0x0000960027269a11 */ /* 0x000fe400078010ff */
[----:B------:R-:W-:Y:S02]  /*2b20*/  ISETP.GT.AND P6, PT, R3, R236, PT ;  /* 0x000000ec0300720c */ /* 0x000fe40003fc4270 */
[----:B------:R-:W-:Y:S02]  /*2b30*/  LEA.HI.X R37, R40, R208, R37, 0x6, P5 ;  /* 0x000000d028257211 */ /* 0x000fe400028f3425 */
[----:B------:R-:W-:Y:S02]  /*2b40*/  LEA R40, P5, R2, c[0x0][0x160], 0x1 ;  /* 0x0000580002287a11 */ /* 0x000fe400078a08ff */
[----:B------:R-:W-:Y:S01]  /*2b50*/  @!P1 LEA.HI.X R39, R39, c[0x0][0x25c], R36, 0x2, P0 ;  /* 0x0000970027279a11 */ /* 0x000fe200000f1424 */
[----:B------:R-:W-:Y:S01]  /*2b60*/  @!P1 IMAD R36, R240, 0x40, R238 ;  /* 0x00000040f0249824 */ /* 0x000fe200078e02ee */
[----:B------:R-:W-:Y:S02]  /*2b70*/  LEA.HI.X R41, R2, c[0x0][0x164], R37, 0x1, P5 ;  /* 0x0000590002297a11 */ /* 0x000fe400028f0c25 */
[----:B------:R-:W-:Y:S01]  /*2b80*/  LOP3.LUT P5, RZ, R228, 0x1, RZ, 0xc0, !PT ;  /* 0x00000001e4ff7812 */ /* 0x000fe200078ac0ff */
[----:B------:R-:W-:Y:S01]  /*2b90*/  @!P1 IMAD.SHL.U32 R2, R36, 0x4, RZ ;  /* 0x0000000424029824 */ /* 0x000fe200078e00ff */
[----:B------:R-:W-:Y:S02]  /*2ba0*/  LOP3.LUT P0, RZ, R228, 0x2, RZ, 0xc0, !PT ;  /* 0x00000002e4ff7812 */ /* 0x000fe4000780c0ff */
[CC--:B------:R-:W-:Y:S02]  /*2bb0*/  ISETP.LE.OR P5, PT, R3.reuse, R236.reuse, !P5 ;  /* 0x000000ec0300720c */ /* 0x0c0fe40006fa3670 */
[----:B------:R-:W-:Y:S01]  /*2bc0*/  ISETP.LE.OR P0, PT, R3, R236, !P0 ;  /* 0x000000ec0300720c */ /* 0x000fe20004703670 */
[----:B------:R-:W-:Y:S01]  /*2bd0*/  IMAD R3, R240, 0x3000, R231 ;  /* 0x00003000f0037824 */ /* 0x000fe200078e02e7 */
[----:B------:R-:W-:Y:S09]  /*2be0*/  ISETP.GE.OR P6, PT, R213, c[0x0][0x16c], !P6 ;  /* 0x00005b00d5007a0c */ /* 0x000ff200077c6670 */
[----:B------:R-:W-:Y:S01]  /*2bf0*/  @!PT LDS RZ, [RZ] ;  /* 0x00000000fffff984 */ /* 0x000fe20000000800 */
[----:B------:R-:W-:Y:S01]  /*2c00*/  @!PT LDS RZ, [RZ] ;  /* 0x00000000fffff984 */ /* 0x000fe20000000800 */
[----:B------:R-:W-:Y:S01]  /*2c10*/  @!PT LDS RZ, [RZ] ;  /* 0x00000000fffff984 */ /* 0x000fe20000000800 */
[----:B------:R1:W-:Y:S05]  /*2c20*/  LDGSTS.E.BYPASS.LTC128B.128 [R3], [R40.64], !P5 ;  /* 0x0000000028037fae */ /* 0x0003ea000e901d48 */
[----:B------:R1:W-:Y:S05]  /*2c30*/  LDGSTS.E.BYPASS.LTC128B.128 [R3+0x1000], [R40.64+0x40], !P0 ;  /* 0x0100004028037fae */ /* 0x0003ea000c101d48 */
[----:B------:R1:W-:Y:S05]  /*2c40*/  LDGSTS.E.BYPASS.LTC128B.128 [R3+0x2000], [R40.64+0x80], !P6 ;  /* 0x0200008028037fae */ /* 0x0003ea000f101d48 */
[----:B------:R1:W-:Y:S02]  /*2c50*/  @!P1 LDGSTS.E.BYPASS.LTC128B.128 [R2+0x18080], [R38.64] ;  /* 0x1808000026029fae */ /* 0x0003e4000b901d48 */
.L_x_1145:
[-C--:B-12345:R-:W-:Y:S01]  /*2c60*/  HMMA.16816.F32.BF16 R36, R164, R168.reuse, RZ ;  /* 0x000000a8a424723c */ /* 0x0befe200000418ff */
[----:B------:R-:W-:Y:S03]  /*2c70*/  LDSM.16.M88.4 R192, [R205+0x8080] ;  /* 0x00808000cdc0783b */ /* 0x000fe60000000200 */
[----:B------:R-:W-:Y:S04]  /*2c80*/  IMAD R3, R198, 0x1800, RZ ;  /* 0x00001800c6037824 */ /* 0x000fe800078e02ff */
[C---:B------:R-:W-:Y:S01]  /*2c90*/  HMMA.16816.F32.BF16 R40, R172.reuse, R168, RZ ;  /* 0x000000a8ac28723c */ /* 0x040fe200000418ff */
[----:B------:R-:W0:Y:S03]  /*2ca0*/  LDGDEPBAR ;  /* 0x00000000000079af */ /* 0x000e260000000000 */
[--C-:B------:R-:W-:Y:S04]  /*2cb0*/  IADD3 R60, R206, 0x800, R3.reuse ;  /* 0x00000800ce3c7810 */ /* 0x100fe80007ffe003 */
[-C--:B------:R-:W-:Y:S01]  /*2cc0*/  HMMA.16816.F32.BF16 R44, R172, R170.reuse, RZ ;  /* 0x000000aaac2c723c */ /* 0x080fe200000418ff */
[----:B------:R-:W-:Y:S07]  /*2cd0*/  IMAD.SHL.U32 R2, R60, 0x2, RZ ;  /* 0x000000023c027824 */ /* 0x000fee00078e00ff */
[C---:B------:R-:W-:Y:S01]  /*2ce0*/  HMMA.16816.F32.BF16 R48, R164.reuse, R170, RZ ;  /* 0x000000aaa430723c */ /* 0x040fe200000418ff */
[----:B------:R-:W1:Y:S07]  /*2cf0*/  LDSM.16.M88.4 R168, [R2+0x12080] ;  /* 0x0120800002a8783b */ /* 0x000e6e0000000200 */
[-C--:B------:R-:W-:Y:S08]  /*2d00*/  HMMA.16816.F32.BF16 R52, R164, R64.reuse, RZ ;  /* 0x00000040a434723c */ /* 0x080ff000000418ff */
[C---:B------:R-:W-:Y:S08]  /*2d10*/  HMMA.16816.F32.BF16 R56, R172.reuse, R64, RZ ;  /* 0x00000040ac38723c */ /* 0x040ff000000418ff */
[-C--:B------:R-:W-:Y:S01]  /*2d20*/  HMMA.16816.F32.BF16 R60, R172, R66.reuse, RZ ;  /* 0x00000042ac3c723c */ /* 0x080fe200000418ff */
[----:B------:R-:W-:Y:S07]  /*2d30*/  LDSM.16.M88.4 R172, [R205+0x9080] ;  /* 0x00908000cdac783b */ /* 0x000fee0000000200 */
[----:B------:R-:W-:Y:S01]  /*2d40*/  HMMA.16816.F32.BF16 R64, R164, R66, RZ ;  /* 0x00000042a440723c */ /* 0x000fe200000418ff */
[----:B------:R-:W2:Y:S07]  /*2d50*/  LDSM.16.M88.4 R164, [R2+0x12880] ;  /* 0x0128800002a4783b */ /* 0x000eae0000000200 */
[-C--:B------:R-:W-:Y:S08]  /*2d60*/  HMMA.16816.F32.BF16 R36, R176, R180.reuse, R36 ;  /* 0x000000b4b024723c */ /* 0x080ff00000041824 */
[C---:B------:R-:W-:Y:S08]  /*2d70*/  HMMA.16816.F32.BF16 R40, R184.reuse, R180, R40 ;  /* 0x000000b4b828723c */ /* 0x040ff00000041828 */
[-C--:B------:R-:W-:Y:S08]  /*2d80*/  HMMA.16816.F32.BF16 R44, R184, R182.reuse, R44 ;  /* 0x000000b6b82c723c */ /* 0x080ff0000004182c */
[C---:B------:R-:W-:Y:S01]  /*2d90*/  HMMA.16816.F32.BF16 R48, R176.reuse, R182, R48 ;  /* 0x000000b6b030723c */ /* 0x040fe20000041830 */
[----:B------:R-:W-:Y:S07]  /*2da0*/  LDSM.16.M88.4 R180, [R196+0x8080] ;  /* 0x00808000c4b4783b */ /* 0x000fee0000000200 */
[-C--:B------:R-:W-:Y:S08]  /*2db0*/  HMMA.16816.F32.BF16 R52, R176, R188.reuse, R52 ;  /* 0x000000bcb034723c */ /* 0x080ff00000041834 */
[C---:B------:R-:W-:Y:S08]  /*2dc0*/  HMMA.16816.F32.BF16 R56, R184.reuse, R188, R56 ;  /* 0x000000bcb838723c */ /* 0x040ff00000041838 */
[-C--:B------:R-:W-:Y:S08]  /*2dd0*/  HMMA.16816.F32.BF16 R60, R184, R190.reuse, R60 ;  /* 0x000000beb83c723c */ /* 0x080ff0000004183c */
[----:B------:R-:W-:Y:S07]  /*2de0*/  HMMA.16816.F32.BF16 R64, R176, R190, R64 ;  /* 0x000000beb040723c */ /* 0x000fee0000041840 */
[----:B------:R-:W-:Y:S01]  /*2df0*/  LEA R177, R247, 0x1, 0x6 ;  /* 0x00000001f7b17811 */ /* 0x000fe200078e30ff */
[-C--:B-1----:R-:W-:Y:S05]  /*2e00*/  HMMA.16816.F32.BF16 R36, R168, R192.reuse, R36 ;  /* 0x000000c0a824723c */ /* 0x082fea0000041824 */
[----:B------:R-:W-:Y:S02]  /*2e10*/  IADD3 R176, R177, c[0x0][0x198], -R212 ;  /* 0x00006600b1b07a10 */ /* 0x000fe40007ffe8d4 */
[----:B------:R-:W-:Y:S01]  /*2e20*/  IADD3 R177, R207, 0x800, R3 ;  /* 0x00000800cfb17810 */ /* 0x000fe20007ffe003 */
[C---:B--2---:R-:W-:Y:S04]  /*2e30*/  HMMA.16816.F32.BF16 R40, R164.reuse, R192, R40 ;  /* 0x000000c0a428723c */ /* 0x044fe80000041828 */
[----:B------:R-:W-:Y:S01]  /*2e40*/  IMAD.IADD R177, R206, 0x1, R177 ;  /* 0x00000001ceb17824 */ /* 0x000fe200078e02b1 */
[----:B------:R-:W-:Y:S03]  /*2e50*/  IADD3 R176, R215, -c[0x0][0x168], R176 ;  /* 0x80005a00d7b07a10 */ /* 0x000fe60007ffe0b0 */
[-C--:B------:R-:W-:Y:S04]  /*2e60*/  HMMA.16816.F32.BF16 R44, R164, R194.reuse, R44 ;  /* 0x000000c2a42c723c */ /* 0x080fe8000004182c */
[----:B------:R-:W-:Y:S02]  /*2e70*/  IMAD.SHL.U32 R3, R177, 0x2, RZ ;  /* 0x00000002b1037824 */ /* 0x000fe400078e00ff */
[----:B------:R-:W-:Y:S02]  /*2e80*/  IMAD.IADD R189, R176, 0x1, -R241 ;  /* 0x00000001b0bd7824 */ /* 0x000fe400078e0af1 */
[C---:B------:R-:W-:Y:S01]  /*2e90*/  HMMA.16816.F32.BF16 R48, R168.reuse, R194, R48 ;  /* 0x000000c2a830723c */ /* 0x040fe20000041830 */
[----:B------:R-:W1:Y:S03]  /*2ea0*/  LDSM.16.M88.4 R176, [R3+0x12080] ;  /* 0x0120800003b0783b */ /* 0x000e660000000200 */
[----:B------:R-:W-:Y:S04]  /*2eb0*/  IMNMX R252, R242, R189, PT ;  /* 0x000000bdf2fc7217 */ /* 0x000fe80003800200 */
[-C--:B------:R-:W-:Y:S01]  /*2ec0*/  HMMA.16816.F32.BF16 R52, R168, R172.reuse, R52 ;  /* 0x000000aca834723c */ /* 0x080fe20000041834 */
[----:B------:R-:W2:Y:S02]  /*2ed0*/  LDSM.16.M88.4 R184, [R3+0x12880] ;  /* 0x0128800003b8783b */ /* 0x000ea40000000200 */
[----:B------:R-:W-:Y:S04]  /*2ee0*/  ISETP.GT.AND P0, PT, R252, RZ, PT ;  /* 0x000000fffc00720c */ /* 0x000fe80003f04270 */
[----:B------:R-:W-:Y:S01]  /*2ef0*/  FSEL R4, R4, -INF , P0 ;  /* 0xff80000004047808 */ /* 0x000fe20000000000 */
[C---:B------:R-:W-:Y:S04]  /*2f00*/  HMMA.16816.F32.BF16 R56, R164.reuse, R172, R56 ;  /* 0x000000aca438723c */ /* 0x040fe80000041838 */
[----:B------:R-:W-:Y:S01]  /*2f10*/  ISETP.GT.AND P0, PT, R252, 0x1, PT ;  /* 0x00000001fc00780c */ /* 0x000fe20003f04270 */
[--C-:B------:R-:W-:Y:S03]  /*2f20*/  FFMA.FTZ R188, R4, c[0x0][0x29c], -R251.reuse ;  /* 0x0000a70004bc7a23 */ /* 0x100fe600000108fb */
[-C--:B------:R-:W-:Y:S01]  /*2f30*/  HMMA.16816.F32.BF16 R60, R164, R174.reuse, R60 ;  /* 0x000000aea43c723c */ /* 0x080fe2000004183c */
[----:B------:R-:W3:Y:S02]  /*2f40*/  LDSM.16.M88.4 R164, [R196+0x9080] ;  /* 0x00908000c4a4783b */ /* 0x000ee40000000200 */
[----:B------:R-:W-:Y:S01]  /*2f50*/  MUFU.EX2 R188, R188 ;  /* 0x000000bc00bc7308 */ /* 0x000fe20000000800 */
[----:B------:R-:W-:Y:S02]  /*2f60*/  FSEL R4, R5, -INF , P0 ;  /* 0xff80000005047808 */ /* 0x000fe40000000000 */
[----:B------:R-:W-:Y:S02]  /*2f70*/  ISETP.GT.AND P0, PT, R252, 0x20, PT ;  /* 0x00000020fc00780c */ /* 0x000fe40003f04270 */
[----:B------:R-:W-:Y:S01]  /*2f80*/  HMMA.16816.F32.BF16 R64, R168, R174, R64 ;  /* 0x000000aea840723c */ /* 0x000fe20000041840 */
[----:B------:R-:W-:Y:S03]  /*2f90*/  LDSM.16.M88.4 R172, [R205+0xa080] ;  /* 0x00a08000cdac783b */ /* 0x000fe60000000200 */
[----:B------:R-:W-:Y:S01]  /*2fa0*/  FSEL R16, R16, -INF , P0 ;  /* 0xff80000010107808 */ /* 0x000fe20000000000 */
[--C-:B------:R-:W-:Y:S01]  /*2fb0*/  FFMA.FTZ R191, R4, c[0x0][0x29c], -R251.reuse ;  /* 0x0000a70004bf7a23 */ /* 0x100fe200000108fb */
[----:B------:R-:W-:Y:S02]  /*2fc0*/  ISETP.GT.AND P0, PT, R252, 0x21, PT ;  /* 0x00000021fc00780c */ /* 0x000fe40003f04270 */
[----:B------:R-:W-:Y:S01]  /*2fd0*/  IADD3 R5, R189, 0x8, RZ ;  /* 0x00000008bd057810 */ /* 0x000fe20007ffe0ff */
[-C--:B-1----:R-:W-:Y:S01]  /*2fe0*/  HMMA.16816.F32.BF16 R36, R176, R180.reuse, R36 ;  /* 0x000000b4b024723c */ /* 0x082fe20000041824 */
[----:B------:R-:W1:Y:S01]  /*2ff0*/  LDSM.16.M88.4 R168, [R2+0x13080] ;  /* 0x0130800002a8783b */ /* 0x000e620000000200 */
[----:B------:R-:W4:Y:S03]  /*3000*/  MUFU.EX2 R191, R191 ;  /* 0x000000bf00bf7308 */ /* 0x000f260000000800 */
[----:B------:R-:W-:Y:S01]  /*3010*/  FSEL R4, R17, -INF , P0 ;  /* 0xff80000011047808 */ /* 0x000fe20000000000 */
[--C-:B------:R-:W-:Y:S01]  /*3020*/  FFMA.FTZ R190, R16, c[0x0][0x29c], -R251.reuse ;  /* 0x0000a70010be7a23 */ /* 0x100fe200000108fb */
[----:B------:R-:W-:Y:S01]  /*3030*/  IMNMX R16, R242, R5, PT ;  /* 0x00000005f2107217 */ /* 0x000fe20003800200 */
[C---:B--2---:R-:W-:Y:S04]  /*3040*/  HMMA.16816.F32.BF16 R40, R184.reuse, R180, R40 ;  /* 0x000000b4b828723c */ /* 0x044fe80000041828 */
[----:B------:R-:W-:Y:S01]  /*3050*/  ISETP.GT.AND P0, PT, R252, 0x40, PT ;  /* 0x00000040fc00780c */ /* 0x000fe20003f04270 */
[--C-:B------:R-:W-:Y:S01]  /*3060*/  FFMA.FTZ R193, R4, c[0x0][0x29c], -R251.reuse ;  /* 0x0000a70004c17a23 */ /* 0x100fe200000108fb */
[----:B------:R-:W-:Y:S02]  /*3070*/  MUFU.EX2 R190, R190 ;  /* 0x000000be00be7308 */ /* 0x000fe40000000800 */
[-C--:B------:R-:W-:Y:S04]  /*3080*/  HMMA.16816.F32.BF16 R44, R184, R182.reuse, R44 ;  /* 0x000000b6b82c723c */ /* 0x080fe8000004182c */
[----:B------:R-:W-:Y:S02]  /*3090*/  FSEL R20, R20, -INF , P0 ;  /* 0xff80000014147808 */ /* 0x000fe40000000000 */
[----:B------:R-:W-:Y:S02]  /*30a0*/  ISETP.GT.AND P0, PT, R252, 0x41, PT ;  /* 0x00000041fc00780c */ /* 0x000fe40003f04270 */
[C---:B------:R-:W-:Y:S01]  /*30b0*/  HMMA.16816.F32.BF16 R48, R176.reuse, R182, R48 ;  /* 0x000000b6b030723c */ /* 0x040fe20000041830 */
[----:B------:R-:W2:Y:S01]  /*30c0*/  LDSM.16.M88.4 R180, [R2+0x13880] ;  /* 0x0138800002b4783b */ /* 0x000ea20000000200 */
[----:B------:R-:W-:Y:S02]  /*30d0*/  MUFU.EX2 R193, R193 ;  /* 0x000000c100c17308 */ /* 0x000fe40000000800 */
[----:B------:R-:W-:Y:S01]  /*30e0*/  FSEL R4, R21, -INF , P0 ;  /* 0xff80000015047808 */ /* 0x000fe20000000000 */
[--C-:B------:R-:W-:Y:S01]  /*30f0*/  FFMA.FTZ R192, R20, c[0x0][0x29c], -R251.reuse ;  /* 0x0000a70014c07a23 */ /* 0x100fe200000108fb */
[----:B------:R-:W-:Y:S02]  /*3100*/  ISETP.GT.AND P0, PT, R252, 0x60, PT ;  /* 0x00000060fc00780c */ /* 0x000fe40003f04270 */
[-C--:B---3--:R-:W-:Y:S04]  /*3110*/  HMMA.16816.F32.BF16 R52, R176, R164.reuse, R52 ;  /* 0x000000a4b034723c */ /* 0x088fe80000041834 */
[----:B------:R-:W-:Y:S01]  /*3120*/  FSEL R32, R32, -INF , P0 ;  /* 0xff80000020207808 */ /* 0x000fe20000000000 */
[--C-:B------:R-:W-:Y:S01]  /*3130*/  FFMA.FTZ R195, R4, c[0x0][0x29c], -R251.reuse ;  /* 0x0000a70004c37a23 */ /* 0x100fe200000108fb */
[----:B------:R-:W-:Y:S01]  /*3140*/  ISETP.GT.AND P0, PT, R252, 0x61, PT ;  /* 0x00000061fc00780c */ /* 0x000fe20003f04270 */
[----:B------:R-:W-:Y:S01]  /*3150*/  MUFU.EX2 R192, R192 ;  /* 0x000000c000c07308 */ /* 0x000fe20000000800 */
[C---:B------:R-:W-:Y:S04]  /*3160*/  HMMA.16816.F32.BF16 R56, R184.reuse, R164, R56 ;  /* 0x000000a4b838723c */ /* 0x040fe80000041838 */
[----:B------:R-:W-:Y:S01]  /*3170*/  FSEL R4, R33, -INF , P0 ;  /* 0xff80000021047808 */ /* 0x000fe20000000000 */
[--C-:B------:R-:W-:Y:S01]  /*3180*/  FFMA.FTZ R194, R32, c[0x0][0x29c], -R251.reuse ;  /* 0x0000a70020c27a23 */ /* 0x100fe200000108fb */
[----:B------:R-:W-:Y:S02]  /*3190*/  ISETP.GT.AND P0, PT, R16, RZ, PT ;  /* 0x000000ff1000720c */ /* 0x000fe40003f04270 */
[-C--:B------:R-:W-:Y:S01]  /*31a0*/  HMMA.16816.F32.BF16 R60, R184, R166.reuse, R60 ;  /* 0x000000a6b83c723c */ /* 0x080fe2000004183c */
[----:B------:R-:W-:Y:S03]  /*31b0*/  MUFU.EX2 R195, R195 ;  /* 0x000000c300c37308 */ /* 0x000fe60000000800 */
[----:B------:R-:W-:Y:S01]  /*31c0*/  FSEL R5, R6, -INF , P0 ;  /* 0xff80000006057808 */ /* 0x000fe20000000000 */
[----:B------:R-:W-:Y:S01]  /*31d0*/  FFMA.FTZ R251, R4, c[0x0][0x29c], -R251 ;  /* 0x0000a70004fb7a23 */ /* 0x000fe200000108fb */
[C---:B------:R-:W-:Y:S02]  /*31e0*/  ISETP.GT.AND P0, PT, R16.reuse, 0x1, PT ;  /* 0x000000011000780c */ /* 0x040fe40003f04270 */
[----:B------:R-:W-:Y:S01]  /*31f0*/  HMMA.16816.F32.BF16 R64, R176, R166, R64 ;  /* 0x000000a6b040723c */ /* 0x000fe20000041840 */
[----:B------:R-:W-:Y:S02]  /*3200*/  LDSM.16.M88.4 R164, [R3+0x13880] ;  /* 0x0138800003a4783b */ /* 0x000fe40000000200 */
[----:B------:R-:W-:Y:S01]  /*3210*/  MUFU.EX2 R194, R194 ;  /* 0x000000c200c27308 */ /* 0x000fe20000000800 */
[----:B------:R-:W-:Y:S01]  /*3220*/  FSEL R7, R7, -INF , P0 ;  /* 0xff80000007077808 */ /* 0x000fe20000000000 */
[--C-:B------:R-:W-:Y:S01]  /*3230*/  FFMA.FTZ R252, R5, c[0x0][0x29c], -R250.reuse ;  /* 0x0000a70005fc7a23 */ /* 0x100fe200000108fa */
[----:B------:R-:W-:Y:S02]  /*3240*/  ISETP.GT.AND P0, PT, R16, 0x20, PT ;  /* 0x000000201000780c */ /* 0x000fe40003f04270 */
[-C--:B-1----:R-:W-:Y:S05]  /*3250*/  HMMA.16816.F32.BF16 R36, R168, R172.reuse, R36 ;  /* 0x000000aca824723c */ /* 0x082fea0000041824 */
[--C-:B------:R-:W-:Y:S01]  /*3260*/  FFMA.FTZ R20, R7, c[0x0][0x29c], -R250.reuse ;  /* 0x0000a70007147a23 */ /* 0x100fe200000108fa */
[----:B------:R-:W-:Y:S01]  /*3270*/  FSEL R17, R18, -INF , P0 ;  /* 0xff80000012117808 */ /* 0x000fe20000000000 */
[----:B------:R-:W1:Y:S01]  /*3280*/  LDSM.16.M88.4 R4, [R205+0xb080] ;  /* 0x00b08000cd04783b */ /* 0x000e620000000200 */
[C---:B--2---:R-:W-:Y:S01]  /*3290*/  HMMA.16816.F32.BF16 R40, R180.reuse, R172, R40 ;  /* 0x000000acb428723c */ /* 0x044fe20000041828 */
[----:B------:R2:W-:Y:S03]  /*32a0*/  MUFU.EX2 R2, R20 ;  /* 0x0000001400027308 */ /* 0x0005e60000000800 */
[C---:B------:R-:W-:Y:S01]  /*32b0*/  ISETP.GT.AND P0, PT, R16.reuse, 0x21, PT ;  /* 0x000000211000780c */ /* 0x040fe20003f04270 */
[--C-:B------:R-:W-:Y:S01]  /*32c0*/  FFMA.FTZ R184, R17, c[0x0][0x29c], -R250.reuse ;  /* 0x0000a70011b87a23 */ /* 0x100fe200000108fa */
[----:B------:R-:W-:Y:S02]  /*32d0*/  IADD3 R185, R189, 0x20, RZ ;  /* 0x00000020bdb97810 */ /* 0x000fe40007ffe0ff */
[-C--:B------:R-:W-:Y:S03]  /*32e0*/  HMMA.16816.F32.BF16 R44, R180, R174.reuse, R44 ;  /* 0x000000aeb42c723c */ /* 0x080fe6000004182c */
[----:B------:R-:W-:Y:S01]  /*32f0*/  MUFU.EX2 R251, R251 ;  /* 0x000000fb00fb7308 */ /* 0x000fe20000000800 */
[----:B------:R-:W-:Y:S02]  /*3300*/  FSEL R19, R19, -INF , P0 ;  /* 0xff80000013137808 */ /* 0x000fe40000000000 */
[----:B------:R-:W-:Y:S02]  /*3310*/  ISETP.GT.AND P0, PT, R16, 0x40, PT ;  /* 0x000000401000780c */ /* 0x000fe40003f04270 */
[C---:B------:R-:W-:Y:S04]  /*3320*/  HMMA.16816.F32.BF16 R48, R168.reuse, R174, R48 ;  /* 0x000000aea830723c */ /* 0x040fe80000041830 */
[----:B------:R-:W-:Y:S01]  /*3330*/  FSEL R17, R22, -INF , P0 ;  /* 0xff80000016117808 */ /* 0x000fe20000000000 */
[--C-:B------:R-:W-:Y:S01]  /*3340*/  FFMA.FTZ R177, R19, c[0x0][0x29c], -R250.reuse ;  /* 0x0000a70013b17a23 */ /* 0x100fe200000108fa */
[C---:B------:R-:W-:Y:S01]  /*3350*/  ISETP.GT.AND P0, PT, R16.reuse, 0x41, PT ;  /* 0x000000411000780c */ /* 0x040fe20003f04270 */
[----:B------:R-:W3:Y:S01]  /*3360*/  MUFU.EX2 R252, R252 ;  /* 0x000000fc00fc7308 */ /* 0x000ee20000000800 */
[----:B------:R-:W-:Y:S01]  /*3370*/  IADD3 R189, R189, 0x28, RZ ;  /* 0x00000028bdbd7810 */ /* 0x000fe20007ffe0ff */
[--C-:B------:R-:W-:Y:S03]  /*3380*/  FFMA.FTZ R176, R17, c[0x0][0x29c], -R250.reuse ;  /* 0x0000a70011b07a23 */ /* 0x100fe600000108fa */
[----:B------:R-:W-:Y:S02]  /*3390*/  FSEL R23, R23, -INF , P0 ;  /* 0xff80000017177808 */ /* 0x000fe40000000000 */
[----:B------:R-:W-:Y:S02]  /*33a0*/  ISETP.GT.AND P0, PT, R16, 0x60, PT ;  /* 0x000000601000780c */ /* 0x000fe40003f04270 */
[----:B------:R-:W-:Y:S01]  /*33b0*/  IMNMX R185, R242, R185, PT ;  /* 0x000000b9f2b97217 */ /* 0x000fe20003800200 */
[--C-:B------:R-:W-:Y:S01]  /*33c0*/  FFMA.FTZ R179, R23, c[0x0][0x29c], -R250.reuse ;  /* 0x0000a70017b37a23 */ /* 0x100fe200000108fa */
[----:B------:R-:W-:Y:S01]  /*33d0*/  FSEL R33, R34, -INF , P0 ;  /* 0xff80000022217808 */ /* 0x000fe20000000000 */
[----:B--2---:R-:W-:Y:S01]  /*33e0*/  LDSM.16.M88.4 R20, [R196+0xa080] ;  /* 0x00a08000c414783b */ /* 0x004fe20000000200 */
[----:B------:R-:W-:Y:S01]  /*33f0*/  ISETP.GT.AND P0, PT, R16, 0x61, PT ;  /* 0x000000611000780c */ /* 0x000fe20003f04270 */
[----:B------:R-:W-:Y:S01]  /*3400*/  MUFU.EX2 R184, R184 ;  /* 0x000000b800b87308 */ /* 0x000fe20000000800 */
[----:B------:R-:W-:Y:S01]  /*3410*/  ISETP.GT.AND P5, PT, R185, 0x61, PT ;  /* 0x00000061b900780c */ /* 0x000fe20003fa4270 */
[-C--:B-1----:R-:W-:Y:S03]  /*3420*/  HMMA.16816.F32.BF16 R52, R168, R4.reuse, R52 ;  /* 0x00000004a834723c */ /* 0x082fe60000041834 */
[----:B------:R-:W-:Y:S01]  /*3430*/  FSEL R35, R35, -INF , P0 ;  /* 0xff80000023237808 */ /* 0x000fe20000000000 */
[----:B------:R-:W1:Y:S01]  /*3440*/  LDSM.16.M88.4 R16, [R3+0x13080] ;  /* 0x013080000310783b */ /* 0x000e620000000200 */
[--C-:B------:R-:W-:Y:S01]  /*3450*/  FFMA.FTZ R178, R33, c[0x0][0x29c], -R250.reuse ;  /* 0x0000a70021b27a23 */ /* 0x100fe200000108fa */
[C---:B------:R-:W-:Y:S02]  /*3460*/  ISETP.GT.AND P6, PT, R185.reuse, 0x60, PT ;  /* 0x00000060b900780c */ /* 0x040fe40003fc4270 */
[C---:B------:R-:W-:Y:S01]  /*3470*/  HMMA.16816.F32.BF16 R56, R180.reuse, R4, R56 ;  /* 0x00000004b438723c */ /* 0x040fe20000041838 */
[----:B------:R-:W-:Y:S03]  /*3480*/  MUFU.EX2 R177, R177 ;  /* 0x000000b100b17308 */ /* 0x000fe60000000800 */
[----:B------:R-:W-:Y:S01]  /*3490*/  ISETP.GT.AND P0, PT, R185, RZ, PT ;  /* 0x000000ffb900720c */ /* 0x000fe20003f04270 */
[----:B------:R-:W-:Y:S01]  /*34a0*/  FFMA.FTZ R250, R35, c[0x0][0x29c], -R250 ;  /* 0x0000a70023fa7a23 */ /* 0x000fe200000108fa */
[----:B------:R-:W-:Y:S01]  /*34b0*/  FSEL R28, R28, -INF , P6 ;  /* 0xff8000001c1c7808 */ /* 0x000fe20003000000 */
[----:B------:R-:W2:Y:S01]  /*34c0*/  LDSM.16.M88.4 R32, [R196+0xb080] ;  /* 0x00b08000c420783b */ /* 0x000ea20000000200 */
[-C--:B------:R-:W-:Y:S03]  /*34d0*/  HMMA.16816.F32.BF16 R60, R180, R6.reuse, R60 ;  /* 0x00000006b43c723c */ /* 0x080fe6000004183c */
[----:B------:R-:W-:Y:S01]  /*34e0*/  MUFU.EX2 R178, R178 ;  /* 0x000000b200b27308 */ /* 0x000fe20000000800 */
[----:B------:R-:W-:Y:S02]  /*34f0*/  FSEL R8, R8, -INF , P0 ;  /* 0xff80000008087808 */ /* 0x000fe40000000000 */
[----:B------:R-:W-:Y:S02]  /*3500*/  ISETP.GT.AND P0, PT, R185, 0x1, PT ;  /* 0x00000001b900780c */ /* 0x000fe40003f04270 */
[----:B------:R-:W-:Y:S04]  /*3510*/  HMMA.16816.F32.BF16 R64, R168, R6, R64 ;  /* 0x00000006a840723c */ /* 0x000fe80000041840 */
[----:B------:R-:W-:Y:S01]  /*3520*/  FSEL R4, R9, -INF , P0 ;  /* 0xff80000009047808 */ /* 0x000fe20000000000 */
[----:B------:R-:W-:Y:S01]  /*3530*/  MUFU.EX2 R5, R250 ;  /* 0x000000fa00057308 */ /* 0x000fe20000000800 */
[--C-:B------:R-:W-:Y:S01]  /*3540*/  FFMA.FTZ R180, R8, c[0x0][0x29c], -R249.reuse ;  /* 0x0000a70008b47a23 */ /* 0x100fe200000108f9 */
[C---:B------:R-:W-:Y:S02]  /*3550*/  ISETP.GT.AND P0, PT, R185.reuse, 0x20, PT ;  /* 0x00000020b900780c */ /* 0x040fe40003f04270 */
[--C-:B------:R-:W-:Y:S03]  /*3560*/  FFMA.FTZ R9, R4, c[0x0][0x29c], -R249.reuse ;  /* 0x0000a70004097a23 */ /* 0x100fe600000108f9 */
[----:B------:R-:W-:Y:S02]  /*3570*/  FSEL R12, R12, -INF , P0 ;  /* 0xff8000000c0c7808 */ /* 0x000fe40000000000 */
[----:B------:R-:W-:Y:S01]  /*3580*/  ISETP.GT.AND P0, PT, R185, 0x21, PT ;  /* 0x00000021b900780c */ /* 0x000fe20003f04270 */
[----:B------:R5:W-:Y:S02]  /*3590*/  MUFU.EX2 R4, R9 ;  /* 0x0000000900047308 */ /* 0x000be40000000800 */
[--C-:B------:R-:W-:Y:S01]  /*35a0*/  FFMA.FTZ R6, R12, c[0x0][0x29c], -R249.reuse ;  /* 0x0000a7000c067a23 */ /* 0x100fe200000108f9 */
[----:B------:R-:W-:Y:S01]  /*35b0*/  FSEL R8, R13, -INF , P0 ;  /* 0xff8000000d087808 */ /* 0x000fe20000000000 */
[-C--:B-1----:R-:W-:Y:S05]  /*35c0*/  HMMA.16816.F32.BF16 R36, R16, R20.reuse, R36 ;  /* 0x000000141024723c */ /* 0x082fea0000041824 */
[--C-:B------:R-:W-:Y:S01]  /*35d0*/  FFMA.FTZ R7, R8, c[0x0][0x29c], -R249.reuse ;  /* 0x0000a70008077a23 */ /* 0x100fe200000108f9 */
[----:B------:R-:W-:Y:S01]  /*35e0*/  IMNMX R12, R242, R189, PT ;  /* 0x000000bdf20c7217 */ /* 0x000fe20003800200 */
[----:B------:R-:W-:Y:S01]  /*35f0*/  MUFU.EX2 R3, R180 ;  /* 0x000000b400037308 */ /* 0x000fe20000000800 */
[C---:B------:R-:W-:Y:S04]  /*3600*/  HMMA.16816.F32.BF16 R40, R164.reuse, R20, R40 ;  /* 0x00000014a428723c */ /* 0x040fe80000041828 */
[C---:B------:R-:W-:Y:S02]  /*3610*/  ISETP.GT.AND P0, PT, R185.reuse, 0x40, PT ;  /* 0x00000040b900780c */ /* 0x040fe40003f04270 */
[----:B------:R-:W-:Y:S02]  /*3620*/  ISETP.GT.AND P6, PT, R12, 0x1, PT ;  /* 0x000000010c00780c */ /* 0x000fe40003fc4270 */
[-C--:B------:R-:W-:Y:S01]  /*3630*/  HMMA.16816.F32.BF16 R44, R164, R22.reuse, R44 ;  /* 0x00000016a42c723c */ /* 0x080fe2000004182c */
[----:B------:R-:W-:Y:S01]  /*3640*/  MUFU.EX2 R6, R6 ;  /* 0x0000000600067308 */ /* 0x000fe20000000800 */
[----:B-----5:R-:W1:Y:S02]  /*3650*/  LDS R9, [R246+0x18280] ;  /* 0x01828000f6097984 */ /* 0x020e640000000800 */
[----:B------:R-:W-:Y:S02]  /*3660*/  FSEL R24, R24, -INF , P0 ;  /* 0xff80000018187808 */ /* 0x000fe40000000000 */
[----:B------:R-:W-:Y:S02]  /*3670*/  ISETP.GT.AND P0, PT, R185, 0x41, PT ;  /* 0x00000041b900780c */ /* 0x000fe40003f04270 */
[C---:B------:R-:W-:Y:S03]  /*3680*/  HMMA.16816.F32.BF16 R48, R16.reuse, R22, R48 ;  /* 0x000000161030723c */ /* 0x040fe60000041830 */
[----:B------:R-:W-:Y:S01]  /*3690*/  MUFU.EX2 R7, R7 ;  /* 0x0000000700077308 */ /* 0x000fe20000000800 */
[--C-:B------:R-:W-:Y:S01]  /*36a0*/  FFMA.FTZ R21, R24, c[0x0][0x29c], -R249.reuse ;  /* 0x0000a70018157a23 */ /* 0x100fe200000108f9 */
[----:B------:R-:W-:Y:S02]  /*36b0*/  FSEL R20, R25, -INF , P0 ;  /* 0xff80000019147808 */ /* 0x000fe40000000000 */
[----:B------:R-:W-:Y:S01]  /*36c0*/  ISETP.GT.AND P0, PT, R12, RZ, PT ;  /* 0x000000ff0c00720c */ /* 0x000fe20003f04270 */
[-C--:B--2---:R-:W-:Y:S04]  /*36d0*/  HMMA.16816.F32.BF16 R52, R16, R32.reuse, R52 ;  /* 0x000000201034723c */ /* 0x084fe80000041834 */
[--C-:B------:R-:W-:Y:S01]  /*36e0*/  FFMA.FTZ R13, R20, c[0x0][0x29c], -R249.reuse ;  /* 0x0000a700140d7a23 */ /* 0x100fe200000108f9 */
[----:B------:R2:W-:Y:S01]  /*36f0*/  MUFU.EX2 R8, R21 ;  /* 0x0000001500087308 */ /* 0x0005e20000000800 */
[----:B------:R-:W-:Y:S02]  /*3700*/  FSEL R20, R29, -INF , P5 ;  /* 0xff8000001d147808 */ /* 0x000fe40002800000 */
[C---:B------:R-:W-:Y:S04]  /*3710*/  HMMA.16816.F32.BF16 R56, R164.reuse, R32, R56 ;  /* 0x00000020a438723c */ /* 0x040fe80000041838 */
[C---:B------:R-:W-:Y:S02]  /*3720*/  ISETP.GT.AND P5, PT, R12.reuse, 0x20, PT ;  /* 0x000000200c00780c */ /* 0x040fe40003fa4270 */
[----:B------:R-:W-:Y:S01]  /*3730*/  FSEL R11, R11, -INF , P6 ;  /* 0xff8000000b0b7808 */ /* 0x000fe20003000000 */
[----:B------:R-:W-:Y:S01]  /*3740*/  MUFU.EX2 R13, R13 ;  /* 0x0000000d000d7308 */ /* 0x000fe20000000800 */
[-C--:B------:R-:W-:Y:S03]  /*3750*/  HMMA.16816.F32.BF16 R60, R164, R34.reuse, R60 ;  /* 0x00000022a43c723c */ /* 0x080fe6000004183c */
[----:B------:R-:W-:Y:S01]  /*3760*/  ISETP.GT.AND P6, PT, R12, 0x41, PT ;  /* 0x000000410c00780c */ /* 0x000fe20003fc4270 */
[--C-:B------:R-:W-:Y:S01]  /*3770*/  FFMA.FTZ R11, R11, c[0x0][0x29c], -R248.reuse ;  /* 0x0000a7000b0b7a23 */ /* 0x100fe200000108f8 */
[----:B------:R-:W-:Y:S02]  /*3780*/  FSEL R23, R14, -INF , P5 ;  /* 0xff8000000e177808 */ /* 0x000fe40002800000 */
[----:B------:R-:W5:Y:S01]  /*3790*/  LDS R14, [R246+0x182a0] ;  /* 0x0182a000f60e7984 */ /* 0x000f620000000800 */
[----:B------:R-:W-:Y:S01]  /*37a0*/  HMMA.16816.F32.BF16 R64, R16, R34, R64 ;  /* 0x000000221040723c */ /* 0x000fe20000041840 */
[----:B------:R3:W-:Y:S03]  /*37b0*/  MUFU.EX2 R18, R11 ;  /* 0x0000000b00127308 */ /* 0x0007e60000000800 */
[----:B------:R-:W-:Y:S01]  /*37c0*/  ISETP.GT.AND P5, PT, R12, 0x60, PT ;  /* 0x000000600c00780c */ /* 0x000fe20003fa4270 */
[--C-:B------:R-:W-:Y:S01]  /*37d0*/  FFMA.FTZ R23, R23, c[0x0][0x29c], -R248.reuse ;  /* 0x0000a70017177a23 */ /* 0x100fe200000108f8 */
[----:B--2---:R-:W-:Y:S01]  /*37e0*/  FSEL R21, R10, -INF , P0 ;  /* 0xff8000000a157808 */ /* 0x004fe20000000000 */
[--C-:B------:R-:W-:Y:S01]  /*37f0*/  FFMA.FTZ R10, R28, c[0x0][0x29c], -R249.reuse ;  /* 0x0000a7001c0a7a23 */ /* 0x100fe200000108f9 */
[----:B------:R-:W-:Y:S01]  /*3800*/  ISETP.GT.AND P0, PT, R12, 0x21, PT ;  /* 0x000000210c00780c */ /* 0x000fe20003f04270 */
[----:B------:R-:W-:Y:S02]  /*3810*/  FFMA.FTZ R249, R20, c[0x0][0x29c], -R249 ;  /* 0x0000a70014f97a23 */ /* 0x000fe400000108f9 */
[----:B------:R-:W-:Y:S01]  /*3820*/  MUFU.EX2 R176, R176 ;  /* 0x000000b000b07308 */ /* 0x000fe20000000800 */
[----:B------:R-:W-:Y:S01]  /*3830*/  FSEL R15, R15, -INF , P0 ;  /* 0xff8000000f0f7808 */ /* 0x000fe20000000000 */
[--C-:B------:R-:W-:Y:S01]  /*3840*/  FFMA.FTZ R21, R21, c[0x0][0x29c], -R248.reuse ;  /* 0x0000a70015157a23 */ /* 0x100fe200000108f8 */
[----:B------:R-:W-:Y:S01]  /*3850*/  ISETP.GT.AND P0, PT, R12, 0x40, PT ;  /* 0x000000400c00780c */ /* 0x000fe20003f04270 */
[--C-:B-1----:R-:W-:Y:S01]  /*3860*/  FADD.FTZ R17, R36, -R9.reuse ;  /* 0x8000000924117221 */ /* 0x102fe20000010000 */
[----:B------:R-:W-:Y:S01]  /*3870*/  FSEL R29, R30, -INF , P5 ;  /* 0xff8000001e1d7808 */ /* 0x000fe20002800000 */
[--C-:B------:R-:W-:Y:S01]  /*3880*/  FFMA.FTZ R15, R15, c[0x0][0x29c], -R248.reuse ;  /* 0x0000a7000f0f7a23 */ /* 0x100fe200000108f8 */
[----:B------:R-:W-:Y:S01]  /*3890*/  FSEL R25, R26, -INF , P0 ;  /* 0xff8000001a197808 */ /* 0x000fe20000000000 */
[--C-:B------:R-:W-:Y:S01]  /*38a0*/  FADD.FTZ R20, R49, -R9.reuse ;  /* 0x8000000931147221 */ /* 0x100fe20000010000 */
[----:B------:R-:W-:Y:S01]  /*38b0*/  ISETP.GT.AND P0, PT, R12, 0x61, PT ;  /* 0x000000610c00780c */ /* 0x000fe20003f04270 */
[--C-:B------:R-:W-:Y:S01]  /*38c0*/  FADD.FTZ R12, R37, -R9.reuse ;  /* 0x80000009250c7221 */ /* 0x100fe20000010000 */
[----:B------:R-:W-:Y:S01]  /*38d0*/  FSEL R27, R27, -INF , P6 ;  /* 0xff8000001b1b7808 */ /* 0x000fe20003000000 */
[--C-:B------:R-:W-:Y:S01]  /*38e0*/  FFMA.FTZ R25, R25, c[0x0][0x29c], -R248.reuse ;  /* 0x0000a70019197a23 */ /* 0x100fe200000108f8 */
[----:B------:R-:W-:Y:S01]  /*38f0*/  FSEL R31, R31, -INF , P0 ;  /* 0xff8000001f1f7808 */ /* 0x000fe20000000000 */
[----:B----4-:R-:W-:Y:S01]  /*3900*/  FMUL.FTZ R16, R191, R12 ;  /* 0x0000000cbf107220 */ /* 0x010fe20000410000 */
[----:B------:R-:W1:Y:S01]  /*3910*/  MUFU.EX2 R179, R179 ;  /* 0x000000b300b37308 */ /* 0x000e620000000800 */
[----:B------:R-:W2:Y:S01]  /*3920*/  LDS R12, [R246+0x18300] ;  /* 0x01830000f60c7984 */ /* 0x000ea20000000800 */
[--C-:B------:R-:W-:Y:S01]  /*3930*/  FFMA.FTZ R27, R27, c[0x0][0x29c], -R248.reuse ;  /* 0x0000a7001b1b7a23 */ /* 0x100fe200000108f8 */
[----:B---3--:R-:W-:Y:S01]  /*3940*/  F2FP.BF16.PACK_AB R35, R2, R252 ;  /* 0x000000fc0223723e */ /* 0x008fe200000010ff */
[--C-:B------:R-:W-:Y:S01]  /*3950*/  FFMA.FTZ R29, R29, c[0x0][0x29c], -R248.reuse ;  /* 0x0000a7001d1d7a23 */ /* 0x100fe200000108f8 */
[----:B------:R-:W-:Y:S01]  /*3960*/  F2FP.BF16.PACK_AB R19, R191, R188 ;  /* 0x000000bcbf13723e */ /* 0x000fe200000010ff */
[----:B------:R-:W-:Y:S01]  /*3970*/  FFMA.FTZ R248, R31, c[0x0][0x29c], -R248 ;  /* 0x0000a7001ff87a23 */ /* 0x000fe200000108f8 */
[----:B------:R-:W3:Y:S01]  /*3980*/  LDS R246, [R246+0x18320] ;  /* 0x01832000f6f67984 */ /* 0x000ee20000000800 */
[--C-:B------:R-:W-:Y:S02]  /*3990*/  FADD.FTZ R31, R48, -R9.reuse ;  /* 0x80000009301f7221 */ /* 0x100fe40000010000 */
[----:B------:R-:W-:Y:S01]  /*39a0*/  FMUL.FTZ R17, R188, R17 ;  /* 0x00000011bc117220 */ /* 0x000fe20000410000 */
[----:B------:R-:W-:Y:S01]  /*39b0*/  MUFU.EX2 R21, R21 ;  /* 0x0000001500157308 */ /* 0x000fe20000000800 */
[----:B------:R-:W-:Y:S01]  /*39c0*/  FMUL.FTZ R31, R190, R31 ;  /* 0x0000001fbe1f7220 */ /* 0x000fe20000410000 */
[C---:B------:R-:W-:Y:S01]  /*39d0*/  F2FP.BF16.PACK_AB R190, R193.reuse, R190 ;  /* 0x000000bec1be723e */ /* 0x040fe200000010ff */
[----:B------:R-:W-:Y:S01]  /*39e0*/  FMUL.FTZ R20, R193, R20 ;  /* 0x00000014c1147220 */ /* 0x000fe20000410000 */
[----:B------:R-:W-:Y:S01]  /*39f0*/  F2FP.BF16.PACK_AB R17, R16, R17 ;  /* 0x000000111011723e */ /* 0x000fe200000010ff */
[--C-:B------:R-:W-:Y:S01]  /*3a00*/  FADD.FTZ R33, R52, -R9.reuse ;  /* 0x8000000934217221 */ /* 0x100fe20000010000 */
[----:B------:R-:W-:Y:S01]  /*3a10*/  STS [R232+0x18480], R19 ;  /* 0x01848013e8007388 */ /* 0x000fe20000000800 */
[--C-:B------:R-:W-:Y:S01]  /*3a20*/  FADD.FTZ R22, R53, -R9.reuse ;  /* 0x8000000935167221 */ /* 0x100fe20000010000 */
[----:B------:R-:W-:Y:S01]  /*3a30*/  F2FP.BF16.PACK_AB R20, R20, R31 ;  /* 0x0000001f1414723e */ /* 0x000fe200000010ff */
[--C-:B------:R-:W-:Y:S01]  /*3a40*/  FADD.FTZ R11, R64, -R9.reuse ;  /* 0x80000009400b7221 */ /* 0x100fe20000010000 */
[----:B------:R-:W-:Y:S01]  /*3a50*/  MUFU.EX2 R23, R23 ;  /* 0x0000001700177308 */ /* 0x000fe20000000800 */
[----:B------:R-:W-:Y:S01]  /*3a60*/  FMUL.FTZ R33, R192, R33 ;  /* 0x00000021c0217220 */ /* 0x000fe20000410000 */
[----:B------:R-:W-:Y:S01]  /*3a70*/  STS [R232+0x18880], R35 ;  /* 0x01888023e8007388 */ /* 0x000fe20000000800 */
[C---:B------:R-:W-:Y:S01]  /*3a80*/  FMUL.FTZ R22, R195.reuse, R22 ;  /* 0x00000016c3167220 */ /* 0x040fe20000410000 */
[----:B------:R-:W-:Y:S01]  /*3a90*/  F2FP.BF16.PACK_AB R195, R195, R192 ;  /* 0x000000c0c3c3723e */ /* 0x000fe200000010ff */
[----:B------:R-:W-:Y:S01]  /*3aa0*/  FADD.FTZ R16, R65, -R9 ;  /* 0x8000000941107221 */ /* 0x000fe20000010000 */
[----:B------:R-:W-:Y:S01]  /*3ab0*/  STS [R229], R190 ;  /* 0x000000bee5007388 */ /* 0x000fe20000000800 */
[--C-:B-----5:R-:W-:Y:S01]  /*3ac0*/  FADD.FTZ R9, R38, -R14.reuse ;  /* 0x8000000e26097221 */ /* 0x120fe20000010000 */
[----:B------:R-:W-:Y:S01]  /*3ad0*/  F2FP.BF16.PACK_AB R33, R22, R33 ;  /* 0x000000211621723e */ /* 0x000fe200000010ff */
[--C-:B------:R-:W-:Y:S01]  /*3ae0*/  FADD.FTZ R31, R39, -R14.reuse ;  /* 0x8000000e271f7221 */ /* 0x100fe20000010000 */
[----:B------:R-:W4:Y:S01]  /*3af0*/  MUFU.EX2 R24, R15 ;  /* 0x0000000f00187308 */ /* 0x000f220000000800 */
[----:B------:R-:W-:Y:S01]  /*3b00*/  FMUL.FTZ R11, R194, R11 ;  /* 0x0000000bc20b7220 */ /* 0x000fe20000410000 */
[C---:B------:R-:W-:Y:S01]  /*3b10*/  F2FP.BF16.PACK_AB R194, R251.reuse, R194 ;  /* 0x000000c2fbc2723e */ /* 0x040fe200000010ff */
[----:B------:R-:W-:Y:S02]  /*3b20*/  FMUL.FTZ R16, R251, R16 ;  /* 0x00000010fb107220 */ /* 0x000fe40000410000 */
[----:B------:R-:W-:Y:S02]  /*3b30*/  FMUL.FTZ R9, R252, R9 ;  /* 0x00000009fc097220 */ /* 0x000fe40000410000 */
[----:B------:R-:W-:Y:S01]  /*3b40*/  FMUL.FTZ R2, R2, R31 ;  /* 0x0000001f02027220 */ /* 0x000fe20000410000 */
[----:B------:R-:W-:Y:S01]  /*3b50*/  F2FP.BF16.PACK_AB R28, R16, R11 ;  /* 0x0000000b101c723e */ /* 0x000fe200000010ff */
[--C-:B------:R-:W-:Y:S01]  /*3b60*/  FADD.FTZ R53, R54, -R14.reuse ;  /* 0x8000000e36357221 */ /* 0x100fe20000010000 */
[----:B------:R-:W-:Y:S01]  /*3b70*/  MUFU.EX2 R25, R25 ;  /* 0x0000001900197308 */ /* 0x000fe20000000800 */
[--C-:B------:R-:W-:Y:S01]  /*3b80*/  FADD.FTZ R65, R66, -R14.reuse ;  /* 0x8000000e42417221 */ /* 0x100fe20000010000 */
[----:B------:R-:W-:Y:S01]  /*3b90*/  F2FP.BF16.PACK_AB R9, R2, R9 ;  /* 0x000000090209723e */ /* 0x000fe200000010ff */
[--C-:B------:R-:W-:Y:S02]  /*3ba0*/  FADD.FTZ R31, R50, -R14.reuse ;  /* 0x8000000e321f7221 */ /* 0x100fe40000010000 */
[--C-:B------:R-:W-:Y:S02]  /*3bb0*/  FADD.FTZ R22, R51, -R14.reuse ;  /* 0x8000000e33167221 */ /* 0x100fe40000010000 */
[--C-:B------:R-:W-:Y:S01]  /*3bc0*/  FADD.FTZ R26, R55, -R14.reuse ;  /* 0x8000000e371a7221 */ /* 0x100fe20000010000 */
[----:B-1----:R-:W-:Y:S01]  /*3bd0*/  F2FP.BF16.PACK_AB R55, R179, R176 ;  /* 0x000000b0b337723e */ /* 0x002fe200000010ff */
[----:B------:R-:W-:Y:S01]  /*3be0*/  FADD.FTZ R14, R67, -R14 ;  /* 0x8000000e430e7221 */ /* 0x000fe20000010000 */
[----:B------:R-:W-:Y:S01]  /*3bf0*/  MUFU.EX2 R29, R29 ;  /* 0x0000001d001d7308 */ /* 0x000fe20000000800 */
[----:B------:R-:W-:Y:S01]  /*3c00*/  FMUL.FTZ R65, R178, R65 ;  /* 0x00000041b2417220 */ /* 0x000fe20000410000 */
[C---:B------:R-:W-:Y:S01]  /*3c10*/  F2FP.BF16.PACK_AB R178, R5.reuse, R178 ;  /* 0x000000b205b2723e */ /* 0x040fe200000010ff */
[----:B------:R-:W-:Y:S02]  /*3c20*/  FMUL.FTZ R14, R5, R14 ;  /* 0x0000000e050e7220 */ /* 0x000fe40000410000 */
[--C-:B--2---:R-:W-:Y:S02]  /*3c30*/  FADD.FTZ R2, R40, -R12.reuse ;  /* 0x8000000c28027221 */ /* 0x104fe40000010000 */
[--C-:B------:R-:W-:Y:S02]  /*3c40*/  FADD.FTZ R5, R41, -R12.reuse ;  /* 0x8000000c29057221 */ /* 0x100fe40000010000 */
[--C-:B------:R-:W-:Y:S01]  /*3c50*/  FADD.FTZ R11, R44, -R12.reuse ;  /* 0x8000000c2c0b7221 */ /* 0x100fe20000010000 */
[----:B------:R-:W1:Y:S01]  /*3c60*/  MUFU.EX2 R10, R10 ;  /* 0x0000000a000a7308 */ /* 0x000e620000000800 */
[--C-:B------:R-:W-:Y:S02]  /*3c70*/  FADD.FTZ R16, R45, -R12.reuse ;  /* 0x8000000c2d107221 */ /* 0x100fe40000010000 */
[----:B------:R-:W-:Y:S01]  /*3c80*/  FMUL.FTZ R2, R3, R2 ;  /* 0x0000000203027220 */ /* 0x000fe20000410000 */
[C---:B------:R-:W-:Y:S01]  /*3c90*/  F2FP.BF16.PACK_AB R3, R4.reuse, R3 ;  /* 0x000000030403723e */ /* 0x040fe200000010ff */
[----:B------:R-:W-:Y:S02]  /*3ca0*/  FMUL.FTZ R5, R4, R5 ;  /* 0x0000000504057220 */ /* 0x000fe40000410000 */
[--C-:B------:R-:W-:Y:S02]  /*3cb0*/  FADD.FTZ R4, R57, -R12.reuse ;  /* 0x8000000c39047221 */ /* 0x100fe40000010000 */
[----:B------:R-:W-:Y:S01]  /*3cc0*/  FMUL.FTZ R11, R6, R11 ;  /* 0x0000000b060b7220 */ /* 0x000fe20000410000 */
[C---:B------:R-:W-:Y:S01]  /*3cd0*/  F2FP.BF16.PACK_AB R6, R7.reuse, R6 ;  /* 0x000000060706723e */ /* 0x040fe200000010ff */
[----:B------:R-:W-:Y:S01]  /*3ce0*/  FMUL.FTZ R16, R7, R16 ;  /* 0x0000001007107220 */ /* 0x000fe20000410000 */
[----:B------:R-:W-:Y:S01]  /*3cf0*/  F2FP.BF16.PACK_AB R5, R5, R2 ;  /* 0x000000020505723e */ /* 0x000fe200000010ff */
[--C-:B------:R-:W-:Y:S01]  /*3d00*/  FADD.FTZ R7, R56, -R12.reuse ;  /* 0x8000000c38077221 */ /* 0x100fe20000010000 */
[----:B----4-:R-:W-:Y:S01]  /*3d10*/  F2FP.BF16.PACK_AB R2, R24, R23 ;  /* 0x000000171802723e */ /* 0x010fe200000010ff */
[----:B------:R-:W-:Y:S01]  /*3d20*/  FMUL.FTZ R4, R13, R4 ;  /* 0x000000040d047220 */ /* 0x000fe20000410000 */
[----:B------:R-:W2:Y:S01]  /*3d30*/  MUFU.EX2 R249, R249 ;  /* 0x000000f900f97308 */ /* 0x000ea20000000800 */
[----:B------:R-:W-:Y:S01]  /*3d40*/  FMUL.FTZ R7, R8, R7 ;  /* 0x0000000708077220 */ /* 0x000fe20000410000 */
[----:B------:R-:W-:Y:S01]  /*3d50*/  F2FP.BF16.PACK_AB R16, R16, R11 ;  /* 0x0000000b1010723e */ /* 0x000fe200000010ff */
[----:B------:R-:W-:Y:S01]  /*3d60*/  FMUL.FTZ R31, R184, R31 ;  /* 0x0000001fb81f7220 */ /* 0x000fe20000410000 */
[C---:B------:R-:W-:Y:S01]  /*3d70*/  F2FP.BF16.PACK_AB R184, R177.reuse, R184 ;  /* 0x000000b8b1b8723e */ /* 0x040fe200000010ff */
[----:B------:R-:W-:Y:S02]  /*3d80*/  FMUL.FTZ R22, R177, R22 ;  /* 0x00000016b1167220 */ /* 0x000fe40000410000 */
[----:B------:R-:W-:Y:S02]  /*3d90*/  FMUL.FTZ R53, R176, R53 ;  /* 0x00000035b0357220 */ /* 0x000fe40000410000 */
[----:B------:R-:W-:Y:S01]  /*3da0*/  FMUL.FTZ R26, R179, R26 ;  /* 0x0000001ab31a7220 */ /* 0x000fe20000410000 */
[----:B------:R-:W-:Y:S01]  /*3db0*/  F2FP.BF16.PACK_AB R22, R22, R31 ;  /* 0x0000001f1616723e */ /* 0x000fe200000010ff */
[----:B------:R-:W-:Y:S01]  /*3dc0*/  STS [R229+0x400], R184 ;  /* 0x000400b8e5007388 */ /* 0x000fe20000000800 */
[----:B------:R-:W-:Y:S01]  /*3dd0*/  F2FP.BF16.PACK_AB R31, R4, R7 ;  /* 0x00000007041f723e */ /* 0x000fe200000010ff */
[----:B------:R-:W-:Y:S01]  /*3de0*/  MUFU.EX2 R248, R248 ;  /* 0x000000f800f87308 */ /* 0x000fe20000000800 */
[----:B------:R-:W-:Y:S01]  /*3df0*/  F2FP.BF16.PACK_AB R7, R18, R21 ;  /* 0x000000151207723e */ /* 0x000fe200000010ff */
[----:B------:R4:W-:Y:S01]  /*3e00*/  STS [R232+0x19480], R3 ;  /* 0x01948003e8007388 */ /* 0x0009e20000000800 */
[----:B------:R-:W-:Y:S01]  /*3e10*/  F2FP.BF16.PACK_AB R53, R26, R53 ;  /* 0x000000351a35723e */ /* 0x000fe200000010ff */
[----:B------:R-:W-:Y:S01]  /*3e20*/  FADD.FTZ R15, R60, -R12 ;  /* 0x8000000c3c0f7221 */ /* 0x000fe20000010000 */
[----:B------:R-:W-:Y:S01]  /*3e30*/  F2FP.BF16.PACK_AB R26, R14, R65 ;  /* 0x000000410e1a723e */ /* 0x000fe200000010ff */
[----:B------:R5:W-:Y:S01]  /*3e40*/  STS [R232+0x19880], R7 ;  /* 0x01988007e8007388 */ /* 0x000be20000000800 */
[--C-:B---3--:R-:W-:Y:S02]  /*3e50*/  FADD.FTZ R4, R42, -R246.reuse ;  /* 0x800000f62a047221 */ /* 0x108fe40000010000 */
[----:B-1----:R-:W-:Y:S01]  /*3e60*/  FMUL.FTZ R15, R10, R15 ;  /* 0x0000000f0a0f7220 */ /* 0x002fe20000410000 */
[----:B------:R1:W3:Y:S01]  /*3e70*/  MUFU.EX2 R14, R27 ;  /* 0x0000001b000e7308 */ /* 0x0002e20000000800 */
[----:B------:R3:W-:Y:S01]  /*3e80*/  STS [R229+0x1400], R2 ;  /* 0x00140002e5007388 */ /* 0x0007e20000000800 */
[----:B--2---:R-:W-:Y:S01]  /*3e90*/  F2FP.BF16.PACK_AB R10, R249, R10 ;  /* 0x0000000af90a723e */ /* 0x004fe200000010ff */
[----:B------:R-:W-:Y:S02]  /*3ea0*/  FMUL.FTZ R4, R21, R4 ;  /* 0x0000000415047220 */ /* 0x000fe40000410000 */
[----:B------:R2:W-:Y:S01]  /*3eb0*/  STS [R229+0x1000], R6 ;  /* 0x00100006e5007388 */ /* 0x0005e20000000800 */
[--C-:B------:R-:W-:Y:S02]  /*3ec0*/  FADD.FTZ R58, R58, -R246.reuse ;  /* 0x800000f63a3a7221 */ /* 0x100fe40000010000 */
[----:B------:R-:W-:Y:S01]  /*3ed0*/  FADD.FTZ R59, R59, -R246 ;  /* 0x800000f63b3b7221 */ /* 0x000fe20000010000 */
[----:B------:R-:W-:Y:S01]  /*3ee0*/  STS [R232+0x1a480], R195 ;  /* 0x01a480c3e8007388 */ /* 0x000fe20000000800 */
[----:B------:R-:W-:Y:S02]  /*3ef0*/  FADD.FTZ R12, R61, -R12 ;  /* 0x8000000c3d0c7221 */ /* 0x000fe40000010000 */
[----:B------:R-:W-:Y:S01]  /*3f00*/  FMUL.FTZ R58, R25, R58 ;  /* 0x0000003a193a7220 */ /* 0x000fe20000410000 */
[----:B------:R-:W-:Y:S01]  /*3f10*/  STS [R232+0x1a880], R55 ;  /* 0x01a88037e8007388 */ /* 0x000fe20000000800 */
[--C-:B------:R-:W-:Y:S02]  /*3f20*/  FADD.FTZ R62, R62, -R246.reuse ;  /* 0x800000f63e3e7221 */ /* 0x100fe40000010000 */
[--C-:B------:R-:W-:Y:S01]  /*3f30*/  FADD.FTZ R63, R63, -R246.reuse ;  /* 0x800000f63f3f7221 */ /* 0x100fe20000010000 */
[----:B------:R-:W-:Y:S01]  /*3f40*/  STS [R229+0x2000], R194 ;  /* 0x002000c2e5007388 */ /* 0x000fe20000000800 */
[--C-:B----4-:R-:W-:Y:S02]  /*3f50*/  FADD.FTZ R3, R43, -R246.reuse ;  /* 0x800000f62b037221 */ /* 0x110fe40000010000 */
[----:B------:R-:W-:Y:S01]  /*3f60*/  FMUL.FTZ R12, R249, R12 ;  /* 0x0000000cf90c7220 */ /* 0x000fe20000410000 */
[----:B------:R-:W-:Y:S01]  /*3f70*/  STS [R229+0x2400], R178 ;  /* 0x002400b2e5007388 */ /* 0x000fe20000000800 */
[----:B------:R-:W-:Y:S01]  /*3f80*/  FMUL.FTZ R3, R18, R3 ;  /* 0x0000000312037220 */ /* 0x000fe20000410000 */
[----:B-1----:R-:W-:Y:S01]  /*3f90*/  F2FP.BF16.PACK_AB R27, R13, R8 ;  /* 0x000000080d1b723e */ /* 0x002fe200000010ff */
[--C-:B-----5:R-:W-:Y:S01]  /*3fa0*/  FADD.FTZ R7, R47, -R246.reuse ;  /* 0x800000f62f077221 */ /* 0x120fe20000010000 */
[C---:B---3--:R-:W-:Y:S01]  /*3fb0*/  F2FP.BF16.PACK_AB R11, R14.reuse, R25 ;  /* 0x000000190e0b723e */ /* 0x048fe200000010ff */
[----:B------:R-:W-:Y:S01]  /*3fc0*/  FMUL.FTZ R59, R14, R59 ;  /* 0x0000003b0e3b7220 */ /* 0x000fe20000410000 */
[----:B------:R-:W-:Y:S01]  /*3fd0*/  F2FP.BF16.PACK_AB R2, R248, R29 ;  /* 0x0000001df802723e */ /* 0x000fe200000010ff */
[----:B------:R-:W-:Y:S01]  /*3fe0*/  STS [R232+0x1b480], R27 ;  /* 0x01b4801be8007388 */ /* 0x000fe20000000800 */
[----:B--2---:R-:W-:Y:S01]  /*3ff0*/  FADD.FTZ R6, R46, -R246 ;  /* 0x800000f62e067221 */ /* 0x004fe20000010000 */
[----:B------:R-:W-:Y:S01]  /*4000*/  F2FP.BF16.PACK_AB R3, R3, R4 ;  /* 0x000000040303723e */ /* 0x000fe200000010ff */
[----:B------:R-:W-:Y:S01]  /*4010*/  FMUL.FTZ R7, R24, R7 ;  /* 0x0000000718077220 */ /* 0x000fe20000410000 */
[----:B------:R-:W-:Y:S01]  /*4020*/  STS [R232+0x1b880], R11 ;  /* 0x01b8800be8007388 */ /* 0x000fe20000000800 */
[----:B------:R-:W-:Y:S01]  /*4030*/  FMUL.FTZ R6, R23, R6 ;  /* 0x0000000617067220 */ /* 0x000fe20000410000 */
[----:B------:R-:W-:Y:S01]  /*4040*/  F2FP.BF16.PACK_AB R59, R59, R58 ;  /* 0x0000003a3b3b723e */ /* 0x000fe200000010ff */
[----:B------:R-:W-:Y:S01]  /*4050*/  FMUL.FTZ R62, R29, R62 ;  /* 0x0000003e1d3e7220 */ /* 0x000fe20000410000 */
[----:B------:R-:W-:Y:S01]  /*4060*/  STS [R229+0x3000], R10 ;  /* 0x0030000ae5007388 */ /* 0x000fe20000000800 */
[----:B------:R-:W-:Y:S01]  /*4070*/  FMUL.FTZ R63, R248, R63 ;  /* 0x0000003ff83f7220 */ /* 0x000fe20000410000 */
[----:B------:R-:W-:Y:S02]  /*4080*/  F2FP.BF16.PACK_AB R6, R7, R6 ;  /* 0x000000060706723e */ /* 0x000fe400000010ff */
[----:B------:R1:W-:Y:S01]  /*4090*/  STS [R229+0x3400], R2 ;  /* 0x00340002e5007388 */ /* 0x0003e20000000800 */
[----:B------:R-:W-:Y:S02]  /*40a0*/  F2FP.BF16.PACK_AB R56, R12, R15 ;  /* 0x0000000f0c38723e */ /* 0x000fe400000010ff */
[----:B------:R-:W-:Y:S01]  /*40b0*/  F2FP.BF16.PACK_AB R62, R63, R62 ;  /* 0x0000003e3f3e723e */ /* 0x000fe200000010ff */
[----:B------:R-:W-:Y:S01]  /*40c0*/  BAR.SYNC.DEFER_BLOCKING 0x0 ;  /* 0x0000000000007b1d */ /* 0x000fe20000010000 */
[----:B-1----:R-:W-:Y:S07]  /*40d0*/  IMAD R2, R198, 0x1800, R209 ;  /* 0x00001800c6027824 */ /* 0x002fee00078e02d1 */
[----:B------:R-:W-:Y:S01]  /*40e0*/  STS [R232+0x1c480], R17 ;  /* 0x01c48011e8007388 */ /* 0x000fe20000000800 */
[----:B------:R-:W-:Y:S03]  /*40f0*/  IMAD.SHL.U32 R170, R2, 0x2, RZ ;  /* 0x0000000202aa7824 */ /* 0x000fe600078e00ff */
        /* <DEDUP_REMOVED lines=81> */
[----:B------:R-:W-:Y:S02]  /*4610*/  ISETP.GE.AND P0, PT, R4, UR7, PT ;  /* 0x0000000704007c0c */ /* 0x000fe4000bf06270 */
        /* <DEDUP_REMOVED lines=15> */
[----:B-12-45:R-:W-:Y:S01]  /*4710*/  SHF.R.S32.HI R5, RZ, 0x1f, R4 ;  /* 0x0000001fff057819 */ /* 0x036fe20000011404 */
[C---:B------:R-:W-:Y:S02]  /*4720*/  IMAD.SHL.U32 R9, R4.reuse, 0x40, RZ ;  /* 0x0000004004097824 */ /* 0x040fe400078e00ff */
[C---:B------:R-:W-:Y:S03]  /*4730*/  IMAD.WIDE.U32 R12, R4.reuse, c[0x0][0x208], RZ ;  /* 0x00008200040c7a25 */ /* 0x040fe600078e00ff */
[----:B------:R-:W-:Y:S01]  /*4740*/  IADD3 R7, P5, R9, R222, RZ ;  /* 0x000000de09077210 */ /* 0x000fe20007fbe0ff */
[----:B------:R-:W-:Y:S03]  /*4750*/  IMAD R5, R5, c[0x0][0x208], RZ ;  /* 0x0000820005057a24 */ /* 0x000fe600078e02ff */
[C---:B------:R-:W-:Y:S01]  /*4760*/  LEA.HI.X.SX32 R6, R9.reuse, R210, 0x1, P5 ;  /* 0x000000d209067211 */ /* 0x040fe200028f0eff */
[----:B------:R-:W-:Y:S01]  /*4770*/  IMAD R5, R4, c[0x0][0x20c], R5 ;  /* 0x0000830004057a24 */ /* 0x000fe200078e0205 */
[----:B------:R-:W-:Y:S02]  /*4780*/  IADD3 R9, -R9, c[0x0][0x168], RZ ;  /* 0x00005a0009097a10 */ /* 0x000fe40007ffe1ff */
[C---:B------:R-:W-:Y:S01]  /*4790*/  LEA R4, P0, R12.reuse, R218, 0x6 ;  /* 0x000000da0c047211 */ /* 0x040fe200078030ff */
[----:B------:R-:W-:Y:S01]  /*47a0*/  IMAD.IADD R5, R13, 0x1, R5 ;  /* 0x000000010d057824 */ /* 0x000fe200078e0205 */
[----:B------:R-:W-:Y:S02]  /*47b0*/  LEA R10, P5, R7, c[0x0][0x280], 0x2 ;  /* 0x0000a000070a7a11 */ /* 0x000fe400078a10ff */
[-C--:B------:R-:W-:Y:S02]  /*47c0*/  ISETP.LE.OR P6, PT, R9, R236.reuse, !P4 ;  /* 0x000000ec0900720c */ /* 0x080fe400067c3670 */
[----:B------:R-:W-:Y:S01]  /*47d0*/  LEA.HI.X R11, R7, c[0x0][0x284], R6, 0x2, P5 ;  /* 0x0000a100070b7a11 */ /* 0x000fe200028f1406 */
[----:B------:R-:W-:Y:S01]  /*47e0*/  @!P1 IMAD R6, R233, 0x40, R238 ;  /* 0x00000040e9069824 */ /* 0x000fe200078e02ee */
[-C--:B------:R-:W-:Y:S02]  /*47f0*/  ISETP.LE.OR P5, PT, R9, R236.reuse, !P3 ;  /* 0x000000ec0900720c */ /* 0x080fe40005fa3670 */
[----:B------:R-:W-:Y:S02]  /*4800*/  LEA.HI.X R5, R12, R235, R5, 0x6, P0 ;  /* 0x000000eb0c057211 */ /* 0x000fe400000f3405 */
[C---:B------:R-:W-:Y:S04]  /*4810*/  LEA R12, P0, R4.reuse, c[0x0][0x1f0], 0x1 ;  /* 0x00007c00040c7a11 */ /* 0x040fe800078008ff */
[----:B------:R-:W-:Y:S01]  /*4820*/  LEA.HI.X R13, R4, c[0x0][0x1f4], R5, 0x1, P0 ;  /* 0x00007d00040d7a11 */ /* 0x000fe200000f0c05 */
[----:B------:R-:W-:Y:S01]  /*4830*/  IMAD R5, R233, 0x3000, R230 ;  /* 0x00003000e9057824 */ /* 0x000fe200078e02e6 */
[----:B------:R-:W-:Y:S01]  /*4840*/  ISETP.LE.OR P0, PT, R9, R236, !P2 ;  /* 0x000000ec0900720c */ /* 0x000fe20005703670 */
[----:B------:R-:W-:Y:S03]  /*4850*/  @!P1 IMAD.SHL.U32 R4, R6, 0x4, RZ ;  /* 0x0000000406049824 */ /* 0x000fe600078e00ff */
[----:B------:R-:W-:Y:S01]  /*4860*/  @!PT LDS RZ, [RZ] ;  /* 0x00000000fffff984 */ /* 0x000fe20000000800 */
[----:B------:R-:W-:Y:S01]  /*4870*/  @!PT LDS RZ, [RZ] ;  /* 0x00000000fffff984 */ /* 0x000fe20000000800 */
[----:B------:R-:W-:Y:S01]  /*4880*/  @!PT LDS RZ, [RZ] ;  /* 0x00000000fffff984 */ /* 0x000fe20000000800 */
[----:B------:R1:W-:Y:S04]  /*4890*/  LDGSTS.E.BYPASS.LTC128B.128 [R5], [R12.64], !P6 ;  /* 0x000000000c057fae */ /* 0x0003e8000f101d48 */
[----:B------:R1:W-:Y:S05]  /*48a0*/  LDGSTS.E.BYPASS.LTC128B.128 [R5+0x1000], [R12.64+0x40], !P5 ;  /* 0x010000400c057fae */ /* 0x0003ea000e901d48 */
[----:B------:R1:W-:Y:S04]  /*48b0*/  LDGSTS.E.BYPASS.LTC128B.128 [R5+0x2000], [R12.64+0x80], !P0 ;  /* 0x020000800c057fae */ /* 0x0003e8000c101d48 */
[----:B------:R1:W-:Y:S02]  /*48c0*/  @!P1 LDGSTS.E.BYPASS.LTC128B.128 [R4+0x18280], [R10.64] ;  /* 0x182800000a049fae */ /* 0x0003e4000b901d48 */
.L_x_1146:
[-C--:B-12-45:R-:W-:Y:S01]  /*48d0*/  HMMA.16816.F32.BF16 R4, R28, R2.reuse, RZ ;  /* 0x000000021c04723c */ /* 0x0b6fe200000418ff */
[----:B------:R-:W-:Y:S02]  /*48e0*/  LDSM.16.M88.4 R36, [R200] ;  /* 0x00000000c824783b */ /* 0x000fe40000000200 */
[C---:B------:R-:W-:Y:S01]  /*48f0*/  ISETP.GE.AND P6, PT, R240.reuse, 0x1, PT ;  /* 0x00000001f000780c */ /* 0x040fe20003fc6270 */
[----:B------:R-:W-:Y:S01]  /*4900*/  IMAD R247, R247, 0x1800, RZ ;  /* 0x00001800f7f77824 */ /* 0x000fe200078e02ff */
        /* <DEDUP_REMOVED lines=14> */
[----:B------:R-:W-:Y:S03]  /*49f0*/  LDSM.16.M88.4 R56, [R202+0x3000] ;  /* 0x00300000ca38783b */ /* 0x000fe60000000200 */
[-C--:B------:R-:W-:Y:S01]  /*4a00*/  HMMA.16816.F32.BF16 R20, R28, R32.reuse, RZ ;  /* 0x000000201c14723c */ /* 0x080fe200000418ff */
[----:B------:R-:W2:Y:S04]  /*4a10*/  LDSM.16.M88.4 R28, [R200+0x1000] ;  /* 0x00100000c81c783b */ /* 0x000ea80000000200 */
[----:B------:R-:W0:Y:S03]  /*4a20*/  LDGDEPBAR ;  /* 0x00000000000079af */ /* 0x000e260000000000 */
[----:B------:R-:W-:Y:S01]  /*4a30*/  HMMA.16816.F32.BF16 R24, R24, R32, RZ ;  /* 0x000000201818723c */ /* 0x000fe200000418ff */
[----:B------:R-:W3:Y:S07]  /*4a40*/  LDSM.16.MT88.2 R32, [R203+0x2800] ;  /* 0x00280000cb20783b */ /* 0x000eee0000004100 */
[-C--:B------:R-:W-:Y:S08]  /*4a50*/  HMMA.16816.F32.BF16 R4, R64, R34.reuse, R4 ;  /* 0x000000224004723c */ /* 0x080ff00000041804 */
[C---:B------:R-:W-:Y:S01]  /*4a60*/  HMMA.16816.F32.BF16 R8, R164.reuse, R34, R8 ;  /* 0x00000022a408723c */ /* 0x040fe20000041808 */
[----:B------:R-:W4:Y:S07]  /*4a70*/  LDSM.16.MT88.2 R34, [R203+0xc00] ;  /* 0x000c0000cb22783b */ /* 0x000f2e0000004100 */
[-C--:B------:R-:W-:Y:S08]  /*4a80*/  HMMA.16816.F32.BF16 R12, R164, R60.reuse, R12 ;  /* 0x0000003ca40c723c */ /* 0x080ff0000004180c */
[C---:B------:R-:W-:Y:S08]  /*4a90*/  HMMA.16816.F32.BF16 R16, R64.reuse, R60, R16 ;  /* 0x0000003c4010723c */ /* 0x040ff00000041810 */
[-C--:B------:R-:W-:Y:S08]  /*4aa0*/  HMMA.16816.F32.BF16 R20, R64, R168.reuse, R20 ;  /* 0x000000a84014723c */ /* 0x080ff00000041814 */
[----:B------:R-:W-:Y:S08]  /*4ab0*/  HMMA.16816.F32.BF16 R24, R164, R168, R24 ;  /* 0x000000a8a418723c */ /* 0x000ff00000041818 */
[-C--:B-1----:R-:W-:Y:S08]  /*4ac0*/  HMMA.16816.F32.BF16 R4, R36, R2.reuse, R4 ;  /* 0x000000022404723c */ /* 0x082ff00000041804 */
[C---:B--2---:R-:W-:Y:S01]  /*4ad0*/  HMMA.16816.F32.BF16 R8, R28.reuse, R2, R8 ;  /* 0x000000021c08723c */ /* 0x044fe20000041808 */
[----:B------:R-:W-:Y:S07]  /*4ae0*/  LDSM.16.MT88.2 R2, [R203+0x1000] ;  /* 0x00100000cb02783b */ /* 0x000fee0000004100 */
[-C--:B---3--:R-:W-:Y:S08]  /*4af0*/  HMMA.16816.F32.BF16 R12, R28, R32.reuse, R12 ;  /* 0x000000201c0c723c */ /* 0x088ff0000004180c */
[C---:B------:R-:W-:Y:S08]  /*4b00*/  HMMA.16816.F32.BF16 R16, R36.reuse, R32, R16 ;  /* 0x000000202410723c */ /* 0x040ff00000041810 */
[-C--:B------:R-:W-:Y:S01]  /*4b10*/  HMMA.16816.F32.BF16 R20, R36, R40.reuse, R20 ;  /* 0x000000282414723c */ /* 0x080fe20000041814 */
[----:B------:R-:W1:Y:S07]  /*4b20*/  LDSM.16.M88.4 R36, [R202+0x2000] ;  /* 0x00200000ca24783b */ /* 0x000e6e0000000200 */
[----:B------:R-:W-:Y:S01]  /*4b30*/  HMMA.16816.F32.BF16 R24, R28, R40, R24 ;  /* 0x000000281c18723c */ /* 0x000fe20000041818 */
[----:B------:R-:W2:Y:S04]  /*4b40*/  LDSM.16.MT88.2 R28, [R203+0x3000] ;  /* 0x00300000cb1c783b */ /* 0x000ea80000004100 */
[----:B------:R-:W3:Y:S03]  /*4b50*/  LDSM.16.MT88.2 R30, [R203+0x5000] ;  /* 0x00500000cb1e783b */ /* 0x000ee60000004100 */
[-C--:B----4-:R-:W-:Y:S01]  /*4b60*/  HMMA.16816.F32.BF16 R4, R44, R34.reuse, R4 ;  /* 0x000000222c04723c */ /* 0x090fe20000041804 */
[----:B------:R-:W-:Y:S07]  /*4b70*/  LDSM.16.MT88.2 R40, [R203+0x1400] ;  /* 0x00140000cb28783b */ /* 0x000fee0000004100 */
[C---:B------:R-:W-:Y:S01]  /*4b80*/  HMMA.16816.F32.BF16 R8, R48.reuse, R34, R8 ;  /* 0x000000223008723c */ /* 0x040fe20000041808 */
[----:B------:R-:W4:Y:S07]  /*4b90*/  LDSM.16.M88.4 R32, [R201+0x2000] ;  /* 0x00200000c920783b */ /* 0x000f2e0000000200 */
[-C--:B------:R-:W-:Y:S08]  /*4ba0*/  HMMA.16816.F32.BF16 R12, R48, R42.reuse, R12 ;  /* 0x0000002a300c723c */ /* 0x080ff0000004180c */
[C---:B------:R-:W-:Y:S01]  /*4bb0*/  HMMA.16816.F32.BF16 R16, R44.reuse, R42, R16 ;  /* 0x0000002a2c10723c */ /* 0x040fe20000041810 */
[----:B------:R-:W-:Y:S07]  /*4bc0*/  LDSM.16.MT88.2 R42, [R203+0x3400] ;  /* 0x00340000cb2a783b */ /* 0x000fee0000004100 */
[-C--:B------:R-:W-:Y:S01]  /*4bd0*/  HMMA.16816.F32.BF16 R20, R44, R52.reuse, R20 ;  /* 0x000000342c14723c */ /* 0x080fe20000041814 */
[----:B------:R-:W5:Y:S07]  /*4be0*/  LDSM.16.M88.4 R44, [R201+0x3000] ;  /* 0x00300000c92c783b */ /* 0x000f6e0000000200 */
[----:B------:R-:W-:Y:S01]  /*4bf0*/  HMMA.16816.F32.BF16 R24, R48, R52, R24 ;  /* 0x000000343018723c */ /* 0x000fe20000041818 */
[----:B------:R-:W-:Y:S04]  /*4c00*/  LDSM.16.M88.4 R48, [R200+0x2000] ;  /* 0x00200000c830783b */ /* 0x000fe80000000200 */
[----:B------:R-:W-:Y:S03]  /*4c10*/  LDSM.16.M88.4 R52, [R0+0x2000] ;  /* 0x002000000034783b */ /* 0x000fe60000000200 */
[-C--:B-1----:R-:W-:Y:S08]  /*4c20*/  HMMA.16816.F32.BF16 R4, R36, R2.reuse, R4 ;  /* 0x000000022404723c */ /* 0x082ff00000041804 */
[C---:B------:R-:W-:Y:S01]  /*4c30*/  HMMA.16816.F32.BF16 R8, R56.reuse, R2, R8 ;  /* 0x000000023808723c */ /* 0x040fe20000041808 */
[----:B------:R-:W1:Y:S07]  /*4c40*/  LDSM.16.MT88.2 R2, [R203+0x5400] ;  /* 0x00540000cb02783b */ /* 0x000e6e0000004100 */
[-C--:B--2---:R-:W-:Y:S08]  /*4c50*/  HMMA.16816.F32.BF16 R12, R56, R28.reuse, R12 ;  /* 0x0000001c380c723c */ /* 0x084ff0000004180c */
[C---:B------:R-:W-:Y:S01]  /*4c60*/  HMMA.16816.F32.BF16 R16, R36.reuse, R28, R16 ;  /* 0x0000001c2410723c */ /* 0x040fe20000041810 */
[----:B------:R-:W2:Y:S07]  /*4c70*/  LDSM.16.MT88.2 R28, [R203+0x1800] ;  /* 0x00180000cb1c783b */ /* 0x000eae0000004100 */
[-C--:B---3--:R-:W-:Y:S01]  /*4c80*/  HMMA.16816.F32.BF16 R20, R36, R30.reuse, R20 ;  /* 0x0000001e2414723c */ /* 0x088fe20000041814 */
[----:B------:R-:W3:Y:S07]  /*4c90*/  LDSM.16.M88.4 R36, [R200+0x3000] ;  /* 0x00300000c824783b */ /* 0x000eee0000000200 */
[----:B------:R-:W-:Y:S01]  /*4ca0*/  HMMA.16816.F32.BF16 R24, R56, R30, R24 ;  /* 0x0000001e3818723c */ /* 0x000fe20000041818 */
[----:B------:R-:W2:Y:S07]  /*4cb0*/  LDSM.16.MT88.2 R30, [R203+0x3800] ;  /* 0x00380000cb1e783b */ /* 0x000eae0000004100 */
[-C--:B----4-:R-:W-:Y:S08]  /*4cc0*/  HMMA.16816.F32.BF16 R4, R32, R40.reuse, R4 ;  /* 0x000000282004723c */ /* 0x090ff00000041804 */
[C---:B-----5:R-:W-:Y:S01]  /*4cd0*/  HMMA.16816.F32.BF16 R8, R44.reuse, R40, R8 ;  /* 0x000000282c08723c */ /* 0x060fe20000041808 */
[----:B------:R-:W4:Y:S07]  /*4ce0*/  LDSM.16.MT88.2 R40, [R203+0x5800] ;  /* 0x00580000cb28783b */ /* 0x000f2e0000004100 */
[-C--:B------:R-:W-:Y:S08]  /*4cf0*/  HMMA.16816.F32.BF16 R12, R44, R42.reuse, R12 ;  /* 0x0000002a2c0c723c */ /* 0x080ff0000004180c */
[C---:B------:R-:W-:Y:S01]  /*4d00*/  HMMA.16816.F32.BF16 R16, R32.reuse, R42, R16 ;  /* 0x0000002a2010723c */ /* 0x040fe20000041810 */
[----:B------:R-:W5:Y:S07]  /*4d10*/  LDSM.16.MT88.2 R42, [R203+0x1c00] ;  /* 0x001c0000cb2a783b */ /* 0x000f6e0000004100 */
[-C--:B-1----:R-:W-:Y:S01]  /*4d20*/  HMMA.16816.F32.BF16 R20, R32, R2.reuse, R20 ;  /* 0x000000022014723c */ /* 0x082fe20000041814 */
[----:B------:R-:W1:Y:S07]  /*4d30*/  LDSM.16.M88.4 R32, [R0+0x3000] ;  /* 0x003000000020783b */ /* 0x000e6e0000000200 */
[----:B------:R-:W-:Y:S01]  /*4d40*/  HMMA.16816.F32.BF16 R24, R44, R2, R24 ;  /* 0x000000022c18723c */ /* 0x000fe20000041818 */
[----:B------:R-:W1:Y:S07]  /*4d50*/  LDSM.16.MT88.2 R2, [R203+0x3c00] ;  /* 0x003c0000cb02783b */ /* 0x000e6e0000004100 */
[-C--:B--2---:R-:W-:Y:S08]  /*4d60*/  HMMA.16816.F32.BF16 R4, R48, R28.reuse, R4 ;  /* 0x0000001c3004723c */ /* 0x084ff00000041804 */
[C---:B---3--:R-:W-:Y:S01]  /*4d70*/  HMMA.16816.F32.BF16 R8, R36.reuse, R28, R8 ;  /* 0x0000001c2408723c */ /* 0x048fe20000041808 */
[----:B------:R-:W2:Y:S07]  /*4d80*/  LDSM.16.MT88.2 R28, [R203+0x5c00] ;  /* 0x005c0000cb1c783b */ /* 0x000eae0000004100 */
[-C--:B------:R-:W-:Y:S08]  /*4d90*/  HMMA.16816.F32.BF16 R12, R36, R30.reuse, R12 ;  /* 0x0000001e240c723c */ /* 0x080ff0000004180c */
[C---:B------:R-:W-:Y:S08]  /*4da0*/  HMMA.16816.F32.BF16 R16, R48.reuse, R30, R16 ;  /* 0x0000001e3010723c */ /* 0x040ff00000041810 */
[-C--:B----4-:R-:W-:Y:S08]  /*4db0*/  HMMA.16816.F32.BF16 R20, R48, R40.reuse, R20 ;  /* 0x000000283014723c */ /* 0x090ff00000041814 */
[----:B------:R-:W-:Y:S07]  /*4dc0*/  HMMA.16816.F32.BF16 R24, R36, R40, R24 ;  /* 0x000000282418723c */ /* 0x000fee0000041818 */
[C---:B------:R-:W-:Y:S01]  /*4dd0*/  IMAD R36, R214.reuse, c[0x0][0x23c], R245 ;  /* 0x00008f00d6247a24 */ /* 0x040fe200078e02f5 */
[-C--:B-----5:R-:W-:Y:S05]  /*4de0*/  HMMA.16816.F32.BF16 R4, R52, R42.reuse, R4 ;  /* 0x0000002a3404723c */ /* 0x0a0fea0000041804 */
[----:B------:R-:W-:Y:S03]  /*4df0*/  IMAD.WIDE.U32 R38, R214, c[0x0][0x238], R226 ;  /* 0x00008e00d6267a25 */ /* 0x000fe600078e00e2 */
[C---:B-1----:R-:W-:Y:S01]  /*4e00*/  HMMA.16816.F32.BF16 R8, R32.reuse, R42, R8 ;  /* 0x0000002a2008723c */ /* 0x042fe20000041808 */
[----:B------:R-:W-:Y:S03]  /*4e10*/  LDSM.16.MT88.4 R40, [R204+0x1ec80] ;  /* 0x01ec8000cc28783b */ /* 0x000fe60000004200 */
[----:B------:R-:W-:Y:S01]  /*4e20*/  IMAD.IADD R39, R39, 0x1, R36 ;  /* 0x0000000127277824 */ /* 0x000fe200078e0224 */
[----:B------:R-:W-:Y:S01]  /*4e30*/  SHF.R.S32.HI R36, RZ, 0x1f, R247 ;  /* 0x0000001fff247819 */ /* 0x000fe200000114f7 */
[C---:B------:R-:W-:Y:S02]  /*4e40*/  IMAD R37, R216.reuse, c[0x0][0x244], R243 ;  /* 0x00009100d8257a24 */ /* 0x040fe400078e02f3 */
[-C--:B------:R-:W-:Y:S04]  /*4e50*/  HMMA.16816.F32.BF16 R12, R32, R2.reuse, R12 ;  /* 0x00000002200c723c */ /* 0x080fe8000004180c */
[----:B------:R-:W-:Y:S04]  /*4e60*/  IMAD.WIDE.U32 R38, R216, c[0x0][0x240], R38 ;  /* 0x00009000d8267a25 */ /* 0x000fe800078e0026 */
[C---:B------:R-:W-:Y:S04]  /*4e70*/  HMMA.16816.F32.BF16 R16, R52.reuse, R2, R16 ;  /* 0x000000023410723c */ /* 0x040fe80000041810 */
[----:B------:R-:W-:Y:S04]  /*4e80*/  IADD3 R247, P0, R247, R38, RZ ;  /* 0x00000026f7f77210 */ /* 0x000fe80007f1e0ff */
[-C--:B--2---:R-:W-:Y:S04]  /*4e90*/  HMMA.16816.F32.BF16 R20, R52, R28.reuse, R20 ;  /* 0x0000001c3414723c */ /* 0x084fe80000041814 */
[----:B------:R-:W-:Y:S02]  /*4ea0*/  IADD3.X R38, R36, R39, R37, P0, !PT ;  /* 0x0000002724267210 */ /* 0x000fe400007fe425 */
[C---:B------:R-:W-:Y:S02]  /*4eb0*/  LEA R44, P0, R247.reuse, c[0x0][0x220], 0x2 ;  /* 0x00008800f72c7a11 */ /* 0x040fe400078010ff */
[----:B------:R-:W-:Y:S01]  /*4ec0*/  HMMA.16816.F32.BF16 R24, R32, R28, R24 ;  /* 0x0000001c2018723c */ /* 0x000fe20000041818 */
[----:B------:R-:W-:Y:S03]  /*4ed0*/  LDSM.16.MT88.4 R28, [R170+0xd080] ;  /* 0x00d08000aa1c783b */ /* 0x000fe60000004200 */
[----:B------:R-:W-:Y:S01]  /*4ee0*/  LEA.HI.X R45, R247, c[0x0][0x224], R38, 0x2, P0 ;  /* 0x00008900f72d7a11 */ /* 0x000fe200000f1426 */
[----:B------:R-:W-:Y:S01]  /*4ef0*/  LDSM.16.MT88.4 R32, [R170+0xe080] ;  /* 0x00e08000aa20783b */ /* 0x000fe20000004200 */
[C---:B------:R-:W-:Y:S01]  /*4f00*/  ISETP.GE.AND P0, PT, R198.reuse, 0x1, PT ;  /* 0x00000001c600780c */ /* 0x040fe20003f06270 */
[----:B------:R-:W-:Y:S01]  /*4f10*/  IMAD.MOV.U32 R247, RZ, RZ, R244 ;  /* 0x000000fffff77224 */ /* 0x000fe200078e00f4 */
[----:B------:R-:W-:Y:S01]  /*4f20*/  IADD3 R198, R198, 0x1, RZ ;  /* 0x00000001c6c67810 */ /* 0x000fe20007ffe0ff */
[----:B------:R-:W-:Y:S03]  /*4f30*/  RED.E.ADD.F32.FTZ.RN.STRONG.GPU [R44.64], R4 ;  /* 0x000000042c00798e */ /* 0x000fe6000c10e788 */
[----:B------:R-:W-:Y:S01]  /*4f40*/  SEL R198, R198, RZ, !P0 ;  /* 0x000000ffc6c67207 */ /* 0x000fe20004000000 */
[----:B------:R-:W-:Y:S01]  /*4f50*/  RED.E.ADD.F32.FTZ.RN.STRONG.GPU [R44.64+0x400], R5 ;  /* 0x000400052c00798e */ /* 0x000fe2000c10e788 */
[----:B------:R-:W-:Y:S03]  /*4f60*/  ISETP.GE.AND P0, PT, R244, UR7, PT ;  /* 0x00000007f4007c0c */ /* 0x000fe6000bf06270 */
        /* <DEDUP_REMOVED lines=137> */
.L_x_1142:
[----:B------:R-:W-:Y:S05]  /*5800*/  @P1 BRA `(.L_x_1148) ;  /* 0x0000101000001947 */ /* 0x000fea0003800000 */
[----:B------:R-:W-:Y:S01]  /*5810*/  SHF.R.S32.HI R3, RZ, 0x1f, R226 ;  /* 0x0000001fff037819 */ /* 0x000fe200000114e2 */
[----:B------:R-:W-:Y:S01]  /*5820*/  BAR.SYNC.DEFER_BLOCKING 0x1, 0x100 ;  /* 0x0044000000007b1d */ /* 0x000fe20000010000 */
[----:B------:R-:W-:Y:S02]  /*5830*/  F2FP.BF16.PACK_AB R68, R69, R68 ;  /* 0x000000444544723e */ /* 0x000fe400000010ff */
[----:B------:R-:W-:-:S02]  /*5840*/  LEA.HI R0, R3, R226, RZ, 0x2 ;  /* 0x000000e203007211 */ /* 0x000fc400078f10ff */
[----:B------:R-:W-:Y:S01]  /*5850*/  F2FP.BF16.PACK_AB R70, R71, R70 ;  /* 0x000000464746723e */ /* 0x000fe200000010ff */
[----:B------:R-:W-:Y:S01]  /*5860*/  BSSY B0, `(.L_x_1149) ;  /* 0x00000b9000007945 */ /* 0x000fe20003800000 */
[--C-:B------:R-:W-:Y:S02]  /*5870*/  SHF.R.S32.HI R4, RZ, 0x2, R0.reuse ;  /* 0x00000002ff047819 */ /* 0x100fe40000011400 */
[----:B------:R-:W-:Y:S02]  /*5880*/  SHF.R.S32.HI R2, RZ, 0x1f, R0 ;  /* 0x0000001fff027819 */ /* 0x000fe40000011400 */
[----:B------:R-:W-:Y:S02]  /*5890*/  LOP3.LUT R7, R0, 0xfffffffc, RZ, 0xc0, !PT ;  /* 0xfffffffc00077812 */ /* 0x000fe400078ec0ff */
[-C--:B------:R-:W-:Y:S02]  /*58a0*/  LEA.HI R2, R2, R4.reuse, RZ, 0x3 ;  /* 0x0000000402027211 */ /* 0x080fe400078f18ff */
[----:B------:R-:W-:Y:S01]  /*58b0*/  LEA.HI R0, R0, R4, RZ, 0x1 ;  /* 0x0000000400007211 */ /* 0x000fe200078f08ff */
[----:B------:R-:W-:Y:S01]  /*58c0*/  IMAD.IADD R7, R226, 0x1, -R7 ;  /* 0x00000001e2077824 */ /* 0x000fe200078e0a07 */
[----:B------:R-:W-:-:S02]  /*58d0*/  LOP3.LUT R5, R2, 0xfffffff8, RZ, 0xc0, !PT ;  /* 0xfffffff802057812 */ /* 0x000fc400078ec0ff */
[----:B------:R-:W-:Y:S02]  /*58e0*/  LEA.HI R2, R3, R226, RZ, 0x5 ;  /* 0x000000e203027211 */ /* 0x000fe400078f28ff */
[----:B------:R-:W-:Y:S01]  /*58f0*/  F2FP.BF16.PACK_AB R80, R81, R80 ;  /* 0x000000505150723e */ /* 0x000fe200000010ff */
        /* <DEDUP_REMOVED lines=17> */
[----:B------:R-:W-:Y:S01]  /*5a10*/  SHF.R.U32.HI R9, RZ, 0x3, R9 ;  /* 0x00000003ff097819 */ /* 0x000fe20000011609 */
[----:B------:R-:W-:Y:S01]  /*5a20*/  IMAD.SHL.U32 R6, R7, 0x8, RZ ;  /* 0x0000000807067824 */ /* 0x000fe200078e00ff */
[----:B------:R-:W-:Y:S01]  /*5a30*/  LOP3.LUT R11, R0, 0x3fffffe, RZ, 0xc0, !PT ;  /* 0x03fffffe000b7812 */ /* 0x000fe200078ec0ff */
[----:B------:R-:W-:Y:S01]  /*5a40*/  IMAD R10, R13, 0x10, R10 ;  /* 0x000000100d0a7824 */ /* 0x000fe200078e020a */
        /* <DEDUP_REMOVED lines=9> */
[----:B------:R-:W-:-:S02]  /*5ae0*/  F2FP.BF16.PACK_AB R78, R79, R78 ;  /* 0x0000004e4f4e723e */ /* 0x000fc400000010ff */
[----:B------:R-:W-:Y:S02]  /*5af0*/  F2FP.BF16.PACK_AB R84, R85, R84 ;  /* 0x000000545554723e */ /* 0x000fe400000010ff */
        /* <DEDUP_REMOVED lines=53> */
[----:B------:R-:W-:-:S02]  /*5e50*/  LEA.HI R3, R3, R226, RZ, 0x3 ;  /* 0x000000e203037211 */ /* 0x000fc400078f18ff */
[----:B------:R-:W-:Y:S01]  /*5e60*/  F2FP.BF16.PACK_AB R160, R161, R160 ;  /* 0x000000a0a1a0723e */ /* 0x000fe200000010ff */
[----:B------:R-:W-:Y:S01]  /*5e70*/  STS [R5+0xa080], R112 ;  /* 0x00a0807005007388 */ /* 0x000fe20000000800 */
[----:B------:R-:W-:Y:S01]  /*5e80*/  F2FP.BF16.PACK_AB R162, R163, R162 ;  /* 0x000000a2a3a2723e */ /* 0x000fe200000010ff */
[----:B------:R-:W-:Y:S01]  /*5e90*/  IMAD.SHL.U32 R3, R3, 0x8, RZ ;  /* 0x0000000803037824 */ /* 0x000fe200078e00ff */
[----:B------:R-:W-:Y:S01]  /*5ea0*/  F2FP.BF16.PACK_AB R152, R153, R152 ;  /* 0x000000989998723e */ /* 0x000fe200000010ff */
[----:B------:R-:W-:Y:S01]  /*5eb0*/  STS [R5+0xa280], R114 ;  /* 0x00a2807205007388 */ /* 0x000fe20000000800 */
[----:B------:R-:W-:Y:S02]  /*5ec0*/  F2FP.BF16.PACK_AB R154, R155, R154 ;  /* 0x0000009a9b9a723e */ /* 0x000fe400000010ff */
[----:B------:R-:W-:Y:S01]  /*5ed0*/  F2FP.BF16.PACK_AB R156, R157, R156 ;  /* 0x0000009c9d9c723e */ /* 0x000fe200000010ff */
[----:B------:R-:W-:Y:S01]  /*5ee0*/  STS [R9+0xb080], R104 ;  /* 0x00b0806809007388 */ /* 0x000fe20000000800 */
[----:B------:R-:W-:-:S02]  /*5ef0*/  F2FP.BF16.PACK_AB R158, R159, R158 ;  /* 0x0000009e9f9e723e */ /* 0x000fc400000010ff */
[----:B------:R-:W-:Y:S01]  /*5f00*/  LOP3.LUT R3, R3, 0xc0, RZ, 0xc0, !PT ;  /* 0x000000c003037812 */ /* 0x000fe200078ec0ff */
[----:B------:R-:W-:Y:S01]  /*5f10*/  STS [R9+0xb280], R106 ;  /* 0x00b2806a09007388 */ /* 0x000fe20000000800 */
[----:B------:R-:W-:Y:S02]  /*5f20*/  IADD3 R57, -R212, c[0x0][0x2f0], RZ ;  /* 0x0000bc00d4397a10 */ /* 0x000fe40007ffe1ff */
[----:B------:R-:W-:Y:S01]  /*5f30*/  SHF.R.U32.HI R0, RZ, 0x3, R3 ;  /* 0x00000003ff007819 */ /* 0x000fe20000011603 */
[----:B------:R-:W-:Y:S01]  /*5f40*/  STS [R5+0xb080], R108 ;  /* 0x00b0806c05007388 */ /* 0x000fe20000000800 */
[----:B------:R-:W-:Y:S02]  /*5f50*/  LOP3.LUT R3, R3, 0x18, R6, 0xf8, !PT ;  /* 0x0000001803037812 */ /* 0x000fe400078ef806 */
[----:B------:R-:W-:Y:S01]  /*5f60*/  IMNMX R57, R57, 0x80, PT ;  /* 0x0000008039397817 */ /* 0x000fe20003800200 */
[----:B------:R-:W-:Y:S01]  /*5f70*/  STS [R5+0xb280], R110 ;  /* 0x00b2806e05007388 */ /* 0x000fe20000000800 */
[----:B------:R-:W-:-:S02]  /*5f80*/  LOP3.LUT R3, R3, R0, RZ, 0x3c, !PT ;  /* 0x0000000003037212 */ /* 0x000fc400078e3cff */
[----:B------:R-:W-:Y:S01]  /*5f90*/  SHF.R.S32.HI R7, RZ, 0x1f, R6 ;  /* 0x0000001fff077819 */ /* 0x000fe20000011406 */
[----:B------:R-:W-:Y:S01]  /*5fa0*/  STS [R9+0x80], R116 ;  /* 0x0000807409007388 */ /* 0x000fe20000000800 */
[----:B------:R-:W-:Y:S01]  /*5fb0*/  ISETP.GE.AND P4, PT, R4, R57, PT ;  /* 0x000000390400720c */ /* 0x000fe20003f86270 */
[----:B------:R-:W-:Y:S01]  /*5fc0*/  IMAD.U32 R0, R2, 0x20, R3 ;  /* 0x0000002002007824 */ /* 0x000fe200078e0003 */
[----:B------:R-:W-:Y:S01]  /*5fd0*/  SHF.R.S32.HI R3, RZ, 0x1f, R214 ;  /* 0x0000001fff037819 */ /* 0x000fe200000114d6 */
[----:B------:R-:W-:Y:S01]  /*5fe0*/  STS [R9+0x280], R118 ;  /* 0x0002807609007388 */ /* 0x000fe20000000800 */
[----:B------:R-:W-:Y:S01]  /*5ff0*/  IMAD.WIDE.U32 R44, R214, c[0x0][0x338], R6 ;  /* 0x0000ce00d62c7a25 */ /* 0x000fe200078e0006 */
[----:B------:R-:W-:Y:S02]  /*6000*/  SHF.R.S32.HI R2, RZ, 0x1f, R216 ;  /* 0x0000001fff027819 */ /* 0x000fe400000114d8 */
[----:B------:R-:W-:Y:S01]  /*6010*/  STS [R5+0x80], R128 ;  /* 0x0000808005007388 */ /* 0x000fe20000000800 */
[----:B------:R-:W-:Y:S01]  /*6020*/  IMAD.SHL.U32 R0, R0, 0x2, RZ ;  /* 0x0000000200007824 */ /* 0x000fe200078e00ff */
[----:B------:R-:W-:Y:S01]  /*6030*/  IADD3 R56, R6, 0x20, RZ ;  /* 0x0000002006387810 */ /* 0x000fe20007ffe0ff */
[----:B------:R-:W-:Y:S01]  /*6040*/  IMAD.MOV.U32 R60, RZ, RZ, R44 ;  /* 0x000000ffff3c7224 */ /* 0x000fe200078e002c */
        /* <DEDUP_REMOVED lines=21> */
[----:B------:R-:W-:Y:S01]  /*61a0*/  BAR.SYNC.DEFER_BLOCKING 0x1, 0x100 ;  /* 0x0044000000007b1d */ /* 0x000fe20000010000 */
[----:B-1----:R-:W-:-:S05]  /*61b0*/  IMAD R5, R3, c[0x0][0x338], RZ ;  /* 0x0000ce0003057a24 */ /* 0x002fca00078e02ff */
[----:B------:R1:W2:Y:S01]  /*61c0*/  LDS.128 R40, [R0+0x7080] ;  /* 0x0070800000287984 */ /* 0x0002a20000000c00 */
[----:B------:R-:W-:-:S03]  /*61d0*/  IMAD R5, R214, c[0x0][0x33c], R5 ;  /* 0x0000cf00d6057a24 */ /* 0x000fc600078e0205 */
[----:B------:R1:W3:Y:S01]  /*61e0*/  LDS.128 R36, [R0+0x9080] ;  /* 0x0090800000247984 */ /* 0x0002e20000000c00 */
[----:B------:R-:W-:Y:S01]  /*61f0*/  IMAD.IADD R61, R45, 0x1, R5 ;  /* 0x000000012d3d7824 */ /* 0x000fe200078e0205 */
[----:B------:R-:W-:Y:S01]  /*6200*/  SHF.R.S32.HI R5, RZ, 0x1f, R4 ;  /* 0x0000001fff057819 */ /* 0x000fe20000011404 */
[----:B------:R-:W-:Y:S01]  /*6210*/  IMAD R45, R2, c[0x0][0x340], RZ ;  /* 0x0000d000022d7a24 */ /* 0x000fe200078e02ff */
[----:B------:R1:W4:Y:S01]  /*6220*/  LDS.128 R32, [R0+0xb080] ;  /* 0x00b0800000207984 */ /* 0x0003220000000c00 */
[----:B------:R-:W-:-:S03]  /*6230*/  IMAD.WIDE.U32 R60, R216, c[0x0][0x340], R60 ;  /* 0x0000d000d83c7a25 */ /* 0x000fc600078e003c */
[----:B------:R1:W5:Y:S01]  /*6240*/  LDS.128 R28, [R0+0x80] ;  /* 0x00008000001c7984 */ /* 0x0003620000000c00 */
[----:B------:R-:W-:Y:S02]  /*6250*/  IMAD R44, R216, c[0x0][0x344], R45 ;  /* 0x0000d100d82c7a24 */ /* 0x000fe400078e022d */
[----:B------:R-:W-:Y:S01]  /*6260*/  IMAD.WIDE R62, R217, 0x80, R4 ;  /* 0x00000080d93e7825 */ /* 0x000fe200078e0204 */
[----:B------:R1:W1:Y:S03]  /*6270*/  LDS.128 R24, [R0+0x2080] ;  /* 0x0020800000187984 */ /* 0x0002660000000c00 */
[----:B------:R-:W-:Y:S01]  /*6280*/  IMAD.IADD R65, R61, 0x1, R44 ;  /* 0x000000013d417824 */ /* 0x000fe200078e022c */
        /* <DEDUP_REMOVED lines=22> */
.L_x_1150:
[----:B------:R-:W-:Y:S05]  /*63f0*/  BSYNC B0 ;  /* 0x0000000000007941 */ /* 0x000fea0003800000 */
.L_x_1149:
[----:B------:R-:W-:Y:S01]  /*6400*/  IADD3 R4, R4, 0x40, RZ ;  /* 0x0000004004047810 */ /* 0x000fe20007ffe0ff */
[----:B------:R-:W-:Y:S03]  /*6410*/  BSSY B0, `(.L_x_1151) ;  /* 0x0000014000007945 */ /* 0x000fe60003800000 */
[----:B------:R-:W-:-:S13]  /*6420*/  ISETP.GE.AND P3, PT, R4, R57, PT ;  /* 0x000000390400720c */ /* 0x000fda0003f66270 */
[----:B------:R-:W-:Y:S05]  /*6430*/  @P3 BRA `(.L_x_1152) ;  /* 0x0000011000003947 */ /* 0x000fea0003800000 */
[----:B------:R-:W-:Y:S01]  /*6440*/  IADD3 R5, P0, R62, 0x40, RZ ;  /* 0x000000403e057810 */ /* 0x000fe20007f1e0ff */
[----:B-----5:R-:W-:Y:S01]  /*6450*/  IMAD.MOV.U32 R44, RZ, RZ, R60 ;  /* 0x000000ffff2c7224 */ /* 0x020fe200078e003c */
[C---:B-1----:R-:W-:Y:S01]  /*6460*/  IADD3 R0, R6.reuse, 0x40, RZ ;  /* 0x0000004006007810 */ /* 0x042fe20007ffe0ff */
        /* <DEDUP_REMOVED lines=11> */
[----:B--2---:R1:W-:Y:S04]  /*6520*/  @!P2 STG.E.128 [R46.64], R40 ;  /* 0x000000282e00a986 */ /* 0x0043e8000c101d08 */
[----:B---3--:R1:W-:Y:S04]  /*6530*/  @!P1 STG.E.128 [R46.64+0x40], R36 ;  /* 0x000040242e009986 */ /* 0x0083e8000c101d08 */
[----:B----4-:R1:W-:Y:S02]  /*6540*/  @!P0 STG.E.128 [R46.64+0x80], R32 ;  /* 0x000080202e008986 */ /* 0x0103e4000c101d08 */
.L_x_1152:
[----:B------:R-:W-:Y:S05]  /*6550*/  BSYNC B0 ;  /* 0x0000000000007941 */ /* 0x000fea0003800000 */
.L_x_1151:
[----:B------:R-:W-:Y:S01]  /*6560*/  IMAD R3, R3, c[0x0][0x308], RZ ;  /* 0x0000c20003037a24 */ /* 0x000fe200078e02ff */
[----:B------:R-:W-:Y:S01]  /*6570*/  BSSY B0, `(.L_x_1153) ;  /* 0x0000017000007945 */ /* 0x000fe20003800000 */
[----:B-1--4-:R-:W-:-:S04]  /*6580*/  IMAD.WIDE.U32 R32, R214, c[0x0][0x308], R6 ;  /* 0x0000c200d6207a25 */ /* 0x012fc800078e0006 */
        /* <DEDUP_REMOVED lines=18> */
[----:B-----5:R1:W-:Y:S04]  /*66b0*/  @!P4 STG.E.128 [R34.64], R28 ;  /* 0x0000001c2200c986 */ /* 0x0203e8000c101d08 */
[----:B------:R1:W-:Y:S04]  /*66c0*/  @!P2 STG.E.128 [R34.64+0x40], R24 ;  /* 0x000040182200a986 */ /* 0x0003e8000c101d08 */
[----:B------:R1:W-:Y:S02]  /*66d0*/  @!P1 STG.E.128 [R34.64+0x80], R20 ;  /* 0x0000801422009986 */ /* 0x0003e4000c101d08 */
.L_x_1154:
[----:B------:R-:W-:Y:S05]  /*66e0*/  BSYNC B0 ;  /* 0x0000000000007941 */ /* 0x000fea0003800000 */
.L_x_1153:
        /* <DEDUP_REMOVED lines=19> */
.L_x_1148:
[----:B------:R-:W-:Y:S01]  /*6820*/  SHF.R.S32.HI R3, RZ, 0x1f, R226 ;  /* 0x0000001fff037819 */ /* 0x000fe200000114e2 */
[----:B------:R-:W-:Y:S01]  /*6830*/  BSSY B0, `(.L_x_1155) ;  /* 0x0000025000007945 */ /* 0x000fe20003800000 */
[----:B------:R-:W-:-:S02]  /*6840*/  SHF.R.S32.HI R2, RZ, 0x1f, R214 ;  /* 0x0000001fff027819 */ /* 0x000fc400000114d6 */
[----:B------:R-:W-:Y:S02]  /*6850*/  LEA.HI R4, R3, R226, RZ, 0x2 ;  /* 0x000000e203047211 */ /* 0x000fe400078f10ff */
[----:B------:R-:W-:Y:S02]  /*6860*/  IADD3 R212, -R212, c[0x0][0x2f0], RZ ;  /* 0x0000bc00d4d47a10 */ /* 0x000fe40007ffe1ff */
[----:B------:R-:W-:Y:S02]  /*6870*/  LOP3.LUT R3, R4, 0x1ffffffc, RZ, 0xc0, !PT ;  /* 0x1ffffffc04037812 */ /* 0x000fe400078ec0ff */
[----:B------:R-:W-:Y:S02]  /*6880*/  SHF.R.S32.HI R4, RZ, 0x2, R4 ;  /* 0x00000002ff047819 */ /* 0x000fe40000011404 */
[----:B------:R-:W-:Y:S01]  /*6890*/  SHF.R.S32.HI R0, RZ, 0x1f, R216 ;  /* 0x0000001fff007819 */ /* 0x000fe200000114d8 */
[----:B------:R-:W-:Y:S01]  /*68a0*/  IMAD.IADD R3, R226, 0x1, -R3 ;  /* 0x00000001e2037824 */ /* 0x000fe200078e0a03 */
[----:B------:R-:W-:-:S02]  /*68b0*/  ISETP.GE.AND P4, PT, R4, R212, PT ;  /* 0x000000d40400720c */ /* 0x000fc40003f86270 */
[--C-:B------:R-:W-:Y:S01]  /*68c0*/  SHF.R.S32.HI R5, RZ, 0x1f, R4.reuse ;  /* 0x0000001fff057819 */ /* 0x100fe20000011404 */
[----:B------:R-:W-:Y:S02]  /*68d0*/  IMAD.SHL.U32 R6, R3, 0x8, RZ ;  /* 0x0000000803067824 */ /* 0x000fe400078e00ff */
[----:B------:R-:W-:Y:S02]  /*68e0*/  IMAD R3, R2, c[0x0][0x308], RZ ;  /* 0x0000c20002037a24 */ /* 0x000fe400078e02ff */
[----:B------:R-:W-:Y:S01]  /*68f0*/  IMAD.WIDE R12, R217, 0x80, R4 ;  /* 0x00000080d90c7825 */ /* 0x000fe200078e0204 */
[----:B------:R-:W-:-:S03]  /*6900*/  SHF.R.S32.HI R7, RZ, 0x1f, R6 ;  /* 0x0000001fff077819 */ /* 0x000fc60000011406 */
[C---:B------:R-:W-:Y:S02]  /*6910*/  IMAD R3, R214.reuse, c[0x0][0x30c], R3 ;  /* 0x0000c300d6037a24 */ /* 0x040fe400078e0203 */
[----:B------:R-:W-:-:S04]  /*6920*/  IMAD.WIDE.U32 R8, R214, c[0x0][0x308], R6 ;  /* 0x0000c200d6087a25 */ /* 0x000fc800078e0006 */
        /* <DEDUP_REMOVED lines=21> */
.L_x_1156:
[----:B------:R-:W-:Y:S05]  /*6a80*/  BSYNC B0 ;  /* 0x0000000000007941 */ /* 0x000fea0003800000 */
.L_x_1155:
        /* <DEDUP_REMOVED lines=19> */
.L_x_1158:
[----:B------:R-:W-:Y:S05]  /*6bc0*/  BSYNC B0 ;  /* 0x0000000000007941 */ /* 0x000fea0003800000 */
.L_x_1157:
[----:B------:R-:W-:Y:S01]  /*6bd0*/  IMAD R3, R2, c[0x0][0x338], RZ ;  /* 0x0000ce0002037a24 */ /* 0x000fe200078e02ff */
[----:B------:R-:W-:Y:S01]  /*6be0*/  BSSY B0, `(.L_x_1159) ;  /* 0x0000016000007945 */ /* 0x000fe20003800000 */
[----:B------:R-:W-:-:S04]  /*6bf0*/  IMAD.WIDE.U32 R10, R214, c[0x0][0x338], R6 ;  /* 0x0000ce00d60a7a25 */ /* 0x000fc800078e0006 */
[----:B------:R-:W-:Y:S02]  /*6c00*/  IMAD R3, R214, c[0x0][0x33c], R3 ;  /* 0x0000cf00d6037a24 */ /* 0x000fe400078e0203 */
[----:B--2---:R-:W-:-:S03]  /*6c10*/  IMAD R5, R0, c[0x0][0x340], RZ ;  /* 0x0000d00000057a24 */ /* 0x004fc600078e02ff */
        /* <DEDUP_REMOVED lines=18> */
.L_x_1160:
[----:B------:R-:W-:Y:S05]  /*6d40*/  BSYNC B0 ;  /* 0x0000000000007941 */ /* 0x000fea0003800000 */
.L_x_1159:
        /* <DEDUP_REMOVED lines=18> */
.L_x_1161:
        /* <DEDUP_REMOVED lines=9> */
.L_x_1431:


//--------------------- .text._ZN7cutlass13device_kernelIN5flash19enable_sm80_to_sm89INS1_16FlashAttnBwdSm80INS1_25CollectiveMainloopBwdSm80ILi2ELi2EN4cute5tupleIJNS5_1CILi64EEENS7_ILi128EEENS7_ILi96EEEEEENS_10bfloat16_tEfNS_4arch4Sm80ELb1ELb0ELb0ELb0ELb1ELb0ELb0ELb0ELi2ELi2ELi4ELi2ELb0EEENS1_21CollectiveEpilogueBwdISB_SC_SE_Li256ELb0ELb0ELi2EEENS1_25SingleTileBwdLPTSchedulerILb0ELi128ELb1EEEEEEEEEvNT_6ParamsE --------------------------
	.section	.text._ZN7cutlass13device_kernelIN5flash19enable_sm80_to_sm89INS1_16FlashAttnBwdSm80INS1_25CollectiveMainloopBwdSm80ILi2ELi2EN4cute5tupleIJNS5_1CILi64EEENS7_ILi128EEENS7_ILi96EEEEEENS_10bfloat16_tEfNS_4arch4Sm80ELb1ELb0ELb0ELb0ELb1ELb0ELb0ELb0ELi2ELi2ELi4ELi2ELb0EEENS1_21CollectiveEpilogueBwdISB_SC_SE_Li256ELb0ELb0ELi2EEENS1_25SingleTileBwdLPTSchedulerILb0ELi128ELb1EEEEEEEEEvNT_6ParamsE,"ax",@progbits
	.sectioninfo	@"SHI_REGISTERS=255"
	.align	128
.text._ZN7cutlass13device_kernelIN5flash19enable_sm80_to_sm89INS1_16FlashAttnBwdSm80INS1_25CollectiveMainloopBwdSm80ILi2ELi2EN4cute5tupleIJNS5_1CILi64EEENS7_ILi128EEENS7_ILi96EEEEEENS_10bfloat16_tEfNS_4arch4Sm80ELb1ELb0ELb0ELb0ELb1ELb0ELb0ELb0ELi2ELi2ELi4ELi2ELb0EEENS1_21CollectiveEpilogueBwdISB_SC_SE_Li256ELb0ELb0ELi2EEENS1_25SingleTileBwdLPTSchedulerILb0ELi128ELb1EEEEEEEEEvNT_6ParamsE:
        .type           _ZN7cutlass13device_kernelIN5flash19enable_sm80_to_sm89INS1_16FlashAttnBwdSm80INS1_25CollectiveMainloopBwdSm80ILi2ELi2EN4cute5tupleIJNS5_1CILi64EEENS7_ILi128EEENS7_ILi96EEEEEENS_10bfloat16_tEfNS_4arch4Sm80ELb1ELb0ELb0ELb0ELb1ELb0ELb0ELb0ELi2ELi2ELi4ELi2ELb0EEENS1_21CollectiveEpilogueBwdISB_SC_SE_Li256ELb0ELb0ELi2EEENS1_25SingleTileBwdLPTSchedulerILb0ELi128ELb1EEEEEEEEEvNT_6ParamsE,@function
        .size           _ZN7cutlass13device_kernelIN5flash19enable_sm80_to_sm89INS1_16FlashAttnBwdSm80INS1_25CollectiveMainloopBwdSm80ILi2ELi2EN4cute5tupleIJNS5_1CILi64EEENS7_ILi128EEENS7_ILi96EEEEEENS_10bfloat16_tEfNS_4arch4Sm80ELb1ELb0ELb0ELb0ELb1ELb0ELb0ELb0ELi2ELi2ELi4ELi2ELb0EEENS1_21CollectiveEpilogueBwdISB_SC_SE_Li256ELb0ELb0ELi2EEENS1_25SingleTileBwdLPTSchedulerILb0ELi128ELb1EEEEEEEEEvNT_6ParamsE,(.L_x_1432 - _ZN7cutlass13device_kernelIN5flash19enable_sm80_to_sm89INS1_16FlashAttnBwdSm80INS1_25CollectiveMainloopBwdSm80ILi2ELi2EN4cute5tupleIJNS5_1CILi64EEENS7_ILi128EEENS7_ILi96EEEEEENS_10bfloat16_tEfNS_4arch4Sm80ELb1ELb0ELb0ELb0ELb1ELb0ELb0ELb0ELi2ELi2ELi4ELi2ELb0EEENS1_21CollectiveEpilogueBwdISB_SC_SE_Li256ELb0ELb0ELi2EEENS1_25SingleTileBwdLPTSchedulerILb0ELi128ELb1EEEEEEEEEvNT_6ParamsE)
        .other          _ZN7cutlass13device_kernelIN5flash19enable_sm80_to_sm89INS1_16FlashAttnBwdSm80INS1_25CollectiveMainloopBwdSm80ILi2ELi2EN4cute5tupleIJNS5_1CILi64EEENS7_ILi128EEENS7_ILi96EEEEEENS_10bfloat16_tEfNS_4arch4Sm80ELb1ELb0ELb0ELb0ELb1ELb0ELb0ELb0ELi2ELi2ELi4ELi2ELb0EEENS1_21CollectiveEpilogueBwdISB_SC_SE_Li256ELb0ELb0ELi2EEENS1_25SingleTileBwdLPTSchedulerILb0ELi128ELb1EEEEEEEEEvNT_6ParamsE,@"STO_CUDA_ENTRY STV_DEFAULT"
_ZN7cutlass13device_kernelIN5flash19enable_sm80_to_sm89INS1_16FlashAttnBwdSm80INS1_25CollectiveMainloopBwdSm80ILi2ELi2EN4cute5tupleIJNS5_1CILi64EEENS7_ILi128EEENS7_ILi96EEEEEENS_10bfloat16_tEfNS_4arch4Sm80ELb1ELb0ELb0ELb0ELb1ELb0ELb0ELb0ELi2ELi2ELi4ELi2ELb0EEENS1_21CollectiveEpilogueBwdISB_SC_SE_Li256ELb0ELb0ELi2EEENS1_25SingleTileBwdLPTSchedulerILb0ELi128ELb1EEEEEEEEEvNT_6ParamsE:
        /* <DEDUP_REMOVED lines=16> */
[----:B------:R-:W-:-:S04]  /*0100*/  MOV R0, c[0x0][0x3c4] ;  /* 0x0000f10000007a02 */ /* 0x000fc80000000f00 */
[----:B------:R-:W-:Y:S02]  /*0110*/  ISETP.NE.AND P0, PT, R0, 0x1, PT ;  /* 0x000000010000780c */ /* 0x000fe40003f05270 */
[----:B------:R-:W-:-:S11]  /*0120*/  MOV R0, R2 ;  /* 0x0000000200007202 */ /* 0x000fd60000000f00 */
[----:B------:R-:W-:-:S05]  /*0130*/  @P0 IMAD.HI.U32 R3, R2, c[0x0][0x3c8], RZ ;  /* 0x0000f20002030a27 */ /* 0x000fca00078e00ff */
[----:B------:R-:W-:-:S05]  /*0140*/  @P0 SHF.R.U32.HI R0, RZ, c[0x0][0x3cc], R3 ;  /* 0x0000f300ff000a19 */ /* 0x000fca0000011603 */
[----:B------:R-:W-:Y:S01]  /*0150*/  IMAD R5, R0, c[0x0][0x3c4], RZ ;  /* 0x0000f10000057a24 */ /* 0x000fe200078e02ff */
[----:B------:R-:W-:Y:S05]  /*0160*/  BRA `(.L_x_1164) ;  /* 0x0000006000007947 */ /* 0x000fea0003800000 */
.L_x_1163:
[----:B------:R-:W-:-:S04]  /*0170*/  MOV R0, c[0x0][0x3ac] ;  /* 0x0000eb0000007a02 */ /* 0x000fc80000000f00 */
[----:B------:R-:W-:Y:S02]  /*0180*/  ISETP.NE.AND P0, PT, R0, 0x1, PT ;  /* 0x000000010000780c */ /* 0x000fe40003f05270 */
[----:B------:R-:W-:-:S11]  /*0190*/  MOV R0, R2 ;  /* 0x0000000200007202 */ /* 0x000fd60000000f00 */
[----:B------:R-:W-:-:S05]  /*01a0*/  @P0 IMAD.HI.U32 R3, R2, c[0x0][0x3b0], RZ ;  /* 0x0000ec0002030a27 */ /* 0x000fca00078e00ff */
[----:B------:R-:W-:-:S05]  /*01b0*/  @P0 SHF.R.U32.HI R0, RZ, c[0x0][0x3b4], R3 ;  /* 0x0000ed00ff000a19 */ /* 0x000fca0000011603 */
[----:B------:R-:W-:Y:S02]  /*01c0*/  IMAD R5, R0, c[0x0][0x3ac], RZ ;  /* 0x0000eb0000057a24 */ /* 0x000fe400078e02ff */
.L_x_1164:
[----:B------:R-:W-:Y:S01]  /*01d0*/  IMAD.MOV.U32 R3, RZ, RZ, c[0x0][0x3a0] ;  /* 0x0000e800ff037624 */ /* 0x000fe200078e00ff */
[----:B------:R-:W-:Y:S01]  /*01e0*/  LOP3.LUT R0, RZ, R0, RZ, 0x33, !PT ;  /* 0x00000000ff007212 */ /* 0x000fe200078e33ff */
[----:B------:R-:W-:-:S03]  /*01f0*/  IMAD.IADD R5, R2, 0x1, -R5 ;  /* 0x0000000102057824 */ /* 0x000fc600078e0a05 */
[----:B------:R-:W-:Y:S01]  /*0200*/  ISETP.NE.AND P0, PT, R3, 0x1, PT ;  /* 0x000000010300780c */ /* 0x000fe20003f05270 */
[----:B------:R-:W-:Y:S01]  /*0210*/  IMAD R4, R4, c[0x0][0x3ac], R5 ;  /* 0x0000eb0004047a24 */ /* 0x000fe200078e0205 */
[----:B------:R-:W-:-:S04]  /*0220*/  IADD3 R214, R0, c[0x0][0x394], RZ ;  /* 0x0000e50000d67a10 */ /* 0x000fc80007ffe0ff */
[----:B------:R-:W-:-:S07]  /*0230*/  MOV R217, R4 ;  /* 0x0000000400d97202 */ /* 0x000fce0000000f00 */
[----:B------:R-:W-:-:S05]  /*0240*/  @P0 IMAD.HI.U32 R2, R4, c[0x0][0x3a4], RZ ;  /* 0x0000e90004020a27 */ /* 0x000fca00078e00ff */
[----:B------:R-:W-:-:S04]  /*0250*/  @P0 SHF.R.U32.HI R217, RZ, c[0x0][0x3a8], R2 ;  /* 0x0000ea00ffd90a19 */ /* 0x000fc80000011602 */
[----:B------:R-:W-:-:S05]  /*0260*/  IADD3 R3, -R217, RZ, RZ ;  /* 0x000000ffd9037210 */ /* 0x000fca0007ffe1ff */
[----:B------:R-:W-:Y:S01]  /*0270*/  IMAD R216, R3, c[0x0][0x3a0], R4 ;  /* 0x0000e80003d87a24 */ /* 0x000fe200078e0204 */
[----:B------:R-:W-:Y:S05]  /*0280*/  BRA `(.L_x_1165) ;  /* 0x0000021000007947 */ /* 0x000fea0003800000 */
.L_x_1162:
        /* <DEDUP_REMOVED lines=16> */
.L_x_1166:
[----:B------:R-:W-:-:S04]  /*0390*/  MOV R0, c[0x0][0x3ac] ;  /* 0x0000eb0000007a02 */ /* 0x000fc80000000f00 */
[----:B------:R-:W-:Y:S02]  /*03a0*/  ISETP.NE.AND P0, PT, R0, 0x1, PT ;  /* 0x000000010000780c */ /* 0x000fe40003f05270 */
[----:B------:R-:W-:-:S11]  /*03b0*/  MOV R0, R3 ;  /* 0x0000000300007202 */ /* 0x000fd60000000f00 */
[----:B------:R-:W-:-:S05]  /*03c0*/  @P0 IMAD.HI.U32 R2, R3, c[0x0][0x3b0], RZ ;  /* 0x0000ec0003020a27 */ /* 0x000fca00078e00ff */
[----:B------:R-:W-:-:S05]  /*03d0*/  @P0 SHF.R.U32.HI R0, RZ, c[0x0][0x3b4], R2 ;  /* 0x0000ed00ff000a19 */ /* 0x000fca0000011602 */
[----:B------:R-:W-:Y:S02]  /*03e0*/  IMAD R4, R0, c[0x0][0x3ac], RZ ;  /* 0x0000eb0000047a24 */ /* 0x000fe400078e02ff */
.L_x_1167:
        /* <DEDUP_REMOVED lines=10> */
[----:B------:R-:W-:Y:S02]  /*0490*/  IMAD R216, R216, c[0x0][0x3a0], R5 ;  /* 0x0000e800d8d87a24 */ /* 0x000fe400078e0205 */
.L_x_1165:
        /* <DEDUP_REMOVED lines=90> */
[----:B------:R-:W-:Y:S02]  /*0a40*/  IMAD R24, R244, c[0x0][0x1e8], RZ ;  /* 0x00007a00f4187a24 */ /* 0x000fe400078e02ff */
[----:B------:R-:W-:Y:S01]  /*0a50*/  IMAD R20, R217, c[0x0][0x1bc], R20 ;  /* 0x00006f00d9147a24 */ /* 0x000fe200078e0214 */
[----:B------:R-:W-:Y:S01]  /*0a60*/  SHF.R.S32.HI R12, RZ, 0x1f, R3 ;  /* 0x0000001fff0c7819 */ /* 0x000fe20000011403 */
[----:B------:R-:W-:Y:S01]  /*0a70*/  IMAD.WIDE R22, R214, 0x80, R236 ;  /* 0x00000080d6167825 */ /* 0x000fe200078e02ec */
[----:B------:R-:W-:Y:S02]  /*0a80*/  SHF.R.S32.HI R11, RZ, 0x1f, R10 ;  /* 0x0000001fff0b7819 */ /* 0x000fe4000001140a */
[----:B------:R-:W-:Y:S01]  /*0a90*/  IADD3 R213, R10, 0x40, RZ ;  /* 0x000000400ad57810 */ /* 0x000fe20007ffe0ff */
[----:B------:R-:W-:Y:S01]  /*0aa0*/  IMAD R6, R12, c[0x0][0x1e0], RZ ;  /* 0x000078000c067a24 */ /* 0x000fe200078e02ff */
[----:B------:R-:W-:Y:S01]  /*0ab0*/  ISETP.GE.AND P3, PT, R10, c[0x0][0x1cc], PT ;  /* 0x000073000a007a0c */ /* 0x000fe20003f66270 */
[----:B------:R-:W-:-:S02]  /*0ac0*/  IMAD R12, R12, c[0x0][0x1b0], RZ ;  /* 0x00006c000c0c7a24 */ /* 0x000fc400078e02ff */
[C---:B------:R-:W-:Y:S02]  /*0ad0*/  IMAD R6, R3.reuse, c[0x0][0x1e4], R6 ;  /* 0x0000790003067a24 */ /* 0x040fe400078e0206 */
[----:B------:R-:W-:-:S04]  /*0ae0*/  IMAD.WIDE.U32 R14, R3, c[0x0][0x1e0], R10 ;  /* 0x00007800030e7a25 */ /* 0x000fc800078e000a */
[C---:B------:R-:W-:Y:S02]  /*0af0*/  IMAD R12, R3.reuse, c[0x0][0x1b4], R12 ;  /* 0x00006d00030c7a24 */ /* 0x040fe400078e020c */
[----:B------:R-:W-:-:S04]  /*0b00*/  IMAD.WIDE.U32 R2, R3, c[0x0][0x1b0], R10 ;  /* 0x00006c0003027a25 */ /* 0x000fc800078e000a */
[----:B------:R-:W-:Y:S02]  /*0b10*/  IMAD.IADD R13, R3, 0x1, R12 ;  /* 0x00000001030d7824 */ /* 0x000fe400078e020c */
[----:B------:R-:W-:Y:S02]  /*0b20*/  IMAD R3, R243, c[0x0][0x270], RZ ;  /* 0x00009c00f3037a24 */ /* 0x000fe400078e02ff */
[----:B------:R-:W-:Y:S02]  /*0b30*/  IMAD.MOV.U32 R12, RZ, RZ, R2 ;  /* 0x000000ffff0c7224 */ /* 0x000fe400078e0002 */
[----:B------:R-:W-:Y:S02]  /*0b40*/  IMAD R224, R216, c[0x0][0x274], R3 ;  /* 0x00009d00d8e07a24 */ /* 0x000fe400078e0203 */
[----:B------:R-:W-:Y:S02]  /*0b50*/  IMAD R3, R237, c[0x0][0x178], RZ ;  /* 0x00005e00ed037a24 */ /* 0x000fe400078e02ff */
[----:B------:R-:W-:-:S02]  /*0b60*/  IMAD.IADD R7, R15, 0x1, R6 ;  /* 0x000000010f077824 */ /* 0x000fc400078e0206 */
[----:B------:R-:W-:Y:S02]  /*0b70*/  IMAD R18, R236, c[0x0][0x17c], R3 ;  /* 0x00005f00ec127a24 */ /* 0x000fe400078e0203 */
[----:B------:R-:W-:Y:S02]  /*0b80*/  IMAD.MOV.U32 R6, RZ, RZ, R14 ;  /* 0x000000ffff067224 */ /* 0x000fe400078e000e */
[----:B------:R-:W-:Y:S01]  /*0b90*/  IMAD.WIDE.U32 R2, R217, c[0x0][0x1b8], R12 ;  /* 0x00006e00d9027a25 */ /* 0x000fe200078e000c */
[CC--:B------:R-:W-:Y:S02]  /*0ba0*/  LEA.HI R13, R9.reuse, R226.reuse, RZ, 0x3 ;  /* 0x000000e2090d7211 */ /* 0x0c0fe400078f18ff */
[----:B------:R-:W-:Y:S01]  /*0bb0*/  LEA.HI R12, R9, R226, RZ, 0x5 ;  /* 0x000000e2090c7211 */ /* 0x000fe200078f28ff */
[----:B------:R-:W-:-:S04]  /*0bc0*/  IMAD.WIDE.U32 R14, R216, c[0x0][0x270], R238 ;  /* 0x00009c00d80e7a25 */ /* 0x000fc800078e00ee */
[----:B------:R-:W-:-:S04]  /*0bd0*/  IMAD.WIDE.U32 R16, R236, c[0x0][0x178], R10 ;  /* 0x00005e00ec107a25 */ /* 0x000fc800078e000a */
[----:B------:R-:W-:Y:S01]  /*0be0*/  IMAD.IADD R225, R15, 0x1, R224 ;  /* 0x000000010fe17824 */ /* 0x000fe200078e02e0 */
[----:B------:R-:W-:Y:S01]  /*0bf0*/  LEA.HI R15, R5, R236, RZ, 0x1 ;  /* 0x000000ec050f7211 */ /* 0x000fe200078f08ff */
[----:B------:R-:W-:Y:S01]  /*0c00*/  IMAD.IADD R19, R17, 0x1, R18 ;  /* 0x0000000111137824 */ /* 0x000fe200078e0212 */
[----:B------:R-:W-:Y:S01]  /*0c10*/  SHF.R.S32.HI R5, RZ, 0x1f, R5 ;  /* 0x0000001fff057819 */ /* 0x000fe20000011405 */
[----:B------:R-:W-:Y:S01]  /*0c20*/  IMAD.SHL.U32 R17, R13, 0x8, RZ ;  /* 0x000000080d117824 */ /* 0x000fe200078e00ff */
[----:B------:R-:W-:Y:S01]  /*0c30*/  LOP3.LUT R15, R15, 0x7fffffe, RZ, 0xc0, !PT ;  /* 0x07fffffe0f0f7812 */ /* 0x000fe200078ec0ff */
[C---:B------:R-:W-:Y:S02]  /*0c40*/  IMAD R24, R217.reuse, c[0x0][0x1ec], R24 ;  /* 0x00007b00d9187a24 */ /* 0x040fe400078e0218 */
[----:B------:R-:W-:Y:S01]  /*0c50*/  IMAD.WIDE.U32 R6, R217, c[0x0][0x1e8], R6 ;  /* 0x00007a00d9067a25 */ /* 0x000fe200078e0006 */
[----:B------:R-:W-:-:S03]  /*0c60*/  LOP3.LUT R17, R17, 0xc0, RZ, 0xc0, !PT ;  /* 0x000000c011117812 */ /* 0x000fc600078ec0ff */
[----:B------:R-:W-:Y:S02]  /*0c70*/  IMAD.IADD R21, R3, 0x1, R20 ;  /* 0x0000000103157824 */ /* 0x000fe400078e0214 */
[----:B------:R-:W-:Y:S02]  /*0c80*/  IMAD R3, R243, c[0x0][0x180], RZ ;  /* 0x00006000f3037a24 */ /* 0x000fe400078e02ff */
[----:B------:R-:W-:Y:S02]  /*0c90*/  IMAD.MOV.U32 R20, RZ, RZ, R2 ;  /* 0x000000ffff147224 */ /* 0x000fe400078e0002 */
        /* <DEDUP_REMOVED lines=19> */
[----:B------:R-:W-:Y:S02]  /*0dd0*/  IMAD.MOV.U32 R18, RZ, RZ, R16 ;  /* 0x000000ffff127224 */ /* 0x000fe400078e0010 */
        /* <DEDUP_REMOVED lines=13> */
[----:B------:R-:W-:Y:S02]  /*0eb0*/  IMAD.MOV.U32 R19, RZ, RZ, c[0x0][0x1d8] ;  /* 0x00007600ff137624 */ /* 0x000fe400078e00ff */
[----:B------:R-:W-:Y:S02]  /*0ec0*/  IMAD R6, R6, c[0x0][0x178], RZ ;  /* 0x00005e0006067a24 */ /* 0x000fe400078e02ff */
[----:B------:R-:W-:Y:S01]  /*0ed0*/  IMAD.MOV.U32 R220, RZ, RZ, R18 ;  /* 0x000000ffffdc7224 */ /* 0x000fe200078e0012 */
[----:B------:R-:W-:Y:S01]  /*0ee0*/  LEA R18, P1, R19, R20, 0x7 ;  /* 0x0000001413127211 */ /* 0x000fe200078238ff */
[----:B------:R-:W-:Y:S02]  /*0ef0*/  IMAD.MOV.U32 R17, RZ, RZ, c[0x0][0x1dc] ;  /* 0x00007700ff117624 */ /* 0x000fe400078e00ff */
[----:B------:R-:W-:Y:S01]  /*0f00*/  IMAD R15, R247, c[0x0][0x17c], R6 ;  /* 0x00005f00f70f7a24 */ /* 0x000fe200078e0206 */
[----:B------:R-:W-:Y:S01]  /*0f10*/  IADD3 R6, R10, 0x20, RZ ;  /* 0x000000200a067810 */ /* 0x000fe20007ffe0ff */
[----:B------:R-:W-:Y:S01]  /*0f20*/  IMAD.IADD R8, R242, 0x1, -R236 ;  /* 0x00000001f2087824 */ /* 0x000fe200078e0aec */
[----:B------:R-:W-:Y:S01]  /*0f30*/  LEA.HI.X R19, R19, R21, R17, 0x7, P1 ;  /* 0x0000001513137211 */ /* 0x000fe200008f3c11 */
[----:B------:R-:W-:Y:S01]  /*0f40*/  IMAD R2, R244, c[0x0][0x188], RZ ;  /* 0x00006200f4027a24 */ /* 0x000fe200078e02ff */
[----:B------:R-:W-:Y:S01]  /*0f50*/  ISETP.GE.AND P2, PT, R6, c[0x0][0x1cc], PT ;  /* 0x0000730006007a0c */ /* 0x000fe20003f46270 */
[----:B------:R-:W-:Y:S01]  /*0f60*/  IMAD R7, R243, c[0x0][0x288], RZ ;  /* 0x0000a200f3077a24 */ /* 0x000fe200078e02ff */
[----:B------:R-:W-:Y:S01]  /*0f70*/  ISETP.GE.AND P1, PT, R213, c[0x0][0x1cc], PT ;  /* 0x00007300d5007a0c */ /* 0x000fe20003f26270 */
[----:B------:R-:W-:Y:S01]  /*0f80*/  IMAD R17, R217, c[0x0][0x18c], R2 ;  /* 0x00006300d9117a24 */ /* 0x000fe200078e0202 */
[----:B------:R-:W-:Y:S01]  /*0f90*/  ISETP.LT.OR P6, PT, R8, 0x1, P3 ;  /* 0x000000010800780c */ /* 0x000fe20001fc1670 */
[----:B------:R-:W-:Y:S01]  /*0fa0*/  IMAD R222, R216, c[0x0][0x28c], R7 ;  /* 0x0000a300d8de7a24 */ /* 0x000fe200078e0207 */
[C---:B------:R-:W-:Y:S01]  /*0fb0*/  ISETP.LT.OR P5, PT, R8.reuse, 0x1, P2 ;  /* 0x000000010800780c */ /* 0x040fe200017a1670 */
[----:B------:R-:W-:Y:S01]  /*0fc0*/  IMAD.WIDE.U32 R22, R247, c[0x0][0x178], RZ ;  /* 0x00005e00f7167a25 */ /* 0x000fe200078e00ff */
[----:B------:R-:W-:-:S02]  /*0fd0*/  ISETP.LT.OR P4, PT, R8, 0x1, P1 ;  /* 0x000000010800780c */ /* 0x000fc40000f81670 */
[----:B------:R-:W-:Y:S01]  /*0fe0*/  SHF.R.S32.HI R2, RZ, 0x4, R29 ;  /* 0x00000004ff027819 */ /* 0x000fe2000001141d */
[----:B------:R-:W-:Y:S01]  /*0ff0*/  IMAD.WIDE.U32 R220, R217, c[0x0][0x188], R220 ;  /* 0x00006200d9dc7a25 */ /* 0x000fe200078e00dc */
[C---:B------:R-:W-:Y:S02]  /*1000*/  ISETP.LT.OR P3, PT, R8.reuse, 0x41, P3 ;  /* 0x000000410800780c */ /* 0x040fe40001f61670 */
[----:B------:R-:W-:Y:S01]  /*1010*/  ISETP.LT.OR P2, PT, R8, 0x41, P2 ;  /* 0x000000410800780c */ /* 0x000fe20001741670 */
[----:B------:R-:W-:Y:S01]  /*1020*/  IMAD.SHL.U32 R4, R4, 0x2, RZ ;  /* 0x0000000204047824 */ /* 0x000fe200078e00ff */
[----:B------:R-:W-:Y:S01]  /*1030*/  ISETP.LT.OR P1, PT, R8, 0x41, P1 ;  /* 0x000000410800780c */ /* 0x000fe20000f21670 */
[----:B------:R-:W-:Y:S01]  /*1040*/  IMAD.IADD R15, R23, 0x1, R15 ;  /* 0x00000001170f7824 */ /* 0x000fe200078e020f */
[----:B------:R-:W-:Y:S01]  /*1050*/  LEA.HI R7, R29, R2, RZ, 0x1 ;  /* 0x000000021d077211 */ /* 0x000fe200078f08ff */
[----:B------:R-:W-:Y:S01]  /*1060*/  IMAD.IADD R208, R221, 0x1, R17 ;  /* 0x00000001ddd07824 */ /* 0x000fe200078e0211 */
[----:B------:R-:W-:Y:S01]  /*1070*/  LEA R17, P0, R22, R220, 0x6 ;  /* 0x000000dc16117211 */ /* 0x000fe200078030ff */
[----:B------:R-:W-:Y:S01]  /*1080*/  @!PT LDS RZ, [RZ] ;  /* 0x00000000fffff984 */ /* 0x000fe20000000800 */
[----:B------:R-:W-:Y:S01]  /*1090*/  @!PT LDS RZ, [RZ] ;  /* 0x00000000fffff984 */ /* 0x000fe20000000800 */
[----:B------:R-:W-:Y:S01]  /*10a0*/  @!PT LDS RZ, [RZ] ;  /* 0x00000000fffff984 */ /* 0x000fe20000000800 */
[----:B------:R1:W-:Y:S01]  /*10b0*/  LDGSTS.E.BYPASS.LTC128B.128 [R4+0x6080], [R20.64], !P6 ;  /* 0x0608000014047fae */ /* 0x0003e2000f101d48 */
[----:B------:R-:W-:Y:S01]  /*10c0*/  LOP3.LUT R7, R7, 0xfffffffe, RZ, 0xc0, !PT ;  /* 0xfffffffe07077812 */ /* 0x000fe200078ec0ff */
[----:B------:R-:W-:Y:S01]  /*10d0*/  IMAD.WIDE.U32 R224, R217, c[0x0][0x278], R224 ;  /* 0x00009e00d9e07a25 */ /* 0x000fe200078e00e0 */
[----:B------:R-:W-:Y:S01]  /*10e0*/  LOP3.LUT R29, R29, 0xfffffff0, RZ, 0xc0, !PT ;  /* 0xfffffff01d1d7812 */ /* 0x000fe200078ec0ff */
[----:B------:R1:W-:Y:S01]  /*10f0*/  LDGSTS.E.BYPASS.LTC128B.128 [R4+0x8080], [R20.64+0x40], !P5 ;  /* 0x0808004014047fae */ /* 0x0003e2000e901d48 */
[----:B------:R-:W-:Y:S01]  /*1100*/  LEA R30, P5, R17, c[0x0][0x160], 0x1 ;  /* 0x00005800111e7a11 */ /* 0x000fe200078a08ff */
[----:B------:R-:W-:Y:S01]  /*1110*/  IMAD.IADD R7, R2, 0x1, -R7 ;  /* 0x0000000102077824 */ /* 0x000fe200078e0a07 */
[----:B------:R-:W-:Y:S01]  /*1120*/  LEA.HI.X R2, R22, R208, R15, 0x6, P0 ;  /* 0x000000d016027211 */ /* 0x000fe200000f340f */
[----:B------:R1:W-:Y:S01]  /*1130*/  LDGSTS.E.BYPASS.LTC128B.128 [R4+0xa080], [R20.64+0x80], !P4 ;  /* 0x0a08008014047fae */ /* 0x0003e2000e101d48 */
[----:B------:R-:W-:Y:S01]  /*1140*/  ISETP.GE.AND P0, PT, R10, c[0x0][0x19c], PT ;  /* 0x000067000a007a0c */ /* 0x000fe20003f06270 */
[----:B------:R-:W-:Y:S01]  /*1150*/  IMAD.WIDE.U32 R26, R216, c[0x0][0x288], R238 ;  /* 0x0000a200d81a7a25 */ /* 0x000fe200078e00ee */
[----:B------:R-:W-:Y:S01]  /*1160*/  LOP3.LUT R15, R13, 0xfffffff8, RZ, 0xc0, !PT ;  /* 0xfffffff80d0f7812 */ /* 0x000fe200078ec0ff */
[----:B------:R2:W-:Y:S01]  /*1170*/  LDGSTS.E.BYPASS.LTC128B.128 [R4+0x7080], [R18.64], !P3 ;  /* 0x0708000012047fae */ /* 0x0005e2000d901d48 */
[----:B------:R-:W-:Y:S01]  /*1180*/  ISETP.GE.AND P3, PT, R6, c[0x0][0x19c], PT ;  /* 0x0000670006007a0c */ /* 0x000fe20003f66270 */
[----:B------:R-:W-:Y:S01]  /*1190*/  IMAD.WIDE.U32 R218, R236, c[0x0][0x208], R10 ;  /* 0x00008200ecda7a25 */ /* 0x000fe200078e000a */
[----:B------:R-:W-:Y:S01]  /*11a0*/  LEA.HI.X R31, R17, c[0x0][0x164], R2, 0x1, P5 ;  /* 0x00005900111f7a11 */ /* 0x000fe200028f0c02 */
[----:B------:R2:W-:Y:S01]  /*11b0*/  LDGSTS.E.BYPASS.LTC128B.128 [R4+0x9080], [R18.64+0x40], !P2 ;  /* 0x0908004012047fae */ /* 0x0005e2000d101d48 */
[C---:B------:R-:W-:Y:S01]  /*11c0*/  ISETP.GE.AND P5, PT, R213.reuse, c[0x0][0x16c], PT ;  /* 0x00005b00d5007a0c */ /* 0x040fe20003fa6270 */
[----:B------:R-:W-:Y:S01]  /*11d0*/  IMAD.IADD R22, R226, 0x1, -R15 ;  /* 0x00000001e2167824 */ /* 0x000fe200078e0a0f */
[C---:B------:R-:W-:Y:S01]  /*11e0*/  ISETP.LT.OR P6, PT, R8.reuse, 0x1, P0 ;  /* 0x000000010800780c */ /* 0x040fe200007c1670 */
[----:B------:R2:W-:Y:S01]  /*11f0*/  LDGSTS.E.BYPASS.LTC128B.128 [R4+0xb080], [R18.64+0x80], !P1 ;  /* 0x0b08008012047fae */ /* 0x0005e2000c901d48 */
[----:B------:R-:W-:Y:S01]  /*1200*/  ISETP.GE.AND P1, PT, R213, c[0x0][0x19c], PT ;  /* 0x00006700d5007a0c */ /* 0x000fe20003f26270 */
[----:B------:R-:W-:Y:S01]  /*1210*/  IMAD.SHL.U32 R15, R247, 0x40, RZ ;  /* 0x00000040f70f7824 */ /* 0x000fe200078e00ff */
[C---:B------:R-:W-:Y:S01]  /*1220*/  ISETP.LT.OR P4, PT, R8.reuse, 0x1, P3 ;  /* 0x000000010800780c */ /* 0x040fe20001f81670 */
[----:B------:R-:W-:Y:S01]  /*1230*/  IMAD.IADD R223, R27, 0x1, R222 ;  /* 0x000000011bdf7824 */ /* 0x000fe200078e02de */
[C---:B------:R-:W-:Y:S01]  /*1240*/  ISETP.LT.OR P2, PT, R8.reuse, 0x1, P1 ;  /* 0x000000010800780c */ /* 0x040fe20000f41670 */
[----:B------:R-:W-:Y:S01]  /*1250*/  IMAD.MOV.U32 R222, RZ, RZ, R26 ;  /* 0x000000ffffde7224 */ /* 0x000fe200078e001a */
[----:B------:R-:W-:Y:S01]  /*1260*/  ISETP.LT.OR P0, PT, R8, 0x41, P0 ;  /* 0x000000410800780c */ /* 0x000fe20000701670 */
[----:B------:R-:W-:Y:S01]  /*1270*/  IMAD.IADD R29, R226, 0x1, -R29 ;  /* 0x00000001e21d7824 */ /* 0x000fe200078e0a1d */
[C---:B------:R-:W-:Y:S01]  /*1280*/  ISETP.LT.OR P3, PT, R8.reuse, 0x41, P3 ;  /* 0x000000410800780c */ /* 0x040fe20001f61670 */
[C---:B------:R-:W-:Y:S01]  /*1290*/  IMAD.WIDE.U32 R222, R217.reuse, c[0x0][0x290], R222 ;  /* 0x0000a400d9de7a25 */ /* 0x040fe200078e00de */
[----:B------:R-:W-:Y:S01]  /*12a0*/  ISETP.LT.OR P1, PT, R8, 0x41, P1 ;  /* 0x000000410800780c */ /* 0x000fe20000f21670 */
[----:B------:R3:W-:Y:S01]  /*12b0*/  LDGSTS.E.BYPASS.LTC128B.128 [R4+0x80], [R34.64], !P6 ;  /* 0x0008000022047fae */ /* 0x0007e2000f101d48 */
[----:B------:R-:W-:Y:S01]  /*12c0*/  SEL R23, RZ, 0x4, P5 ;  /* 0x00000004ff177807 */ /* 0x000fe20002800000 */
[----:B------:R-:W-:Y:S01]  /*12d0*/  IMAD R8, R244, c[0x0][0x278], RZ ;  /* 0x00009e00f4087a24 */ /* 0x000fe200078e02ff */
[----:B------:R-:W-:Y:S01]  /*12e0*/  ISETP.GE.AND P5, PT, R10, c[0x0][0x16c], PT ;  /* 0x00005b000a007a0c */ /* 0x000fe20003fa6270 */
[----:B------:R3:W-:Y:S01]  /*12f0*/  LDGSTS.E.BYPASS.LTC128B.128 [R4+0x2080], [R34.64+0x40], !P4 ;  /* 0x0208004022047fae */ /* 0x0007e2000e101d48 */
[----:B------:R-:W-:Y:S01]  /*1300*/  SHF.R.S32.HI R14, RZ, 0x1f, R15 ;  /* 0x0000001fff0e7819 */ /* 0x000fe2000001140f */
[----:B------:R-:W-:Y:S01]  /*1310*/  IMAD R211, R217, c[0x0][0x27c], R8 ;  /* 0x00009f00d9d37a24 */ /* 0x000fe200078e0208 */
[----:B------:R-:W-:Y:S01]  /*1320*/  SEL R228, RZ, 0x1, P5 ;  /* 0x00000001ffe47807 */ /* 0x000fe20002800000 */
[----:B------:R3:W-:Y:S01]  /*1330*/  LDGSTS.E.BYPASS.LTC128B.128 [R4+0x4080], [R34.64+0x80], !P2 ;  /* 0x0408008022047fae */ /* 0x0007e2000d101d48 */
[----:B------:R-:W-:Y:S01]  /*1340*/  LEA.HI R16, R22, R22, RZ, 0x1 ;  /* 0x0000001616107211 */ /* 0x000fe200078f08ff */
[----:B------:R-:W-:Y:S01]  /*1350*/  IMAD.IADD R211, R225, 0x1, R211 ;  /* 0x00000001e1d37824 */ /* 0x000fe200078e02d3 */
[----:B------:R-:W-:Y:S01]  /*1360*/  ISETP.GE.AND P6, PT, R6, c[0x0][0x1fc], PT ;  /* 0x00007f0006007a0c */ /* 0x000fe20003fc6270 */
[----:B------:R4:W-:Y:S01]  /*1370*/  LDGSTS.E.BYPASS.LTC128B.128 [R4+0x1080], [R24.64], !P0 ;  /* 0x0108000018047fae */ /* 0x0009e2000c101d48 */
[----:B------:R-:W-:Y:S01]  /*1380*/  LOP3.LUT R17, R16, 0x7fffffe, RZ, 0xc0, !PT ;  /* 0x07fffffe10117812 */ /* 0x000fe200078ec0ff */
[----:B------:R-:W-:Y:S01]  /*1390*/  IMAD.MOV.U32 R199, RZ, RZ, 0x10 ;  /* 0x00000010ffc77424 */ /* 0x000fe200078e00ff */
[----:B-1----:R-:W-:Y:S01]  /*13a0*/  SEL R21, RZ, 0xffffffff, P6 ;  /* 0xffffffffff157807 */ /* 0x002fe20003000000 */
[----:B--2---:R-:W-:Y:S01]  /*13b0*/  IMAD R19, R237, c[0x0][0x208], RZ ;  /* 0x00008200ed137a24 */ /* 0x004fe200078e02ff */
[----:B------:R-:W-:Y:S01]  /*13c0*/  LEA.HI R2, R9, R226, RZ, 0x6 ;  /* 0x000000e209027211 */ /* 0x000fe200078f30ff */
[----:B------:R-:W-:Y:S01]  /*13d0*/  IMAD.IADD R18, R22, 0x1, -R17 ;  /* 0x0000000116127824 */ /* 0x000fe200078e0a11 */
[----:B------:R-:W-:Y:S01]  /*13e0*/  ISETP.GE.AND P4, PT, R213, c[0x0][0x1fc], PT ;  /* 0x00007f00d5007a0c */ /* 0x000fe20003f86270 */
[----:B------:R-:W-:Y:S01]  /*13f0*/  IMAD R8, R236, c[0x0][0x20c], R19 ;  /* 0x00008300ec087a24 */ /* 0x000fe200078e0213 */
[----:B------:R-:W-:Y:S01]  /*1400*/  IADD3 R19, P5, R15, R224, RZ ;  /* 0x000000e00f137210 */ /* 0x000fe20007fbe0ff */
[----:B------:R-:W-:Y:S01]  /*1410*/  IMAD R17, R243, c[0x0][0x210], RZ ;  /* 0x00008400f3117a24 */ /* 0x000fe200078e02ff */
[----:B------:R-:W-:Y:S01]  /*1420*/  SHF.R.S32.HI R2, RZ, 0x6, R2 ;  /* 0x00000006ff027819 */ /* 0x000fe20000011402 */
[----:B------:R-:W-:Y:S01]  /*1430*/  IMAD.IADD R219, R219, 0x1, R8 ;  /* 0x00000001dbdb7824 */ /* 0x000fe200078e0208 */
[----:B------:R4:W-:Y:S01]  /*1440*/  LDGSTS.E.BYPASS.LTC128B.128 [R4+0x3080], [R24.64+0x40], !P3 ;  /* 0x0308004018047fae */ /* 0x0009e2000d901d48 */
[----:B------:R-:W-:Y:S01]  /*1450*/  IMAD.X R8, R14, 0x1, R211, P5 ;  /* 0x000000010e087824 */ /* 0x000fe200028e06d3 */
[----:B------:R-:W-:Y:S01]  /*1460*/  LEA R26, P5, R19, c[0x0][0x258], 0x2 ;  /* 0x00009600131a7a11 */ /* 0x000fe200078a10ff */
[----:B------:R-:W-:Y:S01]  /*1470*/  IMAD.SHL.U32 R21, R21, 0x2, RZ ;  /* 0x0000000215157824 */ /* 0x000fe200078e00ff */
[----:B------:R4:W-:Y:S01]  /*1480*/  LDGSTS.E.BYPASS.LTC128B.128 [R4+0x5080], [R24.64+0x80], !P1 ;  /* 0x0508008018047fae */ /* 0x0009e2000c901d48 */
[C---:B------:R-:W-:Y:S01]  /*1490*/  IMAD R28, R216.reuse, c[0x0][0x214], R17 ;  /* 0x00008500d81c7a24 */ /* 0x040fe200078e0211 */
[----:B------:R-:W-:Y:S01]  /*14a0*/  LEA.HI.X R27, R19, c[0x0][0x25c], R8, 0x2, P5 ;  /* 0x00009700131b7a11 */ /* 0x000fe200028f1408 */
[----:B------:R-:W-:Y:S01]  /*14b0*/  IMAD.WIDE.U32 R218, R216, c[0x0][0x210], R218 ;  /* 0x00008400d8da7a25 */ /* 0x000fe200078e00da */
[----:B------:R-:W-:Y:S01]  /*14c0*/  ISETP.GE.AND P5, PT, R10, c[0x0][0x1fc], PT ;  /* 0x00007f000a007a0c */ /* 0x000fe20003fa6270 */
[----:B------:R-:W0:Y:S01]  /*14d0*/  LDGDEPBAR ;  /* 0x00000000000079af */ /* 0x000e220000000000 */
[----:B------:R-:W-:Y:S01]  /*14e0*/  LEA.HI R19, R29, R29, RZ, 0x1 ;  /* 0x0000001d1d137211 */ /* 0x000fe200078f08ff */
[----:B------:R-:W-:Y:S01]  /*14f0*/  IMAD.IADD R219, R219, 0x1, R28 ;  /* 0x00000001dbdb7824 */ /* 0x000fe200078e021c */
[----:B------:R-:W-:Y:S01]  /*1500*/  SEL R20, RZ, 0x1, P5 ;  /* 0x00000001ff147807 */ /* 0x000fe20002800000 */
[----:B------:R-:W-:Y:S01]  /*1510*/  IMAD R205, R7, 0x4, R2 ;  /* 0x0000000407cd7824 */ /* 0x000fe200078e0202 */
[----:B------:R-:W-:Y:S01]  /*1520*/  ISETP.GE.AND P5, PT, R6, c[0x0][0x16c], PT ;  /* 0x00005b0006007a0c */ /* 0x000fe20003fa6270 */
[----:B------:R-:W-:Y:S01]  /*1530*/  IMAD.WIDE.U32 R218, R217, c[0x0][0x218], R218 ;  /* 0x00008600d9da7a25 */ /* 0x000fe200078e00da */
[----:B------:R-:W-:-:S02]  /*1540*/  LOP3.LUT R21, R21, 0x2, R20, 0xe2, !PT ;  /* 0x0000000215157812 */ /* 0x000fc400078ee214 */
[----:B------:R-:W-:Y:S01]  /*1550*/  SEL R17, RZ, 0x2, P5 ;  /* 0x00000002ff117807 */ /* 0x000fe20002800000 */
[----:B------:R-:W-:Y:S01]  /*1560*/  IMAD R20, R244, c[0x0][0x218], RZ ;  /* 0x00008600f4147a24 */ /* 0x000fe200078e02ff */
[----:B------:R-:W-:Y:S01]  /*1570*/  LOP3.LUT R32, R19, 0x7fffffe, RZ, 0xc0, !PT ;  /* 0x07fffffe13207812 */ /* 0x000fe200078ec0ff */
[----:B------:R-:W-:Y:S01]  /*1580*/  IMAD R205, R205, 0x8, R18 ;  /* 0x00000008cdcd7824 */ /* 0x000fe200078e0212 */
[----:B------:R-:W-:Y:S01]  /*1590*/  IADD3 R23, R23, R17, R228 ;  /* 0x0000001117177210 */ /* 0x000fe20007ffe0e4 */
[----:B------:R-:W-:Y:S01]  /*15a0*/  IMAD R235, R217, c[0x0][0x21c], R20 ;  /* 0x00008700d9eb7a24 */ /* 0x000fe200078e0214 */
[----:B------:R-:W-:Y:S01]  /*15b0*/  SEL R20, RZ, 0x4, P4 ;  /* 0x00000004ff147807 */ /* 0x000fe20002000000 */
[----:B------:R-:W-:Y:S01]  /*15c0*/  IMAD.MOV.U32 R234, RZ, RZ, R218 ;  /* 0x000000ffffea7224 */ /* 0x000fe200078e00da */
[----:B------:R-:W-:Y:S01]  /*15d0*/  IADD3 R17, -R15, c[0x0][0x168], RZ ;  /* 0x00005a000f117a10 */ /* 0x000fe20007ffe1ff */
[----:B------:R-:W-:Y:S01]  /*15e0*/  IMAD.IADD R235, R219, 0x1, R235 ;  /* 0x00000001dbeb7824 */ /* 0x000fe200078e02eb */
[----:B------:R-:W-:Y:S01]  /*15f0*/  LOP3.LUT P4, RZ, R23, 0x1, RZ, 0xc0, !PT ;  /* 0x0000000117ff7812 */ /* 0x000fe2000788c0ff */
[----:B------:R-:W-:Y:S01]  /*1600*/  IMAD.IADD R203, R29, 0x1, -R32 ;  /* 0x000000011dcb7824 */ /* 0x000fe200078e0a20 */
[----:B------:R-:W-:Y:S01]  /*1610*/  SHF.R.S32.HI R18, RZ, 0x1f, R29 ;  /* 0x0000001fff127819 */ /* 0x000fe2000001141d */
[----:B------:R-:W-:Y:S01]  /*1620*/  IMAD.WIDE.U32 R32, R247, UR4, R234 ;  /* 0x00000004f7207c25 */ /* 0x000fe2000f8e00ea */
[----:B------:R-:W-:-:S02]  /*1630*/  ISETP.LE.OR P0, PT, R17, R236, !P4 ;  /* 0x000000ec1100720c */ /* 0x000fc40006703670 */
[----:B------:R-:W-:Y:S01]  /*1640*/  LEA.HI R18, R18, R29, RZ, 0x3 ;  /* 0x0000001d12127211 */ /* 0x000fe200078f18ff */
[----:B------:R-:W-:Y:S01]  /*1650*/  IMAD.IADD R0, R33, 0x1, R0 ;  /* 0x0000000121007824 */ /* 0x000fe200078e0200 */
[----:B------:R-:W-:Y:S01]  /*1660*/  LOP3.LUT P2, RZ, R23, 0x2, RZ, 0xc0, !PT ;  /* 0x0000000217ff7812 */ /* 0x000fe2000784c0ff */
[----:B------:R-:W-:Y:S01]  /*1670*/  IMAD.SHL.U32 R22, R22, 0x40, RZ ;  /* 0x0000004016167824 */ /* 0x000fe200078e00ff */
[----:B------:R-:W-:Y:S01]  /*1680*/  LOP3.LUT R8, R18, 0xfffffff8, RZ, 0xc0, !PT ;  /* 0xfffffff812087812 */ /* 0x000fe200078ec0ff */
[----:B------:R-:W-:Y:S01]  /*1690*/  IMAD.SHL.U32 R206, R7, 0x8, RZ ;  /* 0x0000000807ce7824 */ /* 0x000fe200078e00ff */
[----:B------:R-:W-:Y:S02]  /*16a0*/  ISETP.LE.OR P2, PT, R17, R236, !P2 ;  /* 0x000000ec1100720c */ /* 0x000fe40005743670 */
[----:B------:R-:W-:Y:S01]  /*16b0*/  LOP3.LUT R20, R21, R20, RZ, 0xfc, !PT ;  /* 0x0000001415147212 */ /* 0x000fe200078efcff */
[----:B------:R-:W-:Y:S01]  /*16c0*/  IMAD.IADD R8, R29, 0x1, -R8 ;  /* 0x000000011d087824 */ /* 0x000fe200078e0a08 */
[----:B------:R-:W-:Y:S01]  /*16d0*/  LOP3.LUT P6, RZ, R23, 0x4, RZ, 0xc0, !PT ;  /* 0x0000000417ff7812 */ /* 0x000fe200078cc0ff */
[----:B------:R3:W-:Y:S01]  /*16e0*/  LDGSTS.E.BYPASS.LTC128B.128 [R4+0xc080], [R30.64], !P0 ;  /* 0x0c0800001e047fae */ /* 0x0007e2000c101d48 */
[----:B------:R-:W-:-:S02]  /*16f0*/  LEA R28, P0, R32, c[0x0][0x1f0], 0x1 ;  /* 0x00007c00201c7a11 */ /* 0x000fc400078008ff */
[----:B------:R-:W-:Y:S02]  /*1700*/  ISETP.GT.AND P1, PT, R226, 0xf, PT ;  /* 0x0000000fe200780c */ /* 0x000fe40003f24270 */
[----:B------:R-:W-:Y:S02]  /*1710*/  LOP3.LUT P4, RZ, R20, 0x1, RZ, 0xc0, !PT ;  /* 0x0000000114ff7812 */ /* 0x000fe4000788c0ff */
[----:B------:R-:W-:Y:S01]  /*1720*/  LEA.HI.X R29, R32, c[0x0][0x1f4], R0, 0x1, P0 ;  /* 0x00007d00201d7a11 */ /* 0x000fe200000f0c00 */
[----:B------:R3:W-:Y:S01]  /*1730*/  LDGSTS.E.BYPASS.LTC128B.128 [R4+0xd080], [R30.64+0x40], !P2 ;  /* 0x0d0800401e047fae */ /* 0x0007e2000d101d48 */
[CC--:B------:R-:W-:Y:S02]  /*1740*/  ISETP.LE.OR P6, PT, R17.reuse, R236.reuse, !P6 ;  /* 0x000000ec1100720c */ /* 0x0c0fe400077c3670 */
[----:B------:R-:W-:Y:S02]  /*1750*/  LEA.HI R0, R12, R3, RZ, 0x1 ;  /* 0x000000030c007211 */ /* 0x000fe400078f08ff */
[----:B------:R-:W-:-:S02]  /*1760*/  ISETP.LE.OR P0, PT, R17, R236, !P4 ;  /* 0x000000ec1100720c */ /* 0x000fc40006703670 */
[----:B------:R-:W-:Y:S01]  /*1770*/  LOP3.LUT R0, R0, 0xfffffffe, RZ, 0xc0, !PT ;  /* 0xfffffffe00007812 */ /* 0x000fe200078ec0ff */
[----:B------:R-:W-:Y:S01]  /*1780*/  @!P1 IMAD.SHL.U32 R21, R226, 0x10, RZ ;  /* 0x00000010e2159824 */ /* 0x000fe200078e00ff */
[C---:B------:R-:W-:Y:S02]  /*1790*/  LOP3.LUT P3, RZ, R20.reuse, 0x2, RZ, 0xc0, !PT ;  /* 0x0000000214ff7812 */ /* 0x040fe4000786c0ff */
[----:B------:R-:W-:Y:S01]  /*17a0*/  LOP3.LUT P2, RZ, R20, 0x4, RZ, 0xc0, !PT ;  /* 0x0000000414ff7812 */ /* 0x000fe2000784c0ff */
[C---:B------:R-:W-:Y:S01]  /*17b0*/  IMAD.SHL.U32 R20, R3.reuse, 0x10, RZ ;  /* 0x0000001003147824 */ /* 0x040fe200078e00ff */
[----:B------:R-:W-:Y:S01]  /*17c0*/  LOP3.LUT R23, R22, 0x1c0, RZ, 0xc0, !PT ;  /* 0x000001c016177812 */ /* 0x000fe200078ec0ff */
[----:B------:R-:W-:Y:S01]  /*17d0*/  IMAD.IADD R0, R3, 0x1, -R0 ;  /* 0x0000000103007824 */ /* 0x000fe200078e0a00 */
[--C-:B------:R-:W-:Y:S01]  /*17e0*/  SHF.R.S32.HI R3, RZ, 0x1, R19.reuse ;  /* 0x00000001ff037819 */ /* 0x100fe20000011413 */
[----:B------:R3:W-:Y:S01]  /*17f0*/  LDGSTS.E.BYPASS.LTC128B.128 [R4+0xe080], [R30.64+0x80], !P6 ;  /* 0x0e0800801e047fae */ /* 0x0007e2000f101d48 */
[----:B----4-:R-:W-:Y:S01]  /*1800*/  SHF.R.S32.HI R24, RZ, 0x1f, R19 ;  /* 0x0000001fff187819 */ /* 0x010fe20000011413 */
[----:B------:R-:W-:Y:S01]  /*1810*/  IMAD.SHL.U32 R19, R0, 0x400, RZ ;  /* 0x0000040000137824 */ /* 0x000fe200078e00ff */
[----:B------:R-:W-:Y:S01]  /*1820*/  LOP3.LUT R22, R23, 0x30, R20, 0xf8, !PT ;  /* 0x0000003017167812 */ /* 0x000fe200078ef814 */
[----:B------:R1:W-:Y:S01]  /*1830*/  @!P1 LDGSTS.E.BYPASS.LTC128B.128 [R21+0x18080], [R26.64] ;  /* 0x180800001a159fae */ /* 0x0003e2000b901d48 */
[----:B------:R-:W-:Y:S01]  /*1840*/  LEA.HI R20, R24, R3, RZ, 0x2 ;  /* 0x0000000318147211 */ /* 0x000fe200078f10ff */
[----:B------:R-:W-:Y:S01]  /*1850*/  IMAD R232, R232, 0x2, R19 ;  /* 0x00000002e8e87824 */ /* 0x000fe200078e0213 */
[----:B------:R-:W-:Y:S01]  /*1860*/  ISETP.LE.OR P6, PT, R17, R236, !P3 ;  /* 0x000000ec1100720c */ /* 0x000fe20005fc3670 */
[----:B------:R-:W0:Y:S01]  /*1870*/  LDGDEPBAR ;  /* 0x00000000000079af */ /* 0x000e220000000000 */
[----:B------:R-:W-:-:S02]  /*1880*/  SHF.R.S32.HI R202, RZ, 0x3, R18 ;  /* 0x00000003ffca7819 */ /* 0x000fc40000011412 */
[----:B------:R-:W-:Y:S01]  /*1890*/  LOP3.LUT R18, R20, 0xfffffffc, RZ, 0xc0, !PT ;  /* 0xfffffffc14127812 */ /* 0x000fe200078ec0ff */
[----:B------:R3:W-:Y:S01]  /*18a0*/  LDGSTS.E.BYPASS.LTC128B.128 [R4+0x12080], [R28.64], !P0 ;  /* 0x120800001c047fae */ /* 0x0007e2000c101d48 */
[-C--:B------:R-:W-:Y:S01]  /*18b0*/  ISETP.LE.OR P0, PT, R17, R236.reuse, !P2 ;  /* 0x000000ec1100720c */ /* 0x080fe20005703670 */
[----:B------:R-:W-:Y:S01]  /*18c0*/  IMAD R203, R202, 0x8, R203 ;  /* 0x00000008cacb7824 */ /* 0x000fe200078e02cb */
[----:B------:R-:W-:Y:S01]  /*18d0*/  SHF.R.U32.HI R204, RZ, 0x3, R23 ;  /* 0x00000003ffcc7819 */ /* 0x000fe20000011617 */
[----:B------:R-:W-:Y:S01]  /*18e0*/  IMAD.IADD R3, R3, 0x1, -R18 ;  /* 0x0000000103037824 */ /* 0x000fe200078e0a12 */
[----:B------:R-:W-:Y:S01]  /*18f0*/  LOP3.LUT R17, R22, 0x8, R13, 0xf8, !PT ;  /* 0x0000000816117812 */ /* 0x000fe200078ef80d */
[----:B------:R-:W-:Y:S01]  /*1900*/  IMAD R18, R244, c[0x0][0x290], RZ ;  /* 0x0000a400f4127a24 */ /* 0x000fe200078e02ff */
[----:B------:R-:W-:Y:S01]  /*1910*/  SHF.R.S32.HI R16, RZ, 0x1, R16 ;  /* 0x00000001ff107819 */ /* 0x000fe20000011410 */
[----:B------:R-:W-:Y:S01]  /*1920*/  IMAD R202, R202, 0x200, R19 ;  /* 0x00000200caca7824 */ /* 0x000fe200078e0213 */
[----:B------:R-:W-:Y:S01]  /*1930*/  LEA.HI R20, R5, R236, RZ, 0x3 ;  /* 0x000000ec05147211 */ /* 0x000fe200078f18ff */
[----:B------:R-:W-:Y:S01]  /*1940*/  IMAD R19, R217, c[0x0][0x294], R18 ;  /* 0x0000a500d9137a24 */ /* 0x000fe200078e0212 */
[----:B------:R3:W-:Y:S01]  /*1950*/  LDGSTS.E.BYPASS.LTC128B.128 [R4+0x13080], [R28.64+0x40], !P6 ;  /* 0x130800401c047fae */ /* 0x0007e2000f101d48 */
[----:B------:R-:W-:Y:S01]  /*1960*/  LOP3.LUT R204, R17, R204, RZ, 0x3c, !PT ;  /* 0x000000cc11cc7212 */ /* 0x000fe200078e3cff */
[----:B------:R-:W-:Y:S01]  /*1970*/  IMAD.SHL.U32 R22, R16, 0x40, RZ ;  /* 0x0000004010167824 */ /* 0x000fe200078e00ff */
[----:B------:R-:W-:Y:S01]  /*1980*/  LEA.HI R17, R9, R226, RZ, 0x7 ;  /* 0x000000e209117211 */ /* 0x000fe200078f38ff */
[----:B------:R3:W-:Y:S01]  /*1990*/  LDGSTS.E.BYPASS.LTC128B.128 [R4+0x14080], [R28.64+0x80], !P0 ;  /* 0x140800801c047fae */ /* 0x0007e2000c101d48 */
[----:B------:R-:W-:Y:S01]  /*19a0*/  IADD3 R15, P0, R15, R222, RZ ;  /* 0x000000de0f0f7210 */ /* 0x000fe20007f1e0ff */
[----:B------:R-:W-:Y:S01]  /*19b0*/  IMAD.IADD R210, R223, 0x1, R19 ;  /* 0x00000001dfd27824 */ /* 0x000fe200078e0213 */
[----:B------:R-:W-:Y:S01]  /*19c0*/  LOP3.LUT R9, R20, 0xfffffff8, RZ, 0xc0, !PT ;  /* 0xfffffff814097812 */ /* 0x000fe200078ec0ff */
[----:B------:R-:W-:Y:S01]  /*19d0*/  IMAD.SHL.U32 R20, R7, 0x10, RZ ;  /* 0x0000001007147824 */ /* 0x000fe200078e00ff */
[----:B------:R-:W-:Y:S01]  /*19e0*/  LOP3.LUT R22, R22, 0xc0, RZ, 0xc0, !PT ;  /* 0x000000c016167812 */ /* 0x000fe200078ec0ff */
[----:B------:R-:W-:Y:S01]  /*19f0*/  IMAD.X R14, R14, 0x1, R210, P0 ;  /* 0x000000010e0e7824 */ /* 0x000fe200000e06d2 */
[----:B------:R-:W-:Y:S01]  /*1a00*/  LEA R18, P0, R15, c[0x0][0x280], 0x2 ;  /* 0x0000a0000f127a11 */ /* 0x000fe200078010ff */
[----:B------:R-:W-:Y:S01]  /*1a10*/  IMAD.IADD R9, R236, 0x1, -R9 ;  /* 0x00000001ec097824 */ /* 0x000fe200078e0a09 */
[----:B------:R-:W-:Y:S01]  /*1a20*/  SHF.R.U32.HI R17, RZ, 0x4, R17 ;  /* 0x00000004ff117819 */ /* 0x000fe20000011611 */
[----:B------:R-:W-:Y:S01]  /*1a30*/  IMAD.SHL.U32 R5, R2, 0x8, RZ ;  /* 0x0000000802057824 */ /* 0x000fe200078e00ff */
[----:B------:R-:W-:Y:S01]  /*1a40*/  LOP3.LUT R20, R20, 0x10, RZ, 0xc0, !PT ;  /* 0x0000001014147812 */ /* 0x000fe200078ec0ff */
[----:B------:R-:W-:Y:S01]  /*1a50*/  IMAD R204, R7, 0x200, R204 ;  /* 0x0000020007cc7824 */ /* 0x000fe200078e02cc */
[----:B------:R-:W-:Y:S01]  /*1a60*/  LOP3.LUT R23, R22, 0x8, R13, 0xf8, !PT ;  /* 0x0000000816177812 */ /* 0x000fe200078ef80d */
[----:B------:R-:W-:Y:S01]  /*1a70*/  IMAD.SHL.U32 R203, R203, 0x20, RZ ;  /* 0x00000020cbcb7824 */ /* 0x000fe200078e00ff */
[----:B------:R-:W-:Y:S01]  /*1a80*/  LEA.HI.X R19, R15, c[0x0][0x284], R14, 0x2, P0 ;  /* 0x0000a1000f137a11 */ /* 0x000fe200000f140e */
[----:B------:R-:W-:Y:S01]  /*1a90*/  IMAD.SHL.U32 R15, R8, 0x40, RZ ;  /* 0x00000040080f7824 */ /* 0x000fe200078e00ff */
[----:B------:R-:W-:Y:S01]  /*1aa0*/  LOP3.LUT P6, RZ, R16, 0x2, RZ, 0xc0, !PT ;  /* 0x0000000210ff7812 */ /* 0x000fe200078cc0ff */
[----:B------:R-:W-:Y:S01]  /*1ab0*/  IMAD.SHL.U32 R16, R9, 0x40, RZ ;  /* 0x0000004009107824 */ /* 0x000fe200078e00ff */
[----:B------:R-:W-:-:S02]  /*1ac0*/  LOP3.LUT R13, R20, 0x8, R17, 0xf8, !PT ;  /* 0x00000008140d7812 */ /* 0x000fc400078ef811 */
[C---:B------:R-:W-:Y:S02]  /*1ad0*/  LOP3.LUT P0, RZ, R3.reuse, 0x2, RZ, 0xc0, !PT ;  /* 0x0000000203ff7812 */ /* 0x040fe4000780c0ff */
[----:B------:R-:W-:Y:S01]  /*1ae0*/  LOP3.LUT R17, R12, 0xffffffe0, RZ, 0xc0, !PT ;  /* 0xffffffe00c117812 */ /* 0x000fe200078ec0ff */
[----:B------:R-:W-:Y:S01]  /*1af0*/  IMAD.SHL.U32 R12, R3, 0x40, RZ ;  /* 0x00000040030c7824 */ /* 0x000fe200078e00ff */
[C---:B------:R-:W-:Y:S01]  /*1b00*/  SEL R196, R199.reuse, 0xfffffff0, !P6 ;  /* 0xfffffff0c7c47807 */ /* 0x040fe20007000000 */
[----:B------:R-:W-:Y:S01]  /*1b10*/  IMAD R3, R0, 0x200, R203 ;  /* 0x0000020000037824 */ /* 0x000fe200078e02cb */
[----:B------:R-:W-:Y:S02]  /*1b20*/  SEL R207, R199, 0xfffffff0, !P0 ;  /* 0xfffffff0c7cf7807 */ /* 0x000fe40004000000 */
[C---:B------:R-:W-:Y:S02]  /*1b30*/  LOP3.LUT P6, RZ, R8.reuse, 0x4, RZ, 0xc0, !PT ;  /* 0x0000000408ff7812 */ /* 0x040fe400078cc0ff */
[----:B------:R-:W-:Y:S01]  /*1b40*/  LOP3.LUT P0, RZ, R8, 0x2, RZ, 0xc0, !PT ;  /* 0x0000000208ff7812 */ /* 0x000fe2000780c0ff */
[----:B------:R-:W-:Y:S01]  /*1b50*/  IMAD.IADD R8, R226, 0x1, -R17 ;  /* 0x00000001e2087824 */ /* 0x000fe200078e0a11 */
[----:B------:R-:W-:Y:S01]  /*1b60*/  LOP3.LUT R16, R16, 0x1c0, RZ, 0xc0, !PT ;  /* 0x000001c010107812 */ /* 0x000fe200078ec0ff */
[----:B------:R-:W-:Y:S01]  /*1b70*/  @!P1 IMAD.SHL.U32 R17, R226, 0x10, RZ ;  /* 0x00000010e2119824 */ /* 0x000fe200078e00ff */
[----:B------:R-:W-:-:S02]  /*1b80*/  LOP3.LUT R5, R5, 0x18, RZ, 0xc0, !PT ;  /* 0x0000001805057812 */ /* 0x000fc400078ec0ff */
[----:B-1----:R-:W-:Y:S02]  /*1b90*/  SHF.R.U32.HI R21, RZ, 0x3, R16 ;  /* 0x00000003ff157819 */ /* 0x002fe40000011610 */
[----:B------:R-:W-:Y:S01]  /*1ba0*/  SHF.R.S32.HI R7, RZ, 0x1f, R8 ;  /* 0x0000001fff077819 */ /* 0x000fe20000011408 */
[----:B------:R3:W-:Y:S01]  /*1bb0*/  @!P1 LDGSTS.E.BYPASS.LTC128B.128 [R17+0x18280], [R18.64] ;  /* 0x1828000012119fae */ /* 0x0007e2000b901d48 */
[----:B------:R-:W-:Y:S02]  /*1bc0*/  LOP3.LUT R21, R21, R16, R5, 0x1e, !PT ;  /* 0x0000001015157212 */ /* 0x000fe400078e1e05 */
        /* <DEDUP_REMOVED lines=8> */
[----:B------:R-:W-:-:S02]  /*1c50*/  LOP3.LUT R206, R206, 0x8, RZ, 0xc0, !PT ;  /* 0x00000008cece7812 */ /* 0x000fc400078ec0ff */
[----:B------:R-:W-:Y:S01]  /*1c60*/  SHF.R.U32.HI R14, RZ, 0x3, R15 ;  /* 0x00000003ff0e7819 */ /* 0x000fe2000001160f */
[----:B------:R-:W-:Y:S01]  /*1c70*/  IMAD R215, R0, 0x10, R215 ;  /* 0x0000001000d77824 */ /* 0x000fe200078e02d7 */
[----:B------:R-:W-:Y:S02]  /*1c80*/  SHF.R.U32.HI R21, RZ, 0x3, R12 ;  /* 0x00000003ff157819 */ /* 0x000fe4000001160c */
        /* <DEDUP_REMOVED lines=44> */
.L_x_1170:
[----:B------:R-:W-:Y:S05]  /*1f50*/  BSYNC B0 ;  /* 0x0000000000007941 */ /* 0x000fea0003800000 */
.L_x_1169:
        /* <DEDUP_REMOVED lines=80> */
.L_x_1173:
        /* <DEDUP_REMOVED lines=104> */
[C---:B------:R-:W-:Y:S01]  /*2ae0*/  LEA R36, P5, R40.reuse, R220, 0x6 ;  /* 0x000000dc28247211 */ /* 0x040fe200078a30ff */
[----:B--2---:R-:W-:Y:S01]  /*2af0*/  IMAD.MOV.U32 R2, RZ, RZ, -0x40 ;  /* 0xffffffc0ff027424 */ /* 0x004fe200078e00ff */
[----:B------:R-:W-:Y:S01]  /*2b00*/  @!P1 IADD3 R38, P0, R37, R224, RZ ;  /* 0x000000e025269210 */ /* 0x000fe20007f1e0ff */
[C---:B------:R-:W-:Y:S02]  /*2b10*/  IMAD R3, R245.reuse, c[0x0][0x17c], R3 ;  /* 0x00005f00f5037a24 */ /* 0x040fe400078e0203 */
[----:B------:R-:W-:Y:S01]  /*2b20*/  IMAD R39, R245, R2, c[0x0][0x168] ;  /* 0x00005a00f5277624 */ /* 0x000fe200078e0202 */
[----:B------:R-:W-:Y:S01]  /*2b30*/  @!P1 LEA.HI.X.SX32 R37, R37, R211, 0x1, P0 ;  /* 0x000000d325259211 */ /* 0x000fe200000f0eff */
[----:B------:R-:W-:Y:S03]  /*2b40*/  IMAD.IADD R3, R41, 0x1, R3 ;  /* 0x0000000129037824 */ /* 0x000fe600078e0203 */
[C---:B------:R-:W-:Y:S02]  /*2b50*/  ISETP.GT.AND P6, PT, R39.reuse, R236, PT ;  /* 0x000000ec2700720c */ /* 0x040fe40003fc4270 */
[----:B------:R-:W-:Y:S02]  /*2b60*/  LEA.HI.X R3, R40, R208, R3, 0x6, P5 ;  /* 0x000000d028037211 */ /* 0x000fe400028f3403 */
[----:B------:R-:W-:Y:S02]  /*2b70*/  LEA R42, P5, R36, c[0x0][0x160], 0x1 ;  /* 0x00005800242a7a11 */ /* 0x000fe400078a08ff */
[----:B------:R-:W-:Y:S02]  /*2b80*/  @!P1 LEA R40, P0, R38, c[0x0][0x258], 0x2 ;  /* 0x0000960026289a11 */ /* 0x000fe400078010ff */
[----:B------:R-:W-:Y:S01]  /*2b90*/  LEA.HI.X R43, R36, c[0x0][0x164], R3, 0x1, P5 ;  /* 0x00005900242b7a11 */ /* 0x000fe200028f0c03 */
[----:B------:R-:W-:Y:S01]  /*2ba0*/  IMAD R3, R240, 0x3000, R231 ;  /* 0x00003000f0037824 */ /* 0x000fe200078e02e7 */
[----:B------:R-:W-:Y:S01]  /*2bb0*/  LOP3.LUT P5, RZ, R228, 0x1, RZ, 0xc0, !PT ;  /* 0x00000001e4ff7812 */ /* 0x000fe200078ac0ff */
[----:B------:R-:W-:Y:S01]  /*2bc0*/  @!P1 IMAD R36, R240, 0x40, R238 ;  /* 0x00000040f0249824 */ /* 0x000fe200078e02ee */
[----:B------:R-:W-:Y:S02]  /*2bd0*/  @!P1 LEA.HI.X R41, R38, c[0x0][0x25c], R37, 0x2, P0 ;  /* 0x0000970026299a11 */ /* 0x000fe400000f1425 */
[-C--:B------:R-:W-:Y:S01]  /*2be0*/  ISETP.LE.OR P5, PT, R39, R236.reuse, !P5 ;  /* 0x000000ec2700720c */ /* 0x080fe20006fa3670 */
[----:B------:R-:W-:Y:S01]  /*2bf0*/  @!P1 IMAD.SHL.U32 R2, R36, 0x4, RZ ;  /* 0x0000000424029824 */ /* 0x000fe200078e00ff */
[----:B------:R-:W-:Y:S02]  /*2c00*/  LOP3.LUT P0, RZ, R228, 0x2, RZ, 0xc0, !PT ;  /* 0x00000002e4ff7812 */ /* 0x000fe4000780c0ff */
[----:B------:R-:W-:Y:S02]  /*2c10*/  ISETP.GE.OR P6, PT, R213, c[0x0][0x16c], !P6 ;  /* 0x00005b00d5007a0c */ /* 0x000fe400077c6670 */
[----:B------:R-:W-:Y:S07]  /*2c20*/  ISETP.LE.OR P0, PT, R39, R236, !P0 ;  /* 0x000000ec2700720c */ /* 0x000fee0004703670 */
[----:B------:R-:W-:Y:S01]  /*2c30*/  @!PT LDS RZ, [RZ] ;  /* 0x00000000fffff984 */ /* 0x000fe20000000800 */
[----:B------:R-:W-:Y:S01]  /*2c40*/  @!PT LDS RZ, [RZ] ;  /* 0x00000000fffff984 */ /* 0x000fe20000000800 */
[----:B------:R-:W-:Y:S01]  /*2c50*/  @!PT LDS RZ, [RZ] ;  /* 0x00000000fffff984 */ /* 0x000fe20000000800 */
[----:B------:R1:W-:Y:S06]  /*2c60*/  LDGSTS.E.BYPASS.LTC128B.128 [R3], [R42.64], !P5 ;  /* 0x000000002a037fae */ /* 0x0003ec000e901d48 */
[----:B------:R1:W-:Y:S05]  /*2c70*/  LDGSTS.E.BYPASS.LTC128B.128 [R3+0x1000], [R42.64+0x40], !P0 ;  /* 0x010000402a037fae */ /* 0x0003ea000c101d48 */
[----:B------:R1:W-:Y:S05]  /*2c80*/  LDGSTS.E.BYPASS.LTC128B.128 [R3+0x2000], [R42.64+0x80], !P6 ;  /* 0x020000802a037fae */ /* 0x0003ea000f101d48 */
[----:B------:R1:W-:Y:S02]  /*2c90*/  @!P1 LDGSTS.E.BYPASS.LTC128B.128 [R2+0x18080], [R40.64] ;  /* 0x1808000028029fae */ /* 0x0003e4000b901d48 */
.L_x_1171:
[-C--:B--2345:R-:W-:Y:S01]  /*2ca0*/  HMMA.16816.F32.BF16 R36, R164, R168.reuse, RZ ;  /* 0x000000a8a424723c */ /* 0x0bcfe200000418ff */
[----:B------:R-:W-:Y:S03]  /*2cb0*/  LDSM.16.M88.4 R192, [R205+0x8080] ;  /* 0x00808000cdc0783b */ /* 0x000fe60000000200 */
[----:B-1----:R-:W-:Y:S04]  /*2cc0*/  IMAD R3, R198, 0x1800, RZ ;  /* 0x00001800c6037824 */ /* 0x002fe800078e02ff */
        /* <DEDUP_REMOVED lines=452> */
.L_x_1172:
        /* <DEDUP_REMOVED lines=243> */
.L_x_1168:
        /* <DEDUP_REMOVED lines=127> */
[----:B------:R-:W-:Y:S01]  /*6030*/  SHF.R.S32.HI R2, RZ, 0x1f, R217 ;  /* 0x0000001fff027819 */ /* 0x000fe200000114d9 */
[----:B------:R-:W-:Y:S01]  /*6040*/  IMAD.SHL.U32 R0, R0, 0x2, RZ ;  /* 0x0000000200007824 */ /* 0x000fe200078e00ff */
[----:B------:R-:W-:Y:S01]  /*6050*/  IADD3 R56, R6, 0x20, RZ ;  /* 0x0000002006387810 */ /* 0x000fe20007ffe0ff */
[----:B------:R-:W-:Y:S01]  /*6060*/  STS [R5+0x80], R128 ;  /* 0x0000808005007388 */ /* 0x000fe20000000800 */
[----:B------:R-:W-:-:S03]  /*6070*/  IMAD.WIDE.U32 R46, R216, c[0x0][0x338], R6 ;  /* 0x0000ce00d82e7a25 */ /* 0x000fc600078e0006 */
[----:B------:R-:W-:Y:S01]  /*6080*/  STS [R5+0x280], R130 ;  /* 0x0002808205007388 */ /* 0x000fe20000000800 */
[----:B------:R-:W-:-:S03]  /*6090*/  IMAD R44, R2, c[0x0][0x340], RZ ;  /* 0x0000d000022c7a24 */ /* 0x000fc600078e02ff */
[----:B------:R-:W-:Y:S01]  /*60a0*/  STS [R9+0x1080], R120 ;  /* 0x0010807809007388 */ /* 0x000fe20000000800 */
[----:B------:R-:W-:-:S03]  /*60b0*/  IMAD R44, R217, c[0x0][0x344], R44 ;  /* 0x0000d100d92c7a24 */ /* 0x000fc600078e022c */
        /* <DEDUP_REMOVED lines=25> */
[----:B------:R-:W-:Y:S02]  /*6250*/  SHF.R.S32.HI R5, RZ, 0x1f, R4 ;  /* 0x0000001fff057819 */ /* 0x000fe40000011404 */
[----:B------:R1:W4:Y:S01]  /*6260*/  LDS.128 R32, [R0+0xb080] ;  /* 0x00b0800000207984 */ /* 0x0003220000000c00 */
[----:B------:R-:W-:-:S03]  /*6270*/  IMAD.WIDE.U32 R60, R217, c[0x0][0x340], R46 ;  /* 0x0000d000d93c7a25 */ /* 0x000fc600078e002e */
[----:B------:R1:W5:Y:S01]  /*6280*/  LDS.128 R28, [R0+0x80] ;  /* 0x00008000001c7984 */ /* 0x0003620000000c00 */
[----:B------:R-:W-:-:S03]  /*6290*/  IMAD.WIDE R214, R214, 0x80, R4 ;  /* 0x00000080d6d67825 */ /* 0x000fc600078e0204 */
        /* <DEDUP_REMOVED lines=24> */
.L_x_1176:
[----:B------:R-:W-:Y:S05]  /*6420*/  BSYNC B0 ;  /* 0x0000000000007941 */ /* 0x000fea0003800000 */
.L_x_1175:
        /* <DEDUP_REMOVED lines=21> */
.L_x_1178:
[----:B------:R-:W-:Y:S05]  /*6580*/  BSYNC B0 ;  /* 0x0000000000007941 */ /* 0x000fea0003800000 */
.L_x_1177:
        /* <DEDUP_REMOVED lines=8> */
[----:B-1--4-:R-:W-:Y:S01]  /*6610*/  IADD3 R33, R5, R2, RZ ;  /* 0x0000000205217210 */ /* 0x012fe20007ffe0ff */
        /* <DEDUP_REMOVED lines=12> */
[----:B-----5:R1:W-:Y:S04]  /*66e0*/  @!P4 STG.E.128 [R36.64], R28 ;  /* 0x0000001c2400c986 */ /* 0x0203e8000c101d08 */
[----:B------:R1:W-:Y:S04]  /*66f0*/  @!P2 STG.E.128 [R36.64+0x40], R24 ;  /* 0x000040182400a986 */ /* 0x0003e8000c101d08 */
[----:B------:R1:W-:Y:S02]  /*6700*/  @!P1 STG.E.128 [R36.64+0x80], R20 ;  /* 0x0000801424009986 */ /* 0x0003e4000c101d08 */
.L_x_1180:
[----:B------:R-:W-:Y:S05]  /*6710*/  BSYNC B0 ;  /* 0x0000000000007941 */ /* 0x000fea0003800000 */
.L_x_1179:
        /* <DEDUP_REMOVED lines=19> */
.L_x_1174:
        /* <DEDUP_REMOVED lines=10> */
[----:B------:R-:W-:Y:S01]  /*68f0*/  SHF.R.S32.HI R5, RZ, 0x1f, R4 ;  /* 0x0000001fff057819 */ /* 0x000fe20000011404 */
[----:B------:R-:W-:Y:S02]  /*6900*/  IMAD.SHL.U32 R6, R3, 0x8, RZ ;  /* 0x0000000803067824 */ /* 0x000fe400078e00ff */
[----:B------:R-:W-:Y:S02]  /*6910*/  IMAD R3, R2, c[0x0][0x308], RZ ;  /* 0x0000c20002037a24 */ /* 0x000fe400078e02ff */
[----:B------:R-:W-:Y:S01]  /*6920*/  IMAD R8, R0, c[0x0][0x310], RZ ;  /* 0x0000c40000087a24 */ /* 0x000fe200078e02ff */
[----:B------:R-:W-:Y:S01]  /*6930*/  SHF.R.S32.HI R7, RZ, 0x1f, R6 ;  /* 0x0000001fff077819 */ /* 0x000fe20000011406 */
[----:B------:R-:W-:Y:S01]  /*6940*/  IMAD R3, R216, c[0x0][0x30c], R3 ;  /* 0x0000c300d8037a24 */ /* 0x000fe200078e0203 */
[----:B------:R-:W-:Y:S01]  /*6950*/  IADD3 R9, R6, 0x20, RZ ;  /* 0x0000002006097810 */ /* 0x000fe20007ffe0ff */
[----:B------:R-:W-:-:S04]  /*6960*/  IMAD.WIDE R214, R214, 0x80, R4 ;  /* 0x00000080d6d67825 */ /* 0x000fc800078e0204 */
[----:B------:R-:W-:-:S04]  /*6970*/  IMAD.WIDE.U32 R10, R216, c[0x0][0x308], R6 ;  /* 0x0000c200d80a7a25 */ /* 0x000fc800078e0006 */
[----:B------:R-:W-:Y:S02]  /*6980*/  IMAD.IADD R11, R11, 0x1, R3 ;  /* 0x000000010b0b7824 */ /* 0x000fe400078e0203 */
[C---:B------:R-:W-:Y:S01]  /*6990*/  IMAD R3, R217.reuse, c[0x0][0x314], R8 ;  /* 0x0000c500d9037a24 */ /* 0x040fe200078e0208 */
[----:B------:R-:W-:Y:S01]  /*69a0*/  IADD3 R8, R6, 0x40, RZ ;  /* 0x0000004006087810 */ /* 0x000fe20007ffe0ff */
[----:B------:R-:W-:-:S04]  /*69b0*/  IMAD.WIDE.U32 R10, R217, c[0x0][0x310], R10 ;  /* 0x0000c400d90a7a25 */ /* 0x000fc800078e000a */
        /* <DEDUP_REMOVED lines=15> */
.L_x_1182:
[----:B------:R-:W-:Y:S05]  /*6ab0*/  BSYNC B0 ;  /* 0x0000000000007941 */ /* 0x000fea0003800000 */
.L_x_1181:
        /* <DEDUP_REMOVED lines=19> */
.L_x_1184:
[----:B------:R-:W-:Y:S05]  /*6bf0*/  BSYNC B0 ;  /* 0x0000000000007941 */ /* 0x000fea0003800000 */
.L_x_1183:
        /* <DEDUP_REMOVED lines=23> */
.L_x_1186:
[----:B------:R-:W-:Y:S05]  /*6d70*/  BSYNC B0 ;  /* 0x0000000000007941 */ /* 0x000fea0003800000 */
.L_x_1185:
        /* <DEDUP_REMOVED lines=19> */
.L_x_1187:
        /* <DEDUP_REMOVED lines=13> */
.L_x_1432:


//--------------------- .text._ZN7cutlass13device_kernelIN5flash19enable_sm80_to_sm89INS1_16FlashAttnBwdSm80INS1_25CollectiveMainloopBwdSm80ILi2ELi2EN4cute5tupleIJNS5_1CILi64EEENS7_ILi128EEENS7_ILi96EEEEEENS_10bfloat16_tEfNS_4arch4Sm80ELb1ELb0ELb0ELb0ELb0ELb0ELb0ELb0ELi2ELi2ELi4ELi2ELb0EEENS1_24CollectiveEpilogueBwdGQAISB_fSE_Li256ELb0ELb0EEENS1_25SingleTileBwdLPTSchedulerILb0ELi128ELb0EEEEEEEEEvNT_6ParamsE --------------------------
	.section	.text._ZN7cutlass13device_kernelIN5flash19enable_sm80_to_sm89INS1_16FlashAttnBwdSm80INS1_25CollectiveMainloopBwdSm80ILi2ELi2EN4cute5tupleIJNS5_1CILi64EEENS7_ILi128EEENS7_ILi96EEEEEENS_10bfloat16_tEfNS_4arch4Sm80ELb1ELb0ELb0ELb0ELb0ELb0ELb0ELb0ELi2ELi2ELi4ELi2ELb0EEENS1_24CollectiveEpilogueBwdGQAISB_fSE_Li256ELb0ELb0EEENS1_25SingleTileBwdLPTSchedulerILb0ELi128ELb0EEEEEEEEEvNT_6ParamsE,"ax",@progbits
	.sectioninfo	@"SHI_REGISTERS=255"
	.align	128
.text._ZN7cutlass13device_kernelIN5flash19enable_sm80_to_sm89INS1_16FlashAttnBwdSm80INS1_25CollectiveMainloopBwdSm80ILi2ELi2EN4cute5tupleIJNS5_1CILi64EEENS7_ILi128EEENS7_ILi96EEEEEENS_10bfloat16_tEfNS_4arch4Sm80ELb1ELb0ELb0ELb0ELb0ELb0ELb0ELb0ELi2ELi2ELi4ELi2ELb0EEENS1_24CollectiveEpilogueBwdGQAISB_fSE_Li256ELb0ELb0EEENS1_25SingleTileBwdLPTSchedulerILb0ELi128ELb0EEEEEEEEEvNT_6ParamsE:
        .type           _ZN7cutlass13device_kernelIN5flash19enable_sm80_to_sm89INS1_16FlashAttnBwdSm80INS1_25CollectiveMainloopBwdSm80ILi2ELi2EN4cute5tupleIJNS5_1CILi64EEENS7_ILi128EEENS7_ILi96EEEEEENS_10bfloat16_tEfNS_4arch4Sm80ELb1ELb0ELb0ELb0ELb0ELb0ELb0ELb0ELi2ELi2ELi4ELi2ELb0EEENS1_24CollectiveEpilogueBwdGQAISB_fSE_Li256ELb0ELb0EEENS1_25SingleTileBwdLPTSchedulerILb0ELi128ELb0EEEEEEEEEvNT_6ParamsE,@function
        .size           _ZN7cutlass13device_kernelIN5flash19enable_sm80_to_sm89INS1_16FlashAttnBwdSm80INS1_25CollectiveMainloopBwdSm80ILi2ELi2EN4cute5tupleIJNS5_1CILi64EEENS7_ILi128EEENS7_ILi96EEEEEENS_10bfloat16_tEfNS_4arch4Sm80ELb1ELb0ELb0ELb0ELb0ELb0ELb0ELb0ELi2ELi2ELi4ELi2ELb0EEENS1_24CollectiveEpilogueBwdGQAISB_fSE_Li256ELb0ELb0EEENS1_25SingleTileBwdLPTSchedulerILb0ELi128ELb0EEEEEEEEEvNT_6ParamsE,(.L_x_1433 - _ZN7cutlass13device_kernelIN5flash19enable_sm80_to_sm89INS1_16FlashAttnBwdSm80INS1_25CollectiveMainloopBwdSm80ILi2ELi2EN4cute5tupleIJNS5_1CILi64EEENS7_ILi128EEENS7_ILi96EEEEEENS_10bfloat16_tEfNS_4arch4Sm80ELb1ELb0ELb0ELb0ELb0ELb0ELb0ELb0ELi2ELi2ELi4ELi2ELb0EEENS1_24CollectiveEpilogueBwdGQAISB_fSE_Li256ELb0ELb0EEENS1_25SingleTileBwdLPTSchedulerILb0ELi128ELb0EEEEEEEEEvNT_6ParamsE)
        .other          _ZN7cutlass13device_kernelIN5flash19enable_sm80_to_sm89INS1_16FlashAttnBwdSm80INS1_25CollectiveMainloopBwdSm80ILi2ELi2EN4cute5tupleIJNS5_1CILi64EEENS7_ILi128EEENS7_ILi96EEEEEENS_10bfloat16_tEfNS_4arch4Sm80ELb1ELb0ELb0ELb0ELb0ELb0ELb0ELb0ELi2ELi2ELi4ELi2ELb0EEENS1_24CollectiveEpilogueBwdGQAISB_fSE_Li256ELb0ELb0EEENS1_25SingleTileBwdLPTSchedulerILb0ELi128ELb0EEEEEEEEEvNT_6ParamsE,@"STO_CUDA_ENTRY STV_DEFAULT"
_ZN7cutlass13device_kernelIN5flash19enable_sm80_to_sm89INS1_16FlashAttnBwdSm80INS1_25CollectiveMainloopBwdSm80ILi2ELi2EN4cute5tupleIJNS5_1CILi64EEENS7_ILi128EEENS7_ILi96EEEEEENS_10bfloat16_tEfNS_4arch4Sm80ELb1ELb0ELb0ELb0ELb0ELb0ELb0ELb0ELi2ELi2ELi4ELi2ELb0EEENS1_24CollectiveEpilogueBwdGQAISB_fSE_Li256ELb0ELb0EEENS1_25SingleTileBwdLPTSchedulerILb0ELi128ELb0EEEEEEEEEvNT_6ParamsE:
        /* <DEDUP_REMOVED lines=23> */
.L_x_1189:
[----:B------:R-:W-:Y:S02]  /*0170*/  MOV R2, c[0x0][0x3b4] ;  /* 0x0000ed0000027a02 */ /* 0x000fe40000000f00 */
[----:B------:R-:W-:Y:S02]  /*0180*/  MOV R217, R0 ;  /* 0x0000000000d97202 */ /* 0x000fe40000000f00 */
[----:B------:R-:W-:-:S13]  /*0190*/  ISETP.NE.AND P0, PT, R2, 0x1, PT ;  /* 0x000000010200780c */ /* 0x000fda0003f05270 */
[----:B------:R-:W-:-:S05]  /*01a0*/  @P0 IMAD.HI.U32 R2, R0, c[0x0][0x3b8], RZ ;  /* 0x0000ee0000020a27 */ /* 0x000fca00078e00ff */
[----:B------:R-:W-:-:S05]  /*01b0*/  @P0 SHF.R.U32.HI R217, RZ, c[0x0][0x3bc], R2 ;  /* 0x0000ef00ffd90a19 */ /* 0x000fca0000011602 */
[----:B------:R-:W-:-:S03]  /*01c0*/  IMAD R3, R217, c[0x0][0x3b4], RZ ;  /* 0x0000ed00d9037a24 */ /* 0x000fc600078e02ff */
.L_x_1190:
        /* <DEDUP_REMOVED lines=10> */
.L_x_1188:
        /* <DEDUP_REMOVED lines=16> */
.L_x_1192:
[----:B------:R-:W-:Y:S02]  /*0370*/  MOV R0, c[0x0][0x3b4] ;  /* 0x0000ed0000007a02 */ /* 0x000fe40000000f00 */
[----:B------:R-:W-:Y:S02]  /*0380*/  MOV R217, R2 ;  /* 0x0000000200d97202 */ /* 0x000fe40000000f00 */
[----:B------:R-:W-:-:S13]  /*0390*/  ISETP.NE.AND P0, PT, R0, 0x1, PT ;  /* 0x000000010000780c */ /* 0x000fda0003f05270 */
[----:B------:R-:W-:-:S05]  /*03a0*/  @P0 IMAD.HI.U32 R0, R2, c[0x0][0x3b8], RZ ;  /* 0x0000ee0002000a27 */ /* 0x000fca00078e00ff */
[----:B------:R-:W-:-:S05]  /*03b0*/  @P0 SHF.R.U32.HI R217, RZ, c[0x0][0x3bc], R0 ;  /* 0x0000ef00ffd90a19 */ /* 0x000fca0000011600 */
[----:B------:R-:W-:-:S03]  /*03c0*/  IMAD R3, R217, c[0x0][0x3b4], RZ ;  /* 0x0000ed00d9037a24 */ /* 0x000fc600078e02ff */
.L_x_1193:
        /* <DEDUP_REMOVED lines=9> */
.L_x_1191:
        /* <DEDUP_REMOVED lines=427> */
.L_x_1196:
[----:B------:R-:W-:Y:S05]  /*1f10*/  BSYNC B0 ;  /* 0x0000000000007941 */ /* 0x000fea0003800000 */
.L_x_1195:
        /* <DEDUP_REMOVED lines=80> */
.L_x_1199:
        /* <DEDUP_REMOVED lines=132> */
.L_x_1197:
        /* <DEDUP_REMOVED lines=455> */
.L_x_1198:
        /* <DEDUP_REMOVED lines=243> */
.L_x_1194:
[----:B------:R-:W-:Y:S05]  /*5800*/  @P1 EXIT ;  /* 0x000000000000194d */ /* 0x000fea0003800000 */
[----:B------:R-:W-:Y:S01]  /*5810*/  MOV R0, 0x1 ;  /* 0x0000000100007802 */ /* 0x000fe20000000f00 */
[----:B------:R-:W-:Y:S01]  /*5820*/  IMAD R5, R217, 0x3000, RZ ;  /* 0x00003000d9057824 */ /* 0x000fe200078e02ff */
[----:B------:R-:W-:Y:S01]  /*5830*/  BAR.SYNC.DEFER_BLOCKING 0x1, 0x100 ;  /* 0x0044000000007b1d */ /* 0x000fe20000010000 */
[----:B------:R-:W-:Y:S02]  /*5840*/  SHF.R.S32.HI R2, RZ, 0x1f, R216 ;  /* 0x0000001fff027819 */ /* 0x000fe400000114d8 */
[----:B------:R-:W-:-:S02]  /*5850*/  ISETP.NE.AND P1, PT, R0, c[0x0][0x338], PT ;  /* 0x0000ce0000007a0c */ /* 0x000fc40003f25270 */
[----:B------:R-:W-:Y:S02]  /*5860*/  SHF.R.S32.HI R3, RZ, 0x1f, R5 ;  /* 0x0000001fff037819 */ /* 0x000fe40000011405 */
[----:B------:R-:W-:-:S04]  /*5870*/  IADD3 R4, P0, R5, R226, RZ ;  /* 0x000000e205047210 */ /* 0x000fc80007f1e0ff */
[----:B------:R-:W-:-:S05]  /*5880*/  LEA.HI.X.SX32 R5, R226, R3, 0x1, P0 ;  /* 0x00000003e2057211 */ /* 0x000fca00000f0eff */
[----:B------:R-:W-:-:S05]  /*5890*/  @P1 IMAD.HI.U32 R0, R214, c[0x0][0x33c], RZ ;  /* 0x0000cf00d6001a27 */ /* 0x000fca00078e00ff */
[----:B------:R-:W-:-:S04]  /*58a0*/  @P1 SHF.R.U32.HI R214, RZ, c[0x0][0x340], R0 ;  /* 0x0000d000ffd61a19 */ /* 0x000fc80000011600 */
[----:B------:R-:W-:Y:S01]  /*58b0*/  SHF.R.S32.HI R3, RZ, 0x1f, R214 ;  /* 0x0000001fff037819 */ /* 0x000fe200000114d6 */
[----:B------:R-:W-:-:S04]  /*58c0*/  IMAD.WIDE.U32 R6, R214, c[0x0][0x328], R4 ;  /* 0x0000ca00d6067a25 */ /* 0x000fc800078e0004 */
[C---:B------:R-:W-:Y:S02]  /*58d0*/  IMAD R9, R3.reuse, c[0x0][0x328], RZ ;  /* 0x0000ca0003097a24 */ /* 0x040fe400078e02ff */
[----:B------:R-:W-:Y:S02]  /*58e0*/  IMAD R3, R3, c[0x0][0x300], RZ ;  /* 0x0000c00003037a24 */ /* 0x000fe400078e02ff */
[C---:B------:R-:W-:Y:S02]  /*58f0*/  IMAD R0, R214.reuse, c[0x0][0x32c], R9 ;  /* 0x0000cb00d6007a24 */ /* 0x040fe400078e0209 */
[----:B------:R-:W-:-:S03]  /*5900*/  IMAD.WIDE.U32 R4, R214, c[0x0][0x300], R4 ;  /* 0x0000c000d6047a25 */ /* 0x000fc600078e0004 */
[----:B------:R-:W-:Y:S01]  /*5910*/  IADD3 R7, R7, R0, RZ ;  /* 0x0000000007077210 */ /* 0x000fe20007ffe0ff */
[----:B------:R-:W-:Y:S02]  /*5920*/  IMAD R214, R214, c[0x0][0x304], R3 ;  /* 0x0000c100d6d67a24 */ /* 0x000fe400078e0203 */
[----:B------:R-:W-:Y:S02]  /*5930*/  IMAD R3, R2, c[0x0][0x330], RZ ;  /* 0x0000cc0002037a24 */ /* 0x000fe400078e02ff */
[C---:B------:R-:W-:Y:S01]  /*5940*/  IMAD.WIDE.U32 R6, R216.reuse, c[0x0][0x330], R6 ;  /* 0x0000cc00d8067a25 */ /* 0x040fe200078e0006 */
[----:B------:R-:W-:Y:S02]  /*5950*/  IADD3 R215, R5, R214, RZ ;  /* 0x000000d605d77210 */ /* 0x000fe40007ffe0ff */
[----:B------:R-:W-:Y:S01]  /*5960*/  MOV R214, R4 ;  /* 0x0000000400d67202 */ /* 0x000fe20000000f00 */
[----:B------:R-:W-:Y:S01]  /*5970*/  IMAD R3, R216, c[0x0][0x334], R3 ;  /* 0x0000cd00d8037a24 */ /* 0x000fe200078e0203 */
[----:B------:R-:W-:Y:S01]  /*5980*/  LEA R8, P1, R6, c[0x0][0x310], 0x2 ;  /* 0x0000c40006087a11 */ /* 0x000fe200078210ff */
[----:B------:R-:W-:-:S02]  /*5990*/  IMAD R5, R2, c[0x0][0x308], RZ ;  /* 0x0000c20002057a24 */ /* 0x000fc400078e02ff */
        /* <DEDUP_REMOVED lines=104> */
.L_x_1200:
        /* <DEDUP_REMOVED lines=14> */
.L_x_1433:


//--------------------- .text._ZN7cutlass13device_kernelIN5flash19enable_sm80_to_sm89INS1_16FlashAttnBwdSm80INS1_25CollectiveMainloopBwdSm80ILi2ELi2EN4cute5tupleIJNS5_1CILi64EEENS7_ILi128EEENS7_ILi96EEEEEENS_10bfloat16_tEfNS_4arch4Sm80ELb1ELb0ELb0ELb0ELb1ELb0ELb0ELb0ELi2ELi2ELi4ELi2ELb0EEENS1_24CollectiveEpilogueBwdGQAISB_fSE_Li256ELb0ELb1EEENS1_25SingleTileBwdLPTSchedulerILb0ELi128ELb1EEEEEEEEEvNT_6ParamsE --------------------------
	.section	.text._ZN7cutlass13device_kernelIN5flash19enable_sm80_to_sm89INS1_16FlashAttnBwdSm80INS1_25CollectiveMainloopBwdSm80ILi2ELi2EN4cute5tupleIJNS5_1CILi64EEENS7_ILi128EEENS7_ILi96EEEEEENS_10bfloat16_tEfNS_4arch4Sm80ELb1ELb0ELb0ELb0ELb1ELb0ELb0ELb0ELi2ELi2ELi4ELi2ELb0EEENS1_24CollectiveEpilogueBwdGQAISB_fSE_Li256ELb0ELb1EEENS1_25SingleTileBwdLPTSchedulerILb0ELi128ELb1EEEEEEEEEvNT_6ParamsE,"ax",@progbits
	.sectioninfo	@"SHI_REGISTERS=255"
	.align	128
.text._ZN7cutlass13device_kernelIN5flash19enable_sm80_to_sm89INS1_16FlashAttnBwdSm80INS1_25CollectiveMainloopBwdSm80ILi2ELi2EN4cute5tupleIJNS5_1CILi64EEENS7_ILi128EEENS7_ILi96EEEEEENS_10bfloat16_tEfNS_4arch4Sm80ELb1ELb0ELb0ELb0ELb1ELb0ELb0ELb0ELi2ELi2ELi4ELi2ELb0EEENS1_24CollectiveEpilogueBwdGQAISB_fSE_Li256ELb0ELb1EEENS1_25SingleTileBwdLPTSchedulerILb0ELi128ELb1EEEEEEEEEvNT_6ParamsE:
        .type           _ZN7cutlass13device_kernelIN5flash19enable_sm80_to_sm89INS1_16FlashAttnBwdSm80INS1_25CollectiveMainloopBwdSm80ILi2ELi2EN4cute5tupleIJNS5_1CILi64EEENS7_ILi128EEENS7_ILi96EEEEEENS_10bfloat16_tEfNS_4arch4Sm80ELb1ELb0ELb0ELb0ELb1ELb0ELb0ELb0ELi2ELi2ELi4ELi2ELb0EEENS1_24CollectiveEpilogueBwdGQAISB_fSE_Li256ELb0ELb1EEENS1_25SingleTileBwdLPTSchedulerILb0ELi128ELb1EEEEEEEEEvNT_6ParamsE,@function
        .size           _ZN7cutlass13device_kernelIN5flash19enable_sm80_to_sm89INS1_16FlashAttnBwdSm80INS1_25CollectiveMainloopBwdSm80ILi2ELi2EN4cute5tupleIJNS5_1CILi64EEENS7_ILi128EEENS7_ILi96EEEEEENS_10bfloat16_tEfNS_4arch4Sm80ELb1ELb0ELb0ELb0ELb1ELb0ELb0ELb0ELi2ELi2ELi4ELi2ELb0EEENS1_24CollectiveEpilogueBwdGQAISB_fSE_Li256ELb0ELb1EEENS1_25SingleTileBwdLPTSchedulerILb0ELi128ELb1EEEEEEEEEvNT_6ParamsE,(.L_x_1434 - _ZN7cutlass13device_kernelIN5flash19enable_sm80_to_sm89INS1_16FlashAttnBwdSm80INS1_25CollectiveMainloopBwdSm80ILi2ELi2EN4cute5tupleIJNS5_1CILi64EEENS7_ILi128EEENS7_ILi96EEEEEENS_10bfloat16_tEfNS_4arch4Sm80ELb1ELb0ELb0ELb0ELb1ELb0ELb0ELb0ELi2ELi2ELi4ELi2ELb0EEENS1_24CollectiveEpilogueBwdGQAISB_fSE_Li256ELb0ELb1EEENS1_25SingleTileBwdLPTSchedulerILb0ELi128ELb1EEEEEEEEEvNT_6ParamsE)
        .other          _ZN7cutlass13device_kernelIN5flash19enable_sm80_to_sm89INS1_16FlashAttnBwdSm80INS1_25CollectiveMainloopBwdSm80ILi2ELi2EN4cute5tupleIJNS5_1CILi64EEENS7_ILi128EEENS7_ILi96EEEEEENS_10bfloat16_tEfNS_4arch4Sm80ELb1ELb0ELb0ELb0ELb1ELb0ELb0ELb0ELi2ELi2ELi4ELi2ELb0EEENS1_24CollectiveEpilogueBwdGQAISB_fSE_Li256ELb0ELb1EEENS1_25SingleTileBwdLPTSchedulerILb0ELi128ELb1EEEEEEEEEvNT_6ParamsE,@"STO_CUDA_ENTRY STV_DEFAULT"
_ZN7cutlass13device_kernelIN5flash19enable_sm80_to_sm89INS1_16FlashAttnBwdSm80INS1_25CollectiveMainloopBwdSm80ILi2ELi2EN4cute5tupleIJNS5_1CILi64EEENS7_ILi128EEENS7_ILi96EEEEEENS_10bfloat16_tEfNS_4arch4Sm80ELb1ELb0ELb0ELb0ELb1ELb0ELb0ELb0ELi2ELi2ELi4ELi2ELb0EEENS1_24CollectiveEpilogueBwdGQAISB_fSE_Li256ELb0ELb1EEENS1_25SingleTileBwdLPTSchedulerILb0ELi128ELb1EEEEEEEEEvNT_6ParamsE:
        /* <DEDUP_REMOVED lines=23> */
.L_x_1202:
[----:B------:R-:W-:-:S04]  /*0170*/  MOV R0, c[0x0][0x3b4] ;  /* 0x0000ed0000007a02 */ /* 0x000fc80000000f00 */
[----:B------:R-:W-:Y:S02]  /*0180*/  ISETP.NE.AND P0, PT, R0, 0x1, PT ;  /* 0x000000010000780c */ /* 0x000fe40003f05270 */
[----:B------:R-:W-:-:S11]  /*0190*/  MOV R0, R2 ;  /* 0x0000000200007202 */ /* 0x000fd60000000f00 */
[----:B------:R-:W-:-:S05]  /*01a0*/  @P0 IMAD.HI.U32 R3, R2, c[0x0][0x3b8], RZ ;  /* 0x0000ee0002030a27 */ /* 0x000fca00078e00ff */
[----:B------:R-:W-:-:S05]  /*01b0*/  @P0 SHF.R.U32.HI R0, RZ, c[0x0][0x3bc], R3 ;  /* 0x0000ef00ff000a19 */ /* 0x000fca0000011603 */
[----:B------:R-:W-:Y:S02]  /*01c0*/  IMAD R5, R0, c[0x0][0x3b4], RZ ;  /* 0x0000ed0000057a24 */ /* 0x000fe400078e02ff */
.L_x_1203:
        /* <DEDUP_REMOVED lines=12> */
.L_x_1201:
        /* <DEDUP_REMOVED lines=16> */
.L_x_1205:
[----:B------:R-:W-:-:S04]  /*0390*/  MOV R0, c[0x0][0x3b4] ;  /* 0x0000ed0000007a02 */ /* 0x000fc80000000f00 */
[----:B------:R-:W-:Y:S02]  /*03a0*/  ISETP.NE.AND P0, PT, R0, 0x1, PT ;  /* 0x000000010000780c */ /* 0x000fe40003f05270 */
[----:B------:R-:W-:-:S11]  /*03b0*/  MOV R0, R3 ;  /* 0x0000000300007202 */ /* 0x000fd60000000f00 */
[----:B------:R-:W-:-:S05]  /*03c0*/  @P0 IMAD.HI.U32 R2, R3, c[0x0][0x3b8], RZ ;  /* 0x0000ee0003020a27 */ /* 0x000fca00078e00ff */
[----:B------:R-:W-:-:S05]  /*03d0*/  @P0 SHF.R.U32.HI R0, RZ, c[0x0][0x3bc], R2 ;  /* 0x0000ef00ff000a19 */ /* 0x000fca0000011602 */
[----:B------:R-:W-:Y:S02]  /*03e0*/  IMAD R4, R0, c[0x0][0x3b4], RZ ;  /* 0x0000ed0000047a24 */ /* 0x000fe400078e02ff */
.L_x_1206:
        /* <DEDUP_REMOVED lines=11> */
.L_x_1204:
        /* <DEDUP_REMOVED lines=427> */
.L_x_1209:
[----:B------:R-:W-:Y:S05]  /*1f50*/  BSYNC B0 ;  /* 0x0000000000007941 */ /* 0x000fea0003800000 */
.L_x_1208:
        /* <DEDUP_REMOVED lines=80> */
.L_x_1212:
        /* <DEDUP_REMOVED lines=100> */
[----:B---34-:R-:W-:Y:S01]  /*2aa0*/  SHF.R.S32.HI R3, RZ, 0x1f, R245 ;  /* 0x0000001fff037819 */ /* 0x018fe200000114f5 */
        /* <DEDUP_REMOVED lines=31> */
.L_x_1210:
[-C--:B--234-:R-:W-:Y:S01]  /*2ca0*/  HMMA.16816.F32.BF16 R36, R164, R168.reuse, RZ ;  /* 0x000000a8a424723c */ /* 0x09cfe200000418ff */
        /* <DEDUP_REMOVED lines=454> */
.L_x_1211:
[-C--:B-12-4-:R-:W-:Y:S01]  /*4910*/  HMMA.16816.F32.BF16 R4, R28, R2.reuse, RZ ;  /* 0x000000021c04723c */ /* 0x096fe200000418ff */
        /* <DEDUP_REMOVED lines=242> */
.L_x_1207:
[----:B------:R-:W-:Y:S05]  /*5840*/  @P1 EXIT ;  /* 0x000000000000194d */ /* 0x000fea0003800000 */
[----:B------:R-:W-:Y:S01]  /*5850*/  IMAD.MOV.U32 R0, RZ, RZ, 0x1 ;  /* 0x00000001ff007424 */ /* 0x000fe200078e00ff */
[----:B------:R-:W-:Y:S01]  /*5860*/  BAR.SYNC.DEFER_BLOCKING 0x1, 0x100 ;  /* 0x0044000000007b1d */ /* 0x000fe20000010000 */
[----:B------:R-:W-:Y:S02]  /*5870*/  IMAD R3, R214, c[0x0][0x358], RZ ;  /* 0x0000d600d6037a24 */ /* 0x000fe400078e02ff */
[----:B------:R-:W-:Y:S01]  /*5880*/  IMAD R5, R217, c[0x0][0x2f4], RZ ;  /* 0x0000bd00d9057a24 */ /* 0x000fe200078e02ff */
[----:B------:R-:W-:Y:S01]  /*5890*/  ISETP.NE.AND P0, PT, R0, c[0x0][0x338], PT ;  /* 0x0000ce0000007a0c */ /* 0x000fe20003f05270 */
[----:B------:R-:W-:Y:S01]  /*58a0*/  IMAD.MOV.U32 R4, RZ, RZ, R216 ;  /* 0x000000ffff047224 */ /* 0x000fe200078e00d8 */
[----:B------:R-:W-:Y:S01]  /*58b0*/  BSSY B0, `(.L_x_1213) ;  /* 0x0000017000007945 */ /* 0x000fe20003800000 */
[----:B------:R-:W-:-:S05]  /*58c0*/  IMAD R3, R3, c[0x0][0x2f4], RZ ;  /* 0x0000bd0003037a24 */ /* 0x000fca00078e02ff */
[----:B------:R-:W-:-:S05]  /*58d0*/  SHF.R.S32.HI R2, RZ, 0x1f, R3 ;  /* 0x0000001fff027819 */ /* 0x000fca0000011403 */
[----:B------:R-:W-:-:S05]  /*58e0*/  @P0 IMAD.HI.U32 R0, R216, c[0x0][0x33c], RZ ;  /* 0x0000cf00d8000a27 */ /* 0x000fca00078e00ff */
[----:B------:R-:W-:Y:S02]  /*58f0*/  @P0 SHF.R.U32.HI R4, RZ, c[0x0][0x340], R0 ;  /* 0x0000d000ff040a19 */ /* 0x000fe40000011600 */
[----:B------:R-:W-:Y:S02]  /*5900*/  SHF.R.S32.HI R0, RZ, 0x1f, R5 ;  /* 0x0000001fff007819 */ /* 0x000fe40000011405 */
[--C-:B------:R-:W-:Y:S02]  /*5910*/  IADD3 R5, P1, P0, R3, R5, R4.reuse ;  /* 0x0000000503057210 */ /* 0x100fe4000783e004 */
[----:B------:R-:W-:-:S04]  /*5920*/  SHF.R.S32.HI R3, RZ, 0x1f, R4 ;  /* 0x0000001fff037819 */ /* 0x000fc80000011404 */
[----:B------:R-:W-:Y:S01]  /*5930*/  IADD3.X R2, R2, R0, R3, P1, P0 ;  /* 0x0000000002027210 */ /* 0x000fe20000fe0403 */
[C---:B------:R-:W-:Y:S01]  /*5940*/  IMAD.SHL.U32 R0, R5.reuse, 0x4, RZ ;  /* 0x0000000405007824 */ /* 0x040fe200078e00ff */
        /* <DEDUP_REMOVED lines=8> */
.L_x_1215:
[----:B------:R-:W2:Y:S01]  /*59d0*/  LDG.E.STRONG.GPU R7, [R8.64] ;  /* 0x0000000808077981 */ /* 0x000ea2000c1ef900 */
[----:B------:R-:W-:Y:S01]  /*59e0*/  YIELD ;  /* 0x0000000000007946 */ /* 0x000fe20003800000 */
[----:B--2---:R-:W-:Y:S01]  /*59f0*/  ISETP.NE.AND P0, PT, R7, R6, PT ;  /* 0x000000060700720c */ /* 0x004fe20003f05270 */
[----:B------:R-:W-:-:S12]  /*5a00*/  CCTL.IVALL ;  /* 0x00000000ff00798f */ /* 0x000fd80002000000 */
[----:B------:R-:W-:Y:S05]  /*5a10*/  @P0 BRA `(.L_x_1215) ;  /* 0xffffffb000000947 */ /* 0x000fea000383ffff */
.L_x_1214:
[----:B------:R-:W-:Y:S05]  /*5a20*/  BSYNC B0 ;  /* 0x0000000000007941 */ /* 0x000fea0003800000 */
.L_x_1213:
[----:B------:R-:W-:Y:S01]  /*5a30*/  MOV R7, 0xffffffff ;  /* 0xffffffff00077802 */ /* 0x000fe20000000f00 */
[----:B------:R-:W-:Y:S05]  /*5a40*/  BRA.CONV ~URZ, `(.L_x_1216) ;  /* 0x000000237f007947 */ /* 0x000fea000b800000 */
[----:B------:R-:W-:Y:S02]  /*5a50*/  MOV R10, 0x5a70 ;  /* 0x00005a70000a7802 */ /* 0x000fe40000000f00 */
[----:B------:R-:W-:Y:S05]  /*5a60*/  CALL.REL.NOINC `($__internal_10_$__cuda_sm70_warpsync) ;  /* 0x00000a8000007944 */ /* 0x000fea0003c00000 */
.L_x_1216:
[----:B------:R-:W-:Y:S01]  /*5a70*/  IMAD R11, R214, 0x3000, RZ ;  /* 0x00003000d60b7824 */ /* 0x000fe200078e02ff */
[----:B------:R-:W-:-:S06]  /*5a80*/  NOP ;  /* 0x0000000000007918 */ /* 0x000fcc0000000000 */
[----:B------:R-:W-:Y:S01]  /*5a90*/  SHF.R.S32.HI R13, RZ, 0x1f, R11 ;  /* 0x0000001fff0d7819 */ /* 0x000fe2000001140b */
[----:B------:R-:W-:Y:S01]  /*5aa0*/  IMAD R10, R5, c[0x0][0x330], RZ ;  /* 0x0000cc00050a7a24 */ /* 0x000fe200078e02ff */
[----:B------:R-:W-:Y:S01]  /*5ab0*/  IADD3 R12, P0, R11, R226, RZ ;  /* 0x000000e20b0c7210 */ /* 0x000fe20007f1e0ff */
[----:B------:R-:W-:Y:S02]  /*5ac0*/  IMAD R11, R3, c[0x0][0x328], RZ ;  /* 0x0000ca00030b7a24 */ /* 0x000fe400078e02ff */
[----:B------:R-:W-:Y:S01]  /*5ad0*/  IMAD R10, R217, c[0x0][0x334], R10 ;  /* 0x0000cd00d90a7a24 */ /* 0x000fe200078e020a */
[----:B------:R-:W-:Y:S01]  /*5ae0*/  LEA.HI.X.SX32 R13, R226, R13, 0x1, P0 ;  /* 0x0000000de20d7211 */ /* 0x000fe200000f0eff */
[----:B------:R-:W-:-:S04]  /*5af0*/  IMAD R11, R4, c[0x0][0x32c], R11 ;  /* 0x0000cb00040b7a24 */ /* 0x000fc800078e020b */
        /* <DEDUP_REMOVED lines=56> */
[----:B-1----:R-:W-:Y:S05]  /*5e80*/  CALL.REL.NOINC `($__internal_10_$__cuda_sm70_warpsync) ;  /* 0x0000066000007944 */ /* 0x002fea0003c00000 */
.L_x_1217:
        /* <DEDUP_REMOVED lines=12> */
.L_x_1219:
[----:B------:R-:W-:Y:S05]  /*5f50*/  BSYNC B0 ;  /* 0x0000000000007941 */ /* 0x000fea0003800000 */
.L_x_1218:
[----:B--2---:R-:W-:Y:S01]  /*5f60*/  IADD3 R8, P0, R0, c[0x0][0x348], RZ ;  /* 0x0000d20000087a10 */ /* 0x004fe20007f1e0ff */
[----:B------:R-:W-:Y:S03]  /*5f70*/  BSSY B0, `(.L_x_1220) ;  /* 0x0000008000007945 */ /* 0x000fe60003800000 */
[----:B------:R-:W-:Y:S01]  /*5f80*/  IADD3.X R9, R2, c[0x0][0x34c], RZ, P0, !PT ;  /* 0x0000d30002097a10 */ /* 0x000fe200007fe4ff */
[----:B------:R-:W-:Y:S05]  /*5f90*/  @P1 BRA `(.L_x_1221) ;  /* 0x0000005000001947 */ /* 0x000fea0003800000 */
.L_x_1222:
[----:B------:R-:W2:Y:S01]  /*5fa0*/  LDG.E.STRONG.GPU R11, [R8.64] ;  /* 0x00000008080b7981 */ /* 0x000ea2000c1ef900 */
[----:B------:R-:W-:Y:S01]  /*5fb0*/  YIELD ;  /* 0x0000000000007946 */ /* 0x000fe20003800000 */
[----:B--2---:R-:W-:Y:S01]  /*5fc0*/  ISETP.NE.AND P0, PT, R11, R6, PT ;  /* 0x000000060b00720c */ /* 0x004fe20003f05270 */
[----:B------:R-:W-:-:S12]  /*5fd0*/  CCTL.IVALL ;  /* 0x00000000ff00798f */ /* 0x000fd80002000000 */
[----:B------:R-:W-:Y:S05]  /*5fe0*/  @P0 BRA `(.L_x_1222) ;  /* 0xffffffb000000947 */ /* 0x000fea000383ffff */
.L_x_1221:
[----:B------:R-:W-:Y:S05]  /*5ff0*/  BSYNC B0 ;  /* 0x0000000000007941 */ /* 0x000fea0003800000 */
.L_x_1220:
[----:B------:R-:W-:Y:S05]  /*6000*/  BRA.CONV ~URZ, `(.L_x_1223) ;  /* 0x000000237f007947 */ /* 0x000fea000b800000 */
[----:B------:R-:W-:Y:S02]  /*6010*/  MOV R10, 0x6030 ;  /* 0x00006030000a7802 */ /* 0x000fe40000000f00 */
[----:B-1----:R-:W-:Y:S05]  /*6020*/  CALL.REL.NOINC `($__internal_10_$__cuda_sm70_warpsync) ;  /* 0x000004c000007944 */ /* 0x002fea0003c00000 */
.L_x_1223:
        /* <DEDUP_REMOVED lines=63> */
[----:B-12---:R-:W-:Y:S05]  /*6420*/  CALL.REL.NOINC `($__internal_10_$__cuda_sm70_warpsync) ;  /* 0x000000c000007944 */ /* 0x006fea0003c00000 */
.L_x_1224:
[----:B------:R-:W-:-:S06]  /*6430*/  NOP ;  /* 0x0000000000007918 */ /* 0x000fcc0000000000 */
[----:B------:R-:W-:Y:S05]  /*6440*/  @P1 EXIT ;  /* 0x000000000000194d */ /* 0x000fea0003800000 */
[----:B------:R-:W-:Y:S01]  /*6450*/  @!PT LDS RZ, [RZ] ;  /* 0x00000000fffff984 */ /* 0x000fe20000000800 */
[----:B------:R-:W-:Y:S01]  /*6460*/  @!PT LDS RZ, [RZ] ;  /* 0x00000000fffff984 */ /* 0x000fe20000000800 */
[----:B------:R-:W-:Y:S01]  /*6470*/  @!PT LDS RZ, [RZ] ;  /* 0x00000000fffff984 */ /* 0x000fe20000000800 */
[----:B------:R-:W-:Y:S01]  /*6480*/  @!PT LDS RZ, [RZ] ;  /* 0x00000000fffff984 */ /* 0x000fe20000000800 */
[----:B------:R-:W-:Y:S06]  /*6490*/  MEMBAR.ALL.GPU ;  /* 0x0000000000007992 */ /* 0x000fec000000a000 */
[----:B--2---:R-:W-:Y:S01]  /*64a0*/  MOV R3, 0x1 ;  /* 0x0000000100037802 */ /* 0x004fe20000000f00 */
[----:B------:R-:W-:-:S00]  /*64b0*/  ERRBAR ;  /* 0x00000000000079ab */ /* 0x000fc00000000000 */
[----:B012345:R-:W-:-:S05]  /*64c0*/  CCTL.IVALL ;  /* 0x00000000ff00798f */ /* 0x03ffca0002000000 */
[----:B------:R-:W-:Y:S01]  /*64d0*/  RED.E.ADD.S32.STRONG.GPU [R8.64], R3 ;  /* 0x000000030800798e */ /* 0x000fe2000c10e388 */
[----:B------:R-:W-:Y:S05]  /*64e0*/  EXIT ;  /* 0x000000000000794d */ /* 0x000fea0003800000 */
        .weak           $__internal_10_$__cuda_sm70_warpsync
        .type           $__internal_10_$__cuda_sm70_warpsync,@function
        .size           $__internal_10_$__cuda_sm70_warpsync,(.L_x_1434 - $__internal_10_$__cuda_sm70_warpsync)
$__internal_10_$__cuda_sm70_warpsync:
[----:B------:R-:W-:Y:S01]  /*64f0*/  MOV R11, 0x0 ;  /* 0x00000000000b7802 */ /* 0x000fe20000000f00 */
[----:B------:R-:W-:Y:S04]  /*6500*/  WARPSYNC R7 ;  /* 0x0000000700007348 */ /* 0x000fe80003800000 */
[----:B------:R-:W-:Y:S05]  /*6510*/  RET.REL.NODEC R10 `(_ZN7cutlass13device_kernelIN5flash19enable_sm80_to_sm89INS1_16FlashAttnBwdSm80INS1_25CollectiveMainloopBwdSm80ILi2ELi2EN4cute5tupleIJNS5_1CILi64EEENS7_ILi128EEENS7_ILi96EEEEEENS_10bfloat16_tEfNS_4arch4Sm80ELb1ELb0ELb0ELb0ELb1ELb0ELb0ELb0ELi2ELi2ELi4ELi2ELb0EEENS1_24CollectiveEpilogueBwdGQAISB_fSE_Li256ELb0ELb1EEENS1_25SingleTileBwdLPTSchedulerILb0ELi128ELb1EEEEEEEEEvNT_6ParamsE) ;  /* 0xffff9ae00a007950 */ /* 0x000fea0003c3ffff */
.L_x_1225:
        /* <DEDUP_REMOVED lines=14> */
.L_x_1434:


//--------------------- .text._ZN7cutlass13device_kernelIN5flash22FlashAttnBwdPreprocessIN4cute5tupleIJNS3_1CILi64EEENS5_ILi96EEEEEENS_10bfloat16_tEfNS_4arch4Sm80ELb1ELb0EEEEEvNT_6ParamsE --------------------------
	.section	.text._ZN7cutlass13device_kernelIN5flash22FlashAttnBwdPreprocessIN4cute5tupleIJNS3_1CILi64EEENS5_ILi96EEEEEENS_10bfloat16_tEfNS_4arch4Sm80ELb1ELb0EEEEEvNT_6ParamsE,"ax",@progbits
	.sectioninfo	@"SHI_REGISTERS=47"
	.align	128
.text._ZN7cutlass13device_kernelIN5flash22FlashAttnBwdPreprocessIN4cute5tupleIJNS3_1CILi64EEENS5_ILi96EEEEEENS_10bfloat16_tEfNS_4arch4Sm80ELb1ELb0EEEEEvNT_6ParamsE:
        .type           _ZN7cutlass13device_kernelIN5flash22FlashAttnBwdPreprocessIN4cute5tupleIJNS3_1CILi64EEENS5_ILi96EEEEEENS_10bfloat16_tEfNS_4arch4Sm80ELb1ELb0EEEEEvNT_6ParamsE,@function
        .size           _ZN7cutlass13device_kernelIN5flash22FlashAttnBwdPreprocessIN4cute5tupleIJNS3_1CILi64EEENS5_ILi96EEEEEENS_10bfloat16_tEfNS_4arch4Sm80ELb1ELb0EEEEEvNT_6ParamsE,(.L_x_1436 - _ZN7cutlass13device_kernelIN5flash22FlashAttnBwdPreprocessIN4cute5tupleIJNS3_1CILi64EEENS5_ILi96EEEEEENS_10bfloat16_tEfNS_4arch4Sm80ELb1ELb0EEEEEvNT_6ParamsE)
        .other          _ZN7cutlass13device_kernelIN5flash22FlashAttnBwdPreprocessIN4cute5tupleIJNS3_1CILi64EEENS5_ILi96EEEEEENS_10bfloat16_tEfNS_4arch4Sm80ELb1ELb0EEEEEvNT_6ParamsE,@"STO_CUDA_ENTRY STV_DEFAULT"
_ZN7cutlass13device_kernelIN5flash22FlashAttnBwdPreprocessIN4cute5tupleIJNS3_1CILi64EEENS5_ILi96EEEEEENS_10bfloat16_tEfNS_4arch4Sm80ELb1ELb0EEEEEvNT_6ParamsE:
[----:B------:R-:W-:Y:S02]  /*0000*/  IMAD.MOV.U32 R1, RZ, RZ, c[0x0][0x28] ;  /* 0x00000a00ff017624 */ /* 0x000fe400078e00ff */
[----:B------:R-:W0:Y:S01]  /*0010*/  S2R R0, SR_CTAID.X ;  /* 0x0000000000007919 */ /* 0x000e220000002500 */
[----:B------:R-:W-:Y:S01]  /*0020*/  IMAD.MOV.U32 R32, RZ, RZ, 0x7f800000 ;  /* 0x7f800000ff207424 */ /* 0x000fe200078e00ff */
[----:B------:R-:W-:Y:S02]  /*0030*/  ULDC.64 UR6, c[0x0][0x118] ;  /* 0x0000460000067ab9 */ /* 0x000fe40000000a00 */
[----:B------:R-:W1:Y:S04]  /*0040*/  S2R R2, SR_TID.X ;  /* 0x0000000000027919 */ /* 0x000e680000002100 */
[----:B------:R-:W2:Y:S04]  /*0050*/  S2R R3, SR_CTAID.Y ;  /* 0x0000000000037919 */ /* 0x000ea80000002600 */
[----:B------:R-:W3:Y:S01]  /*0060*/  S2R R33, SR_CTAID.Z ;  /* 0x0000000000217919 */ /* 0x000ee20000002700 */
[----:B0-----:R-:W-:Y:S01]  /*0070*/  IMAD.SHL.U32 R5, R0, 0x40, RZ ;  /* 0x0000004000057824 */ /* 0x001fe200078e00ff */
[----:B-1----:R-:W-:-:S04]  /*0080*/  ISETP.GT.AND P0, PT, R2, 0x3f, PT ;  /* 0x0000003f0200780c */ /* 0x002fc80003f04270 */
[----:B------:R-:W-:Y:S02]  /*0090*/  IADD3 R7, -R5, c[0x0][0x168], RZ ;  /* 0x00005a0005077a10 */ /* 0x000fe40007ffe1ff */
[----:B--2---:R-:W-:Y:S02]  /*00a0*/  SHF.R.S32.HI R4, RZ, 0x1f, R3 ;  /* 0x0000001fff047819 */ /* 0x004fe40000011403 */
[----:B------:R-:W-:-:S13]  /*00b0*/  ISETP.GE.OR P1, PT, R2, R7, P0 ;  /* 0x000000070200720c */ /* 0x000fda0000726670 */
[----:B------:R-:W-:Y:S01]  /*00c0*/  @!P1 SHF.R.S32.HI R6, RZ, 0x1f, R2 ;  /* 0x0000001fff069819 */ /* 0x000fe20000011402 */
[----:B------:R-:W-:Y:S01]  /*00d0*/  @!P1 IMAD R10, R4, c[0x0][0x1e0], RZ ;  /* 0x00007800040a9a24 */ /* 0x000fe200078e02ff */
[----:B------:R-:W-:-:S03]  /*00e0*/  @!P1 IADD3 R8, P2, R5, R2, RZ ;  /* 0x0000000205089210 */ /* 0x000fc60007f5e0ff */
[----:B------:R-:W-:Y:S01]  /*00f0*/  @!P1 IMAD R11, R3, c[0x0][0x1e4], R10 ;  /* 0x00007900030b9a24 */ /* 0x000fe200078e020a */
[----:B------:R-:W-:Y:S02]  /*0100*/  @!P1 LEA.HI.X.SX32 R9, R5, R6, 0x1, P2 ;  /* 0x0000000605099211 */ /* 0x000fe400010f0eff */
[----:B---3--:R-:W-:-:S03]  /*0110*/  SHF.R.S32.HI R6, RZ, 0x1f, R33 ;  /* 0x0000001fff067819 */ /* 0x008fc60000011421 */
[----:B------:R-:W-:-:S04]  /*0120*/  @!P1 IMAD.WIDE.U32 R8, R3, c[0x0][0x1e0], R8 ;  /* 0x0000780003089a25 */ /* 0x000fc800078e0008 */
[----:B------:R-:W-:Y:S01]  /*0130*/  @!P1 IMAD R10, R6, c[0x0][0x1e8], RZ ;  /* 0x00007a00060a9a24 */ /* 0x000fe200078e02ff */
[----:B------:R-:W-:-:S03]  /*0140*/  @!P1 IADD3 R9, R9, R11, RZ ;  /* 0x0000000b09099210 */ /* 0x000fc60007ffe0ff */
[C---:B------:R-:W-:Y:S02]  /*0150*/  @!P1 IMAD R11, R33.reuse, c[0x0][0x1ec], R10 ;  /* 0x00007b00210b9a24 */ /* 0x040fe400078e020a */
[----:B------:R-:W-:Y:S01]  /*0160*/  @!P1 IMAD.WIDE.U32 R8, R33, c[0x0][0x1e8], R8 ;  /* 0x00007a0021089a25 */ /* 0x000fe200078e0008 */
[----:B------:R-:W-:-:S03]  /*0170*/  SHF.R.S32.HI R21, RZ, 0x1f, R2 ;  /* 0x0000001fff157819 */ /* 0x000fc60000011402 */
[----:B------:R-:W-:Y:S01]  /*0180*/  @!P1 IMAD.IADD R9, R9, 0x1, R11 ;  /* 0x0000000109099824 */ /* 0x000fe200078e020b */
[C---:B------:R-:W-:Y:S02]  /*0190*/  @!P1 LEA R24, P2, R8.reuse, c[0x0][0x1d8], 0x2 ;  /* 0x0000760008189a11 */ /* 0x040fe400078410ff */
[----:B------:R-:W-:Y:S02]  /*01a0*/  LEA.HI R29, R21, R2, RZ, 0x2 ;  /* 0x00000002151d7211 */ /* 0x000fe400078f10ff */
[----:B------:R-:W-:Y:S02]  /*01b0*/  @!P1 LEA.HI.X R25, R8, c[0x0][0x1dc], R9, 0x2, P2 ;  /* 0x0000770008199a11 */ /* 0x000fe400010f1409 */
[----:B------:R-:W-:-:S03]  /*01c0*/  SHF.R.S32.HI R34, RZ, 0x2, R29 ;  /* 0x00000002ff227819 */ /* 0x000fc6000001141d */
[----:B------:R0:W5:Y:S01]  /*01d0*/  @!P1 LDG.E R32, [R24.64] ;  /* 0x0000000618209981 */ /* 0x000162000c1e1900 */
[----:B------:R-:W-:Y:S01]  /*01e0*/  ISETP.GE.AND P1, PT, R34, R7, PT ;  /* 0x000000072200720c */ /* 0x000fe20003f26270 */
[----:B------:R-:W-:Y:S01]  /*01f0*/  BSSY B0, `(.L_x_1226) ;  /* 0x000002a000007945 */ /* 0x000fe20003800000 */
[----:B------:R-:W-:Y:S01]  /*0200*/  LOP3.LUT R37, R29, 0xfffffffc, RZ, 0xc0, !PT ;  /* 0xfffffffc1d257812 */ /* 0x000fe200078ec0ff */
        /* <DEDUP_REMOVED lines=8> */
[----:B0-----:R-:W-:Y:S01]  /*0290*/  CS2R R24, SRZ ;  /* 0x0000000000187805 */ /* 0x001fe2000001ff00 */
[----:B------:R-:W-:Y:S01]  /*02a0*/  CS2R R26, SRZ ;  /* 0x00000000001a7805 */ /* 0x000fe2000001ff00 */
[----:B------:R-:W-:Y:S01]  /*02b0*/  SHF.R.S32.HI R35, RZ, 0x1f, R34 ;  /* 0x0000001fff237819 */ /* 0x000fe20000011422 */
[----:B------:R-:W-:Y:S01]  /*02c0*/  CS2R R28, SRZ ;  /* 0x00000000001c7805 */ /* 0x000fe2000001ff00 */
[----:B------:R-:W-:Y:S01]  /*02d0*/  CS2R R30, SRZ ;  /* 0x00000000001e7805 */ /* 0x000fe2000001ff00 */
[----:B------:R-:W-:Y:S01]  /*02e0*/  IADD3 R42, -R37, R2, RZ ;  /* 0x00000002252a7210 */ /* 0x000fe20007ffe1ff */
[----:B------:R-:W-:Y:S05]  /*02f0*/  @P1 BRA `(.L_x_1227) ;  /* 0x0000019000001947 */ /* 0x000fea0003800000 */
[----:B------:R-:W-:Y:S02]  /*0300*/  IMAD.SHL.U32 R38, R42, 0x8, RZ ;  /* 0x000000082a267824 */ /* 0x000fe400078e00ff */
[----:B------:R-:W-:-:S02]  /*0310*/  IMAD R36, R4, c[0x0][0x180], RZ ;  /* 0x0000600004247a24 */ /* 0x000fc400078e02ff */
[----:B------:R-:W-:Y:S01]  /*0320*/  IMAD R44, R6, c[0x0][0x188], RZ ;  /* 0x00006200062c7a24 */ /* 0x000fe200078e02ff */
[----:B------:R-:W-:Y:S01]  /*0330*/  SHF.R.S32.HI R39, RZ, 0x1f, R38 ;  /* 0x0000001fff277819 */ /* 0x000fe20000011426 */
[----:B------:R-:W-:Y:S01]  /*0340*/  IMAD R41, R3, c[0x0][0x184], R36 ;  /* 0x0000610003297a24 */ /* 0x000fe200078e0224 */
[----:B------:R-:W-:Y:S01]  /*0350*/  ISETP.GE.AND P2, PT, R38, c[0x0][0x16c], PT ;  /* 0x00005b0026007a0c */ /* 0x000fe20003f46270 */
[----:B------:R-:W-:Y:S02]  /*0360*/  IMAD R43, R33, c[0x0][0x18c], R44 ;  /* 0x00006300212b7a24 */ /* 0x000fe400078e022c */
[----:B------:R-:W-:-:S05]  /*0370*/  IMAD.WIDE.U32 R36, R3, c[0x0][0x180], R38 ;  /* 0x0000600003247a25 */ /* 0x000fca00078e0026 */
[----:B------:R-:W-:Y:S01]  /*0380*/  IADD3 R37, R37, R41, RZ ;  /* 0x0000002925257210 */ /* 0x000fe20007ffe0ff */
[----:B------:R-:W-:-:S04]  /*0390*/  IMAD.WIDE R40, R0, 0x40, R34 ;  /* 0x0000004000287825 */ /* 0x000fc800078e0222 */
[----:B------:R-:W-:-:S04]  /*03a0*/  IMAD.WIDE.U32 R36, R33, c[0x0][0x188], R36 ;  /* 0x0000620021247a25 */ /* 0x000fc800078e0024 */
[----:B------:R-:W-:Y:S01]  /*03b0*/  IMAD R39, R41, c[0x0][0x178], RZ ;  /* 0x00005e0029277a24 */ /* 0x000fe200078e02ff */
[----:B------:R-:W-:Y:S01]  /*03c0*/  IADD3 R41, R38, 0x20, RZ ;  /* 0x0000002026297810 */ /* 0x000fe20007ffe0ff */
[----:B------:R-:W-:Y:S02]  /*03d0*/  IMAD.IADD R37, R37, 0x1, R43 ;  /* 0x0000000125257824 */ /* 0x000fe400078e022b */
[C---:B------:R-:W-:Y:S01]  /*03e0*/  IMAD R39, R40.reuse, c[0x0][0x17c], R39 ;  /* 0x00005f0028277a24 */ /* 0x040fe200078e0227 */
[----:B------:R-:W-:Y:S01]  /*03f0*/  ISETP.GE.AND P3, PT, R41, c[0x0][0x16c], PT ;  /* 0x00005b0029007a0c */ /* 0x000fe20003f66270 */
[----:B------:R-:W-:Y:S01]  /*0400*/  IMAD.WIDE.U32 R36, R40, c[0x0][0x178], R36 ;  /* 0x00005e0028247a25 */ /* 0x000fe200078e0024 */
[----:B------:R-:W-:-:S04]  /*0410*/  IADD3 R40, R38, 0x40, RZ ;  /* 0x0000004026287810 */ /* 0x000fc80007ffe0ff */
[----:B------:R-:W-:Y:S02]  /*0420*/  ISETP.GE.AND P4, PT, R40, c[0x0][0x16c], PT ;  /* 0x00005b0028007a0c */ /* 0x000fe40003f86270 */
[----:B------:R-:W-:Y:S02]  /*0430*/  IADD3 R39, R37, R39, RZ ;  /* 0x0000002725277210 */ /* 0x000fe40007ffe0ff */
[----:B------:R-:W-:-:S04]  /*0440*/  LEA R38, P5, R36, c[0x0][0x160], 0x1 ;  /* 0x0000580024267a11 */ /* 0x000fc800078a08ff */
[----:B------:R-:W-:-:S05]  /*0450*/  LEA.HI.X R39, R36, c[0x0][0x164], R39, 0x1, P5 ;  /* 0x0000590024277a11 */ /* 0x000fca00028f0c27 */
[----:B------:R0:W5:Y:S04]  /*0460*/  @!P2 LDG.E.128 R8, [R38.64] ;  /* 0x000000062608a981 */ /* 0x000168000c1e1d00 */
[----:B------:R0:W5:Y:S04]  /*0470*/  @!P3 LDG.E.128 R12, [R38.64+0x40] ;  /* 0x00004006260cb981 */ /* 0x000168000c1e1d00 */
[----:B------:R0:W5:Y:S02]  /*0480*/  @!P4 LDG.E.128 R24, [R38.64+0x80] ;  /* 0x000080062618c981 */ /* 0x000164000c1e1d00 */
.L_x_1227:
[----:B------:R-:W-:Y:S05]  /*0490*/  BSYNC B0 ;  /* 0x0000000000007941 */ /* 0x000fea0003800000 */
.L_x_1226:
[----:B------:R-:W-:Y:S01]  /*04a0*/  BSSY B0, `(.L_x_1228) ;  /* 0x000001b000007945 */ /* 0x000fe20003800000 */
[----:B------:R-:W-:Y:S05]  /*04b0*/  @P1 BRA `(.L_x_1229) ;  /* 0x0000019000001947 */ /* 0x000fea0003800000 */
[----:B------:R-:W-:Y:S02]  /*04c0*/  IMAD.SHL.U32 R36, R42, 0x8, RZ ;  /* 0x000000082a247824 */ /* 0x000fe400078e00ff */
[----:B0-----:R-:W-:-:S02]  /*04d0*/  IMAD R38, R4, c[0x0][0x1a0], RZ ;  /* 0x0000680004267a24 */ /* 0x001fc400078e02ff */
        /* <DEDUP_REMOVED lines=23> */
.L_x_1229:
[----:B------:R-:W-:Y:S05]  /*0650*/  BSYNC B0 ;  /* 0x0000000000007941 */ /* 0x000fea0003800000 */
.L_x_1228:
[C---:B0----5:R-:W-:Y:S01]  /*0660*/  LOP3.LUT R36, R8.reuse, 0xffff0000, RZ, 0xc0, !PT ;  /* 0xffff000008247812 */ /* 0x061fe200078ec0ff */
[----:B------:R-:W-:Y:S01]  /*0670*/  IMAD.U32 R8, R8, 0x10000, RZ ;  /* 0x0001000008087824 */ /* 0x000fe200078e00ff */
[C---:B------:R-:W-:Y:S01]  /*0680*/  LOP3.LUT R39, R16.reuse, 0xffff0000, RZ, 0xc0, !PT ;  /* 0xffff000010277812 */ /* 0x040fe200078ec0ff */
[----:B------:R-:W-:Y:S01]  /*0690*/  BSSY B0, `(.L_x_1230) ;  /* 0x0000062000007945 */ /* 0x000fe20003800000 */
[----:B------:R-:W-:Y:S01]  /*06a0*/  SHF.L.U32 R37, R16, 0x10, RZ ;  /* 0x0000001010257819 */ /* 0x000fe200000006ff */
[----:B------:R-:W-:Y:S01]  /*06b0*/  IMAD.U32 R16, R9, 0x10000, RZ ;  /* 0x0001000009107824 */ /* 0x000fe200078e00ff */
[----:B------:R-:W-:Y:S01]  /*06c0*/  ISETP.NE.AND P1, PT, R42, RZ, PT ;  /* 0x000000ff2a00720c */ /* 0x000fe20003f25270 */
[----:B------:R-:W-:Y:S01]  /*06d0*/  FMUL.FTZ R36, R36, R39 ;  /* 0x0000002724247220 */ /* 0x000fe20000410000 */
[----:B------:R-:W-:-:S02]  /*06e0*/  SHF.L.U32 R39, R17, 0x10, RZ ;  /* 0x0000001011277819 */ /* 0x000fc400000006ff */
[----:B------:R-:W-:Y:S01]  /*06f0*/  LOP3.LUT R17, R17, 0xffff0000, RZ, 0xc0, !PT ;  /* 0xffff000011117812 */ /* 0x000fe200078ec0ff */
[----:B------:R-:W-:Y:S01]  /*0700*/  FFMA.FTZ R36, R8, R37, R36 ;  /* 0x0000002508247223 */ /* 0x000fe20000010024 */
[----:B------:R-:W-:Y:S01]  /*0710*/  LOP3.LUT R8, R9, 0xffff0000, RZ, 0xc0, !PT ;  /* 0xffff000009087812 */ /* 0x000fe200078ec0ff */
[----:B------:R-:W-:Y:S02]  /*0720*/  IMAD.U32 R9, R10, 0x10000, RZ ;  /* 0x000100000a097824 */ /* 0x000fe400078e00ff */
[----:B------:R-:W-:Y:S01]  /*0730*/  FFMA.FTZ R36, R16, R39, R36 ;  /* 0x0000002710247223 */ /* 0x000fe20000010024 */
[----:B------:R-:W-:-:S03]  /*0740*/  SHF.L.U32 R16, R18, 0x10, RZ ;  /* 0x0000001012107819 */ /* 0x000fc600000006ff */
[----:B------:R-:W-:Y:S01]  /*0750*/  FFMA.FTZ R36, R8, R17, R36 ;  /* 0x0000001108247223 */ /* 0x000fe20000010024 */
[----:B------:R-:W-:Y:S02]  /*0760*/  LOP3.LUT R8, R10, 0xffff0000, RZ, 0xc0, !PT ;  /* 0xffff00000a087812 */ /* 0x000fe400078ec0ff */
[----:B------:R-:W-:Y:S01]  /*0770*/  LOP3.LUT R17, R18, 0xffff0000, RZ, 0xc0, !PT ;  /* 0xffff000012117812 */ /* 0x000fe200078ec0ff */
[----:B------:R-:W-:Y:S01]  /*0780*/  FFMA.FTZ R36, R9, R16, R36 ;  /* 0x0000001009247223 */ /* 0x000fe20000010024 */
[----:B------:R-:W-:Y:S01]  /*0790*/  SHF.L.U32 R16, R19, 0x10, RZ ;  /* 0x0000001013107819 */ /* 0x000fe200000006ff */
[C---:B------:R-:W-:Y:S01]  /*07a0*/  IMAD.U32 R9, R11.reuse, 0x10000, RZ ;  /* 0x000100000b097824 */ /* 0x040fe200078e00ff */
[----:B------:R-:W-:Y:S01]  /*07b0*/  LOP3.LUT R10, R11, 0xffff0000, RZ, 0xc0, !PT ;  /* 0xffff00000b0a7812 */ /* 0x000fe200078ec0ff */
[----:B------:R-:W-:Y:S01]  /*07c0*/  FFMA.FTZ R8, R8, R17, R36 ;  /* 0x0000001108087223 */ /* 0x000fe20000010024 */
[----:B------:R-:W-:Y:S02]  /*07d0*/  LOP3.LUT R19, R19, 0xffff0000, RZ, 0xc0, !PT ;  /* 0xffff000013137812 */ /* 0x000fe400078ec0ff */
[----:B------:R-:W-:Y:S01]  /*07e0*/  SHF.L.U32 R11, R20, 0x10, RZ ;  /* 0x00000010140b7819 */ /* 0x000fe200000006ff */
[----:B------:R-:W-:-:S02]  /*07f0*/  FFMA.FTZ R9, R9, R16, R8 ;  /* 0x0000001009097223 */ /* 0x000fc40000010008 */
[----:B------:R-:W-:Y:S02]  /*0800*/  IMAD.U32 R8, R12, 0x10000, RZ ;  /* 0x000100000c087824 */ /* 0x000fe400078e00ff */
[----:B------:R-:W-:Y:S01]  /*0810*/  FFMA.FTZ R19, R10, R19, R9 ;  /* 0x000000130a137223 */ /* 0x000fe20000010009 */
[----:B------:R-:W-:Y:S01]  /*0820*/  LOP3.LUT R9, R12, 0xffff0000, RZ, 0xc0, !PT ;  /* 0xffff00000c097812 */ /* 0x000fe200078ec0ff */
[----:B------:R-:W-:Y:S01]  /*0830*/  IMAD R16, R4, c[0x0][0x220], RZ ;  /* 0x0000880004107a24 */ /* 0x000fe200078e02ff */
[----:B------:R-:W-:Y:S01]  /*0840*/  LOP3.LUT R10, R20, 0xffff0000, RZ, 0xc0, !PT ;  /* 0xffff0000140a7812 */ /* 0x000fe200078ec0ff */
[----:B------:R-:W-:Y:S01]  /*0850*/  FFMA.FTZ R19, R8, R11, R19 ;  /* 0x0000000b08137223 */ /* 0x000fe20000010013 */
[----:B------:R-:W-:Y:S01]  /*0860*/  SHF.L.U32 R11, R21, 0x10, RZ ;  /* 0x00000010150b7819 */ /* 0x000fe200000006ff */
[C---:B------:R-:W-:Y:S01]  /*0870*/  IMAD.U32 R8, R13.reuse, 0x10000, RZ ;  /* 0x000100000d087824 */ /* 0x040fe200078e00ff */
[----:B------:R-:W-:Y:S01]  /*0880*/  LOP3.LUT R12, R13, 0xffff0000, RZ, 0xc0, !PT ;  /* 0xffff00000d0c7812 */ /* 0x000fe200078ec0ff */
[----:B------:R-:W-:Y:S01]  /*0890*/  FFMA.FTZ R9, R9, R10, R19 ;  /* 0x0000000a09097223 */ /* 0x000fe20000010013 */
[----:B------:R-:W-:-:S02]  /*08a0*/  LOP3.LUT R21, R21, 0xffff0000, RZ, 0xc0, !PT ;  /* 0xffff000015157812 */ /* 0x000fc400078ec0ff */
[----:B------:R-:W-:Y:S01]  /*08b0*/  LOP3.LUT R10, R22, 0xffff0000, RZ, 0xc0, !PT ;  /* 0xffff0000160a7812 */ /* 0x000fe200078ec0ff */
[----:B------:R-:W-:Y:S01]  /*08c0*/  FFMA.FTZ R9, R8, R11, R9 ;  /* 0x0000000b08097223 */ /* 0x000fe20000010009 */
[----:B------:R-:W-:Y:S01]  /*08d0*/  SHF.L.U32 R11, R22, 0x10, RZ ;  /* 0x00000010160b7819 */ /* 0x000fe200000006ff */
[----:B------:R-:W-:Y:S02]  /*08e0*/  IMAD.U32 R8, R14, 0x10000, RZ ;  /* 0x000100000e087824 */ /* 0x000fe400078e00ff */
[----:B------:R-:W-:Y:S01]  /*08f0*/  FFMA.FTZ R12, R12, R21, R9 ;  /* 0x000000150c0c7223 */ /* 0x000fe20000010009 */
[----:B------:R-:W-:Y:S02]  /*0900*/  LOP3.LUT R9, R14, 0xffff0000, RZ, 0xc0, !PT ;  /* 0xffff00000e097812 */ /* 0x000fe400078ec0ff */
[----:B------:R-:W-:Y:S01]  /*0910*/  LOP3.LUT R14, R15, 0xffff0000, RZ, 0xc0, !PT ;  /* 0xffff00000f0e7812 */ /* 0x000fe200078ec0ff */
[----:B------:R-:W-:Y:S01]  /*0920*/  FFMA.FTZ R12, R8, R11, R12 ;  /* 0x0000000b080c7223 */ /* 0x000fe2000001000c */
[----:B------:R-:W-:Y:S01]  /*0930*/  SHF.L.U32 R11, R23, 0x10, RZ ;  /* 0x00000010170b7819 */ /* 0x000fe200000006ff */
[----:B------:R-:W-:Y:S01]  /*0940*/  IMAD.U32 R8, R15, 0x10000, RZ ;  /* 0x000100000f087824 */ /* 0x000fe200078e00ff */
[----:B------:R-:W-:Y:S01]  /*0950*/  LOP3.LUT R23, R23, 0xffff0000, RZ, 0xc0, !PT ;  /* 0xffff000017177812 */ /* 0x000fe200078ec0ff */
[----:B------:R-:W-:Y:S01]  /*0960*/  FFMA.FTZ R9, R9, R10, R12 ;  /* 0x0000000a09097223 */ /* 0x000fe2000001000c */
[----:B------:R-:W-:Y:S01]  /*0970*/  LOP3.LUT R10, R29, 0xffff0000, RZ, 0xc0, !PT ;  /* 0xffff00001d0a7812 */ /* 0x000fe200078ec0ff */
[----:B------:R-:W-:-:S02]  /*0980*/  IMAD R15, R3, c[0x0][0x224], R16 ;  /* 0x00008900030f7a24 */ /* 0x000fc400078e0210 */
[----:B------:R-:W-:Y:S01]  /*0990*/  FFMA.FTZ R11, R8, R11, R9 ;  /* 0x0000000b080b7223 */ /* 0x000fe20000010009 */
[----:B------:R-:W-:Y:S01]  /*09a0*/  SHF.L.U32 R9, R28, 0x10, RZ ;  /* 0x000000101c097819 */ /* 0x000fe200000006ff */
[C---:B------:R-:W-:Y:S01]  /*09b0*/  IMAD.U32 R8, R24.reuse, 0x10000, RZ ;  /* 0x0001000018087824 */ /* 0x040fe200078e00ff */
[----:B------:R-:W-:Y:S01]  /*09c0*/  LOP3.LUT R24, R24, 0xffff0000, RZ, 0xc0, !PT ;  /* 0xffff000018187812 */ /* 0x000fe200078ec0ff */
[----:B------:R-:W-:Y:S01]  /*09d0*/  FFMA.FTZ R14, R14, R23, R11 ;  /* 0x000000170e0e7223 */ /* 0x000fe2000001000b */
[----:B------:R-:W-:-:S03]  /*09e0*/  LOP3.LUT R11, R28, 0xffff0000, RZ, 0xc0, !PT ;  /* 0xffff00001c0b7812 */ /* 0x000fc600078ec0ff */
[----:B------:R-:W-:Y:S01]  /*09f0*/  FFMA.FTZ R14, R8, R9, R14 ;  /* 0x00000009080e7223 */ /* 0x000fe2000001000e */
[----:B------:R-:W-:Y:S01]  /*0a00*/  SHF.L.U32 R9, R29, 0x10, RZ ;  /* 0x000000101d097819 */ /* 0x000fe200000006ff */
[C---:B------:R-:W-:Y:S01]  /*0a10*/  IMAD.U32 R8, R25.reuse, 0x10000, RZ ;  /* 0x0001000019087824 */ /* 0x040fe200078e00ff */
[----:B------:R-:W-:Y:S01]  /*0a20*/  LOP3.LUT R25, R25, 0xffff0000, RZ, 0xc0, !PT ;  /* 0xffff000019197812 */ /* 0x000fe200078ec0ff */
[----:B------:R-:W-:-:S04]  /*0a30*/  FFMA.FTZ R11, R24, R11, R14 ;  /* 0x0000000b180b7223 */ /* 0x000fc8000001000e */
        /* <DEDUP_REMOVED lines=10> */
[----:B------:R-:W-:Y:S01]  /*0ae0*/  FFMA.FTZ R11, R26, R11, R10 ;  /* 0x0000000b1a0b7223 */ /* 0x000fe2000001000a */
[----:B------:R-:W-:-:S03]  /*0af0*/  LOP3.LUT R10, R31, 0xffff0000, RZ, 0xc0, !PT ;  /* 0xffff00001f0a7812 */ /* 0x000fc600078ec0ff */
[----:B------:R-:W-:-:S04]  /*0b00*/  FFMA.FTZ R8, R8, R9, R11 ;  /* 0x0000000908087223 */ /* 0x000fc8000001000b */
[----:B------:R-:W-:Y:S02]  /*0b10*/  FFMA.FTZ R10, R27, R10, R8 ;  /* 0x0000000a1b0a7223 */ /* 0x000fe40000010008 */
[----:B------:R-:W-:-:S03]  /*0b20*/  IMAD.SHL.U32 R8, R2, 0x4, RZ ;  /* 0x0000000402087824 */ /* 0x000fc600078e00ff */
[----:B------:R-:W0:Y:S02]  /*0b30*/  SHFL.BFLY PT, R9, R10, 0x2, 0x1f ;  /* 0x0c401f000a097f89 */ /* 0x000e2400000e0000 */
[----:B------:R-:W-:Y:S01]  /*0b40*/  SHF.R.S32.HI R14, RZ, 0x1f, R8 ;  /* 0x0000001fff0e7819 */ /* 0x000fe20000011408 */
[----:B0-----:R-:W-:Y:S02]  /*0b50*/  FADD.FTZ R11, R10, R9 ;  /* 0x000000090a0b7221 */ /* 0x001fe40000010000 */
[----:B------:R-:W-:-:S03]  /*0b60*/  IMAD R9, R0, 0x1800, RZ ;  /* 0x0000180000097824 */ /* 0x000fc600078e02ff */
[----:B------:R-:W0:Y:S02]  /*0b70*/  SHFL.BFLY PT, R12, R11, 0x1, 0x1f ;  /* 0x0c201f000b0c7f89 */ /* 0x000e2400000e0000 */
[----:B------:R-:W-:-:S04]  /*0b80*/  IADD3 R8, P2, R9, R8, RZ ;  /* 0x0000000809087210 */ /* 0x000fc80007f5e0ff */
[----:B------:R-:W-:Y:S01]  /*0b90*/  LEA.HI.X.SX32 R9, R9, R14, 0x1, P2 ;  /* 0x0000000e09097211 */ /* 0x000fe200010f0eff */
[----:B0-----:R-:W-:Y:S01]  /*0ba0*/  FADD.FTZ R14, R11, R12 ;  /* 0x0000000c0b0e7221 */ /* 0x001fe20000010000 */
[----:B------:R-:W-:Y:S05]  /*0bb0*/  @P1 BRA `(.L_x_1231) ;  /* 0x000000f000001947 */ /* 0x000fea0003800000 */
[----:B------:R-:W-:Y:S01]  /*0bc0*/  IADD3 R10, P1, R5, R34, RZ ;  /* 0x00000022050a7210 */ /* 0x000fe20007f3e0ff */
[----:B------:R-:W-:-:S03]  /*0bd0*/  IMAD R12, R4, c[0x0][0x1c8], RZ ;  /* 0x00007200040c7a24 */ /* 0x000fc600078e02ff */
[----:B------:R-:W-:Y:S01]  /*0be0*/  LEA.HI.X.SX32 R11, R5, R35, 0x1, P1 ;  /* 0x00000023050b7211 */ /* 0x000fe200008f0eff */
[C---:B------:R-:W-:Y:S01]  /*0bf0*/  IMAD R13, R3.reuse, c[0x0][0x1cc], R12 ;  /* 0x00007300030d7a24 */ /* 0x040fe200078e020c */
[----:B------:R-:W-:Y:S01]  /*0c00*/  ISETP.GE.AND P1, PT, R34, R7, PT ;  /* 0x000000072200720c */ /* 0x000fe20003f26270 */
[----:B------:R-:W-:Y:S02]  /*0c10*/  IMAD R12, R6, c[0x0][0x1d0], RZ ;  /* 0x00007400060c7a24 */ /* 0x000fe400078e02ff */
[----:B------:R-:W-:Y:S01]  /*0c20*/  IMAD.WIDE.U32 R10, R3, c[0x0][0x1c8], R10 ;  /* 0x00007200030a7a25 */ /* 0x000fe200078e000a */
[----:B------:R-:W-:-:S04]  /*0c30*/  FSEL R7, R14, RZ, !P1 ;  /* 0x000000ff0e077208 */ /* 0x000fc80004800000 */
[----:B------:R-:W-:Y:S01]  /*0c40*/  IADD3 R11, R11, R13, RZ ;  /* 0x0000000d0b0b7210 */ /* 0x000fe20007ffe0ff */
[----:B------:R-:W-:-:S04]  /*0c50*/  IMAD R13, R33, c[0x0][0x1d4], R12 ;  /* 0x00007500210d7a24 */ /* 0x000fc800078e020c */
[----:B------:R-:W-:-:S04]  /*0c60*/  IMAD.WIDE.U32 R10, R33, c[0x0][0x1d0], R10 ;  /* 0x00007400210a7a25 */ /* 0x000fc800078e000a */
[----:B------:R-:W-:Y:S01]  /*0c70*/  IMAD.IADD R11, R11, 0x1, R13 ;  /* 0x000000010b0b7824 */ /* 0x000fe200078e020d */
[----:B------:R-:W-:-:S04]  /*0c80*/  LEA R12, P2, R10, c[0x0][0x1b0], 0x2 ;  /* 0x00006c000a0c7a11 */ /* 0x000fc800078410ff */
[----:B------:R-:W-:-:S05]  /*0c90*/  LEA.HI.X R13, R10, c[0x0][0x1b4], R11, 0x2, P2 ;  /* 0x00006d000a0d7a11 */ /* 0x000fca00010f140b */
[----:B------:R0:W-:Y:S04]  /*0ca0*/  STG.E [R12.64], R7 ;  /* 0x000000070c007986 */ /* 0x0001e8000c101906 */
.L_x_1231:
[----:B------:R-:W-:Y:S05]  /*0cb0*/  BSYNC B0 ;  /* 0x0000000000007941 */ /* 0x000fea0003800000 */
.L_x_1230:
[----:B------:R-:W-:Y:S01]  /*0cc0*/  ULDC UR4, c[0x0][0x168] ;  /* 0x00005a0000047ab9 */ /* 0x000fe20000000800 */
[----:B------:R-:W-:Y:S01]  /*0cd0*/  IMAD.WIDE.U32 R8, R3, c[0x0][0x220], R8 ;  /* 0x0000880003087a25 */ /* 0x000fe200078e0008 */
[----:B------:R-:W-:Y:S01]  /*0ce0*/  UIADD3 UR4, UR4, 0x3f, URZ ;  /* 0x0000003f04047890 */ /* 0x000fe2000fffe03f */
[----:B------:R-:W-:Y:S01]  /*0cf0*/  ISETP.NE.U32.AND P1, PT, RZ, c[0x0][0x238], PT ;  /* 0x00008e00ff007a0c */ /* 0x000fe20003f25070 */
[----:B------:R-:W-:Y:S01]  /*0d00*/  BSSY B0, `(.L_x_1232) ;  /* 0x0000021000007945 */ /* 0x000fe20003800000 */
[----:B------:R-:W-:Y:S01]  /*0d10*/  IMAD R10, R6, c[0x0][0x228], RZ ;  /* 0x00008a00060a7a24 */ /* 0x000fe200078e02ff */
[----:B------:R-:W-:Y:S01]  /*0d20*/  USHF.R.S32.HI UR5, URZ, 0x1f, UR4 ;  /* 0x0000001f3f057899 */ /* 0x000fe20008011404 */
[----:B------:R-:W-:Y:S02]  /*0d30*/  IADD3 R9, R9, R15, RZ ;  /* 0x0000000f09097210 */ /* 0x000fe40007ffe0ff */
[C---:B------:R-:W-:Y:S01]  /*0d40*/  IMAD R11, R33.reuse, c[0x0][0x22c], R10 ;  /* 0x00008b00210b7a24 */ /* 0x040fe200078e020a */
[----:B------:R-:W-:Y:S01]  /*0d50*/  ULEA.HI UR5, UR5, UR4, URZ, 0x6 ;  /* 0x0000000405057291 */ /* 0x000fe2000f8f303f */
[----:B------:R-:W-:Y:S01]  /*0d60*/  ISETP.NE.AND.EX P1, PT, RZ, c[0x0][0x23c], PT, P1 ;  /* 0x00008f00ff007a0c */ /* 0x000fe20003f25310 */
[----:B------:R-:W-:-:S02]  /*0d70*/  IMAD.WIDE.U32 R8, R33, c[0x0][0x228], R8 ;  /* 0x00008a0021087a25 */ /* 0x000fc400078e0008 */
[----:B------:R-:W-:Y:S01]  /*0d80*/  ULOP3.LUT UR5, UR5, 0xffffffc0, URZ, 0xc0, !UPT ;  /* 0xffffffc005057892 */ /* 0x000fe2000f8ec03f */
[----:B------:R-:W-:Y:S01]  /*0d90*/  ISETP.NE.OR P1, PT, R2, RZ, !P1 ;  /* 0x000000ff0200720c */ /* 0x000fe20004f25670 */
[----:B------:R-:W-:Y:S01]  /*0da0*/  IMAD.IADD R9, R9, 0x1, R11 ;  /* 0x0000000109097824 */ /* 0x000fe200078e020b */
[----:B------:R-:W-:-:S03]  /*0db0*/  LEA R10, P2, R8, c[0x0][0x208], 0x2 ;  /* 0x00008200080a7a11 */ /* 0x000fc600078410ff */
[----:B0-----:R-:W-:Y:S02]  /*0dc0*/  IADD3 R7, -R5, UR5, RZ ;  /* 0x0000000505077c10 */ /* 0x001fe4000fffe1ff */
[----:B------:R-:W-:Y:S02]  /*0dd0*/  LEA.HI.X R11, R8, c[0x0][0x20c], R9, 0x2, P2 ;  /* 0x00008300080b7a11 */ /* 0x000fe400010f1409 */
[----:B------:R-:W-:-:S13]  /*0de0*/  ISETP.GE.OR P0, PT, R2, R7, P0 ;  /* 0x000000070200720c */ /* 0x000fda0000706670 */
[----:B------:R-:W-:Y:S05]  /*0df0*/  @P0 BRA `(.L_x_1233) ;  /* 0x0000011000000947 */ /* 0x000fea0003800000 */
[----:B------:R-:W-:Y:S01]  /*0e00*/  SHF.R.S32.HI R12, RZ, 0x1f, R2 ;  /* 0x0000001fff0c7819 */ /* 0x000fe20000011402 */
[----:B------:R-:W-:Y:S01]  /*0e10*/  IMAD R4, R4, c[0x0][0x1f8], RZ ;  /* 0x00007e0004047a24 */ /* 0x000fe200078e02ff */
[----:B------:R-:W-:Y:S01]  /*0e20*/  IADD3 R8, P0, R5, R2, RZ ;  /* 0x0000000205087210 */ /* 0x000fe20007f1e0ff */
[----:B------:R-:W-:Y:S02]  /*0e30*/  IMAD R6, R6, c[0x0][0x200], RZ ;  /* 0x0000800006067a24 */ /* 0x000fe400078e02ff */
[----:B------:R-:W-:Y:S01]  /*0e40*/  IMAD R7, R3, c[0x0][0x1fc], R4 ;  /* 0x00007f0003077a24 */ /* 0x000fe200078e0204 */
[----:B------:R-:W-:Y:S01]  /*0e50*/  LEA.HI.X.SX32 R9, R5, R12, 0x1, P0 ;  /* 0x0000000c05097211 */ /* 0x000fe200000f0eff */
[C---:B------:R-:W-:Y:S01]  /*0e60*/  FMUL.FTZ R2, R32.reuse, 1.4426950216293334961 ;  /* 0x3fb8aa3b20027820 */ /* 0x040fe20000410000 */
[----:B------:R-:W-:-:S03]  /*0e70*/  FSETP.NEU.FTZ.AND P0, PT, R32, -INF , PT ;  /* 0xff8000002000780b */ /* 0x000fc60003f1d000 */
[----:B------:R-:W-:-:S05]  /*0e80*/  IMAD.WIDE.U32 R4, R3, c[0x0][0x1f8], R8 ;  /* 0x00007e0003047a25 */ /* 0x000fca00078e0008 */
[----:B------:R-:W-:Y:S01]  /*0e90*/  IADD3 R5, R5, R7, RZ ;  /* 0x0000000705057210 */ /* 0x000fe20007ffe0ff */
[----:B------:R-:W-:-:S04]  /*0ea0*/  IMAD R7, R33, c[0x0][0x204], R6 ;  /* 0x0000810021077a24 */ /* 0x000fc800078e0206 */
[----:B------:R-:W-:-:S04]  /*0eb0*/  IMAD.WIDE.U32 R4, R33, c[0x0][0x200], R4 ;  /* 0x0000800021047a25 */ /* 0x000fc800078e0004 */
[----:B------:R-:W-:Y:S01]  /*0ec0*/  IMAD.IADD R5, R5, 0x1, R7 ;  /* 0x0000000105057824 */ /* 0x000fe200078e0207 */
[----:B------:R-:W-:-:S04]  /*0ed0*/  LEA R6, P2, R4, c[0x0][0x1f0], 0x2 ;  /* 0x00007c0004067a11 */ /* 0x000fc800078410ff */
[----:B------:R-:W-:Y:S02]  /*0ee0*/  LEA.HI.X R7, R4, c[0x0][0x1f4], R5, 0x2, P2 ;  /* 0x00007d0004077a11 */ /* 0x000fe400010f1405 */
[----:B------:R-:W-:-:S05]  /*0ef0*/  FSEL R5, R2, RZ, P0 ;  /* 0x000000ff02057208 */ /* 0x000fca0000000000 */
[----:B------:R0:W-:Y:S02]  /*0f00*/  STG.E [R6.64], R5 ;  /* 0x0000000506007986 */ /* 0x0001e4000c101906 */
.L_x_1233:
[----:B------:R-:W-:Y:S05]  /*0f10*/  BSYNC B0 ;  /* 0x0000000000007941 */ /* 0x000fea0003800000 */
.L_x_1232:
[----:B------:R1:W-:Y:S04]  /*0f20*/  STG.E.128 [R10.64], RZ ;  /* 0x000000ff0a007986 */ /* 0x0003e8000c101d06 */
[----:B------:R1:W-:Y:S04]  /*0f30*/  STG.E.128 [R10.64+0x1000], RZ ;  /* 0x001000ff0a007986 */ /* 0x0003e8000c101d06 */
[----:B------:R1:W-:Y:S04]  /*0f40*/  STG.E.128 [R10.64+0x2000], RZ ;  /* 0x002000ff0a007986 */ /* 0x0003e8000c101d06 */
[----:B------:R1:W-:Y:S04]  /*0f50*/  STG.E.128 [R10.64+0x3000], RZ ;  /* 0x003000ff0a007986 */ /* 0x0003e8000c101d06 */
[----:B------:R1:W-:Y:S04]  /*0f60*/  STG.E.128 [R10.64+0x4000], RZ ;  /* 0x004000ff0a007986 */ /* 0x0003e8000c101d06 */
[----:B------:R1:W-:Y:S01]  /*0f70*/  STG.E.128 [R10.64+0x5000], RZ ;  /* 0x005000ff0a007986 */ /* 0x0003e2000c101d06 */
[----:B------:R-:W-:Y:S05]  /*0f80*/  @P1 EXIT ;  /* 0x000000000000194d */ /* 0x000fea0003800000 */
[----:B------:R-:W-:Y:S01]  /*0f90*/  HFMA2.MMA R2, -RZ, RZ, 0, 2.384185791015625e-07 ;  /* 0x00000004ff027435 */ /* 0x000fe200000001ff */
[----:B------:R-:W-:-:S04]  /*0fa0*/  IMAD R0, R0, c[0x0][0x230], R33 ;  /* 0x00008c0000007a24 */ /* 0x000fc800078e0221 */
[----:B------:R-:W-:-:S05]  /*0fb0*/  IMAD R3, R0, c[0x0][0x170], R3 ;  /* 0x00005c0000037a24 */ /* 0x000fca00078e0203 */
[----:B------:R-:W-:-:S05]  /*0fc0*/  IMAD.WIDE R2, R3, R2, c[0x0][0x238] ;  /* 0x00008e0003027625 */ /* 0x000fca00078e0202 */
[----:B------:R-:W-:Y:S01]  /*0fd0*/  STG.E [R2.64], RZ ;  /* 0x000000ff02007986 */ /* 0x000fe2000c101906 */
[----:B------:R-:W-:Y:S05]  /*0fe0*/  EXIT ;  /* 0x000000000000794d */ /* 0x000fea0003800000 */
.L_x_1234:
        /* <DEDUP_REMOVED lines=9> */
.L_x_1436:


//--------------------- .text._ZN7cutlass13device_kernelIN5flash19enable_sm80_to_sm89INS1_16FlashAttnBwdSm80INS1_25CollectiveMainloopBwdSm80ILi2ELi2EN4cute5tupleIJNS5_1CILi64EEENS7_ILi128EEENS7_ILi96EEEEEENS_10bfloat16_tEfNS_4arch4Sm80ELb1ELb0ELb0ELb1ELb0ELb0ELb0ELb0ELi2ELi2ELi4ELi2ELb0EEENS1_21CollectiveEpilogueBwdISB_SC_SE_Li256ELb1ELb0ELi2EEENS1_25SingleTileBwdLPTSchedulerILb1ELi128ELb0EEEEEEEEEvNT_6ParamsE --------------------------
	.section	.text._ZN7cutlass13device_kernelIN5flash19enable_sm80_to_sm89INS1_16FlashAttnBwdSm80INS1_25CollectiveMainloopBwdSm80ILi2ELi2EN4cute5tupleIJNS5_1CILi64EEENS7_ILi128EEENS7_ILi96EEEEEENS_10bfloat16_tEfNS_4arch4Sm80ELb1ELb0ELb0ELb1ELb0ELb0ELb0ELb0ELi2ELi2ELi4ELi2ELb0EEENS1_21CollectiveEpilogueBwdISB_SC_SE_Li256ELb1ELb0ELi2EEENS1_25SingleTileBwdLPTSchedulerILb1ELi128ELb0EEEEEEEEEvNT_6ParamsE,"ax",@progbits
	.sectioninfo	@"SHI_REGISTERS=255"
	.align	128
.text._ZN7cutlass13device_kernelIN5flash19enable_sm80_to_sm89INS1_16FlashAttnBwdSm80INS1_25CollectiveMainloopBwdSm80ILi2ELi2EN4cute5tupleIJNS5_1CILi64EEENS7_ILi128EEENS7_ILi96EEEEEENS_10bfloat16_tEfNS_4arch4Sm80ELb1ELb0ELb0ELb1ELb0ELb0ELb0ELb0ELi2ELi2ELi4ELi2ELb0EEENS1_21CollectiveEpilogueBwdISB_SC_SE_Li256ELb1ELb0ELi2EEENS1_25SingleTileBwdLPTSchedulerILb1ELi128ELb0EEEEEEEEEvNT_6ParamsE:
        .type           _ZN7cutlass13device_kernelIN5flash19enable_sm80_to_sm89INS1_16FlashAttnBwdSm80INS1_25CollectiveMainloopBwdSm80ILi2ELi2EN4cute5tupleIJNS5_1CILi64EEENS7_ILi128EEENS7_ILi96EEEEEENS_10bfloat16_tEfNS_4arch4Sm80ELb1ELb0ELb0ELb1ELb0ELb0ELb0ELb0ELi2ELi2ELi4ELi2ELb0EEENS1_21CollectiveEpilogueBwdISB_SC_SE_Li256ELb1ELb0ELi2EEENS1_25SingleTileBwdLPTSchedulerILb1ELi128ELb0EEEEEEEEEvNT_6ParamsE,@function
        .size           _ZN7cutlass13device_kernelIN5flash19enable_sm80_to_sm89INS1_16FlashAttnBwdSm80INS1_25CollectiveMainloopBwdSm80ILi2ELi2EN4cute5tupleIJNS5_1CILi64EEENS7_ILi128EEENS7_ILi96EEEEEENS_10bfloat16_tEfNS_4arch4Sm80ELb1ELb0ELb0ELb1ELb0ELb0ELb0ELb0ELi2ELi2ELi4ELi2ELb0EEENS1_21CollectiveEpilogueBwdISB_SC_SE_Li256ELb1ELb0ELi2EEENS1_25SingleTileBwdLPTSchedulerILb1ELi128ELb0EEEEEEEEEvNT_6ParamsE,(.L_x_1437 - _ZN7cutlass13device_kernelIN5flash19enable_sm80_to_sm89INS1_16FlashAttnBwdSm80INS1_25CollectiveMainloopBwdSm80ILi2ELi2EN4cute5tupleIJNS5_1CILi64EEENS7_ILi128EEENS7_ILi96EEEEEENS_10bfloat16_tEfNS_4arch4Sm80ELb1ELb0ELb0ELb1ELb0ELb0ELb0ELb0ELi2ELi2ELi4ELi2ELb0EEENS1_21CollectiveEpilogueBwdISB_SC_SE_Li256ELb1ELb0ELi2EEENS1_25SingleTileBwdLPTSchedulerILb1ELi128ELb0EEEEEEEEEvNT_6ParamsE)
        .other          _ZN7cutlass13device_kernelIN5flash19enable_sm80_to_sm89INS1_16FlashAttnBwdSm80INS1_25CollectiveMainloopBwdSm80ILi2ELi2EN4cute5tupleIJNS5_1CILi64EEENS7_ILi128EEENS7_ILi96EEEEEENS_10bfloat16_tEfNS_4arch4Sm80ELb1ELb0ELb0ELb1ELb0ELb0ELb0ELb0ELi2ELi2ELi4ELi2ELb0EEENS1_21CollectiveEpilogueBwdISB_SC_SE_Li256ELb1ELb0ELi2EEENS1_25SingleTileBwdLPTSchedulerILb1ELi128ELb0EEEEEEEEEvNT_6ParamsE,@"STO_CUDA_ENTRY STV_DEFAULT"
_ZN7cutlass13device_kernelIN5flash19enable_sm80_to_sm89INS1_16FlashAttnBwdSm80INS1_25CollectiveMainloopBwdSm80ILi2ELi2EN4cute5tupleIJNS5_1CILi64EEENS7_ILi128EEENS7_ILi96EEEEEENS_10bfloat16_tEfNS_4arch4Sm80ELb1ELb0ELb0ELb1ELb0ELb0ELb0ELb0ELi2ELi2ELi4ELi2ELb0EEENS1_21CollectiveEpilogueBwdISB_SC_SE_Li256ELb1ELb0ELi2EEENS1_25SingleTileBwdLPTSchedulerILb1ELi128ELb0EEEEEEEEEvNT_6ParamsE:
[----:B------:R-:W-:Y:S02]  /*0000*/  MOV R1, c[0x0][0x28] ;  /* 0x00000a0000017a02 */ /* 0x000fe40000000f00 */
[----:B------:R-:W1:Y:S01]  /*0010*/  S2R R2, SR_TID.X ;  /* 0x0000000000027919 */ /* 0x000e620000002100 */
[----:B------:R-:W-:-:S03]  /*0020*/  ULDC.64 UR8, c[0x0][0x118] ;  /* 0x0000460000087ab9 */ /* 0x000fc60000000a00 */
        /* <DEDUP_REMOVED lines=21> */
.L_x_1236:
[----:B------:R-:W-:Y:S02]  /*0180*/  MOV R3, c[0x0][0x3ac] ;  /* 0x0000eb0000037a02 */ /* 0x000fe40000000f00 */
[----:B------:R-:W-:Y:S02]  /*0190*/  MOV R223, R0 ;  /* 0x0000000000df7202 */ /* 0x000fe40000000f00 */
[----:B------:R-:W-:-:S13]  /*01a0*/  ISETP.NE.AND P0, PT, R3, 0x1, PT ;  /* 0x000000010300780c */ /* 0x000fda0003f05270 */
[----:B------:R-:W-:-:S05]  /*01b0*/  @P0 IMAD.HI.U32 R3, R0, c[0x0][0x3b0], RZ ;  /* 0x0000ec0000030a27 */ /* 0x000fca00078e00ff */
[----:B------:R-:W-:-:S05]  /*01c0*/  @P0 SHF.R.U32.HI R223, RZ, c[0x0][0x3b4], R3 ;  /* 0x0000ed00ffdf0a19 */ /* 0x000fca0000011603 */
[----:B------:R-:W-:Y:S02]  /*01d0*/  IMAD R5, R223, c[0x0][0x3ac], RZ ;  /* 0x0000eb00df057a24 */ /* 0x000fe400078e02ff */
.L_x_1237:
[----:B------:R-:W-:Y:S01]  /*01e0*/  IMAD.MOV.U32 R3, RZ, RZ, c[0x0][0x3a0] ;  /* 0x0000e800ff037624 */ /* 0x000fe200078e00ff */
[----:B------:R-:W-:Y:S01]  /*01f0*/  ISETP.NE.U32.AND P0, PT, RZ, c[0x0][0x3e0], PT ;  /* 0x0000f800ff007a0c */ /* 0x000fe20003f05070 */
[----:B------:R-:W-:-:S03]  /*0200*/  IMAD.IADD R5, R0, 0x1, -R5 ;  /* 0x0000000100057824 */ /* 0x000fc600078e0a05 */
[----:B------:R-:W-:Y:S01]  /*0210*/  ISETP.NE.AND P1, PT, R3, 0x1, PT ;  /* 0x000000010300780c */ /* 0x000fe20003f25270 */
[----:B------:R-:W-:Y:S01]  /*0220*/  IMAD R4, R4, c[0x0][0x3ac], R5 ;  /* 0x0000eb0004047a24 */ /* 0x000fe200078e0205 */
[----:B------:R-:W-:-:S04]  /*0230*/  ISETP.NE.AND.EX P0, PT, RZ, c[0x0][0x3e4], PT, P0 ;  /* 0x0000f900ff007a0c */ /* 0x000fc80003f05300 */
[----:B------:R-:W-:-:S07]  /*0240*/  MOV R221, R4 ;  /* 0x0000000400dd7202 */ /* 0x000fce0000000f00 */
[----:B------:R-:W-:-:S05]  /*0250*/  @P1 IMAD.HI.U32 R0, R4, c[0x0][0x3a4], RZ ;  /* 0x0000e90004001a27 */ /* 0x000fca00078e00ff */
[----:B------:R-:W-:-:S04]  /*0260*/  @P1 SHF.R.U32.HI R221, RZ, c[0x0][0x3a8], R0 ;  /* 0x0000ea00ffdd1a19 */ /* 0x000fc80000011600 */
[----:B------:R-:W-:-:S05]  /*0270*/  IADD3 R3, -R221, RZ, RZ ;  /* 0x000000ffdd037210 */ /* 0x000fca0007ffe1ff */
[----:B------:R-:W-:Y:S01]  /*0280*/  IMAD R222, R3, c[0x0][0x3a0], R4 ;  /* 0x0000e80003de7a24 */ /* 0x000fe200078e0204 */
[----:B------:R-:W-:Y:S05]  /*0290*/  @!P0 BRA `(.L_x_1238) ;  /* 0x0000004000008947 */ /* 0x000fea0003800000 */
[----:B------:R-:W-:-:S05]  /*02a0*/  MOV R0, 0x4 ;  /* 0x0000000400007802 */ /* 0x000fca0000000f00 */
[----:B------:R-:W-:-:S05]  /*02b0*/  IMAD.WIDE R4, R221, R0, c[0x0][0x3e0] ;  /* 0x0000f800dd047625 */ /* 0x000fca00078e0200 */
[----:B------:R1:W5:Y:S01]  /*02c0*/  LDG.E R3, [R4.64] ;  /* 0x0000000804037981 */ /* 0x000362000c1e1900 */
[----:B------:R-:W-:Y:S05]  /*02d0*/  BRA `(.L_x_1239) ;  /* 0x000000a000007947 */ /* 0x000fea0003800000 */
.L_x_1238:
[----:B------:R-:W-:-:S04]  /*02e0*/  ISETP.NE.U32.AND P0, PT, RZ, c[0x0][0x3d8], PT ;  /* 0x0000f600ff007a0c */ /* 0x000fc80003f05070 */
[----:B------:R-:W-:-:S13]  /*02f0*/  ISETP.NE.AND.EX P0, PT, RZ, c[0x0][0x3dc], PT, P0 ;  /* 0x0000f700ff007a0c */ /* 0x000fda0003f05300 */
[----:B------:R-:W-:Y:S05]  /*0300*/  @!P0 BRA `(.L_x_1240) ;  /* 0x0000006000008947 */ /* 0x000fea0003800000 */
[----:B------:R-:W-:-:S05]  /*0310*/  MOV R4, 0x4 ;  /* 0x0000000400047802 */ /* 0x000fca0000000f00 */
[----:B------:R-:W-:-:S05]  /*0320*/  IMAD.WIDE R4, R221, R4, c[0x0][0x3d8] ;  /* 0x0000f600dd047625 */ /* 0x000fca00078e0204 */
[----:B------:R-:W2:Y:S04]  /*0330*/  LDG.E R3, [R4.64] ;  /* 0x0000000804037981 */ /* 0x000ea8000c1e1900 */
[----:B------:R-:W2:Y:S02]  /*0340*/  LDG.E R0, [R4.64+0x4] ;  /* 0x0000040804007981 */ /* 0x000ea4000c1e1900 */
[----:B--2---:R-:W-:Y:S01]  /*0350*/  IADD3 R3, -R3, R0, RZ ;  /* 0x0000000003037210 */ /* 0x004fe20007ffe1ff */
[----:B------:R-:W-:Y:S05]  /*0360*/  BRA `(.L_x_1239) ;  /* 0x0000001000007947 */ /* 0x000fea0003800000 */
.L_x_1240:
[----:B------:R-:W-:-:S04]  /*0370*/  MOV R3, c[0x0][0x3d4] ;  /* 0x0000f50000037a02 */ /* 0x000fc80000000f00 */
.L_x_1239:
[----:B-----5:R-:W-:-:S04]  /*0380*/  IADD3 R3, R3, 0x7f, RZ ;  /* 0x0000007f03037810 */ /* 0x020fc80007ffe0ff */
[----:B------:R-:W-:-:S04]  /*0390*/  SHF.R.S32.HI R0, RZ, 0x1f, R3 ;  /* 0x0000001fff007819 */ /* 0x000fc80000011403 */
[----:B------:R-:W-:-:S04]  /*03a0*/  LEA.HI R0, R0, R3, RZ, 0x7 ;  /* 0x0000000300007211 */ /* 0x000fc800078f38ff */
[----:B------:R-:W-:-:S04]  /*03b0*/  SHF.R.S32.HI R0, RZ, 0x7, R0 ;  /* 0x00000007ff007819 */ /* 0x000fc80000011400 */
[----:B------:R-:W-:-:S04]  /*03c0*/  ISETP.GE.AND P0, PT, R223, R0, PT ;  /* 0x00000000df00720c */ /* 0x000fc80003f06270 */
[----:B------:R-:W-:Y:S01]  /*03d0*/  SEL R221, R221, 0xffffffff, !P0 ;  /* 0xffffffffdddd7807 */ /* 0x000fe20004000000 */
[----:B------:R-:W-:Y:S05]  /*03e0*/  BRA `(.L_x_1241) ;  /* 0x0000036000007947 */ /* 0x000fea0003800000 */
.L_x_1235:
        /* <DEDUP_REMOVED lines=16> */
.L_x_1242:
[----:B------:R-:W-:Y:S02]  /*04f0*/  MOV R0, c[0x0][0x3ac] ;  /* 0x0000eb0000007a02 */ /* 0x000fe40000000f00 */
[----:B------:R-:W-:Y:S02]  /*0500*/  MOV R223, R3 ;  /* 0x0000000300df7202 */ /* 0x000fe40000000f00 */
[----:B------:R-:W-:-:S13]  /*0510*/  ISETP.NE.AND P0, PT, R0, 0x1, PT ;  /* 0x000000010000780c */ /* 0x000fda0003f05270 */
[----:B------:R-:W-:-:S05]  /*0520*/  @P0 IMAD.HI.U32 R0, R3, c[0x0][0x3b0], RZ ;  /* 0x0000ec0003000a27 */ /* 0x000fca00078e00ff */
[----:B------:R-:W-:-:S05]  /*0530*/  @P0 SHF.R.U32.HI R223, RZ, c[0x0][0x3b4], R0 ;  /* 0x0000ed00ffdf0a19 */ /* 0x000fca0000011600 */
[----:B------:R-:W-:Y:S02]  /*0540*/  IMAD R4, R223, c[0x0][0x3ac], RZ ;  /* 0x0000eb00df047a24 */ /* 0x000fe400078e02ff */
.L_x_1243:
        /* <DEDUP_REMOVED lines=16> */
.L_x_1244:
        /* <DEDUP_REMOVED lines=9> */
.L_x_1246:
[----:B------:R-:W-:-:S04]  /*06e0*/  MOV R3, c[0x0][0x3d4] ;  /* 0x0000f50000037a02 */ /* 0x000fc80000000f00 */
.L_x_1245:
[----:B-----5:R-:W-:-:S04]  /*06f0*/  IADD3 R3, R3, 0x7f, RZ ;  /* 0x0000007f03037810 */ /* 0x020fc80007ffe0ff */
[----:B------:R-:W-:-:S04]  /*0700*/  SHF.R.S32.HI R0, RZ, 0x1f, R3 ;  /* 0x0000001fff007819 */ /* 0x000fc80000011403 */
[----:B------:R-:W-:-:S04]  /*0710*/  LEA.HI R0, R0, R3, RZ, 0x7 ;  /* 0x0000000300007211 */ /* 0x000fc800078f38ff */
[----:B------:R-:W-:-:S04]  /*0720*/  SHF.R.S32.HI R0, RZ, 0x7, R0 ;  /* 0x00000007ff007819 */ /* 0x000fc80000011400 */
[----:B------:R-:W-:-:S04]  /*0730*/  ISETP.GE.AND P0, PT, R223, R0, PT ;  /* 0x00000000df00720c */ /* 0x000fc80003f06270 */
[----:B------:R-:W-:-:S04]  /*0740*/  SEL R221, R221, 0xffffffff, !P0 ;  /* 0xffffffffdddd7807 */ /* 0x000fc80004000000 */
.L_x_1241:
[----:B------:R-:W-:-:S13]  /*0750*/  ISETP.GE.AND P0, PT, R221, RZ, PT ;  /* 0x000000ffdd00720c */ /* 0x000fda0003f06270 */
        /* <DEDUP_REMOVED lines=9> */
[----:B-1----:R-:W2:Y:S01]  /*07f0*/  @P2 LDG.E R4, [R10.64] ;  /* 0x000000080a042981 */ /* 0x002ea2000c1e1900 */
[----:B------:R-:W-:Y:S01]  /*0800*/  IMAD.MOV.U32 R220, RZ, RZ, c[0x0][0x168] ;  /* 0x00005a00ffdc7624 */ /* 0x000fe200078e00ff */
[----:B------:R-:W-:Y:S01]  /*0810*/  MOV R7, RZ ;  /* 0x000000ff00077202 */ /* 0x000fe20000000f00 */
[----:B------:R-:W-:Y:S02]  /*0820*/  IMAD.MOV.U32 R5, RZ, RZ, RZ ;  /* 0x000000ffff057224 */ /* 0x000fe400078e00ff */
[----:B------:R-:W-:-:S04]  /*0830*/  @P0 IMAD.WIDE R12, R221, R0, c[0x0][0x2d8] ;  /* 0x0000b600dd0c0625 */ /* 0x000fc800078e0200 */
[C---:B------:R-:W-:Y:S01]  /*0840*/  IMAD.WIDE R8, R221.reuse, R0, c[0x0][0x2d0] ;  /* 0x0000b400dd087625 */ /* 0x040fe200078e0200 */
[----:B------:R1:W5:Y:S04]  /*0850*/  @P0 LDG.E R220, [R12.64] ;  /* 0x000000080cdc0981 */ /* 0x000368000c1e1900 */
[----:B------:R1:W5:Y:S04]  /*0860*/  @P2 LDG.E R5, [R10.64] ;  /* 0x000000080a052981 */ /* 0x000368000c1e1900 */
[----:B------:R1:W5:Y:S01]  /*0870*/  @P1 LDG.E R7, [R8.64] ;  /* 0x0000000808071981 */ /* 0x000362000c1e1900 */
[----:B------:R-:W-:Y:S01]  /*0880*/  MOV R219, c[0x0][0x198] ;  /* 0x0000660000db7a02 */ /* 0x000fe20000000f00 */
[----:B--2---:R-:W-:-:S05]  /*0890*/  @P2 IMAD R3, R221, 0x40, R4 ;  /* 0x00000040dd032824 */ /* 0x004fca00078e0204 */
[----:B------:R-:W-:-:S04]  /*08a0*/  @P2 SHF.R.S32.HI R4, RZ, 0x1f, R3 ;  /* 0x0000001fff042819 */ /* 0x000fc80000011403 */
[----:B------:R-:W-:Y:S01]  /*08b0*/  @P2 LEA.HI R4, R4, R3, RZ, 0x6 ;  /* 0x0000000304042211 */ /* 0x000fe200078f30ff */
[----:B------:R-:W-:-:S03]  /*08c0*/  IMAD.MOV.U32 R3, RZ, RZ, RZ ;  /* 0x000000ffff037224 */ /* 0x000fc600078e00ff */
[----:B------:R-:W-:Y:S01]  /*08d0*/  @P2 LOP3.LUT R3, R4, 0xffffffc0, RZ, 0xc0, !PT ;  /* 0xffffffc004032812 */ /* 0x000fe200078ec0ff */
[----:B------:R-:W-:Y:S05]  /*08e0*/  @P0 BRA `(.L_x_1247) ;  /* 0x0000004000000947 */ /* 0x000fea0003800000 */
[----:B-1----:R-:W-:Y:S05]  /*08f0*/  @!P2 BRA `(.L_x_1247) ;  /* 0x000000300000a947 */ /* 0x002fea0003800000 */
[----:B-----5:R-:W2:Y:S04]  /*0900*/  LDG.E R220, [R10.64] ;  /* 0x000000080adc7981 */ /* 0x020ea8000c1e1900 */
[----:B------:R-:W2:Y:S02]  /*0910*/  LDG.E R13, [R10.64+0x4] ;  /* 0x000004080a0d7981 */ /* 0x000ea4000c1e1900 */
[----:B--2---:R-:W-:Y:S02]  /*0920*/  IADD3 R220, -R220, R13, RZ ;  /* 0x0000000ddcdc7210 */ /* 0x004fe40007ffe1ff */
.L_x_1247:
[----:B-1----:R-:W-:-:S04]  /*0930*/  ISETP.NE.U32.AND P0, PT, RZ, c[0x0][0x2e0], PT ;  /* 0x0000b800ff007a0c */ /* 0x002fc80003f05070 */
[----:B------:R-:W-:-:S13]  /*0940*/  ISETP.NE.AND.EX P0, PT, RZ, c[0x0][0x2e4], PT, P0 ;  /* 0x0000b900ff007a0c */ /* 0x000fda0003f05300 */
[----:B------:R-:W-:Y:S05]  /*0950*/  @!P0 BRA `(.L_x_1248) ;  /* 0x0000003000008947 */ /* 0x000fea0003800000 */
[----:B------:R-:W-:-:S05]  /*0960*/  IMAD.WIDE R8, R221, R0, c[0x0][0x2e0] ;  /* 0x0000b800dd087625 */ /* 0x000fca00078e0200 */
[----:B------:R1:W5:Y:S01]  /*0970*/  LDG.E R219, [R8.64] ;  /* 0x0000000808db7981 */ /* 0x000362000c1e1900 */
[----:B------:R-:W-:Y:S05]  /*0980*/  BRA `(.L_x_1249) ;  /* 0x0000004000007947 */ /* 0x000fea0003800000 */
.L_x_1248:
[----:B------:R-:W-:Y:S05]  /*0990*/  @!P1 BRA `(.L_x_1249) ;  /* 0x0000003000009947 */ /* 0x000fea0003800000 */
[----:B------:R-:W2:Y:S04]  /*09a0*/  LDG.E R219, [R8.64] ;  /* 0x0000000808db7981 */ /* 0x000ea8000c1e1900 */
[----:B------:R-:W2:Y:S02]  /*09b0*/  LDG.E R0, [R8.64+0x4] ;  /* 0x0000040808007981 */ /* 0x000ea4000c1e1900 */
[----:B--2---:R-:W-:Y:S02]  /*09c0*/  IADD3 R219, -R219, R0, RZ ;  /* 0x00000000dbdb7210 */ /* 0x004fe40007ffe1ff */
.L_x_1249:
[----:B------:R-:W-:Y:S01]  /*09d0*/  IMAD.SHL.U32 R212, R223, 0x80, RZ ;  /* 0x00000080dfd47824 */ /* 0x000fe200078e00ff */
[----:B-----5:R-:W-:Y:S01]  /*09e0*/  IADD3 R4, R220, 0x3f, RZ ;  /* 0x0000003fdc047810 */ /* 0x020fe20007ffe0ff */
[----:B------:R-:W-:Y:S01]  /*09f0*/  CS2R R158, SRZ ;  /* 0x00000000009e7805 */ /* 0x000fe2000001ff00 */
[----:B------:R-:W-:Y:S01]  /*0a00*/  PLOP3.LUT P3, PT, PT, PT, PT, 0x80, 0x0 ;  /* 0x000000000000781c */ /* 0x000fe20003f6f070 */
[----:B------:R-:W-:Y:S01]  /*0a10*/  CS2R R156, SRZ ;  /* 0x00000000009c7805 */ /* 0x000fe2000001ff00 */
[----:B------:R-:W-:Y:S01]  /*0a20*/  IADD3 R0, R212, R220, -R219 ;  /* 0x000000dcd4007210 */ /* 0x000fe20007ffe8db */
[----:B------:R-:W-:Y:S01]  /*0a30*/  CS2R R162, SRZ ;  /* 0x0000000000a27805 */ /* 0x000fe2000001ff00 */
[----:B------:R-:W-:Y:S01]  /*0a40*/  SHF.R.S32.HI R213, RZ, 0x1f, R4 ;  /* 0x0000001fffd57819 */ /* 0x000fe20000011404 */
[----:B------:R-:W-:Y:S01]  /*0a50*/  CS2R R160, SRZ ;  /* 0x0000000000a07805 */ /* 0x000fe2000001ff00 */
[----:B------:R-:W-:Y:S01]  /*0a60*/  IADD3 R0, R0, -c[0x0][0x2a4], RZ ;  /* 0x8000a90000007a10 */ /* 0x000fe20007ffe0ff */
[----:B------:R-:W-:Y:S01]  /*0a70*/  CS2R R154, SRZ ;  /* 0x00000000009a7805 */ /* 0x000fe2000001ff00 */
[----:B------:R-:W-:Y:S01]  /*0a80*/  LEA.HI R213, R213, R4, RZ, 0x6 ;  /* 0x00000004d5d57211 */ /* 0x000fe200078f30ff */
[----:B------:R-:W-:Y:S01]  /*0a90*/  CS2R R152, SRZ ;  /* 0x0000000000987805 */ /* 0x000fe2000001ff00 */
[----:B------:R-:W-:Y:S01]  /*0aa0*/  SHF.R.S32.HI R245, RZ, 0x1f, R0 ;  /* 0x0000001ffff57819 */ /* 0x000fe20000011400 */
[----:B------:R-:W-:Y:S01]  /*0ab0*/  CS2R R150, SRZ ;  /* 0x0000000000967805 */ /* 0x000fe2000001ff00 */
[----:B------:R-:W-:Y:S01]  /*0ac0*/  SHF.R.S32.HI R213, RZ, 0x6, R213 ;  /* 0x00000006ffd57819 */ /* 0x000fe200000114d5 */
        /* <DEDUP_REMOVED lines=50> */
[----:B-1----:R-:W-:Y:S01]  /*0df0*/  IMAD R9, R3, 0x60, RZ ;  /* 0x0000006003097824 */ /* 0x002fe200078e02ff */
[----:B------:R-:W-:Y:S01]  /*0e00*/  ISETP.NE.AND P0, PT, R0, 0x1, PT ;  /* 0x000000010000780c */ /* 0x000fe20003f05270 */
[----:B------:R-:W-:Y:S01]  /*0e10*/  IMAD.SHL.U32 R216, R2, 0x4, RZ ;  /* 0x0000000402d87824 */ /* 0x000fe200078e00ff */
[CC--:B------:R-:W-:Y:S01]  /*0e20*/  LEA.HI R19, R23.reuse, R2.reuse, RZ, 0x2 ;  /* 0x0000000217137211 */ /* 0x0c0fe200078f10ff */
[----:B------:R-:W-:Y:S01]  /*0e30*/  UMOV UR6, 0x6 ;  /* 0x0000000600067882 */ /* 0x000fe20000000000 */
[----:B------:R-:W-:Y:S01]  /*0e40*/  LEA.HI R8, R23, R2, RZ, 0x3 ;  /* 0x0000000217087211 */ /* 0x000fe200078f18ff */
[----:B------:R-:W-:Y:S01]  /*0e50*/  ULDC.64 UR4, c[0x0][0x208] ;  /* 0x0000820000047ab9 */ /* 0x000fe20000000a00 */
[----:B------:R-:W-:Y:S01]  /*0e60*/  LOP3.LUT R235, R19, 0xfffffffc, RZ, 0xc0, !PT ;  /* 0xfffffffc13eb7812 */ /* 0x000fe200078ec0ff */
[----:B------:R-:W-:Y:S01]  /*0e70*/  USHF.L.U64.HI UR5, UR4, UR6, UR5 ;  /* 0x0000000604057299 */ /* 0x000fe20008010205 */
[----:B------:R-:W-:Y:S01]  /*0e80*/  SHF.R.S32.HI R218, RZ, 0x2, R19 ;  /* 0x00000002ffda7819 */ /* 0x000fe20000011413 */
[----:B------:R-:W-:Y:S01]  /*0e90*/  IMAD.SHL.U32 R15, R8, 0x8, RZ ;  /* 0x00000008080f7824 */ /* 0x000fe200078e00ff */
[----:B------:R-:W-:Y:S01]  /*0ea0*/  SEL R14, R11, RZ, !P1 ;  /* 0x000000ff0b0e7207 */ /* 0x000fe20004800000 */
[----:B------:R-:W-:Y:S01]  /*0eb0*/  IMAD.IADD R235, R2, 0x1, -R235 ;  /* 0x0000000102eb7824 */ /* 0x000fe200078e0aeb */
[----:B------:R-:W-:Y:S01]  /*0ec0*/  SEL R18, R221, RZ, !P1 ;  /* 0x000000ffdd127207 */ /* 0x000fe20004800000 */
[----:B------:R-:W-:Y:S01]  /*0ed0*/  @P0 IMAD.HI.U32 R0, R222, c[0x0][0x24c], RZ ;  /* 0x00009300de000a27 */ /* 0x000fe200078e00ff */
[----:B------:R-:W-:Y:S01]  /*0ee0*/  SHF.R.S32.HI R10, RZ, 0x1f, R218 ;  /* 0x0000001fff0a7819 */ /* 0x000fe200000114da */
[----:B------:R-:W-:Y:S01]  /*0ef0*/  USHF.L.U32 UR4, UR4, 0x6, URZ ;  /* 0x0000000604047899 */ /* 0x000fe2000800063f */
[----:B------:R-:W-:Y:S01]  /*0f00*/  IADD3 R39, P1, R218, R5, RZ ;  /* 0x00000005da277210 */ /* 0x000fe20007f3e0ff */
[----:B------:R-:W-:Y:S01]  /*0f10*/  IMAD.SHL.U32 R12, R235, 0x8, RZ ;  /* 0x00000008eb0c7824 */ /* 0x000fe200078e00ff */
[----:B------:R-:W-:Y:S01]  /*0f20*/  @P0 SHF.R.U32.HI R21, RZ, c[0x0][0x250], R0 ;  /* 0x00009400ff150a19 */ /* 0x000fe20000011600 */
[----:B------:R-:W-:Y:S01]  /*0f30*/  IMAD.MOV.U32 R207, RZ, RZ, 0x10 ;  /* 0x00000010ffcf7424 */ /* 0x000fe200078e00ff */
[----:B------:R-:W-:-:S02]  /*0f40*/  SHF.R.S32.HI R0, RZ, 0x1f, R2 ;  /* 0x0000001fff007819 */ /* 0x000fc40000011402 */
[----:B------:R-:W-:Y:S02]  /*0f50*/  SHF.R.S32.HI R22, RZ, 0x1f, R21 ;  /* 0x0000001fff167819 */ /* 0x000fe40000011415 */
[--C-:B------:R-:W-:Y:S02]  /*0f60*/  SHF.R.S32.HI R13, RZ, 0x1f, R12.reuse ;  /* 0x0000001fff0d7819 */ /* 0x100fe4000001140c */
[-C--:B------:R-:W-:Y:S01]  /*0f70*/  IADD3 R30, P0, R9, R2.reuse, RZ ;  /* 0x00000002091e7210 */ /* 0x080fe20007f1e0ff */
[----:B------:R-:W-:Y:S01]  /*0f80*/  IMAD R16, R22, c[0x0][0x1e0], RZ ;  /* 0x0000780016107a24 */ /* 0x000fe200078e02ff */
[----:B------:R-:W-:Y:S01]  /*0f90*/  LEA.HI R4, R23, R2, RZ, 0x4 ;  /* 0x0000000217047211 */ /* 0x000fe200078f20ff */
[----:B------:R-:W-:Y:S01]  /*0fa0*/  IMAD.WIDE.U32 R24, R21, c[0x0][0x1e0], R12 ;  /* 0x0000780015187a25 */ /* 0x000fe200078e000c */
[----:B------:R-:W-:Y:S02]  /*0fb0*/  LEA.HI.X.SX32 R31, R9, R0, 0x1, P0 ;  /* 0x00000000091f7211 */ /* 0x000fe400000f0eff */
[----:B------:R-:W-:Y:S01]  /*0fc0*/  LOP3.LUT R15, R15, 0xc0, RZ, 0xc0, !PT ;  /* 0x000000c00f0f7812 */ /* 0x000fe200078ec0ff */
[----:B------:R-:W-:Y:S01]  /*0fd0*/  IMAD R16, R21, c[0x0][0x1e4], R16 ;  /* 0x0000790015107a24 */ /* 0x000fe200078e0210 */
[----:B------:R-:W-:Y:S01]  /*0fe0*/  IADD3 R34, P0, R218, R7, RZ ;  /* 0x00000007da227210 */ /* 0x000fe20007f1e0ff */
[----:B------:R-:W-:Y:S01]  /*0ff0*/  IMAD R22, R22, c[0x0][0x1b0], RZ ;  /* 0x00006c0016167a24 */ /* 0x000fe200078e02ff */
[-C--:B------:R-:W-:Y:S01]  /*1000*/  LEA.HI.X.SX32 R36, R5, R10.reuse, 0x1, P1 ;  /* 0x0000000a05247211 */ /* 0x080fe200008f0eff */
[----:B------:R-:W-:Y:S01]  /*1010*/  IMAD.IADD R17, R25, 0x1, R16 ;  /* 0x0000000119117824 */ /* 0x000fe200078e0210 */
[----:B------:R-:W-:Y:S01]  /*1020*/  SHF.R.S32.HI R9, RZ, 0x4, R4 ;  /* 0x00000004ff097819 */ /* 0x000fe20000011404 */
[----:B------:R-:W-:Y:S01]  /*1030*/  IMAD.MOV.U32 R16, RZ, RZ, R24 ;  /* 0x000000ffff107224 */ /* 0x000fe200078e0018 */
[----:B------:R-:W-:Y:S01]  /*1040*/  SHF.R.U32.HI R6, RZ, 0x3, R15 ;  /* 0x00000003ff067819 */ /* 0x000fe2000001160f */
[----:B------:R-:W-:Y:S01]  /*1050*/  IMAD R25, R14, c[0x0][0x1e8], RZ ;  /* 0x00007a000e197a24 */ /* 0x000fe200078e02ff */
[----:B------:R-:W-:Y:S01]  /*1060*/  LOP3.LUT R5, R15, 0x18, R12, 0xf8, !PT ;  /* 0x000000180f057812 */ /* 0x000fe200078ef80c */
[----:B------:R-:W-:Y:S01]  /*1070*/  IMAD.WIDE.U32 R16, R18, c[0x0][0x1e8], R16 ;  /* 0x00007a0012107a25 */ /* 0x000fe200078e0010 */
[----:B------:R-:W-:-:S02]  /*1080*/  LEA.HI.X.SX32 R35, R7, R10, 0x1, P0 ;  /* 0x0000000a07237211 */ /* 0x000fc400000f0eff */
[----:B------:R-:W-:Y:S01]  /*1090*/  SHF.R.S32.HI R33, RZ, 0x1f, R222 ;  /* 0x0000001fff217819 */ /* 0x000fe200000114de */
[----:B------:R-:W-:Y:S01]  /*10a0*/  IMAD R26, R18, c[0x0][0x1ec], R25 ;  /* 0x00007b00121a7a24 */ /* 0x000fe200078e0219 */
[----:B------:R-:W-:Y:S01]  /*10b0*/  SHF.R.S32.HI R7, RZ, 0x1f, R3 ;  /* 0x0000001fff077819 */ /* 0x000fe20000011403 */
[----:B------:R-:W-:Y:S01]  /*10c0*/  IMAD.WIDE R34, R223, 0x80, R34 ;  /* 0x00000080df227825 */ /* 0x000fe200078e0222 */
[----:B------:R-:W-:Y:S02]  /*10d0*/  IADD3 R28, P0, R216, R3, RZ ;  /* 0x00000003d81c7210 */ /* 0x000fe40007f1e0ff */
[----:B------:R-:W-:Y:S01]  /*10e0*/  LEA.HI R0, R4, R9, RZ, 0x1 ;  /* 0x0000000904007211 */ /* 0x000fe200078f08ff */
[----:B------:R-:W-:Y:S01]  /*10f0*/  IMAD.IADD R27, R17, 0x1, R26 ;  /* 0x00000001111b7824 */ /* 0x000fe200078e021a */
[----:B------:R-:W-:Y:S01]  /*1100*/  LOP3.LUT R6, R5, R6, RZ, 0x3c, !PT ;  /* 0x0000000605067212 */ /* 0x000fe200078e3cff */
[C---:B------:R-:W-:Y:S01]  /*1110*/  IMAD R5, R33.reuse, c[0x0][0x288], RZ ;  /* 0x0000a20021057a24 */ /* 0x040fe200078e02ff */
[----:B------:R-:W-:Y:S01]  /*1120*/  LEA.HI.X.SX32 R29, R216, R7, 0x1, P0 ;  /* 0x00000007d81d7211 */ /* 0x000fe200000f0eff */
[----:B------:R-:W-:Y:S01]  /*1130*/  IMAD R15, R33, c[0x0][0x270], RZ ;  /* 0x00009c00210f7a24 */ /* 0x000fe200078e02ff */
[----:B------:R-:W-:Y:S01]  /*1140*/  LEA.HI R7, R19, R218, RZ, 0x1 ;  /* 0x000000da13077211 */ /* 0x000fe200078f08ff */
[----:B------:R-:W-:Y:S01]  /*1150*/  IMAD R3, R33, c[0x0][0x238], RZ ;  /* 0x00008e0021037a24 */ /* 0x000fe200078e02ff */
[----:B------:R-:W-:Y:S01]  /*1160*/  LOP3.LUT R0, R0, 0xfffffffe, RZ, 0xc0, !PT ;  /* 0xfffffffe00007812 */ /* 0x000fe200078ec0ff */
[C---:B------:R-:W-:Y:S01]  /*1170*/  IMAD R232, R222.reuse, c[0x0][0x28c], R5 ;  /* 0x0000a300dee87a24 */ /* 0x040fe200078e0205 */
[----:B------:R-:W-:Y:S01]  /*1180*/  LEA.HI R17, R23, R2, RZ, 0x5 ;  /* 0x0000000217117211 */ /* 0x000fe200078f28ff */
[----:B------:R-:W-:Y:S01]  /*1190*/  IMAD.IADD R5, R219, 0x1, -R212 ;  /* 0x00000001db057824 */ /* 0x000fe200078e0ad4 */
[----:B------:R-:W-:Y:S01]  /*11a0*/  LOP3.LUT R7, R7, 0x7fffffe, RZ, 0xc0, !PT ;  /* 0x07fffffe07077812 */ /* 0x000fe200078ec0ff */
[----:B------:R-:W-:Y:S01]  /*11b0*/  IMAD.IADD R9, R9, 0x1, -R0 ;  /* 0x0000000109097824 */ /* 0x000fe200078e0a00 */
[----:B------:R-:W-:Y:S01]  /*11c0*/  SHF.R.S32.HI R0, RZ, 0x5, R17 ;  /* 0x00000005ff007819 */ /* 0x000fe20000011411 */
[----:B------:R-:W-:Y:S01]  /*11d0*/  IMAD R236, R222, c[0x0][0x274], R15 ;  /* 0x00009d00deec7a24 */ /* 0x000fe200078e020f */
[----:B------:R-:W-:Y:S01]  /*11e0*/  ISETP.GE.AND P5, PT, R12, c[0x0][0x1cc], PT ;  /* 0x000073000c007a0c */ /* 0x000fe20003fa6270 */
[----:B------:R-:W-:Y:S01]  /*11f0*/  IMAD R224, R222, c[0x0][0x23c], R3 ;  /* 0x00008f00dee07a24 */ /* 0x000fe200078e0203 */
[----:B------:R-:W-:Y:S01]  /*1200*/  IADD3 R214, R12, 0x40, RZ ;  /* 0x000000400cd67810 */ /* 0x000fe20007ffe0ff */
[----:B------:R-:W-:Y:S01]  /*1210*/  IMAD.MOV.U32 R26, RZ, RZ, R16 ;  /* 0x000000ffff1a7224 */ /* 0x000fe200078e0010 */
[----:B------:R-:W-:Y:S01]  /*1220*/  SEL R226, R221, RZ, !P2 ;  /* 0x000000ffdde27207 */ /* 0x000fe20005000000 */
[----:B------:R-:W-:Y:S01]  /*1230*/  IMAD R3, R35, c[0x0][0x1d8], RZ ;  /* 0x0000760023037a24 */ /* 0x000fe200078e02ff */
[----:B------:R-:W-:Y:S01]  /*1240*/  SEL R11, R11, RZ, !P2 ;  /* 0x000000ff0b0b7207 */ /* 0x000fe20005000000 */
[----:B------:R-:W-:Y:S01]  /*1250*/  IMAD.IADD R15, R5, 0x1, -R218 ;  /* 0x00000001050f7824 */ /* 0x000fe200078e0ada */
[----:B------:R-:W-:Y:S01]  /*1260*/  SHF.R.S32.HI R19, RZ, 0x1f, R19 ;  /* 0x0000001fff137819 */ /* 0x000fe20000011413 */
[----:B------:R-:W-:-:S02]  /*1270*/  IMAD.IADD R7, R218, 0x1, -R7 ;  /* 0x00000001da077824 */ /* 0x000fc400078e0a07 */
[----:B------:R-:W-:Y:S01]  /*1280*/  IMAD.WIDE.U32 R24, R222, c[0x0][0x270], R28 ;  /* 0x00009c00de187a25 */ /* 0x000fe200078e001c */
[----:B------:R-:W-:Y:S02]  /*1290*/  ISETP.LT.OR P1, PT, R15, 0x1, P5 ;  /* 0x000000010f00780c */ /* 0x000fe40002f21670 */
[----:B------:R-:W-:Y:S01]  /*12a0*/  LEA.HI R19, R19, R218, RZ, 0x3 ;  /* 0x000000da13137211 */ /* 0x000fe200078f18ff */
[C---:B------:R-:W-:Y:S02]  /*12b0*/  IMAD R3, R34.reuse, c[0x0][0x1dc], R3 ;  /* 0x0000770022037a24 */ /* 0x040fe400078e0203 */
[----:B------:R-:W-:Y:S01]  /*12c0*/  IMAD.WIDE.U32 R26, R34, c[0x0][0x1d8], R26 ;  /* 0x00007600221a7a25 */ /* 0x000fe200078e001a */
[----:B------:R-:W-:-:S03]  /*12d0*/  LOP3.LUT R19, R19, 0xfffffff8, RZ, 0xc0, !PT ;  /* 0xfffffff813137812 */ /* 0x000fc600078ec0ff */
[----:B------:R-:W-:Y:S02]  /*12e0*/  IMAD R7, R0, 0x8, R7 ;  /* 0x0000000800077824 */ /* 0x000fe400078e0207 */
[----:B------:R-:W-:Y:S02]  /*12f0*/  IMAD.IADD R237, R25, 0x1, R236 ;  /* 0x0000000119ed7824 */ /* 0x000fe400078e02ec */
[----:B------:R-:W-:Y:S01]  /*1300*/  IMAD.MOV.U32 R236, RZ, RZ, R24 ;  /* 0x000000ffffec7224 */ /* 0x000fe200078e0018 */
[----:B------:R-:W-:Y:S01]  /*1310*/  LEA R24, P0, R26, c[0x0][0x1c0], 0x1 ;  /* 0x000070001a187a11 */ /* 0x000fe200078008ff */
[----:B------:R-:W-:Y:S02]  /*1320*/  IMAD.IADD R3, R27, 0x1, R3 ;  /* 0x000000011b037824 */ /* 0x000fe400078e0203 */
[----:B------:R-:W-:Y:S01]  /*1330*/  IMAD.U32 R6, R7, 0x20, R6 ;  /* 0x0000002007067824 */ /* 0x000fe200078e0006 */
[----:B------:R-:W-:Y:S01]  /*1340*/  IADD3 R7, R12, 0x20, RZ ;  /* 0x000000200c077810 */ /* 0x000fe20007ffe0ff */
[----:B------:R-:W-:Y:S01]  /*1350*/  IMAD.WIDE.U32 R28, R222, c[0x0][0x288], R28 ;  /* 0x0000a200de1c7a25 */ /* 0x000fe200078e001c */
[----:B------:R-:W-:-:S02]  /*1360*/  LEA.HI.X R25, R26, c[0x0][0x1c4], R3, 0x1, P0 ;  /* 0x000071001a197a11 */ /* 0x000fc400000f0c03 */
[----:B------:R-:W-:Y:S01]  /*1370*/  ISETP.GE.AND P6, PT, R7, c[0x0][0x1cc], PT ;  /* 0x0000730007007a0c */ /* 0x000fe20003fc6270 */
[----:B------:R-:W-:Y:S01]  /*1380*/  IMAD.SHL.U32 R6, R6, 0x2, RZ ;  /* 0x0000000206067824 */ /* 0x000fe200078e00ff */
[----:B------:R-:W-:Y:S01]  /*1390*/  ISETP.GE.AND P0, PT, R214, c[0x0][0x1cc], PT ;  /* 0x00007300d6007a0c */ /* 0x000fe20003f06270 */
[----:B------:R-:W-:Y:S01]  /*13a0*/  IMAD.MOV.U32 R10, RZ, RZ, c[0x0][0x1d8] ;  /* 0x00007600ff0a7624 */ /* 0x000fe200078e00ff */
[----:B------:R-:W-:Y:S01]  /*13b0*/  ISETP.LT.OR P4, PT, R15, 0x1, P6 ;  /* 0x000000010f00780c */ /* 0x000fe20003781670 */
[----:B------:R-:W-:Y:S01]  /*13c0*/  IMAD.IADD R233, R29, 0x1, R232 ;  /* 0x000000011de97824 */ /* 0x000fe200078e02e8 */
[----:B------:R-:W-:Y:S01]  /*13d0*/  @!PT LDS RZ, [RZ] ;  /* 0x00000000fffff984 */ /* 0x000fe20000000800 */
[----:B------:R-:W-:Y:S01]  /*13e0*/  @!PT LDS RZ, [RZ] ;  /* 0x00000000fffff984 */ /* 0x000fe20000000800 */
[----:B------:R-:W-:Y:S01]  /*13f0*/  @!PT LDS RZ, [RZ] ;  /* 0x00000000fffff984 */ /* 0x000fe20000000800 */
[----:B------:R1:W-:Y:S01]  /*1400*/  LDGSTS.E.BYPASS.LTC128B.128 [R6+0x6080], [R24.64], !P1 ;  /* 0x0608000018067fae */ /* 0x0003e2000c901d48 */
[----:B------:R-:W-:Y:S01]  /*1410*/  IMAD.MOV.U32 R232, RZ, RZ, R28 ;  /* 0x000000ffffe87224 */ /* 0x000fe200078e001c */
[----:B------:R-:W-:Y:S01]  /*1420*/  ISETP.LT.OR P3, PT, R15, 0x1, P0 ;  /* 0x000000010f00780c */ /* 0x000fe20000761670 */
[----:B------:R-:W-:Y:S01]  /*1430*/  IMAD.MOV.U32 R3, RZ, RZ, c[0x0][0x1dc] ;  /* 0x00007700ff037624 */ /* 0x000fe200078e00ff */
[C---:B------:R-:W-:Y:S01]  /*1440*/  LEA R28, P1, R10.reuse, R24, 0x7 ;  /* 0x000000180a1c7211 */ /* 0x040fe200078238ff */
[----:B------:R-:W-:Y:S01]  /*1450*/  IMAD R22, R21, c[0x0][0x1b4], R22 ;  /* 0x00006d0015167a24 */ /* 0x000fe200078e0216 */
[----:B------:R-:W-:Y:S01]  /*1460*/  ISETP.LT.OR P6, PT, R15, 0x41, P6 ;  /* 0x000000410f00780c */ /* 0x000fe200037c1670 */
[----:B------:R-:W-:Y:S01]  /*1470*/  IMAD.WIDE.U32 R40, R21, c[0x0][0x1b0], R12 ;  /* 0x00006c0015287a25 */ /* 0x000fe200078e000c */
[----:B------:R-:W-:-:S02]  /*1480*/  LEA.HI.X R29, R10, R25, R3, 0x7, P1 ;  /* 0x000000190a1d7211 */ /* 0x000fc400008f3c03 */
[----:B------:R-:W-:Y:S01]  /*1490*/  LOP3.LUT R3, R8, 0xfffffff8, RZ, 0xc0, !PT ;  /* 0xfffffff808037812 */ /* 0x000fe200078ec0ff */
[----:B------:R1:W-:Y:S01]  /*14a0*/  LDGSTS.E.BYPASS.LTC128B.128 [R6+0x8080], [R24.64+0x40], !P4 ;  /* 0x0808004018067fae */ /* 0x0003e2000e101d48 */
[----:B------:R-:W-:Y:S01]  /*14b0*/  LOP3.LUT R21, R4, 0xfffffff0, RZ, 0xc0, !PT ;  /* 0xfffffff004157812 */ /* 0x000fe200078ec0ff */
[----:B------:R-:W-:Y:S01]  /*14c0*/  IMAD.WIDE.U32 R30, R222, c[0x0][0x238], R30 ;  /* 0x00008e00de1e7a25 */ /* 0x000fe200078e001e */
[----:B------:R-:W-:Y:S01]  /*14d0*/  ISETP.GE.AND P2, PT, R7, c[0x0][0x19c], PT ;  /* 0x0000670007007a0c */ /* 0x000fe20003f46270 */
[----:B------:R1:W-:Y:S01]  /*14e0*/  LDGSTS.E.BYPASS.LTC128B.128 [R6+0xa080], [R24.64+0x80], !P3 ;  /* 0x0a08008018067fae */ /* 0x0003e2000d901d48 */
[----:B------:R-:W-:Y:S01]  /*14f0*/  ISETP.LT.OR P3, PT, R15, 0x41, P5 ;  /* 0x000000410f00780c */ /* 0x000fe20002f61670 */
[C---:B------:R-:W-:Y:S01]  /*1500*/  IMAD.IADD R204, R2.reuse, 0x1, -R3 ;  /* 0x0000000102cc7824 */ /* 0x040fe200078e0a03 */
[----:B------:R-:W-:Y:S01]  /*1510*/  LEA.HI R3, R23, R2, RZ, 0x6 ;  /* 0x0000000217037211 */ /* 0x000fe200078f30ff */
[----:B------:R-:W-:Y:S01]  /*1520*/  IMAD.IADD R16, R2, 0x1, -R21 ;  /* 0x0000000102107824 */ /* 0x000fe200078e0a15 */
[----:B------:R-:W-:Y:S01]  /*1530*/  ISETP.GE.AND P5, PT, R12, c[0x0][0x19c], PT ;  /* 0x000067000c007a0c */ /* 0x000fe20003fa6270 */
[----:B------:R-:W-:Y:S01]  /*1540*/  IMAD.IADD R225, R31, 0x1, R224 ;  /* 0x000000011fe17824 */ /* 0x000fe200078e02e0 */
[----:B------:R-:W-:Y:S01]  /*1550*/  LEA.HI R10, R204, R204, RZ, 0x1 ;  /* 0x000000cccc0a7211 */ /* 0x000fe200078f08ff */
[----:B------:R-:W-:Y:S01]  /*1560*/  IMAD.IADD R41, R41, 0x1, R22 ;  /* 0x0000000129297824 */ /* 0x000fe200078e0216 */
[----:B------:R-:W-:Y:S01]  /*1570*/  SHF.R.S32.HI R4, RZ, 0x6, R3 ;  /* 0x00000006ff047819 */ /* 0x000fe20000011403 */
[----:B------:R-:W-:Y:S01]  /*1580*/  IMAD R20, R36, c[0x0][0x178], RZ ;  /* 0x00005e0024147a24 */ /* 0x000fe200078e02ff */
[----:B------:R-:W-:Y:S01]  /*1590*/  LOP3.LUT R3, R10, 0x7fffffe, RZ, 0xc0, !PT ;  /* 0x07fffffe0a037812 */ /* 0x000fe200078ec0ff */
[----:B------:R-:W-:Y:S01]  /*15a0*/  IMAD.WIDE.U32 R40, R18, c[0x0][0x1b8], R40 ;  /* 0x00006e0012287a25 */ /* 0x000fe200078e0028 */
[----:B------:R-:W-:Y:S01]  /*15b0*/  SHF.R.S32.HI R21, RZ, 0x1f, R16 ;  /* 0x0000001fff157819 */ /* 0x000fe20000011410 */
[----:B------:R2:W-:Y:S01]  /*15c0*/  LDGSTS.E.BYPASS.LTC128B.128 [R6+0x7080], [R28.64], !P3 ;  /* 0x070800001c067fae */ /* 0x0005e2000d901d48 */
[----:B------:R-:W-:Y:S01]  /*15d0*/  ISETP.GE.AND P4, PT, R214, c[0x0][0x19c], PT ;  /* 0x00006700d6007a0c */ /* 0x000fe20003f86270 */
[----:B------:R-:W-:Y:S01]  /*15e0*/  IMAD R20, R39, c[0x0][0x17c], R20 ;  /* 0x00005f0027147a24 */ /* 0x000fe200078e0214 */
[----:B------:R-:W-:Y:S01]  /*15f0*/  LEA.HI R21, R21, R16, RZ, 0x3 ;  /* 0x0000001015157211 */ /* 0x000fe200078f18ff */
[----:B------:R2:W-:Y:S01]  /*1600*/  LDGSTS.E.BYPASS.LTC128B.128 [R6+0x9080], [R28.64+0x40], !P6 ;  /* 0x090800401c067fae */ /* 0x0005e2000f101d48 */
[----:B------:R-:W-:Y:S01]  /*1610*/  LEA.HI R31, R17, R0, RZ, 0x1 ;  /* 0x00000000111f7211 */ /* 0x000fe200078f08ff */
[----:B------:R-:W-:Y:S01]  /*1620*/  IMAD.WIDE.U32 R26, R39, c[0x0][0x178], R12 ;  /* 0x00005e00271a7a25 */ /* 0x000fe200078e000c */
[----:B------:R-:W-:-:S02]  /*1630*/  ISETP.LT.OR P1, PT, R15, 0x1, P5 ;  /* 0x000000010f00780c */ /* 0x000fc40002f21670 */
[----:B------:R-:W-:Y:S01]  /*1640*/  ISETP.LT.OR P3, PT, R15, 0x1, P2 ;  /* 0x000000010f00780c */ /* 0x000fe20001761670 */
[----:B------:R-:W-:Y:S01]  /*1650*/  IMAD.IADD R27, R27, 0x1, R20 ;  /* 0x000000011b1b7824 */ /* 0x000fe200078e0214 */
[C---:B------:R-:W-:Y:S01]  /*1660*/  ISETP.LT.OR P6, PT, R15.reuse, 0x1, P4 ;  /* 0x000000010f00780c */ /* 0x040fe200027c1670 */
[----:B------:R-:W-:Y:S01]  /*1670*/  IMAD.MOV.U32 R224, RZ, RZ, R30 ;  /* 0x000000ffffe07224 */ /* 0x000fe200078e001e */
[C---:B------:R-:W-:Y:S01]  /*1680*/  ISETP.LT.OR P5, PT, R15.reuse, 0x41, P5 ;  /* 0x000000410f00780c */ /* 0x040fe20002fa1670 */
[----:B-1----:R-:W-:Y:S01]  /*1690*/  IMAD.IADD R24, R204, 0x1, -R3 ;  /* 0x00000001cc187824 */ /* 0x002fe200078e0a03 */
[----:B------:R-:W-:Y:S01]  /*16a0*/  LEA.HI R3, R16, R16, RZ, 0x1 ;  /* 0x0000001010037211 */ /* 0x000fe200078f08ff */
[----:B------:R-:W-:Y:S01]  /*16b0*/  IMAD.WIDE.U32 R228, R222, c[0x0][0x180], R26 ;  /* 0x00006000dee47a25 */ /* 0x000fe200078e001a */
[----:B------:R-:W-:Y:S02]  /*16c0*/  ISETP.LT.OR P0, PT, R15, 0x41, P0 ;  /* 0x000000410f00780c */ /* 0x000fe40000701670 */
[----:B------:R-:W-:Y:S01]  /*16d0*/  LOP3.LUT R25, R3, 0x7fffffe, RZ, 0xc0, !PT ;  /* 0x07fffffe03197812 */ /* 0x000fe200078ec0ff */
[----:B------:R-:W-:Y:S01]  /*16e0*/  IMAD.MOV.U32 R27, RZ, RZ, c[0x0][0x1a8] ;  /* 0x00006a00ff1b7624 */ /* 0x000fe200078e00ff */
[C---:B------:R-:W-:Y:S01]  /*16f0*/  ISETP.LT.OR P2, PT, R15.reuse, 0x41, P2 ;  /* 0x000000410f00780c */ /* 0x040fe20001741670 */
[----:B------:R-:W-:Y:S01]  /*1700*/  IMAD.SHL.U32 R204, R204, 0x40, RZ ;  /* 0x00000040cccc7824 */ /* 0x000fe200078e00ff */
[----:B------:R-:W-:Y:S01]  /*1710*/  ISETP.LT.OR P4, PT, R15, 0x41, P4 ;  /* 0x000000410f00780c */ /* 0x000fe20002781670 */
[----:B------:R-:W-:Y:S01]  /*1720*/  IMAD.IADD R22, R16, 0x1, -R25 ;  /* 0x0000000110167824 */ /* 0x000fe200078e0a19 */
[----:B------:R-:W-:Y:S01]  /*1730*/  LOP3.LUT R15, R21, 0xfffffff8, RZ, 0xc0, !PT ;  /* 0xfffffff8150f7812 */ /* 0x000fe200078ec0ff */
[----:B------:R-:W-:Y:S01]  /*1740*/  IMAD R25, R14, c[0x0][0x1b8], RZ ;  /* 0x00006e000e197a24 */ /* 0x000fe200078e02ff */
[----:B------:R-:W-:Y:S01]  /*1750*/  LOP3.LUT R31, R31, 0xfffffffe, RZ, 0xc0, !PT ;  /* 0xfffffffe1f1f7812 */ /* 0x000fe200078ec0ff */
[----:B------:R-:W-:Y:S01]  /*1760*/  IMAD R211, R11, c[0x0][0x278], RZ ;  /* 0x00009e000bd37a24 */ /* 0x000fe200078e02ff */
[----:B------:R-:W-:Y:S01]  /*1770*/  SHF.R.S32.HI R21, RZ, 0x3, R21 ;  /* 0x00000003ff157819 */ /* 0x000fe20000011415 */
[----:B------:R-:W-:Y:S01]  /*1780*/  IMAD.IADD R15, R16, 0x1, -R15 ;  /* 0x00000001100f7824 */ /* 0x000fe200078e0a0f */
[----:B------:R2:W-:Y:S01]  /*1790*/  LDGSTS.E.BYPASS.LTC128B.128 [R6+0xb080], [R28.64+0x80], !P0 ;  /* 0x0b0800801c067fae */ /* 0x0005e2000c101d48 */
[----:B------:R-:W-:Y:S01]  /*17a0*/  IMAD.IADD R16, R0, 0x1, -R31 ;  /* 0x0000000100107824 */ /* 0x000fe200078e0a1f */
[----:B------:R-:W-:Y:S01]  /*17b0*/  LOP3.LUT R204, R204, 0x1c0, RZ, 0xc0, !PT ;  /* 0x000001c0cccc7812 */ /* 0x000fe200078ec0ff */
[----:B------:R-:W-:Y:S01]  /*17c0*/  IMAD R14, R18, c[0x0][0x1bc], R25 ;  /* 0x00006f00120e7a24 */ /* 0x000fe200078e0219 */
[----:B------:R-:W-:Y:S01]  /*17d0*/  SHF.R.S32.HI R18, RZ, 0x1f, R245 ;  /* 0x0000001fff127819 */ /* 0x000fe200000114f5 */
[----:B------:R-:W-:Y:S01]  /*17e0*/  IMAD.SHL.U32 R202, R16, 0x400, RZ ;  /* 0x0000040010ca7824 */ /* 0x000fe200078e00ff */
[--C-:B------:R-:W-:Y:S01]  /*17f0*/  SHF.R.S32.HI R32, RZ, 0x1, R3.reuse ;  /* 0x00000001ff207819 */ /* 0x100fe20000011403 */
[----:B------:R-:W-:Y:S01]  /*1800*/  IMAD.IADD R41, R41, 0x1, R14 ;  /* 0x0000000129297824 */ /* 0x000fe200078e020e */
[----:B------:R-:W-:Y:S01]  /*1810*/  SHF.R.S32.HI R3, RZ, 0x1f, R3 ;  /* 0x0000001fff037819 */ /* 0x000fe20000011403 */
[----:B------:R-:W-:Y:S01]  /*1820*/  IMAD R25, R35, c[0x0][0x1a8], RZ ;  /* 0x00006a0023197a24 */ /* 0x000fe200078e02ff */
[----:B------:R-:W-:Y:S01]  /*1830*/  LOP3.LUT R17, R17, 0xffffffe0, RZ, 0xc0, !PT ;  /* 0xffffffe011117812 */ /* 0x000fe200078ec0ff */
[----:B------:R-:W-:Y:S01]  /*1840*/  IMAD R235, R235, 0x2, R202 ;  /* 0x00000002ebeb7824 */ /* 0x000fe200078e02ca */
[----:B------:R-:W-:Y:S01]  /*1850*/  LEA.HI R3, R3, R32, RZ, 0x2 ;  /* 0x0000002003037211 */ /* 0x000fe200078f10ff */
[C---:B------:R-:W-:Y:S01]  /*1860*/  IMAD R203, R21.reuse, 0x8, R22 ;  /* 0x0000000815cb7824 */ /* 0x040fe200078e0216 */
[C---:B------:R-:W-:Y:S01]  /*1870*/  IADD3 R234, R6.reuse, 0xc080, RZ ;  /* 0x0000c08006ea7810 */ /* 0x040fe20007ffe0ff */
[----:B------:R-:W-:Y:S01]  /*1880*/  IMAD R202, R21, 0x200, R202 ;  /* 0x0000020015ca7824 */ /* 0x000fe200078e02ca */
[----:B------:R-:W-:Y:S01]  /*1890*/  LOP3.LUT R3, R3, 0xfffffffc, RZ, 0xc0, !PT ;  /* 0xfffffffc03037812 */ /* 0x000fe200078ec0ff */
[----:B------:R-:W-:Y:S01]  /*18a0*/  IMAD R21, R33, c[0x0][0x180], RZ ;  /* 0x0000600021157a24 */ /* 0x000fe200078e02ff */
[----:B------:R-:W-:Y:S01]  /*18b0*/  IADD3 R231, R6, 0x12080, RZ ;  /* 0x0001208006e77810 */ /* 0x000fe20007ffe0ff */
[----:B------:R-:W-:-:S02]  /*18c0*/  IMAD R14, R34, c[0x0][0x1ac], R25 ;  /* 0x00006b00220e7a24 */ /* 0x000fc400078e0219 */
[----:B------:R-:W-:-:S04]  /*18d0*/  IMAD.WIDE.U32 R40, R34, c[0x0][0x1a8], R40 ;  /* 0x00006a0022287a25 */ /* 0x000fc800078e0028 */
[----:B------:R-:W-:Y:S01]  /*18e0*/  IMAD R21, R222, c[0x0][0x184], R21 ;  /* 0x00006100de157a24 */ /* 0x000fe200078e0215 */
[C---:B------:R-:W-:Y:S01]  /*18f0*/  LEA R34, P0, R40.reuse, c[0x0][0x190], 0x1 ;  /* 0x0000640028227a11 */ /* 0x040fe200078008ff */
[----:B------:R-:W-:Y:S02]  /*1900*/  IMAD.IADD R14, R41, 0x1, R14 ;  /* 0x00000001290e7824 */ /* 0x000fe400078e020e */
[----:B--2---:R-:W-:Y:S02]  /*1910*/  IMAD R29, R245, UR5, RZ ;  /* 0x00000005f51d7c24 */ /* 0x004fe4000f8e02ff */
[----:B------:R-:W-:Y:S01]  /*1920*/  IMAD.IADD R229, R229, 0x1, R21 ;  /* 0x00000001e5e57824 */ /* 0x000fe200078e0215 */
[----:B------:R-:W-:Y:S01]  /*1930*/  LEA.HI.X R35, R40, c[0x0][0x194], R14, 0x1, P0 ;  /* 0x0000650028237a11 */ /* 0x000fe200000f0c0e */
[----:B------:R-:W-:Y:S01]  /*1940*/  IMAD.MOV.U32 R21, RZ, RZ, c[0x0][0x1ac] ;  /* 0x00006b00ff157624 */ /* 0x000fe200078e00ff */
[----:B------:R-:W-:Y:S01]  /*1950*/  LEA R30, P0, R27, R34, 0x7 ;  /* 0x000000221b1e7211 */ /* 0x000fe200078038ff */
[----:B------:R-:W-:-:S02]  /*1960*/  IMAD R14, R18, UR4, R29 ;  /* 0x00000004120e7c24 */ /* 0x000fc4000f8e021d */
[----:B------:R-:W-:Y:S01]  /*1970*/  IMAD R25, R11, c[0x0][0x188], RZ ;  /* 0x000062000b197a24 */ /* 0x000fe200078e02ff */
[----:B------:R-:W-:Y:S01]  /*1980*/  LEA.HI.X R31, R27, R35, R21, 0x7, P0 ;  /* 0x000000231b1f7211 */ /* 0x000fe200000f3c15 */
[----:B------:R-:W-:Y:S01]  /*1990*/  IMAD R18, R18, c[0x0][0x178], RZ ;  /* 0x00005e0012127a24 */ /* 0x000fe200078e02ff */
[----:B------:R1:W-:Y:S01]  /*19a0*/  LDGSTS.E.BYPASS.LTC128B.128 [R6+0x80], [R34.64], !P1 ;  /* 0x0008000022067fae */ /* 0x0003e2000c901d48 */
[C---:B------:R-:W-:Y:S01]  /*19b0*/  IMAD.WIDE.U32 R26, R245.reuse, c[0x0][0x178], RZ ;  /* 0x00005e00f51a7a25 */ /* 0x040fe200078e00ff */
[----:B------:R-:W-:Y:S02]  /*19c0*/  ISETP.GE.AND P1, PT, R214, c[0x0][0x16c], PT ;  /* 0x00005b00d6007a0c */ /* 0x000fe40003f26270 */
[----:B------:R-:W-:Y:S01]  /*19d0*/  ISETP.GE.AND P0, PT, R12, c[0x0][0x16c], PT ;  /* 0x00005b000c007a0c */ /* 0x000fe20003f06270 */
[C---:B------:R-:W-:Y:S01]  /*19e0*/  IMAD R25, R226.reuse, c[0x0][0x18c], R25 ;  /* 0x00006300e2197a24 */ /* 0x040fe200078e0219 */
[----:B------:R-:W-:Y:S01]  /*19f0*/  SEL R22, RZ, 0x4, P1 ;  /* 0x00000004ff167807 */ /* 0x000fe20000800000 */
[----:B------:R-:W-:Y:S01]  /*1a00*/  IMAD R21, R245, c[0x0][0x17c], R18 ;  /* 0x00005f00f5157a24 */ /* 0x000fe200078e0212 */
[----:B------:R-:W-:Y:S01]  /*1a10*/  SEL R215, RZ, 0x1, P0 ;  /* 0x00000001ffd77807 */ /* 0x000fe20000000000 */
[----:B------:R-:W-:Y:S01]  /*1a20*/  IMAD.WIDE.U32 R228, R226, c[0x0][0x188], R228 ;  /* 0x00006200e2e47a25 */ /* 0x000fe200078e00e4 */
[----:B------:R-:W-:Y:S01]  /*1a30*/  ISETP.GE.AND P0, PT, R7, c[0x0][0x16c], PT ;  /* 0x00005b0007007a0c */ /* 0x000fe20003f06270 */
[----:B------:R1:W-:Y:S02]  /*1a40*/  LDGSTS.E.BYPASS.LTC128B.128 [R6+0x2080], [R34.64+0x40], !P3 ;  /* 0x0208004022067fae */ /* 0x0003e4000d901d48 */
[----:B------:R-:W-:Y:S01]  /*1a50*/  IMAD.IADD R21, R27, 0x1, R21 ;  /* 0x000000011b157824 */ /* 0x000fe200078e0215 */
[----:B------:R-:W-:Y:S01]  /*1a60*/  SEL R18, RZ, 0x2, P0 ;  /* 0x00000002ff127807 */ /* 0x000fe20000000000 */
[----:B------:R-:W-:Y:S01]  /*1a70*/  IMAD.IADD R208, R229, 0x1, R25 ;  /* 0x00000001e5d07824 */ /* 0x000fe200078e0219 */
[----:B------:R-:W-:Y:S01]  /*1a80*/  LEA R25, P1, R26, R228, 0x6 ;  /* 0x000000e41a197211 */ /* 0x000fe200078230ff */
[----:B------:R-:W-:Y:S01]  /*1a90*/  IMAD.SHL.U32 R27, R0, 0x10, RZ ;  /* 0x00000010001b7824 */ /* 0x000fe200078e00ff */
[----:B------:R-:W-:Y:S01]  /*1aa0*/  IADD3 R22, R22, R18, R215 ;  /* 0x0000001216167210 */ /* 0x000fe20007ffe0d7 */
[----:B------:R-:W-:Y:S01]  /*1ab0*/  IMAD R205, R9, 0x4, R4 ;  /* 0x0000000409cd7824 */ /* 0x000fe200078e0204 */
[----:B------:R-:W-:Y:S01]  /*1ac0*/  LEA.HI.X R0, R26, R208, R21, 0x6, P1 ;  /* 0x000000d01a007211 */ /* 0x000fe200008f3415 */
[----:B------:R-:W-:Y:S01]  /*1ad0*/  IMAD.SHL.U32 R21, R245, 0x40, RZ ;  /* 0x00000040f5157824 */ /* 0x000fe200078e00ff */
[----:B------:R-:W-:Y:S01]  /*1ae0*/  ISETP.GT.AND P1, PT, R2, 0xf, PT ;  /* 0x0000000f0200780c */ /* 0x000fe20003f24270 */
[C---:B------:R-:W-:Y:S01]  /*1af0*/  IMAD.WIDE.U32 R236, R226.reuse, c[0x0][0x278], R236 ;  /* 0x00009e00e2ec7a25 */ /* 0x040fe200078e00ec */
[C---:B------:R-:W-:Y:S01]  /*1b00*/  LEA R28, P3, R25.reuse, c[0x0][0x160], 0x1 ;  /* 0x00005800191c7a11 */ /* 0x040fe200078608ff */
[----:B------:R1:W-:Y:S01]  /*1b10*/  LDGSTS.E.BYPASS.LTC128B.128 [R6+0x4080], [R34.64+0x80], !P6 ;  /* 0x0408008022067fae */ /* 0x0003e2000f101d48 */
[----:B------:R-:W-:Y:S01]  /*1b20*/  SHF.R.S32.HI R18, RZ, 0x1f, R21 ;  /* 0x0000001fff127819 */ /* 0x000fe20000011415 */
[----:B------:R-:W-:Y:S01]  /*1b30*/  IMAD R211, R226, c[0x0][0x27c], R211 ;  /* 0x00009f00e2d37a24 */ /* 0x000fe200078e02d3 */
[----:B------:R-:W-:Y:S01]  /*1b40*/  LEA.HI.X R29, R25, c[0x0][0x164], R0, 0x1, P3 ;  /* 0x00005900191d7a11 */ /* 0x000fe200018f0c00 */
[----:B------:R-:W-:Y:S01]  /*1b50*/  IMAD R205, R205, 0x8, R24 ;  /* 0x00000008cdcd7824 */ /* 0x000fe200078e0218 */
[----:B------:R-:W-:Y:S01]  /*1b60*/  LOP3.LUT R27, R204, 0x30, R27, 0xf8, !PT ;  /* 0x00000030cc1b7812 */ /* 0x000fe200078ef81b */
[----:B------:R-:W-:Y:S01]  /*1b70*/  IMAD.IADD R211, R237, 0x1, R211 ;  /* 0x00000001edd37824 */ /* 0x000fe200078e02d3 */
[----:B------:R-:W-:Y:S01]  /*1b80*/  LEA.HI R0, R23, R2, RZ, 0x7 ;  /* 0x0000000217007211 */ /* 0x000fe200078f38ff */
[----:B------:R-:W-:Y:S01]  /*1b90*/  IMAD R36, R36, c[0x0][0x208], RZ ;  /* 0x0000820024247a24 */ /* 0x000fe200078e02ff */
[----:B------:R-:W-:Y:S01]  /*1ba0*/  SHF.R.U32.HI R204, RZ, 0x3, R204 ;  /* 0x00000003ffcc7819 */ /* 0x000fe200000116cc */
[----:B------:R-:W-:Y:S01]  /*1bb0*/  IMAD R33, R33, c[0x0][0x210], RZ ;  /* 0x0000840021217a24 */ /* 0x000fe200078e02ff */
[----:B------:R-:W-:Y:S01]  /*1bc0*/  @!P1 IADD3 R24, P3, R21, R236, RZ ;  /* 0x000000ec15189210 */ /* 0x000fe20007f7e0ff */
[----:B------:R-:W-:Y:S01]  /*1bd0*/  IMAD R36, R39, c[0x0][0x20c], R36 ;  /* 0x0000830027247a24 */ /* 0x000fe200078e0224 */
[----:B------:R-:W-:Y:S01]  /*1be0*/  LOP3.LUT R27, R27, 0x8, R8, 0xf8, !PT ;  /* 0x000000081b1b7812 */ /* 0x000fe200078ef808 */
[----:B------:R-:W-:Y:S01]  /*1bf0*/  IMAD.WIDE.U32 R38, R39, c[0x0][0x208], R12 ;  /* 0x0000820027267a25 */ /* 0x000fe200078e000c */
[----:B------:R-:W-:Y:S01]  /*1c00*/  SHF.R.U32.HI R0, RZ, 0x4, R0 ;  /* 0x00000004ff007819 */ /* 0x000fe20000011600 */
[----:B------:R2:W-:Y:S01]  /*1c10*/  LDGSTS.E.BYPASS.LTC128B.128 [R6+0x1080], [R30.64], !P5 ;  /* 0x010800001e067fae */ /* 0x0005e2000e901d48 */
[----:B------:R-:W-:Y:S01]  /*1c20*/  LOP3.LUT R204, R27, R204, RZ, 0x3c, !PT ;  /* 0x000000cc1bcc7212 */ /* 0x000fe200078e3cff */
[----:B------:R-:W-:Y:S01]  /*1c30*/  @!P1 IMAD.X R23, R18, 0x1, R211, P3 ;  /* 0x0000000112179824 */ /* 0x000fe200018e06d3 */
[----:B------:R-:W-:Y:S01]  /*1c40*/  ISETP.GE.AND P3, PT, R12, c[0x0][0x1fc], PT ;  /* 0x00007f000c007a0c */ /* 0x000fe20003f66270 */
[----:B------:R-:W-:Y:S01]  /*1c50*/  IMAD.SHL.U32 R27, R9, 0x10, RZ ;  /* 0x00000010091b7824 */ /* 0x000fe200078e00ff */
[----:B------:R-:W-:Y:S01]  /*1c60*/  LOP3.LUT P5, RZ, R22, 0x2, RZ, 0xc0, !PT ;  /* 0x0000000216ff7812 */ /* 0x000fe200078ac0ff */
[----:B------:R-:W-:Y:S01]  /*1c70*/  IMAD.IADD R37, R39, 0x1, R36 ;  /* 0x0000000127257824 */ /* 0x000fe200078e0224 */
[----:B------:R-:W-:Y:S01]  /*1c80*/  SEL R25, RZ, 0x1, P3 ;  /* 0x00000001ff197807 */ /* 0x000fe20001800000 */
[----:B------:R-:W-:Y:S01]  /*1c90*/  IMAD.MOV.U32 R36, RZ, RZ, R38 ;  /* 0x000000ffff247224 */ /* 0x000fe200078e0026 */
[----:B------:R-:W-:Y:S01]  /*1ca0*/  ISETP.GE.AND P3, PT, R7, c[0x0][0x1fc], PT ;  /* 0x00007f0007007a0c */ /* 0x000fe20003f66270 */
[C---:B------:R-:W-:Y:S01]  /*1cb0*/  IMAD R33, R222.reuse, c[0x0][0x214], R33 ;  /* 0x00008500de217a24 */ /* 0x040fe200078e0221 */
[----:B------:R-:W-:Y:S01]  /*1cc0*/  LOP3.LUT R27, R27, 0x10, RZ, 0xc0, !PT ;  /* 0x000000101b1b7812 */ /* 0x000fe200078ec0ff */
[----:B------:R-:W-:Y:S01]  /*1cd0*/  IMAD.WIDE.U32 R36, R222, c[0x0][0x210], R36 ;  /* 0x00008400de247a25 */ /* 0x000fe200078e0024 */
[----:B------:R-:W-:Y:S01]  /*1ce0*/  SEL R20, RZ, 0xffffffff, P3 ;  /* 0xffffffffff147807 */ /* 0x000fe20001800000 */
[----:B------:R2:W-:Y:S01]  /*1cf0*/  LDGSTS.E.BYPASS.LTC128B.128 [R6+0x3080], [R30.64+0x40], !P2 ;  /* 0x030800401e067fae */ /* 0x0005e2000d101d48 */
[----:B------:R-:W-:Y:S01]  /*1d00*/  @!P1 LEA R26, P3, R24, c[0x0][0x258], 0x2 ;  /* 0x00009600181a9a11 */ /* 0x000fe200078610ff */
[----:B------:R-:W-:Y:S01]  /*1d10*/  IMAD R241, R11, c[0x0][0x218], RZ ;  /* 0x000086000bf17a24 */ /* 0x000fe200078e02ff */
[----:B------:R-:W-:Y:S01]  /*1d20*/  LOP3.LUT R0, R27, 0x8, R0, 0xf8, !PT ;  /* 0x000000081b007812 */ /* 0x000fe200078ef800 */
[----:B------:R-:W-:Y:S01]  /*1d30*/  IMAD.SHL.U32 R20, R20, 0x2, RZ ;  /* 0x0000000214147824 */ /* 0x000fe200078e00ff */
[----:B------:R-:W-:Y:S01]  /*1d40*/  @!P1 LEA.HI.X R27, R24, c[0x0][0x25c], R23, 0x2, P3 ;  /* 0x00009700181b9a11 */ /* 0x000fe200018f1417 */
[C---:B------:R-:W-:Y:S01]  /*1d50*/  IMAD R23, R11.reuse, c[0x0][0x290], RZ ;  /* 0x0000a4000b177a24 */ /* 0x040fe200078e02ff */
[----:B------:R-:W-:Y:S01]  /*1d60*/  ISETP.GE.AND P3, PT, R214, c[0x0][0x1fc], PT ;  /* 0x00007f00d6007a0c */ /* 0x000fe20003f66270 */
[----:B------:R-:W-:Y:S01]  /*1d70*/  IMAD.IADD R3, R32, 0x1, -R3 ;  /* 0x0000000120037824 */ /* 0x000fe200078e0a03 */
[----:B------:R-:W-:Y:S01]  /*1d80*/  LOP3.LUT R20, R20, 0x2, R25, 0xe2, !PT ;  /* 0x0000000214147812 */ /* 0x000fe200078ee219 */
[----:B------:R-:W-:Y:S01]  /*1d90*/  IMAD R11, R11, c[0x0][0x240], RZ ;  /* 0x000090000b0b7a24 */ /* 0x000fe200078e02ff */
[----:B------:R-:W-:Y:S01]  /*1da0*/  LOP3.LUT P6, RZ, R22, 0x4, RZ, 0xc0, !PT ;  /* 0x0000000416ff7812 */ /* 0x000fe200078cc0ff */
[----:B------:R-:W-:Y:S01]  /*1db0*/  IMAD.IADD R33, R37, 0x1, R33 ;  /* 0x0000000125217824 */ /* 0x000fe200078e0221 */
[----:B------:R2:W-:Y:S01]  /*1dc0*/  LDGSTS.E.BYPASS.LTC128B.128 [R6+0x5080], [R30.64+0x80], !P4 ;  /* 0x050800801e067fae */ /* 0x0005e2000e101d48 */
[----:B------:R-:W-:-:S02]  /*1dd0*/  IMAD.MOV.U32 R32, RZ, RZ, R36 ;  /* 0x000000ffff207224 */ /* 0x000fc400078e0024 */
[C---:B------:R-:W-:Y:S01]  /*1de0*/  IMAD R241, R226.reuse, c[0x0][0x21c], R241 ;  /* 0x00008700e2f17a24 */ /* 0x040fe200078e02f1 */
[----:B------:R-:W0:Y:S01]  /*1df0*/  LDGDEPBAR ;  /* 0x00000000000079af */ /* 0x000e220000000000 */
[C---:B------:R-:W-:Y:S02]  /*1e00*/  IMAD R23, R226.reuse, c[0x0][0x294], R23 ;  /* 0x0000a500e2177a24 */ /* 0x040fe400078e0217 */
[C---:B------:R-:W-:Y:S02]  /*1e10*/  IMAD R11, R226.reuse, c[0x0][0x244], R11 ;  /* 0x00009100e20b7a24 */ /* 0x040fe400078e020b */
[----:B------:R-:W-:-:S04]  /*1e20*/  IMAD.WIDE.U32 R224, R226, c[0x0][0x240], R224 ;  /* 0x00009000e2e07a25 */ /* 0x000fc800078e00e0 */
[----:B------:R-:W-:-:S04]  /*1e30*/  IMAD.WIDE.U32 R232, R226, c[0x0][0x290], R232 ;  /* 0x0000a400e2e87a25 */ /* 0x000fc800078e00e8 */
[----:B------:R-:W-:Y:S01]  /*1e40*/  IMAD.WIDE.U32 R226, R226, c[0x0][0x218], R32 ;  /* 0x00008600e2e27a25 */ /* 0x000fe200078e0020 */
[----:B------:R-:W-:Y:S02]  /*1e50*/  SEL R33, RZ, 0x4, P3 ;  /* 0x00000004ff217807 */ /* 0x000fe40001800000 */
[----:B------:R-:W-:Y:S01]  /*1e60*/  LOP3.LUT P3, RZ, R22, 0x1, RZ, 0xc0, !PT ;  /* 0x0000000116ff7812 */ /* 0x000fe2000786c0ff */
[----:B------:R-:W-:Y:S01]  /*1e70*/  IMAD.IADD R25, R220, 0x1, -R21 ;  /* 0x00000001dc197824 */ /* 0x000fe200078e0a15 */
[----:B------:R-:W-:Y:S01]  /*1e80*/  LOP3.LUT R20, R20, R33, RZ, 0xfc, !PT ;  /* 0x0000002114147212 */ /* 0x000fe200078efcff */
[----:B------:R-:W-:Y:S01]  /*1e90*/  IMAD.IADD R241, R227, 0x1, R241 ;  /* 0x00000001e3f17824 */ /* 0x000fe200078e02f1 */
[----:B------:R-:W-:Y:S01]  /*1ea0*/  SHF.R.S32.HI R22, RZ, 0x1, R10 ;  /* 0x00000001ff167819 */ /* 0x000fe2000001140a */
[----:B------:R-:W-:Y:S01]  /*1eb0*/  IMAD.MOV.U32 R240, RZ, RZ, R226 ;  /* 0x000000fffff07224 */ /* 0x000fe200078e00e2 */
[CC--:B------:R-:W-:Y:S01]  /*1ec0*/  ISETP.LE.OR P3, PT, R25.reuse, R218.reuse, !P3 ;  /* 0x000000da1900720c */ /* 0x0c0fe20005f63670 */
[----:B--2---:R-:W-:Y:S01]  /*1ed0*/  @!P1 IMAD.SHL.U32 R31, R2, 0x10, RZ ;  /* 0x00000010021f9824 */ /* 0x004fe200078e00ff */
[-C--:B------:R-:W-:Y:S01]  /*1ee0*/  ISETP.LE.OR P2, PT, R25, R218.reuse, !P5 ;  /* 0x000000da1900720c */ /* 0x080fe20006f43670 */
[----:B-1----:R-:W-:Y:S01]  /*1ef0*/  IMAD.WIDE.U32 R34, R245, UR4, R240 ;  /* 0x00000004f5227c25 */ /* 0x002fe2000f8e00f0 */
[----:B------:R-:W-:-:S02]  /*1f00*/  ISETP.LE.OR P6, PT, R25, R218, !P6 ;  /* 0x000000da1900720c */ /* 0x000fc400077c3670 */
[----:B------:R-:W-:Y:S01]  /*1f10*/  LOP3.LUT P4, RZ, R20, 0x1, RZ, 0xc0, !PT ;  /* 0x0000000114ff7812 */ /* 0x000fe2000788c0ff */
[----:B------:R-:W-:Y:S01]  /*1f20*/  IMAD.IADD R14, R35, 0x1, R14 ;  /* 0x00000001230e7824 */ /* 0x000fe200078e020e */
[----:B------:R-:W-:Y:S01]  /*1f30*/  LEA R32, P5, R34, c[0x0][0x1f0], 0x1 ;  /* 0x00007c0022207a11 */ /* 0x000fe200078a08ff */
[----:B------:R-:W-:Y:S02]  /*1f40*/  IMAD.IADD R10, R218, 0x1, -R19 ;  /* 0x00000001da0a7824 */ /* 0x000fe400078e0a13 */
[----:B------:R-:W-:Y:S01]  /*1f50*/  IMAD.IADD R210, R233, 0x1, R23 ;  /* 0x00000001e9d27824 */ /* 0x000fe200078e0217 */
[----:B------:R-:W-:Y:S01]  /*1f60*/  LEA.HI.X R33, R34, c[0x0][0x1f4], R14, 0x1, P5 ;  /* 0x00007d0022217a11 */ /* 0x000fe200028f0c0e */
[----:B------:R1:W-:Y:S01]  /*1f70*/  LDGSTS.E.BYPASS.LTC128B.128 [R6+0xc080], [R28.64], !P3 ;  /* 0x0c0800001c067fae */ /* 0x0003e2000d901d48 */
[----:B------:R-:W-:Y:S01]  /*1f80*/  LOP3.LUT P3, RZ, R20, 0x2, RZ, 0xc0, !PT ;  /* 0x0000000214ff7812 */ /* 0x000fe2000786c0ff */
[----:B------:R-:W-:Y:S02]  /*1f90*/  IMAD.SHL.U32 R19, R10, 0x40, RZ ;  /* 0x000000400a137824 */ /* 0x000fe400078e00ff */
[----:B------:R1:W-:Y:S01]  /*1fa0*/  LDGSTS.E.BYPASS.LTC128B.128 [R6+0xd080], [R28.64+0x40], !P2 ;  /* 0x0d0800401c067fae */ /* 0x0003e2000d101d48 */
[CC--:B------:R-:W-:Y:S01]  /*1fb0*/  ISETP.LE.OR P5, PT, R25.reuse, R218.reuse, !P3 ;  /* 0x000000da1900720c */ /* 0x0c0fe20005fa3670 */
[----:B------:R-:W-:Y:S01]  /*1fc0*/  IMAD.SHL.U32 R14, R4, 0x8, RZ ;  /* 0x00000008040e7824 */ /* 0x000fe200078e00ff */
[----:B------:R-:W-:Y:S01]  /*1fd0*/  LOP3.LUT P2, RZ, R20, 0x4, RZ, 0xc0, !PT ;  /* 0x0000000414ff7812 */ /* 0x000fe2000784c0ff */
[----:B------:R1:W-:Y:S01]  /*1fe0*/  LDGSTS.E.BYPASS.LTC128B.128 [R6+0xe080], [R28.64+0x80], !P6 ;  /* 0x0e0800801c067fae */ /* 0x0003e2000f101d48 */
[-C--:B------:R-:W-:Y:S01]  /*1ff0*/  ISETP.LE.OR P6, PT, R25, R218.reuse, !P4 ;  /* 0x000000da1900720c */ /* 0x080fe200067c3670 */
[----:B------:R-:W-:Y:S01]  /*2000*/  IMAD.SHL.U32 R206, R9, 0x8, RZ ;  /* 0x0000000809ce7824 */ /* 0x000fe200078e00ff */
[----:B------:R-:W-:Y:S01]  /*2010*/  SEL R20, RZ, 0xffffffff, P0 ;  /* 0xffffffffff147807 */ /* 0x000fe20000000000 */
[----:B------:R1:W-:Y:S01]  /*2020*/  @!P1 LDGSTS.E.BYPASS.LTC128B.128 [R31+0x18080], [R26.64] ;  /* 0x180800001a1f9fae */ /* 0x0003e2000b901d48 */
[C---:B------:R-:W-:Y:S01]  /*2030*/  LOP3.LUT P0, RZ, R22.reuse, 0x2, RZ, 0xc0, !PT ;  /* 0x0000000216ff7812 */ /* 0x040fe2000780c0ff */
[----:B------:R-:W-:Y:S01]  /*2040*/  IMAD.SHL.U32 R22, R22, 0x40, RZ ;  /* 0x0000004016167824 */ /* 0x000fe200078e00ff */
[----:B------:R-:W-:Y:S01]  /*2050*/  LOP3.LUT R19, R19, 0x1c0, RZ, 0xc0, !PT ;  /* 0x000001c013137812 */ /* 0x000fe200078ec0ff */
[----:B------:R-:W0:Y:S01]  /*2060*/  LDGDEPBAR ;  /* 0x00000000000079af */ /* 0x000e220000000000 */
[----:B------:R-:W-:Y:S01]  /*2070*/  LOP3.LUT R14, R14, 0x18, RZ, 0xc0, !PT ;  /* 0x000000180e0e7812 */ /* 0x000fe200078ec0ff */
[----:B------:R-:W-:Y:S01]  /*2080*/  IMAD.SHL.U32 R203, R203, 0x20, RZ ;  /* 0x00000020cbcb7824 */ /* 0x000fe200078e00ff */
[----:B------:R-:W-:Y:S01]  /*2090*/  LOP3.LUT R206, R206, 0x8, RZ, 0xc0, !PT ;  /* 0x00000008cece7812 */ /* 0x000fe200078ec0ff */
[----:B------:R-:W-:Y:S01]  /*20a0*/  IMAD R204, R9, 0x200, R204 ;  /* 0x0000020009cc7824 */ /* 0x000fe200078e02cc */
[----:B------:R-:W-:Y:S01]  /*20b0*/  SEL R196, R207, 0xfffffff0, !P0 ;  /* 0xfffffff0cfc47807 */ /* 0x000fe20004000000 */
[----:B------:R1:W-:Y:S01]  /*20c0*/  LDGSTS.E.BYPASS.LTC128B.128 [R6+0x12080], [R32.64], !P6 ;  /* 0x1208000020067fae */ /* 0x0003e2000f101d48 */
[----:B------:R-:W-:Y:S01]  /*20d0*/  ISETP.LE.OR P6, PT, R25, R218, !P2 ;  /* 0x000000da1900720c */ /* 0x000fe200057c3670 */
[----:B------:R-:W-:Y:S01]  /*20e0*/  IMAD.SHL.U32 R20, R20, 0x2, RZ ;  /* 0x0000000214147824 */ /* 0x000fe200078e00ff */
[----:B------:R-:W-:Y:S01]  /*20f0*/  LOP3.LUT R25, R22, 0xc0, RZ, 0xc0, !PT ;  /* 0x000000c016197812 */ /* 0x000fe200078ec0ff */
[----:B------:R1:W-:Y:S01]  /*2100*/  LDGSTS.E.BYPASS.LTC128B.128 [R6+0x13080], [R32.64+0x40], !P5 ;  /* 0x1308004020067fae */ /* 0x0003e2000e901d48 */
[----:B------:R-:W-:Y:S01]  /*2110*/  IADD3 R21, P5, R21, R232, RZ ;  /* 0x000000e815157210 */ /* 0x000fe20007fbe0ff */
[----:B------:R-:W-:Y:S01]  /*2120*/  IMAD.IADD R230, R225, 0x1, R11 ;  /* 0x00000001e1e67824 */ /* 0x000fe200078e020b */
[----:B------:R-:W-:-:S02]  /*2130*/  LOP3.LUT R23, R25, 0x8, R8, 0xf8, !PT ;  /* 0x0000000819177812 */ /* 0x000fc400078ef808 */
[----:B------:R-:W-:Y:S01]  /*2140*/  SHF.R.U32.HI R8, RZ, 0x3, R19 ;  /* 0x00000003ff087819 */ /* 0x000fe20000011613 */
[----:B------:R-:W-:Y:S01]  /*2150*/  IMAD.X R18, R18, 0x1, R210, P5 ;  /* 0x0000000112127824 */ /* 0x000fe200028e06d2 */
[C---:B------:R-:W-:Y:S02]  /*2160*/  LEA R24, P5, R21.reuse, c[0x0][0x280], 0x2 ;  /* 0x0000a00015187a11 */ /* 0x040fe400078a10ff */
[----:B------:R-:W-:Y:S01]  /*2170*/  SHF.R.U32.HI R22, RZ, 0x3, R25 ;  /* 0x00000003ff167819 */ /* 0x000fe20000011619 */
[----:B------:R1:W-:Y:S01]  /*2180*/  LDGSTS.E.BYPASS.LTC128B.128 [R6+0x14080], [R32.64+0x80], !P6 ;  /* 0x1408008020067fae */ /* 0x0003e2000f101d48 */
[----:B------:R-:W-:Y:S01]  /*2190*/  LOP3.LUT R8, R8, R19, R14, 0x1e, !PT ;  /* 0x0000001308087212 */ /* 0x000fe200078e1e0e */
[C---:B------:R-:W-:Y:S01]  /*21a0*/  @!P1 IMAD.SHL.U32 R19, R2.reuse, 0x10, RZ ;  /* 0x0000001002139824 */ /* 0x040fe200078e00ff */
[----:B------:R-:W-:Y:S01]  /*21b0*/  LEA.HI.X R25, R21, c[0x0][0x284], R18, 0x2, P5 ;  /* 0x0000a10015197a11 */ /* 0x000fe200028f1412 */
[C---:B------:R-:W-:Y:S01]  /*21c0*/  IMAD.SHL.U32 R18, R15.reuse, 0x40, RZ ;  /* 0x000000400f127824 */ /* 0x040fe200078e00ff */
[----:B------:R-:W-:Y:S01]  /*21d0*/  LOP3.LUT P6, RZ, R15, 0x4, RZ, 0xc0, !PT ;  /* 0x000000040fff7812 */ /* 0x000fe200078cc0ff */
[----:B------:R-:W-:Y:S01]  /*21e0*/  IMAD.IADD R235, R235, 0x1, R8 ;  /* 0x00000001ebeb7824 */ /* 0x000fe200078e0208 */
[----:B------:R-:W-:Y:S01]  /*21f0*/  LOP3.LUT P5, RZ, R15, 0x2, RZ, 0xc0, !PT ;  /* 0x000000020fff7812 */ /* 0x000fe200078ac0ff */
[----:B------:R-:W-:Y:S01]  /*2200*/  IMAD.IADD R8, R2, 0x1, -R17 ;  /* 0x0000000102087824 */ /* 0x000fe200078e0a11 */
[----:B------:R-:W-:Y:S01]  /*2210*/  LOP3.LUT R18, R18, 0x1c0, RZ, 0xc0, !PT ;  /* 0x000001c012127812 */ /* 0x000fe200078ec0ff */
[C---:B------:R-:W-:Y:S01]  /*2220*/  IMAD.SHL.U32 R17, R3.reuse, 0x40, RZ ;  /* 0x0000004003117824 */ /* 0x040fe200078e00ff */
[----:B------:R-:W-:Y:S01]  /*2230*/  LOP3.LUT P0, RZ, R3, 0x2, RZ, 0xc0, !PT ;  /* 0x0000000203ff7812 */ /* 0x000fe2000780c0ff */
[----:B------:R-:W-:Y:S01]  /*2240*/  IMAD R3, R16, 0x200, R203 ;  /* 0x0000020010037824 */ /* 0x000fe200078e02cb */
[----:B------:R-:W-:Y:S01]  /*2250*/  SHF.R.U32.HI R15, RZ, 0x3, R18 ;  /* 0x00000003ff0f7819 */ /* 0x000fe20000011612 */
[----:B------:R1:W-:Y:S01]  /*2260*/  @!P1 LDGSTS.E.BYPASS.LTC128B.128 [R19+0x18280], [R24.64] ;  /* 0x1828000018139fae */ /* 0x0003e2000b901d48 */
[----:B------:R-:W-:Y:S01]  /*2270*/  LOP3.LUT R17, R17, 0xc0, RZ, 0xc0, !PT ;  /* 0x000000c011117812 */ /* 0x000fe200078ec0ff */
[----:B------:R-:W-:Y:S01]  /*2280*/  IMAD.SHL.U32 R235, R235, 0x2, RZ ;  /* 0x00000002ebeb7824 */ /* 0x000fe200078e00ff */
[----:B------:R-:W-:Y:S01]  /*2290*/  LOP3.LUT R15, R15, R18, R206, 0x1e, !PT ;  /* 0x000000120f0f7212 */ /* 0x000fe200078e1ece */
[----:B------:R-:W0:Y:S01]  /*22a0*/  LDGDEPBAR ;  /* 0x00000000000079af */ /* 0x000e220000000000 */
[----:B------:R-:W-:-:S02]  /*22b0*/  SHF.R.U32.HI R18, RZ, 0x3, R17 ;  /* 0x00000003ff127819 */ /* 0x000fc40000011611 */
[----:B------:R-:W-:Y:S01]  /*22c0*/  SEL R199, R207, 0xfffffff0, !P5 ;  /* 0xfffffff0cfc77807 */ /* 0x000fe20006800000 */
[----:B------:R-:W0:Y:S01]  /*22d0*/  LDGDEPBAR ;  /* 0x00000000000079af */ /* 0x000e220000000000 */
[----:B------:R-:W-:Y:S01]  /*22e0*/  LOP3.LUT R206, R18, R17, R206, 0x1e, !PT ;  /* 0x0000001112ce7212 */ /* 0x000fe200078e1ece */
[----:B------:R-:W-:Y:S01]  /*22f0*/  IMAD.IADD R202, R202, 0x1, R15 ;  /* 0x00000001caca7824 */ /* 0x000fe200078e020f */
[----:B------:R-:W-:Y:S02]  /*2300*/  SHF.R.S32.HI R9, RZ, 0x1f, R8 ;  /* 0x0000001fff097819 */ /* 0x000fe40000011408 */
[----:B------:R-:W-:Y:S01]  /*2310*/  LOP3.LUT R0, R18, R0, R17, 0x1e, !PT ;  /* 0x0000000012007212 */ /* 0x000fe200078e1e11 */
[----:B------:R-:W-:Y:S01]  /*2320*/  IMAD.IADD R206, R3, 0x1, R206 ;  /* 0x0000000103ce7824 */ /* 0x000fe200078e02ce */
[----:B------:R-:W-:Y:S02]  /*2330*/  IADD3 R3, R245, 0x1, RZ ;  /* 0x00000001f5037810 */ /* 0x000fe40007ffe0ff */
[----:B------:R-:W-:Y:S01]  /*2340*/  LEA.HI R9, R9, R8, RZ, 0x2 ;  /* 0x0000000809097211 */ /* 0x000fe200078f10ff */
[----:B------:R-:W-:Y:S01]  /*2350*/  IMAD.IADD R209, R203, 0x1, R0 ;  /* 0x00000001cbd17824 */ /* 0x000fe200078e0200 */
[----:B------:R-:W-:Y:S01]  /*2360*/  ISETP.GE.AND P5, PT, R3, R213, PT ;  /* 0x000000d50300720c */ /* 0x000fe20003fa6270 */
[----:B------:R-:W-:Y:S01]  /*2370*/  IMAD.MOV.U32 R0, RZ, RZ, 0x20 ;  /* 0x00000020ff007424 */ /* 0x000fe200078e00ff */
[----:B------:R-:W-:-:S02]  /*2380*/  LOP3.LUT R22, R23, R22, RZ, 0x3c, !PT ;  /* 0x0000001617167212 */ /* 0x000fc400078e3cff */
[----:B------:R-:W-:Y:S02]  /*2390*/  SHF.R.S32.HI R217, RZ, 0x2, R9 ;  /* 0x00000002ffd97819 */ /* 0x000fe40000011409 */
[----:B------:R-:W-:Y:S01]  /*23a0*/  LOP3.LUT R14, R18, R17, R14, 0x1e, !PT ;  /* 0x00000011120e7212 */ /* 0x000fe200078e1e0e */
[----:B------:R-:W-:Y:S01]  /*23b0*/  IMAD.U32 R205, R205, 0x20, R22 ;  /* 0x00000020cdcd7824 */ /* 0x000fe200078e0016 */
[----:B------:R-:W-:Y:S01]  /*23c0*/  LOP3.LUT R215, R20, 0x2, R215, 0xe2, !PT ;  /* 0x0000000214d77812 */ /* 0x000fe200078ee2d7 */
[----:B------:R-:W-:Y:S01]  /*23d0*/  IMAD R217, R16, 0x10, R217 ;  /* 0x0000001010d97824 */ /* 0x000fe200078e02d9 */
[----:B------:R-:W-:Y:S01]  /*23e0*/  SEL R0, R0, 0xffffffe0, !P6 ;  /* 0xffffffe000007807 */ /* 0x000fe20007000000 */
[----:B------:R-:W-:Y:S01]  /*23f0*/  IMAD.IADD R203, R203, 0x1, R14 ;  /* 0x00000001cbcb7824 */ /* 0x000fe200078e020e */
[----:B------:R-:W-:Y:S02]  /*2400*/  SEL R207, R207, 0xfffffff0, !P0 ;  /* 0xfffffff0cfcf7807 */ /* 0x000fe40004000000 */
[----:B------:R-:W-:Y:S01]  /*2410*/  IADD3 R11, R235, 0x18480, RZ ;  /* 0x00018480eb0b7810 */ /* 0x000fe20007ffe0ff */
[----:B------:R-:W-:Y:S05]  /*2420*/  @P5 BRA `(.L_x_1251) ;  /* 0x0000019000005947 */ /* 0x000fea0003800000 */
[----:B-1----:R-:W-:Y:S01]  /*2430*/  SHF.R.S32.HI R14, RZ, 0x1f, R3 ;  /* 0x0000001fff0e7819 */ /* 0x002fe20000011403 */
[C---:B------:R-:W-:Y:S01]  /*2440*/  IMAD R13, R3.reuse, UR5, RZ ;  /* 0x00000005030d7c24 */ /* 0x040fe2000f8e02ff */
[----:B------:R-:W-:Y:S01]  /*2450*/  BSSY B0, `(.L_x_1251) ;  /* 0x0000016000007945 */ /* 0x000fe20003800000 */
[----:B------:R-:W-:-:S02]  /*2460*/  IMAD.SHL.U32 R15, R3, 0x40, RZ ;  /* 0x00000040030f7824 */ /* 0x000fc400078e00ff */
        /* <DEDUP_REMOVED lines=20> */
.L_x_1252:
[----:B------:R-:W-:Y:S05]  /*25b0*/  BSYNC B0 ;  /* 0x0000000000007941 */ /* 0x000fea0003800000 */
.L_x_1251:
[----:B-1----:R-:W-:Y:S01]  /*25c0*/  SHF.R.S32.HI R3, RZ, 0x1f, R4 ;  /* 0x0000001fff037819 */ /* 0x002fe20000011404 */
[----:B------:R-:W0:Y:S01]  /*25d0*/  LDGDEPBAR ;  /* 0x00000000000079af */ /* 0x000e220000000000 */
[----:B------:R-:W-:Y:S01]  /*25e0*/  LOP3.LUT R9, R9, 0x7ffffffc, RZ, 0xc0, !PT ;  /* 0x7ffffffc09097812 */ /* 0x000fe200078ec0ff */
[----:B------:R-:W-:Y:S01]  /*25f0*/  IMAD.SHL.U32 R204, R204, 0x2, RZ ;  /* 0x00000002cccc7824 */ /* 0x000fe200078e00ff */
[----:B------:R-:W-:Y:S01]  /*2600*/  LEA.HI R3, R3, R4, RZ, 0x2 ;  /* 0x0000000403037211 */ /* 0x000fe200078f10ff */
[----:B------:R-:W-:Y:S01]  /*2610*/  IMAD.MOV.U32 R198, RZ, RZ, RZ ;  /* 0x000000ffffc67224 */ /* 0x000fe200078e00ff */
[----:B------:R-:W-:Y:S01]  /*2620*/  LOP3.LUT P0, RZ, R10, 0x4, RZ, 0xc0, !PT ;  /* 0x000000040aff7812 */ /* 0x000fe2000780c0ff */
[----:B------:R-:W-:Y:S01]  /*2630*/  IMAD.IADD R9, R8, 0x1, -R9 ;  /* 0x0000000108097824 */ /* 0x000fe200078e0a09 */
[----:B------:R-:W-:Y:S01]  /*2640*/  LOP3.LUT R3, R3, 0x1ffffffc, RZ, 0xc0, !PT ;  /* 0x1ffffffc03037812 */ /* 0x000fe200078ec0ff */
[----:B------:R-:W-:Y:S01]  /*2650*/  IMAD.MOV.U32 R239, RZ, RZ, RZ ;  /* 0x000000ffffef7224 */ /* 0x000fe200078e00ff */
[----:B------:R-:W-:Y:S01]  /*2660*/  LEA R202, R202, 0x1c480, 0x1 ;  /* 0x0001c480caca7811 */ /* 0x000fe200078e08ff */
[----:B------:R-:W-:Y:S01]  /*2670*/  CS2R R162, SRZ ;  /* 0x0000000000a27805 */ /* 0x000fe2000001ff00 */
[----:B------:R-:W-:Y:S01]  /*2680*/  SHF.L.U32 R205, R205, 0x1, RZ ;  /* 0x00000001cdcd7819 */ /* 0x000fe200000006ff */
[----:B------:R-:W-:Y:S01]  /*2690*/  IMAD.IADD R242, R4, 0x1, -R3 ;  /* 0x0000000104f27824 */ /* 0x000fe200078e0a03 */
[----:B------:R-:W-:Y:S01]  /*26a0*/  LEA R201, R199, R202, 0x1 ;  /* 0x000000cac7c97211 */ /* 0x000fe200078e08ff */
[----:B------:R-:W-:Y:S01]  /*26b0*/  IMAD R200, R0, 0x2, R202 ;  /* 0x0000000200c87824 */ /* 0x000fe200078e02ca */
[----:B------:R-:W-:Y:S01]  /*26c0*/  IADD3 R238, R235, 0x184c0, RZ ;  /* 0x000184c0ebee7810 */ /* 0x000fe20007ffe0ff */
[----:B------:R-:W-:Y:S01]  /*26d0*/  IMAD R242, R242, 0x4, R9 ;  /* 0x00000004f2f27824 */ /* 0x000fe200078e0209 */
[----:B------:R-:W-:Y:S01]  /*26e0*/  LEA R203, R203, 0x80, 0x1 ;  /* 0x00000080cbcb7811 */ /* 0x000fe200078e08ff */
[----:B------:R-:W-:Y:S01]  /*26f0*/  CS2R R160, SRZ ;  /* 0x0000000000a07805 */ /* 0x000fe2000001ff00 */
[----:B------:R-:W-:Y:S01]  /*2700*/  @P0 IADD3 R238, R11, -0x40, RZ ;  /* 0xffffffc00bee0810 */ /* 0x000fe20007ffe0ff */
[----:B------:R-:W-:Y:S01]  /*2710*/  IMAD.SHL.U32 R242, R242, 0x2, RZ ;  /* 0x00000002f2f27824 */ /* 0x000fe200078e00ff */
[----:B------:R-:W-:Y:S01]  /*2720*/  MOV R243, 0x1 ;  /* 0x0000000100f37802 */ /* 0x000fe20000000f00 */
        /* <DEDUP_REMOVED lines=50> */
[----:B------:R-:W-:-:S02]  /*2a50*/  IMAD.IADD R244, R5, 0x1, -R242 ;  /* 0x0000000105f47824 */ /* 0x000fc400078e0af2 */
.L_x_1255:
[----:B------:R-:W-:Y:S04]  /*2a60*/  DEPBAR.LE SB0, 0x1 ;  /* 0x000080400000791a */ /* 0x000fe80000000000 */
[----:B------:R-:W-:Y:S01]  /*2a70*/  BAR.SYNC.DEFER_BLOCKING 0x0 ;  /* 0x0000000000007b1d */ /* 0x000fe20000010000 */
[C---:B--2---:R-:W-:Y:S01]  /*2a80*/  IMAD R2, R198.reuse, 0x1800, R206 ;  /* 0x00001800c6027824 */ /* 0x044fe200078e02ce */
        /* <DEDUP_REMOVED lines=101> */
[----:B------:R-:W-:Y:S02]  /*30e0*/  LEA R3, P5, R42, R228, 0x6 ;  /* 0x000000e42a037211 */ /* 0x000fe400078a30ff */
[----:B------:R-:W-:Y:S01]  /*30f0*/  @!P1 IADD3 R37, P0, R36, R236, RZ ;  /* 0x000000ec24259210 */ /* 0x000fe20007f1e0ff */
[----:B------:R-:W-:Y:S03]  /*3100*/  IMAD R39, R246, c[0x0][0x17c], R39 ;  /* 0x00005f00f6277a24 */ /* 0x000fe600078e0227 */
[----:B------:R-:W-:Y:S01]  /*3110*/  @!P1 LEA.HI.X.SX32 R36, R36, R211, 0x1, P0 ;  /* 0x000000d324249211 */ /* 0x000fe200000f0eff */
[----:B------:R-:W-:Y:S01]  /*3120*/  IMAD.IADD R39, R43, 0x1, R39 ;  /* 0x000000012b277824 */ /* 0x000fe200078e0227 */
[----:B------:R-:W-:Y:S04]  /*3130*/  @!P1 LEA R40, P0, R37, c[0x0][0x258], 0x2 ;  /* 0x0000960025289a11 */ /* 0x000fe800078010ff */
[----:B--2---:R-:W-:Y:S01]  /*3140*/  LEA.HI.X R2, R42, R208, R39, 0x6, P5 ;  /* 0x000000d02a027211 */ /* 0x004fe200028f3427 */
[----:B------:R-:W-:Y:S01]  /*3150*/  IMAD R39, R246, -0x40, R220 ;  /* 0xffffffc0f6277824 */ /* 0x000fe200078e02dc */
[----:B------:R-:W-:Y:S02]  /*3160*/  LEA R42, P5, R3, c[0x0][0x160], 0x1 ;  /* 0x00005800032a7a11 */ /* 0x000fe400078a08ff */
[----:B------:R-:W-:Y:S01]  /*3170*/  @!P1 LEA.HI.X R41, R37, c[0x0][0x25c], R36, 0x2, P0 ;  /* 0x0000970025299a11 */ /* 0x000fe200000f1424 */
[----:B------:R-:W-:Y:S01]  /*3180*/  @!P1 IMAD R36, R243, 0x40, R216 ;  /* 0x00000040f3249824 */ /* 0x000fe200078e02d8 */
[----:B------:R-:W-:Y:S01]  /*3190*/  LEA.HI.X R43, R3, c[0x0][0x164], R2, 0x1, P5 ;  /* 0x00005900032b7a11 */ /* 0x000fe200028f0c02 */
[----:B------:R-:W-:Y:S01]  /*31a0*/  IMAD R3, R243, 0x3000, R234 ;  /* 0x00003000f3037824 */ /* 0x000fe200078e02ea */
[C---:B------:R-:W-:Y:S01]  /*31b0*/  LOP3.LUT P5, RZ, R215.reuse, 0x1, RZ, 0xc0, !PT ;  /* 0x00000001d7ff7812 */ /* 0x040fe200078ac0ff */
[----:B------:R-:W-:Y:S01]  /*31c0*/  @!P1 IMAD.SHL.U32 R2, R36, 0x4, RZ ;  /* 0x0000000424029824 */ /* 0x000fe200078e00ff */
[----:B------:R-:W-:Y:S02]  /*31d0*/  LOP3.LUT P0, RZ, R215, 0x2, RZ, 0xc0, !PT ;  /* 0x00000002d7ff7812 */ /* 0x000fe4000780c0ff */
[CC--:B------:R-:W-:Y:S02]  /*31e0*/  ISETP.LE.OR P5, PT, R39.reuse, R218.reuse, !P5 ;  /* 0x000000da2700720c */ /* 0x0c0fe40006fa3670 */
[CC--:B------:R-:W-:Y:S02]  /*31f0*/  ISETP.LE.OR P0, PT, R39.reuse, R218.reuse, !P0 ;  /* 0x000000da2700720c */ /* 0x0c0fe40004703670 */
[----:B------:R-:W-:Y:S04]  /*3200*/  ISETP.GT.AND P6, PT, R39, R218, PT ;  /* 0x000000da2700720c */ /* 0x000fe80003fc4270 */
[----:B------:R-:W-:Y:S05]  /*3210*/  ISETP.GE.OR P6, PT, R214, c[0x0][0x16c], !P6 ;  /* 0x00005b00d6007a0c */ /* 0x000fea00077c6670 */
[----:B------:R-:W-:Y:S01]  /*3220*/  @!PT LDS RZ, [RZ] ;  /* 0x00000000fffff984 */ /* 0x000fe20000000800 */
[----:B------:R-:W-:Y:S01]  /*3230*/  @!PT LDS RZ, [RZ] ;  /* 0x00000000fffff984 */ /* 0x000fe20000000800 */
[----:B------:R-:W-:Y:S01]  /*3240*/  @!PT LDS RZ, [RZ] ;  /* 0x00000000fffff984 */ /* 0x000fe20000000800 */
[----:B------:R1:W-:Y:S05]  /*3250*/  LDGSTS.E.BYPASS.LTC128B.128 [R3], [R42.64], !P5 ;  /* 0x000000002a037fae */ /* 0x0003ea000e901d48 */
[----:B------:R1:W-:Y:S05]  /*3260*/  LDGSTS.E.BYPASS.LTC128B.128 [R3+0x1000], [R42.64+0x40], !P0 ;  /* 0x010000402a037fae */ /* 0x0003ea000c101d48 */
[----:B------:R1:W-:Y:S05]  /*3270*/  LDGSTS.E.BYPASS.LTC128B.128 [R3+0x2000], [R42.64+0x80], !P6 ;  /* 0x020000802a037fae */ /* 0x0003ea000f101d48 */
[----:B------:R1:W-:Y:S02]  /*3280*/  @!P1 LDGSTS.E.BYPASS.LTC128B.128 [R2+0x18080], [R40.64] ;  /* 0x1808000028029fae */ /* 0x0003e4000b901d48 */
.L_x_1253:
[-C--:B--234-:R-:W-:Y:S01]  /*3290*/  HMMA.16816.F32.BF16 R36, R164, R168.reuse, RZ ;  /* 0x000000a8a424723c */ /* 0x09cfe200000418ff */
[----:B------:R-:W-:Y:S03]  /*32a0*/  LDSM.16.M88.4 R192, [R205+0x8080] ;  /* 0x00808000cdc0783b */ /* 0x000fe60000000200 */
[----:B-1----:R-:W-:Y:S04]  /*32b0*/  IMAD.MOV.U32 R3, RZ, RZ, 0x1800 ;  /* 0x00001800ff037424 */ /* 0x002fe800078e00ff */
[C---:B------:R-:W-:Y:S01]  /*32c0*/  HMMA.16816.F32.BF16 R40, R172.reuse, R168, RZ ;  /* 0x000000a8ac28723c */ /* 0x040fe200000418ff */
[----:B------:R-:W0:Y:S03]  /*32d0*/  LDGDEPBAR ;  /* 0x00000000000079af */ /* 0x000e260000000000 */
[----:B------:R-:W-:Y:S04]  /*32e0*/  IMAD R3, R198, R3, 0x800 ;  /* 0x00000800c6037424 */ /* 0x000fe800078e0203 */
[-C--:B------:R-:W-:Y:S01]  /*32f0*/  HMMA.16816.F32.BF16 R44, R172, R170.reuse, RZ ;  /* 0x000000aaac2c723c */ /* 0x080fe200000418ff */
[----:B------:R-:W-:Y:S04]  /*3300*/  IMAD.IADD R60, R206, 0x1, R3 ;  /* 0x00000001ce3c7824 */ /* 0x000fe800078e0203 */
[----:B------:R-:W-:Y:S03]  /*3310*/  IMAD.SHL.U32 R2, R60, 0x2, RZ ;  /* 0x000000023c027824 */ /* 0x000fe600078e00ff */
[C---:B------:R-:W-:Y:S02]  /*3320*/  HMMA.16816.F32.BF16 R48, R164.reuse, R170, RZ ;  /* 0x000000aaa430723c */ /* 0x040fe400000418ff */
[----:B------:R-:W1:Y:S06]  /*3330*/  LDSM.16.M88.4 R168, [R2+0x12080] ;  /* 0x0120800002a8783b */ /* 0x000e6c0000000200 */
        /* <DEDUP_REMOVED lines=17> */
[----:B------:R-:W-:Y:S03]  /*3450*/  IADD3 R176, R219, R176, -R212 ;  /* 0x000000b0dbb07210 */ /* 0x000fe60007ffe8d4 */
[C---:B--2---:R-:W-:Y:S04]  /*3460*/  HMMA.16816.F32.BF16 R40, R164.reuse, R192, R40 ;  /* 0x000000c0a428723c */ /* 0x044fe80000041828 */
[----:B------:R-:W-:Y:S02]  /*3470*/  IADD3 R189, R217, R176, -R220 ;  /* 0x000000b0d9bd7210 */ /* 0x000fe40007ffe8dc */
[----:B------:R-:W-:Y:S02]  /*3480*/  IADD3 R176, R206, R3, R207 ;  /* 0x00000003ceb07210 */ /* 0x000fe40007ffe0cf */
        /* <DEDUP_REMOVED lines=26> */
[----:B------:R-:W-:Y:S03]  /*3630*/  MUFU.EX2 R191, R191 ;  /* 0x000000bf00bf7308 */ /* 0x000fe60000000800 */
        /* <DEDUP_REMOVED lines=52> */
[----:B------:R-:W-:Y:S01]  /*3980*/  ISETP.GT.AND P0, PT, R16, 0x41, PT ;  /* 0x000000411000780c */ /* 0x000fe20003f04270 */
[----:B------:R-:W3:Y:S01]  /*3990*/  MUFU.EX2 R251, R251 ;  /* 0x000000fb00fb7308 */ /* 0x000ee20000000800 */
[----:B------:R-:W-:Y:S01]  /*39a0*/  IMNMX R185, R244, R185, PT ;  /* 0x000000b9f4b97217 */ /* 0x000fe20003800200 */
[--C-:B------:R-:W-:Y:S03]  /*39b0*/  FFMA.FTZ R176, R17, c[0x0][0x29c], -R250.reuse ;  /* 0x0000a70011b07a23 */ /* 0x100fe600000108fa */
[----:B------:R-:W-:Y:S02]  /*39c0*/  FSEL R23, R23, -INF , P0 ;  /* 0xff80000017177808 */ /* 0x000fe40000000000 */
[----:B------:R-:W-:Y:S02]  /*39d0*/  ISETP.GT.AND P0, PT, R16, 0x60, PT ;  /* 0x000000601000780c */ /* 0x000fe40003f04270 */
[----:B------:R-:W-:Y:S01]  /*39e0*/  ISETP.GT.AND P5, PT, R185, 0x61, PT ;  /* 0x00000061b900780c */ /* 0x000fe20003fa4270 */
        /* <DEDUP_REMOVED lines=10> */
[----:B------:R-:W-:Y:S02]  /*3a90*/  FSEL R28, R28, -INF , P6 ;  /* 0xff8000001c1c7808 */ /* 0x000fe40003000000 */
[C---:B------:R-:W-:Y:S01]  /*3aa0*/  HMMA.16816.F32.BF16 R56, R180.reuse, R4, R56 ;  /* 0x00000004b438723c */ /* 0x040fe20000041838 */
[----:B------:R-:W2:Y:S03]  /*3ab0*/  MUFU.EX2 R177, R177 ;  /* 0x000000b100b17308 */ /* 0x000ea60000000800 */
[----:B------:R-:W-:Y:S01]  /*3ac0*/  FFMA.FTZ R250, R35, c[0x0][0x29c], -R250 ;  /* 0x0000a70023fa7a23 */ /* 0x000fe200000108fa */
[C---:B------:R-:W-:Y:S01]  /*3ad0*/  ISETP.GT.AND P0, PT, R185.reuse, RZ, PT ;  /* 0x000000ffb900720c */ /* 0x040fe20003f04270 */
[----:B------:R-:W4:Y:S02]  /*3ae0*/  LDSM.16.M88.4 R32, [R196+0xb080] ;  /* 0x00b08000c420783b */ /* 0x000f240000000200 */
[-C--:B------:R-:W-:Y:S03]  /*3af0*/  HMMA.16816.F32.BF16 R60, R180, R6.reuse, R60 ;  /* 0x00000006b43c723c */ /* 0x080fe6000004183c */
[----:B------:R-:W-:Y:S01]  /*3b00*/  MUFU.EX2 R178, R178 ;  /* 0x000000b200b27308 */ /* 0x000fe20000000800 */
[----:B------:R-:W-:Y:S02]  /*3b10*/  FSEL R8, R8, -INF , P0 ;  /* 0xff80000008087808 */ /* 0x000fe40000000000 */
[----:B------:R-:W-:Y:S02]  /*3b20*/  ISETP.GT.AND P0, PT, R185, 0x1, PT ;  /* 0x00000001b900780c */ /* 0x000fe40003f04270 */
[----:B------:R-:W-:Y:S04]  /*3b30*/  HMMA.16816.F32.BF16 R64, R168, R6, R64 ;  /* 0x00000006a840723c */ /* 0x000fe80000041840 */
[--C-:B------:R-:W-:Y:S01]  /*3b40*/  FFMA.FTZ R4, R8, c[0x0][0x29c], -R249.reuse ;  /* 0x0000a70008047a23 */ /* 0x100fe200000108f9 */
[----:B------:R-:W5:Y:S01]  /*3b50*/  MUFU.EX2 R5, R250 ;  /* 0x000000fa00057308 */ /* 0x000f620000000800 */
[----:B------:R-:W-:Y:S02]  /*3b60*/  FSEL R8, R9, -INF , P0 ;  /* 0xff80000009087808 */ /* 0x000fe40000000000 */
[C---:B------:R-:W-:Y:S04]  /*3b70*/  ISETP.GT.AND P0, PT, R185.reuse, 0x20, PT ;  /* 0x00000020b900780c */ /* 0x040fe80003f04270 */
[----:B------:R-:W-:Y:S01]  /*3b80*/  FSEL R12, R12, -INF , P0 ;  /* 0xff8000000c0c7808 */ /* 0x000fe20000000000 */
[--C-:B------:R-:W-:Y:S01]  /*3b90*/  FFMA.FTZ R7, R8, c[0x0][0x29c], -R249.reuse ;  /* 0x0000a70008077a23 */ /* 0x100fe200000108f9 */
[----:B------:R-:W-:Y:S01]  /*3ba0*/  ISETP.GT.AND P0, PT, R185, 0x21, PT ;  /* 0x00000021b900780c */ /* 0x000fe20003f04270 */
[----:B------:R-:W2:Y:S02]  /*3bb0*/  MUFU.EX2 R4, R4 ;  /* 0x0000000400047308 */ /* 0x000ea40000000800 */
[--C-:B------:R-:W-:Y:S01]  /*3bc0*/  FFMA.FTZ R6, R12, c[0x0][0x29c], -R249.reuse ;  /* 0x0000a7000c067a23 */ /* 0x100fe200000108f9 */
[----:B------:R-:W-:Y:S01]  /*3bd0*/  FSEL R8, R13, -INF , P0 ;  /* 0xff8000000d087808 */ /* 0x000fe20000000000 */
[----:B------:R-:W2:Y:S01]  /*3be0*/  LDS R12, [R247+0x18280] ;  /* 0x01828000f70c7984 */ /* 0x000ea20000000800 */
[-C--:B-1----:R-:W-:Y:S05]  /*3bf0*/  HMMA.16816.F32.BF16 R36, R16, R20.reuse, R36 ;  /* 0x000000141024723c */ /* 0x082fea0000041824 */
[----:B------:R-:W1:Y:S01]  /*3c00*/  MUFU.EX2 R7, R7 ;  /* 0x0000000700077308 */ /* 0x000e620000000800 */
[--C-:B------:R-:W-:Y:S01]  /*3c10*/  FFMA.FTZ R9, R8, c[0x0][0x29c], -R249.reuse ;  /* 0x0000a70008097a23 */ /* 0x100fe200000108f9 */
[C---:B------:R-:W-:Y:S01]  /*3c20*/  ISETP.GT.AND P0, PT, R185.reuse, 0x40, PT ;  /* 0x00000040b900780c */ /* 0x040fe20003f04270 */
[C---:B------:R-:W-:Y:S04]  /*3c30*/  HMMA.16816.F32.BF16 R40, R164.reuse, R20, R40 ;  /* 0x00000014a428723c */ /* 0x040fe80000041828 */
[----:B------:R-:W-:Y:S02]  /*3c40*/  FSEL R24, R24, -INF , P0 ;  /* 0xff80000018187808 */ /* 0x000fe40000000000 */
[----:B------:R-:W-:Y:S01]  /*3c50*/  ISETP.GT.AND P0, PT, R185, 0x41, PT ;  /* 0x00000041b900780c */ /* 0x000fe20003f04270 */
[----:B------:R-:W-:Y:S01]  /*3c60*/  MUFU.EX2 R6, R6 ;  /* 0x0000000600067308 */ /* 0x000fe20000000800 */
[-C--:B------:R-:W-:Y:S04]  /*3c70*/  HMMA.16816.F32.BF16 R44, R164, R22.reuse, R44 ;  /* 0x00000016a42c723c */ /* 0x080fe8000004182c */
[----:B------:R-:W-:Y:S02]  /*3c80*/  FSEL R20, R25, -INF , P0 ;  /* 0xff80000019147808 */ /* 0x000fe40000000000 */
[----:B------:R-:W-:Y:S02]  /*3c90*/  IADD3 R13, R189, 0x28, RZ ;  /* 0x00000028bd0d7810 */ /* 0x000fe40007ffe0ff */
[C---:B------:R-:W-:Y:S01]  /*3ca0*/  HMMA.16816.F32.BF16 R48, R16.reuse, R22, R48 ;  /* 0x000000161030723c */ /* 0x040fe20000041830 */
[----:B------:R-:W1:Y:S03]  /*3cb0*/  MUFU.EX2 R9, R9 ;  /* 0x0000000900097308 */ /* 0x000e660000000800 */
[----:B------:R-:W-:Y:S01]  /*3cc0*/  IMNMX R13, R244, R13, PT ;  /* 0x0000000df40d7217 */ /* 0x000fe20003800200 */
[--C-:B------:R-:W-:Y:S01]  /*3cd0*/  FFMA.FTZ R21, R20, c[0x0][0x29c], -R249.reuse ;  /* 0x0000a70014157a23 */ /* 0x100fe200000108f9 */
[----:B------:R-:W-:Y:S01]  /*3ce0*/  FSEL R20, R29, -INF , P5 ;  /* 0xff8000001d147808 */ /* 0x000fe20002800000 */
[--C-:B------:R-:W-:Y:S01]  /*3cf0*/  FFMA.FTZ R22, R24, c[0x0][0x29c], -R249.reuse ;  /* 0x0000a70018167a23 */ /* 0x100fe200000108f9 */
[-C--:B----4-:R-:W-:Y:S03]  /*3d00*/  HMMA.16816.F32.BF16 R52, R16, R32.reuse, R52 ;  /* 0x000000201034723c */ /* 0x090fe60000041834 */
[C---:B------:R-:W-:Y:S01]  /*3d10*/  ISETP.GT.AND P5, PT, R13.reuse, 0x20, PT ;  /* 0x000000200d00780c */ /* 0x040fe20003fa4270 */
[----:B------:R4:W-:Y:S01]  /*3d20*/  MUFU.EX2 R8, R22 ;  /* 0x0000001600087308 */ /* 0x0009e20000000800 */
[----:B------:R-:W-:Y:S02]  /*3d30*/  ISETP.GT.AND P6, PT, R13, 0x1, PT ;  /* 0x000000010d00780c */ /* 0x000fe40003fc4270 */
[----:B------:R-:W-:Y:S01]  /*3d40*/  FSEL R25, R14, -INF , P5 ;  /* 0xff8000000e197808 */ /* 0x000fe20002800000 */
[C---:B------:R-:W-:Y:S01]  /*3d50*/  HMMA.16816.F32.BF16 R56, R164.reuse, R32, R56 ;  /* 0x00000020a438723c */ /* 0x040fe20000041838 */
[----:B------:R-:W1:Y:S03]  /*3d60*/  LDS R14, [R247+0x182a0] ;  /* 0x0182a000f70e7984 */ /* 0x000e660000000800 */
[--C-:B------:R-:W-:Y:S01]  /*3d70*/  FFMA.FTZ R25, R25, c[0x0][0x29c], -R248.reuse ;  /* 0x0000a70019197a23 */ /* 0x100fe200000108f8 */
[----:B------:R-:W-:Y:S01]  /*3d80*/  ISETP.GT.AND P0, PT, R13, RZ, PT ;  /* 0x000000ff0d00720c */ /* 0x000fe20003f04270 */
[----:B------:R-:W-:Y:S01]  /*3d90*/  MUFU.EX2 R21, R21 ;  /* 0x0000001500157308 */ /* 0x000fe20000000800 */
[----:B---3--:R-:W-:Y:S01]  /*3da0*/  F2FP.BF16.PACK_AB R33, R251, R194 ;  /* 0x000000c2fb21723e */ /* 0x008fe200000010ff */
[-C--:B------:R-:W-:Y:S03]  /*3db0*/  HMMA.16816.F32.BF16 R60, R164, R34.reuse, R60 ;  /* 0x00000022a43c723c */ /* 0x080fe6000004183c */
[----:B------:R-:W-:Y:S02]  /*3dc0*/  ISETP.GT.AND P5, PT, R13, 0x60, PT ;  /* 0x000000600d00780c */ /* 0x000fe40003fa4270 */
[----:B------:R-:W-:Y:S02]  /*3dd0*/  FSEL R11, R11, -INF , P6 ;  /* 0xff8000000b0b7808 */ /* 0x000fe40003000000 */
[----:B------:R-:W-:Y:S01]  /*3de0*/  FSEL R23, R10, -INF , P0 ;  /* 0xff8000000a177808 */ /* 0x000fe20000000000 */
[----:B------:R-:W-:Y:S01]  /*3df0*/  HMMA.16816.F32.BF16 R64, R16, R34, R64 ;  /* 0x000000221040723c */ /* 0x000fe20000041840 */
[----:B------:R-:W-:Y:S03]  /*3e00*/  MUFU.EX2 R25, R25 ;  /* 0x0000001900197308 */ /* 0x000fe60000000800 */
[----:B------:R-:W-:Y:S01]  /*3e10*/  ISETP.GT.AND P0, PT, R13, 0x21, PT ;  /* 0x000000210d00780c */ /* 0x000fe20003f04270 */
[----:B------:R-:W-:Y:S01]  /*3e20*/  FFMA.FTZ R11, R11, c[0x0][0x29c], -R248 ;  /* 0x0000a7000b0b7a23 */ /* 0x000fe200000108f8 */
[----:B------:R-:W-:Y:S01]  /*3e30*/  ISETP.GT.AND P6, PT, R13, 0x41, PT ;  /* 0x000000410d00780c */ /* 0x000fe20003fc4270 */
[----:B--2---:R-:W-:Y:S01]  /*3e40*/  FADD.FTZ R16, R37, -R12 ;  /* 0x8000000c25107221 */ /* 0x004fe20000010000 */
[----:B------:R-:W-:Y:S01]  /*3e50*/  FSEL R15, R15, -INF , P0 ;  /* 0xff8000000f0f7808 */ /* 0x000fe20000000000 */
[--C-:B------:R-:W-:Y:S01]  /*3e60*/  FFMA.FTZ R10, R28, c[0x0][0x29c], -R249.reuse ;  /* 0x0000a7001c0a7a23 */ /* 0x100fe200000108f9 */
[----:B------:R-:W-:Y:S01]  /*3e70*/  ISETP.GT.AND P0, PT, R13, 0x40, PT ;  /* 0x000000400d00780c */ /* 0x000fe20003f04270 */
[----:B------:R-:W-:Y:S01]  /*3e80*/  MUFU.EX2 R176, R176 ;  /* 0x000000b000b07308 */ /* 0x000fe20000000800 */
[----:B------:R-:W-:Y:S01]  /*3e90*/  FMUL.FTZ R18, R191, R16 ;  /* 0x00000010bf127220 */ /* 0x000fe20000410000 */
[----:B------:R-:W-:Y:S01]  /*3ea0*/  FSEL R27, R27, -INF , P6 ;  /* 0xff8000001b1b7808 */ /* 0x000fe20003000000 */
[----:B------:R-:W2:Y:S01]  /*3eb0*/  LDS R16, [R247+0x18300] ;  /* 0x01830000f7107984 */ /* 0x000ea20000000800 */
[----:B------:R-:W-:Y:S01]  /*3ec0*/  FFMA.FTZ R249, R20, c[0x0][0x29c], -R249 ;  /* 0x0000a70014f97a23 */ /* 0x000fe200000108f9 */
[----:B------:R-:W-:Y:S01]  /*3ed0*/  FSEL R29, R26, -INF , P0 ;  /* 0xff8000001a1d7808 */ /* 0x000fe20000000000 */
[--C-:B------:R-:W-:Y:S01]  /*3ee0*/  FFMA.FTZ R15, R15, c[0x0][0x29c], -R248.reuse ;  /* 0x0000a7000f0f7a23 */ /* 0x100fe200000108f8 */
[----:B------:R-:W-:Y:S01]  /*3ef0*/  ISETP.GT.AND P0, PT, R13, 0x61, PT ;  /* 0x000000610d00780c */ /* 0x000fe20003f04270 */
[--C-:B------:R-:W-:Y:S01]  /*3f00*/  FFMA.FTZ R27, R27, c[0x0][0x29c], -R248.reuse ;  /* 0x0000a7001b1b7a23 */ /* 0x100fe200000108f8 */
[----:B------:R-:W-:Y:S01]  /*3f10*/  FSEL R13, R30, -INF , P5 ;  /* 0xff8000001e0d7808 */ /* 0x000fe20002800000 */
[----:B------:R3:W-:Y:S01]  /*3f20*/  MUFU.EX2 R20, R11 ;  /* 0x0000000b00147308 */ /* 0x0007e20000000800 */
[----:B------:R-:W-:Y:S01]  /*3f30*/  FSEL R31, R31, -INF , P0 ;  /* 0xff8000001f1f7808 */ /* 0x000fe20000000000 */
[--C-:B------:R-:W-:Y:S01]  /*3f40*/  FFMA.FTZ R23, R23, c[0x0][0x29c], -R248.reuse ;  /* 0x0000a70017177a23 */ /* 0x100fe200000108f8 */
[----:B------:R-:W2:Y:S01]  /*3f50*/  LDS R247, [R247+0x18320] ;  /* 0x01832000f7f77984 */ /* 0x000ea20000000800 */
[--C-:B------:R-:W-:Y:S02]  /*3f60*/  FFMA.FTZ R29, R29, c[0x0][0x29c], -R248.reuse ;  /* 0x0000a7001d1d7a23 */ /* 0x100fe400000108f8 */
[--C-:B------:R-:W-:Y:S02]  /*3f70*/  FFMA.FTZ R13, R13, c[0x0][0x29c], -R248.reuse ;  /* 0x0000a7000d0d7a23 */ /* 0x100fe400000108f8 */
[----:B------:R-:W-:Y:S02]  /*3f80*/  FFMA.FTZ R248, R31, c[0x0][0x29c], -R248 ;  /* 0x0000a7001ff87a23 */ /* 0x000fe400000108f8 */
[----:B------:R5:W2:Y:S01]  /*3f90*/  MUFU.EX2 R26, R15 ;  /* 0x0000000f001a7308 */ /* 0x000aa20000000800 */
[--C-:B------:R-:W-:Y:S02]  /*3fa0*/  FADD.FTZ R31, R52, -R12.reuse ;  /* 0x8000000c341f7221 */ /* 0x100fe40000010000 */
[--C-:B------:R-:W-:Y:S01]  /*3fb0*/  FADD.FTZ R24, R53, -R12.reuse ;  /* 0x8000000c35187221 */ /* 0x100fe20000010000 */
[----:B------:R-:W-:Y:S01]  /*3fc0*/  F2FP.BF16.PACK_AB R53, R177, R184 ;  /* 0x000000b8b135723e */ /* 0x000fe200000010ff */
[--C-:B------:R-:W-:Y:S02]  /*3fd0*/  FADD.FTZ R17, R36, -R12.reuse ;  /* 0x8000000c24117221 */ /* 0x100fe40000010000 */
[----:B------:R-:W-:Y:S01]  /*3fe0*/  FMUL.FTZ R31, R192, R31 ;  /* 0x0000001fc01f7220 */ /* 0x000fe20000410000 */
[C---:B------:R-:W-:Y:S01]  /*3ff0*/  F2FP.BF16.PACK_AB R192, R195.reuse, R192 ;  /* 0x000000c0c3c0723e */ /* 0x040fe200000010ff */
[----:B------:R-:W-:Y:S01]  /*4000*/  FMUL.FTZ R17, R188, R17 ;  /* 0x00000011bc117220 */ /* 0x000fe20000410000 */
[----:B------:R-:W-:Y:S01]  /*4010*/  MUFU.EX2 R23, R23 ;  /* 0x0000001700177308 */ /* 0x000fe20000000800 */
[----:B------:R-:W-:Y:S01]  /*4020*/  FMUL.FTZ R24, R195, R24 ;  /* 0x00000018c3187220 */ /* 0x000fe20000410000 */
[----:B------:R-:W-:Y:S01]  /*4030*/  F2FP.BF16.PACK_AB R188, R191, R188 ;  /* 0x000000bcbfbc723e */ /* 0x000fe200000010ff */
[--C-:B------:R-:W-:Y:S01]  /*4040*/  FADD.FTZ R19, R48, -R12.reuse ;  /* 0x8000000c30137221 */ /* 0x100fe20000010000 */
[----:B------:R-:W-:Y:S01]  /*4050*/  F2FP.BF16.PACK_AB R18, R18, R17 ;  /* 0x000000111212723e */ /* 0x000fe200000010ff */
[----:B----4-:R-:W-:Y:S01]  /*4060*/  FADD.FTZ R22, R49, -R12 ;  /* 0x8000000c31167221 */ /* 0x010fe20000010000 */
[----:B------:R-:W-:Y:S01]  /*4070*/  F2FP.BF16.PACK_AB R24, R24, R31 ;  /* 0x0000001f1818723e */ /* 0x000fe200000010ff */
[----:B------:R-:W-:Y:S01]  /*4080*/  FMUL.FTZ R19, R190, R19 ;  /* 0x00000013be137220 */ /* 0x000fe20000410000 */
[----:B------:R-:W-:Y:S01]  /*4090*/  STS [R235+0x18480], R188 ;  /* 0x018480bceb007388 */ /* 0x000fe20000000800 */
[C---:B------:R-:W-:Y:S01]  /*40a0*/  FMUL.FTZ R22, R193.reuse, R22 ;  /* 0x00000016c1167220 */ /* 0x040fe20000410000 */
[----:B------:R-:W-:Y:S01]  /*40b0*/  F2FP.BF16.PACK_AB R193, R193, R190 ;  /* 0x000000bec1c1723e */ /* 0x000fe200000010ff */
[--C-:B-1----:R-:W-:Y:S01]  /*40c0*/  FADD.FTZ R17, R38, -R14.reuse ;  /* 0x8000000e26117221 */ /* 0x102fe20000010000 */
[----:B------:R-:W1:Y:S01]  /*40d0*/  MUFU.EX2 R179, R179 ;  /* 0x000000b300b37308 */ /* 0x000e620000000800 */
[----:B------:R-:W-:Y:S01]  /*40e0*/  FADD.FTZ R31, R39, -R14 ;  /* 0x8000000e271f7221 */ /* 0x000fe20000010000 */
[----:B------:R-:W-:Y:S01]  /*40f0*/  F2FP.BF16.PACK_AB R19, R22, R19 ;  /* 0x000000131613723e */ /* 0x000fe200000010ff */
[----:B---3--:R-:W-:Y:S01]  /*4100*/  FADD.FTZ R11, R64, -R12 ;  /* 0x8000000c400b7221 */ /* 0x008fe20000010000 */
[----:B-----5:R-:W-:Y:S01]  /*4110*/  F2FP.BF16.PACK_AB R15, R5, R178 ;  /* 0x000000b2050f723e */ /* 0x020fe200000010ff */
[----:B------:R-:W-:Y:S02]  /*4120*/  FADD.FTZ R35, R54, -R14 ;  /* 0x8000000e36237221 */ /* 0x000fe40000010000 */
[----:B------:R-:W-:Y:S02]  /*4130*/  FADD.FTZ R12, R65, -R12 ;  /* 0x8000000c410c7221 */ /* 0x000fe40000010000 */
[----:B------:R-:W-:Y:S01]  /*4140*/  FMUL.FTZ R17, R252, R17 ;  /* 0x00000011fc117220 */ /* 0x000fe20000410000 */
[C---:B------:R-:W-:Y:S01]  /*4150*/  F2FP.BF16.PACK_AB R252, R2.reuse, R252 ;  /* 0x000000fc02fc723e */ /* 0x040fe200000010ff */
[----:B------:R-:W-:Y:S01]  /*4160*/  FMUL.FTZ R2, R2, R31 ;  /* 0x0000001f02027220 */ /* 0x000fe20000410000 */
[----:B------:R-:W-:Y:S01]  /*4170*/  MUFU.EX2 R29, R29 ;  /* 0x0000001d001d7308 */ /* 0x000fe20000000800 */
[--C-:B------:R-:W-:Y:S02]  /*4180*/  FADD.FTZ R31, R50, -R14.reuse ;  /* 0x8000000e321f7221 */ /* 0x100fe40000010000 */
[--C-:B------:R-:W-:Y:S01]  /*4190*/  FADD.FTZ R22, R51, -R14.reuse ;  /* 0x8000000e33167221 */ /* 0x100fe20000010000 */
[----:B------:R-:W-:Y:S01]  /*41a0*/  STS [R235+0x18880], R252 ;  /* 0x018880fceb007388 */ /* 0x000fe20000000800 */
[--C-:B------:R-:W-:Y:S01]  /*41b0*/  FADD.FTZ R28, R55, -R14.reuse ;  /* 0x8000000e371c7221 */ /* 0x100fe20000010000 */
[----:B------:R-:W-:Y:S01]  /*41c0*/  F2FP.BF16.PACK_AB R2, R2, R17 ;  /* 0x000000110202723e */ /* 0x000fe200000010ff */
[--C-:B------:R-:W-:Y:S01]  /*41d0*/  FADD.FTZ R55, R66, -R14.reuse ;  /* 0x8000000e42377221 */ /* 0x100fe20000010000 */
[----:B------:R-:W-:Y:S01]  /*41e0*/  STS [R238], R193 ;  /* 0x000000c1ee007388 */ /* 0x000fe20000000800 */
[----:B------:R-:W-:Y:S01]  /*41f0*/  FADD.FTZ R14, R67, -R14 ;  /* 0x8000000e430e7221 */ /* 0x000fe20000010000 */
[----:B------:R-:W3:Y:S01]  /*4200*/  MUFU.EX2 R10, R10 ;  /* 0x0000000a000a7308 */ /* 0x000ee20000000800 */
[----:B------:R-:W-:Y:S01]  /*4210*/  FMUL.FTZ R11, R194, R11 ;  /* 0x0000000bc20b7220 */ /* 0x000fe20000410000 */
[----:B------:R-:W-:Y:S01]  /*4220*/  STS [R238+0x400], R53 ;  /* 0x00040035ee007388 */ /* 0x000fe20000000800 */
[----:B------:R-:W-:Y:S02]  /*4230*/  FMUL.FTZ R12, R251, R12 ;  /* 0x0000000cfb0c7220 */ /* 0x000fe40000410000 */
[----:B------:R-:W-:Y:S02]  /*4240*/  FMUL.FTZ R31, R184, R31 ;  /* 0x0000001fb81f7220 */ /* 0x000fe40000410000 */
[----:B------:R-:W-:Y:S01]  /*4250*/  FMUL.FTZ R22, R177, R22 ;  /* 0x00000016b1167220 */ /* 0x000fe20000410000 */
[----:B------:R-:W-:Y:S01]  /*4260*/  F2FP.BF16.PACK_AB R65, R12, R11 ;  /* 0x0000000b0c41723e */ /* 0x000fe200000010ff */
[----:B------:R-:W-:Y:S01]  /*4270*/  FMUL.FTZ R55, R178, R55 ;  /* 0x00000037b2377220 */ /* 0x000fe20000410000 */
[----:B------:R-:W-:Y:S01]  /*4280*/  MUFU.EX2 R12, R27 ;  /* 0x0000001b000c7308 */ /* 0x000fe20000000800 */
[----:B------:R-:W-:Y:S01]  /*4290*/  FMUL.FTZ R14, R5, R14 ;  /* 0x0000000e050e7220 */ /* 0x000fe20000410000 */
[----:B------:R-:W-:Y:S01]  /*42a0*/  F2FP.BF16.PACK_AB R31, R22, R31 ;  /* 0x0000001f161f723e */ /* 0x000fe200000010ff */
[--C-:B--2---:R-:W-:Y:S02]  /*42b0*/  FADD.FTZ R5, R40, -R16.reuse ;  /* 0x8000001028057221 */ /* 0x104fe40000010000 */
[--C-:B------:R-:W-:Y:S01]  /*42c0*/  FADD.FTZ R11, R44, -R16.reuse ;  /* 0x800000102c0b7221 */ /* 0x100fe20000010000 */
[----:B------:R-:W-:Y:S01]  /*42d0*/  F2FP.BF16.PACK_AB R55, R14, R55 ;  /* 0x000000370e37723e */ /* 0x000fe200000010ff */
[--C-:B------:R-:W-:Y:S02]  /*42e0*/  FADD.FTZ R14, R41, -R16.reuse ;  /* 0x80000010290e7221 */ /* 0x100fe40000010000 */
[--C-:B------:R-:W-:Y:S01]  /*42f0*/  FADD.FTZ R22, R45, -R16.reuse ;  /* 0x800000102d167221 */ /* 0x100fe20000010000 */
[----:B------:R-:W2:Y:S01]  /*4300*/  MUFU.EX2 R249, R249 ;  /* 0x000000f900f97308 */ /* 0x000ea20000000800 */
[----:B------:R-:W-:Y:S01]  /*4310*/  FMUL.FTZ R5, R4, R5 ;  /* 0x0000000504057220 */ /* 0x000fe20000410000 */
[----:B------:R-:W-:Y:S01]  /*4320*/  F2FP.BF16.PACK_AB R4, R7, R4 ;  /* 0x000000040704723e */ /* 0x000fe200000010ff */
[----:B------:R-:W-:Y:S02]  /*4330*/  FMUL.FTZ R22, R9, R22 ;  /* 0x0000001609167220 */ /* 0x000fe40000410000 */
[----:B------:R-:W-:Y:S01]  /*4340*/  FMUL.FTZ R14, R7, R14 ;  /* 0x0000000e070e7220 */ /* 0x000fe20000410000 */
[----:B------:R-:W-:Y:S01]  /*4350*/  F2FP.BF16.PACK_AB R7, R9, R6 ;  /* 0x000000060907723e */ /* 0x000fe200000010ff */
[--C-:B------:R-:W-:Y:S01]  /*4360*/  FADD.FTZ R9, R56, -R16.reuse ;  /* 0x8000001038097221 */ /* 0x100fe20000010000 */
[----:B------:R4:W-:Y:S01]  /*4370*/  STS [R235+0x19480], R4 ;  /* 0x01948004eb007388 */ /* 0x0009e20000000800 */
[----:B------:R-:W-:Y:S01]  /*4380*/  FMUL.FTZ R11, R6, R11 ;  /* 0x0000000b060b7220 */ /* 0x000fe20000410000 */
[----:B------:R-:W-:Y:S01]  /*4390*/  F2FP.BF16.PACK_AB R14, R14, R5 ;  /* 0x000000050e0e723e */ /* 0x000fe200000010ff */
[--C-:B------:R-:W-:Y:S01]  /*43a0*/  FADD.FTZ R6, R57, -R16.reuse ;  /* 0x8000001039067221 */ /* 0x100fe20000010000 */
[----:B------:R-:W-:Y:S01]  /*43b0*/  F2FP.BF16.PACK_AB R5, R26, R25 ;  /* 0x000000191a05723e */ /* 0x000fe200000010ff */
[----:B------:R-:W-:Y:S01]  /*43c0*/  FMUL.FTZ R9, R8, R9 ;  /* 0x0000000908097220 */ /* 0x000fe20000410000 */
[----:B------:R-:W-:Y:S01]  /*43d0*/  MUFU.EX2 R13, R13 ;  /* 0x0000000d000d7308 */ /* 0x000fe20000000800 */
[C---:B------:R-:W-:Y:S01]  /*43e0*/  FMUL.FTZ R6, R21.reuse, R6 ;  /* 0x0000000615067220 */ /* 0x040fe20000410000 */
[----:B------:R-:W-:Y:S01]  /*43f0*/  F2FP.BF16.PACK_AB R8, R21, R8 ;  /* 0x000000081508723e */ /* 0x000fe200000010ff */
[----:B------:R-:W-:Y:S01]  /*4400*/  FMUL.FTZ R35, R176, R35 ;  /* 0x00000023b0237220 */ /* 0x000fe20000410000 */
[----:B-1----:R-:W-:Y:S01]  /*4410*/  F2FP.BF16.PACK_AB R176, R179, R176 ;  /* 0x000000b0b3b0723e */ /* 0x002fe200000010ff */
[--C-:B------:R-:W-:Y:S01]  /*4420*/  FADD.FTZ R17, R60, -R16.reuse ;  /* 0x800000103c117221 */ /* 0x100fe20000010000 */
[----:B------:R-:W-:Y:S01]  /*4430*/  F2FP.BF16.PACK_AB R30, R6, R9 ;  /* 0x00000009061e723e */ /* 0x000fe200000010ff */
[----:B------:R-:W-:Y:S01]  /*4440*/  FADD.FTZ R16, R61, -R16 ;  /* 0x800000103d107221 */ /* 0x000fe20000010000 */
[----:B------:R-:W-:Y:S01]  /*4450*/  F2FP.BF16.PACK_AB R6, R20, R23 ;  /* 0x000000171406723e */ /* 0x000fe200000010ff */
[----:B---3--:R-:W-:Y:S01]  /*4460*/  FMUL.FTZ R17, R10, R17 ;  /* 0x000000110a117220 */ /* 0x008fe20000410000 */
[----:B------:R-:W1:Y:S01]  /*4470*/  MUFU.EX2 R248, R248 ;  /* 0x000000f800f87308 */ /* 0x000e620000000800 */
[C---:B--2---:R-:W-:Y:S01]  /*4480*/  F2FP.BF16.PACK_AB R21, R249.reuse, R10 ;  /* 0x0000000af915723e */ /* 0x044fe200000010ff */
[----:B------:R-:W-:Y:S01]  /*4490*/  FMUL.FTZ R16, R249, R16 ;  /* 0x00000010f9107220 */ /* 0x000fe20000410000 */
[----:B------:R-:W-:Y:S01]  /*44a0*/  STS [R235+0x19880], R6 ;  /* 0x01988006eb007388 */ /* 0x000fe20000000800 */
[----:B------:R-:W-:Y:S01]  /*44b0*/  F2FP.BF16.PACK_AB R10, R12, R29 ;  /* 0x0000001d0c0a723e */ /* 0x000fe200000010ff */
[--C-:B------:R-:W-:Y:S01]  /*44c0*/  FADD.FTZ R9, R43, -R247.reuse ;  /* 0x800000f72b097221 */ /* 0x100fe20000010000 */
[----:B------:R-:W-:Y:S01]  /*44d0*/  F2FP.BF16.PACK_AB R11, R22, R11 ;  /* 0x0000000b160b723e */ /* 0x000fe200000010ff */
[----:B------:R1:W-:Y:S01]  /*44e0*/  STS [R238+0x1400], R5 ;  /* 0x00140005ee007388 */ /* 0x0003e20000000800 */
[----:B------:R-:W-:Y:S01]  /*44f0*/  F2FP.BF16.PACK_AB R57, R16, R17 ;  /* 0x000000111039723e */ /* 0x000fe200000010ff */
[--C-:B------:R-:W-:Y:S02]  /*4500*/  FADD.FTZ R16, R42, -R247.reuse ;  /* 0x800000f72a107221 */ /* 0x100fe40000010000 */
[----:B------:R2:W-:Y:S01]  /*4510*/  STS [R238+0x1000], R7 ;  /* 0x00100007ee007388 */ /* 0x0005e20000000800 */
[----:B------:R-:W-:Y:S02]  /*4520*/  FMUL.FTZ R9, R20, R9 ;  /* 0x0000000914097220 */ /* 0x000fe40000410000 */
[----:B------:R-:W-:Y:S01]  /*4530*/  FMUL.FTZ R16, R23, R16 ;  /* 0x0000001017107220 */ /* 0x000fe20000410000 */
[----:B------:R-:W-:Y:S01]  /*4540*/  STS [R235+0x1a480], R192 ;  /* 0x01a480c0eb007388 */ /* 0x000fe20000000800 */
[--C-:B----4-:R-:W-:Y:S02]  /*4550*/  FADD.FTZ R4, R46, -R247.reuse ;  /* 0x800000f72e047221 */ /* 0x110fe40000010000 */
        /* <DEDUP_REMOVED lines=13> */
[----:B-1----:R-:W-:Y:S01]  /*4630*/  F2FP.BF16.PACK_AB R5, R248, R13 ;  /* 0x0000000df805723e */ /* 0x002fe200000010ff */
[--C-:B------:R-:W-:Y:S01]  /*4640*/  FADD.FTZ R63, R63, -R247.reuse ;  /* 0x800000f73f3f7221 */ /* 0x100fe20000010000 */
[----:B------:R-:W-:Y:S01]  /*4650*/  F2FP.BF16.PACK_AB R58, R59, R58 ;  /* 0x0000003a3b3a723e */ /* 0x000fe200000010ff */
[----:B------:R-:W-:Y:S01]  /*4660*/  STS [R235+0x1b880], R10 ;  /* 0x01b8800aeb007388 */ /* 0x000fe20000000800 */
[----:B--2---:R-:W-:Y:S02]  /*4670*/  FADD.FTZ R7, R47, -R247 ;  /* 0x800000f72f077221 */ /* 0x004fe40000010000 */
[----:B------:R-:W-:Y:S01]  /*4680*/  FMUL.FTZ R62, R13, R62 ;  /* 0x0000003e0d3e7220 */ /* 0x000fe20000410000 */
[----:B------:R-:W-:Y:S01]  /*4690*/  STS [R238+0x3000], R21 ;  /* 0x00300015ee007388 */ /* 0x000fe20000000800 */
[----:B------:R-:W-:Y:S02]  /*46a0*/  FMUL.FTZ R7, R26, R7 ;  /* 0x000000071a077220 */ /* 0x000fe40000410000 */
[----:B------:R-:W-:Y:S01]  /*46b0*/  FMUL.FTZ R63, R248, R63 ;  /* 0x0000003ff83f7220 */ /* 0x000fe20000410000 */
[----:B------:R-:W-:Y:S02]  /*46c0*/  STS [R238+0x3400], R5 ;  /* 0x00340005ee007388 */ /* 0x000fe40000000800 */
[----:B------:R-:W-:Y:S02]  /*46d0*/  F2FP.BF16.PACK_AB R7, R7, R4 ;  /* 0x000000040707723e */ /* 0x000fe400000010ff */
[----:B------:R-:W-:Y:S01]  /*46e0*/  BAR.SYNC.DEFER_BLOCKING 0x0 ;  /* 0x0000000000007b1d */ /* 0x000fe20000010000 */
[----:B------:R-:W-:Y:S07]  /*46f0*/  F2FP.BF16.PACK_AB R63, R63, R62 ;  /* 0x0000003e3f3f723e */ /* 0x000fee00000010ff */
[----:B------:R1:W-:Y:S04]  /*4700*/  STS [R235+0x1c880], R2 ;  /* 0x01c88002eb007388 */ /* 0x0003e80000000800 */
[----:B------:R-:W-:Y:S04]  /*4710*/  STS [R235+0x1c480], R18 ;  /* 0x01c48012eb007388 */ /* 0x000fe80000000800 */
[----:B------:R-:W-:Y:S04]  /*4720*/  STS [R238+0x4000], R19 ;  /* 0x00400013ee007388 */ /* 0x000fe80000000800 */
[----:B------:R-:W-:Y:S04]  /*4730*/  STS [R238+0x4400], R31 ;  /* 0x0044001fee007388 */ /* 0x000fe80000000800 */
[----:B------:R-:W-:Y:S04]  /*4740*/  STS [R235+0x1d480], R14 ;  /* 0x01d4800eeb007388 */ /* 0x000fe80000000800 */
[----:B------:R-:W-:Y:S04]  /*4750*/  STS [R235+0x1d880], R16 ;  /* 0x01d88010eb007388 */ /* 0x000fe80000000800 */
[----:B------:R-:W-:Y:S01]  /*4760*/  STS [R238+0x5000], R11 ;  /* 0x0050000bee007388 */ /* 0x000fe20000000800 */
[----:B-1----:R-:W-:Y:S03]  /*4770*/  IMAD R2, R198, 0x1800, R209 ;  /* 0x00001800c6027824 */ /* 0x002fe600078e02d1 */
        /* <DEDUP_REMOVED lines=94> */
[----:B------:R-:W-:Y:S03]  /*4d60*/  IMAD.WIDE.U32 R10, R4, c[0x0][0x208], RZ ;  /* 0x00008200040a7a25 */ /* 0x000fe600078e00ff */
[----:B------:R-:W-:Y:S01]  /*4d70*/  IADD3 R7, P5, R9, R232, RZ ;  /* 0x000000e809077210 */ /* 0x000fe20007fbe0ff */
[----:B------:R-:W-:Y:S03]  /*4d80*/  IMAD R5, R5, c[0x0][0x208], RZ ;  /* 0x0000820005057a24 */ /* 0x000fe600078e02ff */
[----:B------:R-:W-:Y:S01]  /*4d90*/  LEA.HI.X.SX32 R6, R9, R210, 0x1, P5 ;  /* 0x000000d209067211 */ /* 0x000fe200028f0eff */
[----:B------:R-:W-:Y:S01]  /*4da0*/  IMAD.IADD R9, R220, 0x1, -R9 ;  /* 0x00000001dc097824 */ /* 0x000fe200078e0a09 */
[----:B------:R-:W-:Y:S01]  /*4db0*/  LEA R12, P5, R7, c[0x0][0x280], 0x2 ;  /* 0x0000a000070c7a11 */ /* 0x000fe200078a10ff */
[----:B------:R-:W-:Y:S01]  /*4dc0*/  IMAD R5, R4, c[0x0][0x20c], R5 ;  /* 0x0000830004057a24 */ /* 0x000fe200078e0205 */
[C---:B------:R-:W-:Y:S02]  /*4dd0*/  LEA R4, P0, R10.reuse, R226, 0x6 ;  /* 0x000000e20a047211 */ /* 0x040fe400078030ff */
[-C--:B------:R-:W-:Y:S01]  /*4de0*/  ISETP.LE.OR P6, PT, R9, R218.reuse, !P4 ;  /* 0x000000da0900720c */ /* 0x080fe200067c3670 */
[----:B------:R-:W-:Y:S01]  /*4df0*/  IMAD.IADD R5, R11, 0x1, R5 ;  /* 0x000000010b057824 */ /* 0x000fe200078e0205 */
        /* <DEDUP_REMOVED lines=16> */
.L_x_1254:
[-C--:B-12-4-:R-:W-:Y:S01]  /*4f00*/  HMMA.16816.F32.BF16 R4, R28, R2.reuse, RZ ;  /* 0x000000021c04723c */ /* 0x096fe200000418ff */
[----:B------:R-:W-:Y:S02]  /*4f10*/  LDSM.16.M88.4 R36, [R200] ;  /* 0x00000000c824783b */ /* 0x000fe40000000200 */
[----:B------:R-:W-:Y:S01]  /*4f20*/  ISETP.GE.AND P6, PT, R243, 0x1, PT ;  /* 0x00000001f300780c */ /* 0x000fe20003fc6270 */
[----:B------:R-:W-:Y:S01]  /*4f30*/  IMAD R245, R245, 0x1800, RZ ;  /* 0x00001800f5f57824 */ /* 0x000fe200078e02ff */
[----:B------:R-:W-:Y:S01]  /*4f40*/  LDSM.16.MT88.2 R40, [R203+0x2800] ;  /* 0x00280000cb28783b */ /* 0x000fe20000004100 */
[----:B------:R-:W-:Y:S02]  /*4f50*/  ISETP.GE.AND P5, PT, R239, 0x1, PT ;  /* 0x00000001ef00780c */ /* 0x000fe40003fa6270 */
        /* <DEDUP_REMOVED lines=24> */
[-C--:B------:R-:W-:Y:S08]  /*50e0*/  HMMA.16816.F32.BF16 R20, R64, R168.reuse, R20 ;  /* 0x000000a84014723c */ /* 0x080ff00000041814 */
        /* <DEDUP_REMOVED lines=52> */
[C---:B------:R-:W-:Y:S01]  /*5430*/  IADD3 R36, P0, R245.reuse, R224, RZ ;  /* 0x000000e0f5247210 */ /* 0x040fe20007f1e0ff */
[-C--:B------:R-:W-:Y:S04]  /*5440*/  HMMA.16816.F32.BF16 R12, R40, R38.reuse, R12 ;  /* 0x00000026280c723c */ /* 0x080fe8000004180c */
[----:B------:R-:W-:Y:S02]  /*5450*/  LEA.HI.X.SX32 R245, R245, R230, 0x1, P0 ;  /* 0x000000e6f5f57211 */ /* 0x000fe400000f0eff */
[C---:B------:R-:W-:Y:S02]  /*5460*/  LEA R44, P0, R36.reuse, c[0x0][0x220], 0x2 ;  /* 0x00008800242c7a11 */ /* 0x040fe400078010ff */
[C---:B------:R-:W-:Y:S04]  /*5470*/  HMMA.16816.F32.BF16 R16, R32.reuse, R38, R16 ;  /* 0x000000262010723c */ /* 0x040fe80000041810 */
[----:B------:R-:W-:Y:S01]  /*5480*/  LEA.HI.X R45, R36, c[0x0][0x224], R245, 0x2, P0 ;  /* 0x00008900242d7a11 */ /* 0x000fe200000f14f5 */
[----:B------:R-:W-:Y:S01]  /*5490*/  IMAD.MOV.U32 R245, RZ, RZ, R246 ;  /* 0x000000fffff57224 */ /* 0x000fe200078e00f6 */
[----:B------:R-:W-:Y:S01]  /*54a0*/  LDSM.16.MT88.4 R36, [R204+0x1cc80] ;  /* 0x01cc8000cc24783b */ /* 0x000fe20000004200 */
[C---:B------:R-:W-:Y:S01]  /*54b0*/  ISETP.GE.AND P0, PT, R198.reuse, 0x1, PT ;  /* 0x00000001c600780c */ /* 0x040fe20003f06270 */
[-C--:B-1----:R-:W-:Y:S02]  /*54c0*/  HMMA.16816.F32.BF16 R20, R32, R2.reuse, R20 ;  /* 0x000000022014723c */ /* 0x082fe40000041814 */
[----:B------:R-:W-:Y:S02]  /*54d0*/  RED.E.ADD.F32.FTZ.RN.STRONG.GPU [R44.64], R4 ;  /* 0x000000042c00798e */ /* 0x000fe4000c10e788 */
[----:B------:R-:W-:Y:S02]  /*54e0*/  IADD3 R198, R198, 0x1, RZ ;  /* 0x00000001c6c67810 */ /* 0x000fe40007ffe0ff */
[----:B------:R-:W-:Y:S02]  /*54f0*/  RED.E.ADD.F32.FTZ.RN.STRONG.GPU [R44.64+0x400], R5 ;  /* 0x000400052c00798e */ /* 0x000fe4000c10e788 */
[----:B------:R-:W-:Y:S02]  /*5500*/  HMMA.16816.F32.BF16 R24, R40, R2, R24 ;  /* 0x000000022818723c */ /* 0x000fe40000041818 */
        /* <DEDUP_REMOVED lines=33> */
[----:B------:R-:W2:Y:S04]  /*5720*/  LDSM.16.MT88.4 R24, [R170+0xd480] ;  /* 0x00d48000aa18783b */ /* 0x000ea80000004200 */
[----:B------:R-:W-:Y:S01]  /*5730*/  LDSM.16.MT88.4 R44, [R204+0x1fc80] ;  /* 0x01fc8000cc2c783b */ /* 0x000fe20000004200 */
[C---:B------:R-:W-:Y:S03]  /*5740*/  HMMA.16816.F32.BF16 R128, R8.reuse, R18, R128 ;  /* 0x000000120880723c */ /* 0x040fe60000041880 */
[----:B------:R-:W4:Y:S05]  /*5750*/  LDSM.16.MT88.4 R16, [R170+0xe480] ;  /* 0x00e48000aa10783b */ /* 0x000f2a0000004200 */
[-C--:B------:R-:W-:Y:S08]  /*5760*/  HMMA.16816.F32.BF16 R132, R8, R28.reuse, R132 ;  /* 0x0000001c0884723c */ /* 0x080ff00000041884 */
[C---:B------:R-:W-:Y:S08]  /*5770*/  HMMA.16816.F32.BF16 R136, R12.reuse, R28, R136 ;  /* 0x0000001c0c88723c */ /* 0x040ff00000041888 */
[-C--:B------:R-:W-:Y:S08]  /*5780*/  HMMA.16816.F32.BF16 R140, R12, R30.reuse, R140 ;  /* 0x0000001e0c8c723c */ /* 0x080ff0000004188c */
[C---:B------:R-:W-:Y:S01]  /*5790*/  HMMA.16816.F32.BF16 R144, R8.reuse, R30, R144 ;  /* 0x0000001e0890723c */ /* 0x040fe20000041890 */
[----:B------:R-:W-:Y:S07]  /*57a0*/  LDSM.16.MT88.4 R28, [R204+0x1f480] ;  /* 0x01f48000cc1c783b */ /* 0x000fee0000004200 */
[-C--:B---3--:R-:W-:Y:S08]  /*57b0*/  HMMA.16816.F32.BF16 R148, R8, R32.reuse, R148 ;  /* 0x000000200894723c */ /* 0x088ff00000041894 */
        /* <DEDUP_REMOVED lines=97> */
.L_x_1250:
        /* <DEDUP_REMOVED lines=48> */
[----:B------:R-:W-:Y:S02]  /*60d0*/  LOP3.LUT R9, R9, R6, RZ, 0x3c, !PT ;  /* 0x0000000609097212 */ /* 0x000fe400078e3cff */
[----:B------:R-:W-:-:S02]  /*60e0*/  F2FP.BF16.PACK_AB R102, R103, R102 ;  /* 0x000000666766723e */ /* 0x000fc400000010ff */
[----:B------:R-:W-:Y:S01]  /*60f0*/  F2FP.BF16.PACK_AB R112, R113, R112 ;  /* 0x000000707170723e */ /* 0x000fe200000010ff */
[----:B------:R-:W-:Y:S01]  /*6100*/  IMAD.U32 R4, R4, 0x2, R9 ;  /* 0x0000000204047824 */ /* 0x000fe200078e0009 */
[----:B------:R-:W-:Y:S02]  /*6110*/  F2FP.BF16.PACK_AB R114, R115, R114 ;  /* 0x000000727372723e */ /* 0x000fe400000010ff */
        /* <DEDUP_REMOVED lines=98> */
.L_x_1257:
[----:B-1----:R-:W-:Y:S01]  /*6740*/  LEA.HI R9, R3, R0, RZ, 0x3 ;  /* 0x0000000003097211 */ /* 0x002fe200078f18ff */
[----:B------:R-:W-:Y:S01]  /*6750*/  IMAD.SHL.U32 R58, R2, 0x8, RZ ;  /* 0x00000008023a7824 */ /* 0x000fe200078e00ff */
[----:B------:R-:W-:Y:S01]  /*6760*/  LEA.HI R0, R5, R5, RZ, 0x1 ;  /* 0x0000000505007211 */ /* 0x000fe200078f08ff */
[----:B-----5:R-:W-:Y:S01]  /*6770*/  IMAD.IADD R4, R45, 0x1, -R212 ;  /* 0x000000012d047824 */ /* 0x020fe200078e0ad4 */
[----:B------:R-:W-:Y:S01]  /*6780*/  IADD3 R62, P0, R5, R46, RZ ;  /* 0x0000002e053e7210 */ /* 0x000fe20007f1e0ff */
[----:B------:R-:W-:Y:S01]  /*6790*/  IMAD.SHL.U32 R9, R9, 0x8, RZ ;  /* 0x0000000809097824 */ /* 0x000fe200078e00ff */
[----:B------:R-:W-:Y:S01]  /*67a0*/  LOP3.LUT R2, R0, 0x3fffffe, RZ, 0xc0, !PT ;  /* 0x03fffffe00027812 */ /* 0x000fe200078ec0ff */
[----:B------:R-:W-:Y:S01]  /*67b0*/  BSSY B0, `(.L_x_1258) ;  /* 0x0000036000007945 */ /* 0x000fe20003800000 */
[----:B------:R-:W-:-:S02]  /*67c0*/  IMNMX R4, R4, 0x80, PT ;  /* 0x0000008004047817 */ /* 0x000fc40003800200 */
[----:B------:R-:W-:Y:S01]  /*67d0*/  LOP3.LUT R9, R9, 0xc0, RZ, 0xc0, !PT ;  /* 0x000000c009097812 */ /* 0x000fe200078ec0ff */
[----:B------:R-:W-:Y:S01]  /*67e0*/  IMAD.IADD R2, R5, 0x1, -R2 ;  /* 0x0000000105027824 */ /* 0x000fe200078e0a02 */
[--C-:B------:R-:W-:Y:S02]  /*67f0*/  SHF.R.S32.HI R59, RZ, 0x1f, R58.reuse ;  /* 0x0000001fff3b7819 */ /* 0x100fe4000001143a */
[----:B------:R-:W-:Y:S01]  /*6800*/  LOP3.LUT R3, R9, 0x18, R58, 0xf8, !PT ;  /* 0x0000001809037812 */ /* 0x000fe200078ef83a */
[----:B------:R-:W-:Y:S01]  /*6810*/  IMAD R2, R7, 0x8, R2 ;  /* 0x0000000807027824 */ /* 0x000fe200078e0202 */
[----:B------:R-:W-:Y:S01]  /*6820*/  SHF.R.U32.HI R0, RZ, 0x3, R9 ;  /* 0x00000003ff007819 */ /* 0x000fe20000011609 */
[----:B------:R-:W-:Y:S01]  /*6830*/  IMAD.WIDE.U32 R48, R222, c[0x0][0x338], R58 ;  /* 0x0000ce00de307a25 */ /* 0x000fe200078e003a */
[----:B------:R-:W-:Y:S02]  /*6840*/  ISETP.GE.AND P4, PT, R5, R4, PT ;  /* 0x000000040500720c */ /* 0x000fe40003f86270 */
[----:B------:R-:W-:-:S02]  /*6850*/  LOP3.LUT R3, R3, R0, RZ, 0x3c, !PT ;  /* 0x0000000003037212 */ /* 0x000fc400078e3cff */
[----:B------:R-:W-:Y:S02]  /*6860*/  SHF.R.S32.HI R0, RZ, 0x1f, R222 ;  /* 0x0000001fff007819 */ /* 0x000fe400000114de */
[----:B------:R-:W-:Y:S01]  /*6870*/  LEA.HI.X.SX32 R63, R5, R47, 0x1, P0 ;  /* 0x0000002f053f7211 */ /* 0x000fe200000f0eff */
[----:B------:R-:W-:Y:S02]  /*6880*/  IMAD.U32 R2, R2, 0x20, R3 ;  /* 0x0000002002027824 */ /* 0x000fe400078e0003 */
[----:B------:R-:W-:Y:S02]  /*6890*/  IMAD R3, R0, c[0x0][0x338], RZ ;  /* 0x0000ce0000037a24 */ /* 0x000fe400078e02ff */
[----:B------:R-:W-:Y:S01]  /*68a0*/  IMAD.SHL.U32 R56, R2, 0x2, RZ ;  /* 0x0000000202387824 */ /* 0x000fe200078e00ff */
[----:B------:R-:W-:Y:S01]  /*68b0*/  SHF.R.S32.HI R2, RZ, 0x1f, R221 ;  /* 0x0000001fff027819 */ /* 0x000fe200000114dd */
[----:B------:R-:W-:Y:S01]  /*68c0*/  IMAD R3, R222, c[0x0][0x33c], R3 ;  /* 0x0000cf00de037a24 */ /* 0x000fe200078e0203 */
[----:B------:R-:W-:Y:S01]  /*68d0*/  SEL R221, R221, RZ, !P1 ;  /* 0x000000ffdddd7207 */ /* 0x000fe20004800000 */
[----:B------:R-:W-:Y:S01]  /*68e0*/  IMAD.WIDE R62, R223, 0x80, R62 ;  /* 0x00000080df3e7825 */ /* 0x000fe200078e023e */
[----:B------:R1:W2:Y:S01]  /*68f0*/  LDS.128 R40, [R56+0x7080] ;  /* 0x0070800038287984 */ /* 0x0002a20000000c00 */
[----:B------:R-:W-:-:S02]  /*6900*/  SEL R2, R2, RZ, !P1 ;  /* 0x000000ff02027207 */ /* 0x000fc40004800000 */
[----:B------:R-:W-:Y:S01]  /*6910*/  IMAD.IADD R49, R49, 0x1, R3 ;  /* 0x0000000131317824 */ /* 0x000fe200078e0203 */
[----:B------:R1:W3:Y:S02]  /*6920*/  LDS.128 R36, [R56+0x9080] ;  /* 0x0090800038247984 */ /* 0x0002e40000000c00 */
[----:B------:R-:W-:Y:S02]  /*6930*/  IMAD R6, R2, c[0x0][0x340], RZ ;  /* 0x0000d00002067a24 */ /* 0x000fe400078e02ff */
[----:B------:R1:W4:Y:S01]  /*6940*/  LDS.128 R32, [R56+0xb080] ;  /* 0x00b0800038207984 */ /* 0x0003220000000c00 */
[----:B------:R-:W-:-:S03]  /*6950*/  IMAD.WIDE.U32 R60, R221, c[0x0][0x340], R48 ;  /* 0x0000d000dd3c7a25 */ /* 0x000fc600078e0030 */
[----:B------:R1:W1:Y:S01]  /*6960*/  LDS.128 R28, [R56+0x80] ;  /* 0x00008000381c7984 */ /* 0x0002620000000c00 */
[----:B------:R-:W-:Y:S01]  /*6970*/  IMAD R3, R221, c[0x0][0x344], R6 ;  /* 0x0000d100dd037a24 */ /* 0x000fe200078e0206 */
[----:B------:R-:W-:Y:S02]  /*6980*/  IADD3 R6, R58, 0x20, RZ ;  /* 0x000000203a067810 */ /* 0x000fe40007ffe0ff */
        /* <DEDUP_REMOVED lines=24> */
.L_x_1259:
[----:B------:R-:W-:Y:S05]  /*6b10*/  BSYNC B0 ;  /* 0x0000000000007941 */ /* 0x000fea0003800000 */
.L_x_1258:
[----:B------:R-:W-:Y:S01]  /*6b20*/  IADD3 R5, R5, 0x40, RZ ;  /* 0x0000004005057810 */ /* 0x000fe20007ffe0ff */
[----:B------:R-:W-:Y:S03]  /*6b30*/  BSSY B0, `(.L_x_1260) ;  /* 0x0000014000007945 */ /* 0x000fe60003800000 */
[----:B------:R-:W-:-:S13]  /*6b40*/  ISETP.GE.AND P3, PT, R5, R4, PT ;  /* 0x000000040500720c */ /* 0x000fda0003f66270 */
[----:B------:R-:W-:Y:S05]  /*6b50*/  @P3 BRA `(.L_x_1261) ;  /* 0x0000011000003947 */ /* 0x000fea0003800000 */
[----:B------:R-:W-:Y:S01]  /*6b60*/  IADD3 R5, P0, R62, 0x40, RZ ;  /* 0x000000403e057810 */ /* 0x000fe20007f1e0ff */
[----:B-1----:R-:W-:Y:S01]  /*6b70*/  IMAD.MOV.U32 R44, RZ, RZ, R60 ;  /* 0x000000ffff2c7224 */ /* 0x002fe200078e003c */
        /* <DEDUP_REMOVED lines=15> */
.L_x_1261:
[----:B------:R-:W-:Y:S05]  /*6c70*/  BSYNC B0 ;  /* 0x0000000000007941 */ /* 0x000fea0003800000 */
.L_x_1260:
        /* <DEDUP_REMOVED lines=24> */
.L_x_1263:
[----:B------:R-:W-:Y:S05]  /*6e00*/  BSYNC B0 ;  /* 0x0000000000007941 */ /* 0x000fea0003800000 */
.L_x_1262:
        /* <DEDUP_REMOVED lines=19> */
.L_x_1256:
        /* <DEDUP_REMOVED lines=17> */
[----:B--2---:R-:W-:-:S03]  /*7050*/  IADD3 R7, -R7, R0, RZ ;  /* 0x0000000007077210 */ /* 0x004fc60007ffe1ff */
.L_x_1264:
[----:B-1----:R-:W1:Y:S01]  /*7060*/  S2R R4, SR_TID.X ;  /* 0x0000000000047919 */ /* 0x002e620000002100 */
[----:B------:R-:W-:Y:S01]  /*7070*/  SHF.R.S32.HI R0, RZ, 0x1f, R222 ;  /* 0x0000001fff007819 */ /* 0x000fe200000114de */
[----:B-----5:R-:W-:Y:S01]  /*7080*/  IMAD.IADD R7, R7, 0x1, -R212 ;  /* 0x0000000107077824 */ /* 0x020fe200078e0ad4 */
[----:B------:R-:W-:Y:S03]  /*7090*/  BSSY B0, `(.L_x_1265) ;  /* 0x0000028000007945 */ /* 0x000fe60003800000 */
[----:B------:R-:W-:-:S04]  /*70a0*/  IMAD R9, R0, c[0x0][0x308], RZ ;  /* 0x0000c20000097a24 */ /* 0x000fc800078e02ff */
[----:B------:R-:W-:Y:S01]  /*70b0*/  IMAD R10, R222, c[0x0][0x30c], R9 ;  /* 0x0000c300de0a7a24 */ /* 0x000fe200078e0209 */
[----:B-1----:R-:W-:-:S04]  /*70c0*/  SHF.R.S32.HI R3, RZ, 0x1f, R4 ;  /* 0x0000001fff037819 */ /* 0x002fc80000011404 */
[----:B------:R-:W-:-:S04]  /*70d0*/  LEA.HI R2, R3, R4, RZ, 0x2 ;  /* 0x0000000403027211 */ /* 0x000fc800078f10ff */
[----:B------:R-:W-:Y:S02]  /*70e0*/  LOP3.LUT R3, R2, 0x1ffffffc, RZ, 0xc0, !PT ;  /* 0x1ffffffc02037812 */ /* 0x000fe400078ec0ff */
[----:B------:R-:W-:-:S03]  /*70f0*/  SHF.R.S32.HI R2, RZ, 0x2, R2 ;  /* 0x00000002ff027819 */ /* 0x000fc60000011402 */
[----:B------:R-:W-:Y:S01]  /*7100*/  IMAD.IADD R4, R4, 0x1, -R3 ;  /* 0x0000000104047824 */ /* 0x000fe200078e0a03 */
[----:B------:R-:W-:Y:S02]  /*7110*/  SHF.R.S32.HI R3, RZ, 0x1f, R221 ;  /* 0x0000001fff037819 */ /* 0x000fe400000114dd */
[----:B------:R-:W-:Y:S01]  /*7120*/  ISETP.GE.AND P4, PT, R2, R7, PT ;  /* 0x000000070200720c */ /* 0x000fe20003f86270 */
[----:B------:R-:W-:Y:S01]  /*7130*/  IMAD.SHL.U32 R4, R4, 0x8, RZ ;  /* 0x0000000804047824 */ /* 0x000fe200078e00ff */
[----:B------:R-:W-:Y:S02]  /*7140*/  SEL R3, R3, RZ, !P1 ;  /* 0x000000ff03037207 */ /* 0x000fe40004800000 */
[----:B------:R-:W-:Y:S02]  /*7150*/  IADD3 R12, P0, R2, R12, RZ ;  /* 0x0000000c020c7210 */ /* 0x000fe40007f1e0ff */
[----:B------:R-:W-:Y:S01]  /*7160*/  SHF.R.S32.HI R5, RZ, 0x1f, R4 ;  /* 0x0000001fff057819 */ /* 0x000fe20000011404 */
[----:B------:R-:W-:Y:S01]  /*7170*/  IMAD R6, R3, c[0x0][0x310], RZ ;  /* 0x0000c40003067a24 */ /* 0x000fe200078e02ff */
[----:B------:R-:W-:-:S02]  /*7180*/  SEL R221, R221, RZ, !P1 ;  /* 0x000000ffdddd7207 */ /* 0x000fc40004800000 */
[----:B------:R-:W-:Y:S01]  /*7190*/  LEA.HI.X.SX32 R13, R2, R13, 0x1, P0 ;  /* 0x0000000d020d7211 */ /* 0x000fe200000f0eff */
[----:B------:R-:W-:-:S04]  /*71a0*/  IMAD.WIDE.U32 R8, R222, c[0x0][0x308], R4 ;  /* 0x0000c200de087a25 */ /* 0x000fc800078e0004 */
[----:B------:R-:W-:Y:S01]  /*71b0*/  IMAD.IADD R11, R9, 0x1, R10 ;  /* 0x00000001090b7824 */ /* 0x000fe200078e020a */
[C---:B------:R-:W-:Y:S01]  /*71c0*/  IADD3 R9, R4.reuse, 0x20, RZ ;  /* 0x0000002004097810 */ /* 0x040fe20007ffe0ff */
[----:B------:R-:W-:Y:S01]  /*71d0*/  IMAD.MOV.U32 R10, RZ, RZ, R8 ;  /* 0x000000ffff0a7224 */ /* 0x000fe200078e0008 */
[----:B------:R-:W-:Y:S01]  /*71e0*/  IADD3 R8, R4, 0x40, RZ ;  /* 0x0000004004087810 */ /* 0x000fe20007ffe0ff */
        /* <DEDUP_REMOVED lines=18> */
.L_x_1266:
[----:B------:R-:W-:Y:S05]  /*7310*/  BSYNC B0 ;  /* 0x0000000000007941 */ /* 0x000fea0003800000 */
.L_x_1265:
        /* <DEDUP_REMOVED lines=19> */
.L_x_1268:
[----:B------:R-:W-:Y:S05]  /*7450*/  BSYNC B0 ;  /* 0x0000000000007941 */ /* 0x000fea0003800000 */
.L_x_1267:
        /* <DEDUP_REMOVED lines=23> */
.L_x_1270:
[----:B------:R-:W-:Y:S05]  /*75d0*/  BSYNC B0 ;  /* 0x0000000000007941 */ /* 0x000fea0003800000 */
.L_x_1269:
        /* <DEDUP_REMOVED lines=19> */
.L_x_1271:
        /* <DEDUP_REMOVED lines=15> */
.L_x_1437:


//--------------------- .text._ZN7cutlass13device_kernelIN5flash19enable_sm80_to_sm89INS1_16FlashAttnBwdSm80INS1_25CollectiveMainloopBwdSm80ILi2ELi2EN4cute5tupleIJNS5_1CILi64EEENS7_ILi128EEENS7_ILi96EEEEEENS_10bfloat16_tEfNS_4arch4Sm80ELb1ELb0ELb0ELb1ELb1ELb0ELb0ELb0ELi2ELi2ELi4ELi2ELb0EEENS1_21CollectiveEpilogueBwdISB_SC_SE_Li256ELb1ELb0ELi2EEENS1_25SingleTileBwdLPTSchedulerILb1ELi128ELb1EEEEEEEEEvNT_6ParamsE --------------------------
	.section	.text._ZN7cutlass13device_kernelIN5flash19enable_sm80_to_sm89INS1_16FlashAttnBwdSm80INS1_25CollectiveMainloopBwdSm80ILi2ELi2EN4cute5tupleIJNS5_1CILi64EEENS7_ILi128EEENS7_ILi96EEEEEENS_10bfloat16_tEfNS_4arch4Sm80ELb1ELb0ELb0ELb1ELb1ELb0ELb0ELb0ELi2ELi2ELi4ELi2ELb0EEENS1_21CollectiveEpilogueBwdISB_SC_SE_Li256ELb1ELb0ELi2EEENS1_25SingleTileBwdLPTSchedulerILb1ELi128ELb1EEEEEEEEEvNT_6ParamsE,"ax",@progbits
	.sectioninfo	@"SHI_REGISTERS=255"
	.align	128
.text._ZN7cutlass13device_kernelIN5flash19enable_sm80_to_sm89INS1_16FlashAttnBwdSm80INS1_25CollectiveMainloopBwdSm80ILi2ELi2EN4cute5tupleIJNS5_1CILi64EEENS7_ILi128EEENS7_ILi96EEEEEENS_10bfloat16_tEfNS_4arch4Sm80ELb1ELb0ELb0ELb1ELb1ELb0ELb0ELb0ELi2ELi2ELi4ELi2ELb0EEENS1_21CollectiveEpilogueBwdISB_SC_SE_Li256ELb1ELb0ELi2EEENS1_25SingleTileBwdLPTSchedulerILb1ELi128ELb1EEEEEEEEEvNT_6ParamsE:
        .type           _ZN7cutlass13device_kernelIN5flash19enable_sm80_to_sm89INS1_16FlashAttnBwdSm80INS1_25CollectiveMainloopBwdSm80ILi2ELi2EN4cute5tupleIJNS5_1CILi64EEENS7_ILi128EEENS7_ILi96EEEEEENS_10bfloat16_tEfNS_4arch4Sm80ELb1ELb0ELb0ELb1ELb1ELb0ELb0ELb0ELi2ELi2ELi4ELi2ELb0EEENS1_21CollectiveEpilogueBwdISB_SC_SE_Li256ELb1ELb0ELi2EEENS1_25SingleTileBwdLPTSchedulerILb1ELi128ELb1EEEEEEEEEvNT_6ParamsE,@function
        .size           _ZN7cutlass13device_kernelIN5flash19enable_sm80_to_sm89INS1_16FlashAttnBwdSm80INS1_25CollectiveMainloopBwdSm80ILi2ELi2EN4cute5tupleIJNS5_1CILi64EEENS7_ILi128EEENS7_ILi96EEEEEENS_10bfloat16_tEfNS_4arch4Sm80ELb1ELb0ELb0ELb1ELb1ELb0ELb0ELb0ELi2ELi2ELi4ELi2ELb0EEENS1_21CollectiveEpilogueBwdISB_SC_SE_Li256ELb1ELb0ELi2EEENS1_25SingleTileBwdLPTSchedulerILb1ELi128ELb1EEEEEEEEEvNT_6ParamsE,(.L_x_1438 - _ZN7cutlass13device_kernelIN5flash19enable_sm80_to_sm89INS1_16FlashAttnBwdSm80INS1_25CollectiveMainloopBwdSm80ILi2ELi2EN4cute5tupleIJNS5_1CILi64EEENS7_ILi128EEENS7_ILi96EEEEEENS_10bfloat16_tEfNS_4arch4Sm80ELb1ELb0ELb0ELb1ELb1ELb0ELb0ELb0ELi2ELi2ELi4ELi2ELb0EEENS1_21CollectiveEpilogueBwdISB_SC_SE_Li256ELb1ELb0ELi2EEENS1_25SingleTileBwdLPTSchedulerILb1ELi128ELb1EEEEEEEEEvNT_6ParamsE)
        .other          _ZN7cutlass13device_kernelIN5flash19enable_sm80_to_sm89INS1_16FlashAttnBwdSm80INS1_25CollectiveMainloopBwdSm80ILi2ELi2EN4cute5tupleIJNS5_1CILi64EEENS7_ILi128EEENS7_ILi96EEEEEENS_10bfloat16_tEfNS_4arch4Sm80ELb1ELb0ELb0ELb1ELb1ELb0ELb0ELb0ELi2ELi2ELi4ELi2ELb0EEENS1_21CollectiveEpilogueBwdISB_SC_SE_Li256ELb1ELb0ELi2EEENS1_25SingleTileBwdLPTSchedulerILb1ELi128ELb1EEEEEEEEEvNT_6ParamsE,@"STO_CUDA_ENTRY STV_DEFAULT"
_ZN7cutlass13device_kernelIN5flash19enable_sm80_to_sm89INS1_16FlashAttnBwdSm80INS1_25CollectiveMainloopBwdSm80ILi2ELi2EN4cute5tupleIJNS5_1CILi64EEENS7_ILi128EEENS7_ILi96EEEEEENS_10bfloat16_tEfNS_4arch4Sm80ELb1ELb0ELb0ELb1ELb1ELb0ELb0ELb0ELi2ELi2ELi4ELi2ELb0EEENS1_21CollectiveEpilogueBwdISB_SC_SE_Li256ELb1ELb0ELi2EEENS1_25SingleTileBwdLPTSchedulerILb1ELi128ELb1EEEEEEEEEvNT_6ParamsE:
        /* <DEDUP_REMOVED lines=24> */
.L_x_1273:
[----:B------:R-:W-:Y:S02]  /*0180*/  MOV R3, c[0x0][0x3ac] ;  /* 0x0000eb0000037a02 */ /* 0x000fe40000000f00 */
[----:B------:R-:W-:Y:S02]  /*0190*/  MOV R4, R0 ;  /* 0x0000000000047202 */ /* 0x000fe40000000f00 */
[----:B------:R-:W-:-:S13]  /*01a0*/  ISETP.NE.AND P0, PT, R3, 0x1, PT ;  /* 0x000000010300780c */ /* 0x000fda0003f05270 */
[----:B------:R-:W-:-:S05]  /*01b0*/  @P0 IMAD.HI.U32 R3, R0, c[0x0][0x3b0], RZ ;  /* 0x0000ec0000030a27 */ /* 0x000fca00078e00ff */
[----:B------:R-:W-:-:S05]  /*01c0*/  @P0 SHF.R.U32.HI R4, RZ, c[0x0][0x3b4], R3 ;  /* 0x0000ed00ff040a19 */ /* 0x000fca0000011603 */
[----:B------:R-:W-:Y:S02]  /*01d0*/  IMAD R5, R4, c[0x0][0x3ac], RZ ;  /* 0x0000eb0004057a24 */ /* 0x000fe400078e02ff */
.L_x_1274:
        /* <DEDUP_REMOVED lines=16> */
.L_x_1275:
        /* <DEDUP_REMOVED lines=9> */
.L_x_1277:
[----:B------:R-:W-:-:S04]  /*0370*/  MOV R3, c[0x0][0x3d4] ;  /* 0x0000f50000037a02 */ /* 0x000fc80000000f00 */
.L_x_1276:
[----:B-----5:R-:W-:-:S04]  /*0380*/  IADD3 R3, R3, 0x7f, RZ ;  /* 0x0000007f03037810 */ /* 0x020fc80007ffe0ff */
[----:B------:R-:W-:-:S04]  /*0390*/  SHF.R.S32.HI R0, RZ, 0x1f, R3 ;  /* 0x0000001fff007819 */ /* 0x000fc80000011403 */
[----:B------:R-:W-:-:S04]  /*03a0*/  LEA.HI R3, R0, R3, RZ, 0x7 ;  /* 0x0000000300037211 */ /* 0x000fc800078f38ff */
[----:B------:R-:W-:-:S04]  /*03b0*/  SHF.R.S32.HI R3, RZ, 0x7, R3 ;  /* 0x00000007ff037819 */ /* 0x000fc80000011403 */
[-C--:B------:R-:W-:Y:S02]  /*03c0*/  ISETP.GT.AND P0, PT, R3, R4.reuse, PT ;  /* 0x000000040300720c */ /* 0x080fe40003f04270 */
[----:B------:R-:W-:Y:S02]  /*03d0*/  LOP3.LUT R4, RZ, R4, RZ, 0x33, !PT ;  /* 0x00000004ff047212 */ /* 0x000fe400078e33ff */
[----:B------:R-:W-:-:S03]  /*03e0*/  SEL R221, R221, 0xffffffff, P0 ;  /* 0xffffffffdddd7807 */ /* 0x000fc60000000000 */
[----:B------:R-:W-:Y:S01]  /*03f0*/  IMAD.IADD R222, R3, 0x1, R4 ;  /* 0x0000000103de7824 */ /* 0x000fe200078e0204 */
[----:B------:R-:W-:Y:S05]  /*0400*/  BRA `(.L_x_1278) ;  /* 0x0000038000007947 */ /* 0x000fea0003800000 */
.L_x_1272:
        /* <DEDUP_REMOVED lines=16> */
.L_x_1279:
[----:B------:R-:W-:Y:S02]  /*0510*/  MOV R0, c[0x0][0x3ac] ;  /* 0x0000eb0000007a02 */ /* 0x000fe40000000f00 */
[----:B------:R-:W-:Y:S02]  /*0520*/  MOV R4, R3 ;  /* 0x0000000300047202 */ /* 0x000fe40000000f00 */
[----:B------:R-:W-:-:S13]  /*0530*/  ISETP.NE.AND P0, PT, R0, 0x1, PT ;  /* 0x000000010000780c */ /* 0x000fda0003f05270 */
[----:B------:R-:W-:-:S05]  /*0540*/  @P0 IMAD.HI.U32 R0, R3, c[0x0][0x3b0], RZ ;  /* 0x0000ec0003000a27 */ /* 0x000fca00078e00ff */
[----:B------:R-:W-:-:S05]  /*0550*/  @P0 SHF.R.U32.HI R4, RZ, c[0x0][0x3b4], R0 ;  /* 0x0000ed00ff040a19 */ /* 0x000fca0000011600 */
[----:B------:R-:W-:Y:S02]  /*0560*/  IMAD R6, R4, c[0x0][0x3ac], RZ ;  /* 0x0000eb0004067a24 */ /* 0x000fe400078e02ff */
.L_x_1280:
        /* <DEDUP_REMOVED lines=16> */
.L_x_1281:
        /* <DEDUP_REMOVED lines=9> */
.L_x_1283:
[----:B------:R-:W-:-:S04]  /*0700*/  MOV R3, c[0x0][0x3d4] ;  /* 0x0000f50000037a02 */ /* 0x000fc80000000f00 */
.L_x_1282:
[----:B-----5:R-:W-:-:S04]  /*0710*/  IADD3 R3, R3, 0x7f, RZ ;  /* 0x0000007f03037810 */ /* 0x020fc80007ffe0ff */
[----:B------:R-:W-:-:S04]  /*0720*/  SHF.R.S32.HI R0, RZ, 0x1f, R3 ;  /* 0x0000001fff007819 */ /* 0x000fc80000011403 */
[----:B------:R-:W-:-:S04]  /*0730*/  LEA.HI R3, R0, R3, RZ, 0x7 ;  /* 0x0000000300037211 */ /* 0x000fc800078f38ff */
[----:B------:R-:W-:-:S04]  /*0740*/  SHF.R.S32.HI R3, RZ, 0x7, R3 ;  /* 0x00000007ff037819 */ /* 0x000fc80000011403 */
[-C--:B------:R-:W-:Y:S02]  /*0750*/  ISETP.GT.AND P0, PT, R3, R4.reuse, PT ;  /* 0x000000040300720c */ /* 0x080fe40003f04270 */
[----:B------:R-:W-:Y:S02]  /*0760*/  LOP3.LUT R4, RZ, R4, RZ, 0x33, !PT ;  /* 0x00000004ff047212 */ /* 0x000fe400078e33ff */
[----:B------:R-:W-:-:S03]  /*0770*/  SEL R221, R221, 0xffffffff, P0 ;  /* 0xffffffffdddd7807 */ /* 0x000fc60000000000 */
[----:B------:R-:W-:Y:S02]  /*0780*/  IMAD.IADD R222, R3, 0x1, R4 ;  /* 0x0000000103de7824 */ /* 0x000fe400078e0204 */
.L_x_1278:
        /* <DEDUP_REMOVED lines=10> */
[----:B------:R-:W2:Y:S01]  /*0830*/  @P2 LDG.E R4, [R10.64] ;  /* 0x000000080a042981 */ /* 0x000ea2000c1e1900 */
[----:B------:R-:W-:Y:S01]  /*0840*/  IMAD.MOV.U32 R220, RZ, RZ, c[0x0][0x168] ;  /* 0x00005a00ffdc7624 */ /* 0x000fe200078e00ff */
[----:B-1----:R-:W-:Y:S01]  /*0850*/  MOV R7, RZ ;  /* 0x000000ff00077202 */ /* 0x002fe20000000f00 */
        /* <DEDUP_REMOVED lines=17> */
.L_x_1284:
[----:B-1----:R-:W-:-:S04]  /*0970*/  ISETP.NE.U32.AND P0, PT, RZ, c[0x0][0x2e0], PT ;  /* 0x0000b800ff007a0c */ /* 0x002fc80003f05070 */
[----:B------:R-:W-:-:S13]  /*0980*/  ISETP.NE.AND.EX P0, PT, RZ, c[0x0][0x2e4], PT, P0 ;  /* 0x0000b900ff007a0c */ /* 0x000fda0003f05300 */
[----:B------:R-:W-:Y:S05]  /*0990*/  @!P0 BRA `(.L_x_1285) ;  /* 0x0000003000008947 */ /* 0x000fea0003800000 */
[----:B------:R-:W-:-:S05]  /*09a0*/  IMAD.WIDE R8, R221, R0, c[0x0][0x2e0] ;  /* 0x0000b800dd087625 */ /* 0x000fca00078e0200 */
[----:B------:R1:W5:Y:S01]  /*09b0*/  LDG.E R219, [R8.64] ;  /* 0x0000000808db7981 */ /* 0x000362000c1e1900 */
[----:B------:R-:W-:Y:S05]  /*09c0*/  BRA `(.L_x_1286) ;  /* 0x0000004000007947 */ /* 0x000fea0003800000 */
.L_x_1285:
[----:B------:R-:W-:Y:S05]  /*09d0*/  @!P1 BRA `(.L_x_1286) ;  /* 0x0000003000009947 */ /* 0x000fea0003800000 */
[----:B------:R-:W2:Y:S04]  /*09e0*/  LDG.E R219, [R8.64] ;  /* 0x0000000808db7981 */ /* 0x000ea8000c1e1900 */
[----:B------:R-:W2:Y:S02]  /*09f0*/  LDG.E R0, [R8.64+0x4] ;  /* 0x0000040808007981 */ /* 0x000ea4000c1e1900 */
[----:B--2---:R-:W-:Y:S02]  /*0a00*/  IADD3 R219, -R219, R0, RZ ;  /* 0x00000000dbdb7210 */ /* 0x004fe40007ffe1ff */
.L_x_1286:
        /* <DEDUP_REMOVED lines=71> */
[-C--:B------:R-:W-:Y:S01]  /*0e80*/  LEA.HI R8, R23, R2.reuse, RZ, 0x3 ;  /* 0x0000000217087211 */ /* 0x080fe200078f18ff */
        /* <DEDUP_REMOVED lines=9> */
[----:B------:R-:W-:Y:S01]  /*0f20*/  LEA.HI R4, R23, R2, RZ, 0x4 ;  /* 0x0000000217047211 */ /* 0x000fe200078f20ff */
[----:B------:R-:W-:Y:S01]  /*0f30*/  USHF.L.U32 UR4, UR4, 0x6, URZ ;  /* 0x0000000604047899 */ /* 0x000fe2000800063f */
[----:B------:R-:W-:Y:S01]  /*0f40*/  SHF.R.S32.HI R10, RZ, 0x1f, R218 ;  /* 0x0000001fff0a7819 */ /* 0x000fe200000114da */
[----:B------:R-:W-:Y:S01]  /*0f50*/  IMAD.SHL.U32 R12, R235, 0x8, RZ ;  /* 0x00000008eb0c7824 */ /* 0x000fe200078e00ff */
[----:B------:R-:W-:Y:S01]  /*0f60*/  @P0 SHF.R.U32.HI R21, RZ, c[0x0][0x250], R0 ;  /* 0x00009400ff150a19 */ /* 0x000fe20000011600 */
[----:B------:R-:W-:Y:S01]  /*0f70*/  IMAD R25, R14, c[0x0][0x1e8], RZ ;  /* 0x00007a000e197a24 */ /* 0x000fe200078e02ff */
[----:B------:R-:W-:Y:S01]  /*0f80*/  SHF.R.S32.HI R0, RZ, 0x1f, R2 ;  /* 0x0000001fff007819 */ /* 0x000fe20000011402 */
[----:B------:R-:W-:Y:S01]  /*0f90*/  IMAD.MOV.U32 R207, RZ, RZ, 0x10 ;  /* 0x00000010ffcf7424 */ /* 0x000fe200078e00ff */
[----:B------:R-:W-:-:S02]  /*0fa0*/  SHF.R.S32.HI R24, RZ, 0x1f, R21 ;  /* 0x0000001fff187819 */ /* 0x000fc40000011415 */
[--C-:B------:R-:W-:Y:S02]  /*0fb0*/  SHF.R.S32.HI R13, RZ, 0x1f, R12.reuse ;  /* 0x0000001fff0d7819 */ /* 0x100fe4000001140c */
[----:B------:R-:W-:Y:S01]  /*0fc0*/  IADD3 R38, P0, R9, R2, RZ ;  /* 0x0000000209267210 */ /* 0x000fe20007f1e0ff */
[----:B------:R-:W-:Y:S01]  /*0fd0*/  IMAD R16, R24, c[0x0][0x1e0], RZ ;  /* 0x0000780018107a24 */ /* 0x000fe200078e02ff */
[----:B------:R-:W-:Y:S01]  /*0fe0*/  IADD3 R33, P1, R218, R5, RZ ;  /* 0x00000005da217210 */ /* 0x000fe20007f3e0ff */
[----:B------:R-:W-:Y:S01]  /*0ff0*/  IMAD.WIDE.U32 R26, R21, c[0x0][0x1e0], R12 ;  /* 0x00007800151a7a25 */ /* 0x000fe200078e000c */
[----:B------:R-:W-:Y:S02]  /*1000*/  LOP3.LUT R15, R15, 0xc0, RZ, 0xc0, !PT ;  /* 0x000000c00f0f7812 */ /* 0x000fe400078ec0ff */
[----:B------:R-:W-:Y:S01]  /*1010*/  LEA.HI.X.SX32 R39, R9, R0, 0x1, P0 ;  /* 0x0000000009277211 */ /* 0x000fe200000f0eff */
[----:B------:R-:W-:Y:S01]  /*1020*/  IMAD R16, R21, c[0x0][0x1e4], R16 ;  /* 0x0000790015107a24 */ /* 0x000fe200078e0210 */
[----:B------:R-:W-:Y:S01]  /*1030*/  SHF.R.S32.HI R9, RZ, 0x4, R4 ;  /* 0x00000004ff097819 */ /* 0x000fe20000011404 */
[----:B------:R-:W-:Y:S01]  /*1040*/  IMAD R24, R24, c[0x0][0x1b0], RZ ;  /* 0x00006c0018187a24 */ /* 0x000fe200078e02ff */
[----:B------:R-:W-:Y:S01]  /*1050*/  IADD3 R34, P0, R218, R7, RZ ;  /* 0x00000007da227210 */ /* 0x000fe20007f1e0ff */
[----:B------:R-:W-:Y:S01]  /*1060*/  IMAD.IADD R17, R27, 0x1, R16 ;  /* 0x000000011b117824 */ /* 0x000fe200078e0210 */
[----:B------:R-:W-:Y:S01]  /*1070*/  LEA.HI.X.SX32 R36, R5, R10, 0x1, P1 ;  /* 0x0000000a05247211 */ /* 0x000fe200008f0eff */
[----:B------:R-:W-:Y:S01]  /*1080*/  IMAD.MOV.U32 R16, RZ, RZ, R26 ;  /* 0x000000ffff107224 */ /* 0x000fe200078e001a */
[----:B------:R-:W-:Y:S01]  /*1090*/  SHF.R.U32.HI R6, RZ, 0x3, R15 ;  /* 0x00000003ff067819 */ /* 0x000fe2000001160f */
[C---:B------:R-:W-:Y:S01]  /*10a0*/  IMAD R26, R18.reuse, c[0x0][0x1ec], R25 ;  /* 0x00007b00121a7a24 */ /* 0x040fe200078e0219 */
[----:B------:R-:W-:Y:S01]  /*10b0*/  LOP3.LUT R5, R15, 0x18, R12, 0xf8, !PT ;  /* 0x000000180f057812 */ /* 0x000fe200078ef80c */
[----:B------:R-:W-:Y:S01]  /*10c0*/  IMAD.WIDE.U32 R16, R18, c[0x0][0x1e8], R16 ;  /* 0x00007a0012107a25 */ /* 0x000fe200078e0010 */
[----:B------:R-:W-:-:S02]  /*10d0*/  LEA.HI R0, R4, R9, RZ, 0x1 ;  /* 0x0000000904007211 */ /* 0x000fc400078f08ff */
[----:B------:R-:W-:Y:S01]  /*10e0*/  LEA.HI.X.SX32 R35, R7, R10, 0x1, P0 ;  /* 0x0000000a07237211 */ /* 0x000fe200000f0eff */
[----:B------:R-:W-:Y:S01]  /*10f0*/  IMAD.IADD R27, R17, 0x1, R26 ;  /* 0x00000001111b7824 */ /* 0x000fe200078e021a */
[----:B------:R-:W-:Y:S01]  /*1100*/  LOP3.LUT R6, R5, R6, RZ, 0x3c, !PT ;  /* 0x0000000605067212 */ /* 0x000fe200078e3cff */
[----:B------:R-:W-:Y:S01]  /*1110*/  IMAD.MOV.U32 R26, RZ, RZ, R16 ;  /* 0x000000ffff1a7224 */ /* 0x000fe200078e0010 */
[----:B------:R-:W-:Y:S01]  /*1120*/  LEA.HI R7, R19, R218, RZ, 0x1 ;  /* 0x000000da13077211 */ /* 0x000fe200078f08ff */
[----:B------:R-:W-:Y:S01]  /*1130*/  IMAD.WIDE R34, R222, 0x80, R34 ;  /* 0x00000080de227825 */ /* 0x000fe200078e0222 */
[----:B------:R-:W-:Y:S02]  /*1140*/  SHF.R.S32.HI R5, RZ, 0x1f, R3 ;  /* 0x0000001fff057819 */ /* 0x000fe40000011403 */
[----:B------:R-:W-:Y:S01]  /*1150*/  IADD3 R28, P0, R216, R3, RZ ;  /* 0x00000003d81c7210 */ /* 0x000fe20007f1e0ff */
[----:B------:R-:W-:Y:S01]  /*1160*/  IMAD R3, R35, c[0x0][0x1d8], RZ ;  /* 0x0000760023037a24 */ /* 0x000fe200078e02ff */
[----:B------:R-:W-:Y:S01]  /*1170*/  LOP3.LUT R0, R0, 0xfffffffe, RZ, 0xc0, !PT ;  /* 0xfffffffe00007812 */ /* 0x000fe200078ec0ff */
[----:B------:R-:W-:Y:S01]  /*1180*/  IMAD.WIDE.U32 R26, R34, c[0x0][0x1d8], R26 ;  /* 0x00007600221a7a25 */ /* 0x000fe200078e001a */
[----:B------:R-:W-:-:S02]  /*1190*/  SHF.R.S32.HI R20, RZ, 0x1f, R223 ;  /* 0x0000001fff147819 */ /* 0x000fc400000114df */
[----:B------:R-:W-:Y:S01]  /*11a0*/  LEA.HI R17, R23, R2, RZ, 0x5 ;  /* 0x0000000217117211 */ /* 0x000fe200078f28ff */
[----:B------:R-:W-:Y:S01]  /*11b0*/  IMAD.IADD R9, R9, 0x1, -R0 ;  /* 0x0000000109097824 */ /* 0x000fe200078e0a00 */
[----:B------:R-:W-:Y:S01]  /*11c0*/  LOP3.LUT R7, R7, 0x7fffffe, RZ, 0xc0, !PT ;  /* 0x07fffffe07077812 */ /* 0x000fe200078ec0ff */
[----:B------:R-:W-:Y:S01]  /*11d0*/  IMAD R236, R20, c[0x0][0x270], RZ ;  /* 0x00009c0014ec7a24 */ /* 0x000fe200078e02ff */
[----:B------:R-:W-:Y:S01]  /*11e0*/  LEA.HI.X.SX32 R29, R216, R5, 0x1, P0 ;  /* 0x00000005d81d7211 */ /* 0x000fe200000f0eff */
[----:B------:R-:W-:Y:S01]  /*11f0*/  IMAD.IADD R5, R219, 0x1, -R212 ;  /* 0x00000001db057824 */ /* 0x000fe200078e0ad4 */
[----:B------:R-:W-:Y:S01]  /*1200*/  SHF.R.S32.HI R0, RZ, 0x5, R17 ;  /* 0x00000005ff007819 */ /* 0x000fe20000011411 */
[----:B------:R-:W-:Y:S01]  /*1210*/  IMAD.IADD R7, R218, 0x1, -R7 ;  /* 0x00000001da077824 */ /* 0x000fe200078e0a07 */
[C---:B------:R-:W-:Y:S01]  /*1220*/  ISETP.GE.AND P5, PT, R12.reuse, c[0x0][0x1cc], PT ;  /* 0x000073000c007a0c */ /* 0x040fe20003fa6270 */
[----:B------:R-:W-:Y:S01]  /*1230*/  IMAD.IADD R15, R5, 0x1, -R218 ;  /* 0x00000001050f7824 */ /* 0x000fe200078e0ada */
[----:B------:R-:W-:Y:S01]  /*1240*/  IADD3 R214, R12, 0x40, RZ ;  /* 0x000000400cd67810 */ /* 0x000fe20007ffe0ff */
[----:B------:R-:W-:Y:S01]  /*1250*/  IMAD R236, R223, c[0x0][0x274], R236 ;  /* 0x00009d00dfec7a24 */ /* 0x000fe200078e02ec */
[----:B------:R-:W-:Y:S01]  /*1260*/  SEL R226, R221, RZ, !P2 ;  /* 0x000000ffdde27207 */ /* 0x000fe20005000000 */
[----:B------:R-:W-:Y:S01]  /*1270*/  IMAD.WIDE.U32 R30, R223, c[0x0][0x270], R28 ;  /* 0x00009c00df1e7a25 */ /* 0x000fe200078e001c */
[----:B------:R-:W-:-:S02]  /*1280*/  ISETP.LT.OR P1, PT, R15, 0x1, P5 ;  /* 0x000000010f00780c */ /* 0x000fc40002f21670 */
[----:B------:R-:W-:Y:S01]  /*1290*/  SEL R11, R11, RZ, !P2 ;  /* 0x000000ff0b0b7207 */ /* 0x000fe20005000000 */
[----:B------:R-:W-:Y:S01]  /*12a0*/  IMAD R3, R34, c[0x0][0x1dc], R3 ;  /* 0x0000770022037a24 */ /* 0x000fe200078e0203 */
[----:B------:R-:W-:Y:S01]  /*12b0*/  SHF.R.S32.HI R19, RZ, 0x1f, R19 ;  /* 0x0000001fff137819 */ /* 0x000fe20000011413 */
[----:B------:R-:W-:Y:S02]  /*12c0*/  IMAD R7, R0, 0x8, R7 ;  /* 0x0000000800077824 */ /* 0x000fe400078e0207 */
[----:B------:R-:W-:Y:S01]  /*12d0*/  IMAD.IADD R237, R31, 0x1, R236 ;  /* 0x000000011fed7824 */ /* 0x000fe200078e02ec */
[----:B------:R-:W-:Y:S01]  /*12e0*/  LEA.HI R19, R19, R218, RZ, 0x3 ;  /* 0x000000da13137211 */ /* 0x000fe200078f18ff */
[----:B------:R-:W-:Y:S01]  /*12f0*/  IMAD.MOV.U32 R236, RZ, RZ, R30 ;  /* 0x000000ffffec7224 */ /* 0x000fe200078e001e */
[----:B------:R-:W-:Y:S01]  /*1300*/  LEA R30, P0, R26, c[0x0][0x1c0], 0x1 ;  /* 0x000070001a1e7a11 */ /* 0x000fe200078008ff */
[----:B------:R-:W-:Y:S01]  /*1310*/  IMAD.IADD R3, R27, 0x1, R3 ;  /* 0x000000011b037824 */ /* 0x000fe200078e0203 */
[----:B------:R-:W-:Y:S01]  /*1320*/  LOP3.LUT R19, R19, 0xfffffff8, RZ, 0xc0, !PT ;  /* 0xfffffff813137812 */ /* 0x000fe200078ec0ff */
[----:B------:R-:W-:Y:S01]  /*1330*/  IMAD.U32 R6, R7, 0x20, R6 ;  /* 0x0000002007067824 */ /* 0x000fe200078e0006 */
[----:B------:R-:W-:Y:S01]  /*1340*/  IADD3 R7, R12, 0x20, RZ ;  /* 0x000000200c077810 */ /* 0x000fe20007ffe0ff */
[----:B------:R-:W-:Y:S01]  /*1350*/  IMAD R232, R20, c[0x0][0x288], RZ ;  /* 0x0000a20014e87a24 */ /* 0x000fe200078e02ff */
[----:B------:R-:W-:Y:S01]  /*1360*/  LEA.HI.X R31, R26, c[0x0][0x1c4], R3, 0x1, P0 ;  /* 0x000071001a1f7a11 */ /* 0x000fe200000f0c03 */
[----:B------:R-:W-:Y:S01]  /*1370*/  IMAD.WIDE.U32 R28, R223, c[0x0][0x288], R28 ;  /* 0x0000a200df1c7a25 */ /* 0x000fe200078e001c */
[----:B------:R-:W-:-:S02]  /*1380*/  ISETP.GE.AND P6, PT, R7, c[0x0][0x1cc], PT ;  /* 0x0000730007007a0c */ /* 0x000fc40003fc6270 */
[----:B------:R-:W-:Y:S01]  /*1390*/  ISETP.GE.AND P0, PT, R214, c[0x0][0x1cc], PT ;  /* 0x00007300d6007a0c */ /* 0x000fe20003f06270 */
[----:B------:R-:W-:Y:S01]  /*13a0*/  IMAD R232, R223, c[0x0][0x28c], R232 ;  /* 0x0000a300dfe87a24 */ /* 0x000fe200078e02e8 */
[C---:B------:R-:W-:Y:S01]  /*13b0*/  ISETP.LT.OR P4, PT, R15.reuse, 0x1, P6 ;  /* 0x000000010f00780c */ /* 0x040fe20003781670 */
[----:B------:R-:W-:Y:S01]  /*13c0*/  IMAD.SHL.U32 R6, R6, 0x2, RZ ;  /* 0x0000000206067824 */ /* 0x000fe200078e00ff */
[C---:B------:R-:W-:Y:S01]  /*13d0*/  ISETP.LT.OR P3, PT, R15.reuse, 0x1, P0 ;  /* 0x000000010f00780c */ /* 0x040fe20000761670 */
        /* <DEDUP_REMOVED lines=8> */
[----:B------:R-:W-:Y:S01]  /*1460*/  LEA R28, P1, R10, R30, 0x7 ;  /* 0x0000001e0a1c7211 */ /* 0x000fe200078238ff */
[----:B------:R-:W-:Y:S01]  /*1470*/  IMAD.MOV.U32 R3, RZ, RZ, c[0x0][0x1dc] ;  /* 0x00007700ff037624 */ /* 0x000fe200078e00ff */
[----:B------:R-:W-:Y:S01]  /*1480*/  ISETP.GE.AND P2, PT, R7, c[0x0][0x19c], PT ;  /* 0x0000670007007a0c */ /* 0x000fe20003f46270 */
[----:B------:R-:W-:Y:S01]  /*1490*/  IMAD R224, R20, c[0x0][0x238], RZ ;  /* 0x00008e0014e07a24 */ /* 0x000fe200078e02ff */
[----:B------:R-:W-:Y:S01]  /*14a0*/  ISETP.LT.OR P0, PT, R15, 0x41, P0 ;  /* 0x000000410f00780c */ /* 0x000fe20000701670 */
[C---:B------:R-:W-:Y:S01]  /*14b0*/  IMAD.WIDE.U32 R38, R223.reuse, c[0x0][0x238], R38 ;  /* 0x00008e00df267a25 */ /* 0x040fe200078e0026 */
[----:B------:R-:W-:Y:S01]  /*14c0*/  LEA.HI.X R29, R10, R31, R3, 0x7, P1 ;  /* 0x0000001f0a1d7211 */ /* 0x000fe200008f3c03 */
[----:B------:R1:W-:Y:S01]  /*14d0*/  LDGSTS.E.BYPASS.LTC128B.128 [R6+0x8080], [R30.64+0x40], !P4 ;  /* 0x080800401e067fae */ /* 0x0003e2000e101d48 */
[----:B------:R-:W-:Y:S01]  /*14e0*/  LOP3.LUT R3, R8, 0xfffffff8, RZ, 0xc0, !PT ;  /* 0xfffffff808037812 */ /* 0x000fe200078ec0ff */
[----:B------:R-:W-:Y:S01]  /*14f0*/  IMAD R224, R223, c[0x0][0x23c], R224 ;  /* 0x00008f00dfe07a24 */ /* 0x000fe200078e02e0 */
[----:B------:R-:W-:Y:S01]  /*1500*/  ISETP.GE.AND P4, PT, R214, c[0x0][0x19c], PT ;  /* 0x00006700d6007a0c */ /* 0x000fe20003f86270 */
[----:B------:R-:W-:Y:S01]  /*1510*/  IMAD R24, R21, c[0x0][0x1b4], R24 ;  /* 0x00006d0015187a24 */ /* 0x000fe200078e0218 */
[----:B------:R1:W-:Y:S01]  /*1520*/  LDGSTS.E.BYPASS.LTC128B.128 [R6+0xa080], [R30.64+0x80], !P3 ;  /* 0x0a0800801e067fae */ /* 0x0003e2000d901d48 */
[----:B------:R-:W-:Y:S01]  /*1530*/  IMAD.IADD R225, R39, 0x1, R224 ;  /* 0x0000000127e17824 */ /* 0x000fe200078e02e0 */
[----:B------:R-:W-:Y:S01]  /*1540*/  ISETP.LT.OR P3, PT, R15, 0x41, P5 ;  /* 0x000000410f00780c */ /* 0x000fe20002f61670 */
[----:B------:R-:W-:Y:S01]  /*1550*/  IMAD.MOV.U32 R224, RZ, RZ, R38 ;  /* 0x000000ffffe07224 */ /* 0x000fe200078e0026 */
[----:B------:R-:W-:Y:S01]  /*1560*/  ISETP.GE.AND P5, PT, R12, c[0x0][0x19c], PT ;  /* 0x000067000c007a0c */ /* 0x000fe20003fa6270 */
[----:B------:R-:W-:Y:S01]  /*1570*/  IMAD.WIDE.U32 R38, R21, c[0x0][0x1b0], R12 ;  /* 0x00006c0015267a25 */ /* 0x000fe200078e000c */
[----:B------:R-:W-:-:S02]  /*1580*/  LOP3.LUT R21, R4, 0xfffffff0, RZ, 0xc0, !PT ;  /* 0xfffffff004157812 */ /* 0x000fc400078ec0ff */
[----:B------:R-:W-:Y:S01]  /*1590*/  ISETP.LT.OR P1, PT, R15, 0x1, P5 ;  /* 0x000000010f00780c */ /* 0x000fe20002f21670 */
[C---:B------:R-:W-:Y:S01]  /*15a0*/  IMAD.IADD R204, R2.reuse, 0x1, -R3 ;  /* 0x0000000102cc7824 */ /* 0x040fe200078e0a03 */
[----:B------:R-:W-:Y:S01]  /*15b0*/  LEA.HI R3, R23, R2, RZ, 0x6 ;  /* 0x0000000217037211 */ /* 0x000fe200078f30ff */
[----:B------:R-:W-:Y:S01]  /*15c0*/  IMAD.IADD R16, R2, 0x1, -R21 ;  /* 0x0000000102107824 */ /* 0x000fe200078e0a15 */
[----:B------:R-:W-:Y:S01]  /*15d0*/  ISETP.LT.OR P5, PT, R15, 0x41, P5 ;  /* 0x000000410f00780c */ /* 0x000fe20002fa1670 */
[----:B------:R-:W-:Y:S01]  /*15e0*/  IMAD.IADD R39, R39, 0x1, R24 ;  /* 0x0000000127277824 */ /* 0x000fe200078e0218 */
[----:B------:R-:W-:Y:S01]  /*15f0*/  LEA.HI R10, R204, R204, RZ, 0x1 ;  /* 0x000000cccc0a7211 */ /* 0x000fe200078f08ff */
[----:B------:R2:W-:Y:S01]  /*1600*/  LDGSTS.E.BYPASS.LTC128B.128 [R6+0x7080], [R28.64], !P3 ;  /* 0x070800001c067fae */ /* 0x0005e2000d901d48 */
[----:B------:R-:W-:Y:S01]  /*1610*/  SHF.R.S32.HI R4, RZ, 0x6, R3 ;  /* 0x00000006ff047819 */ /* 0x000fe20000011403 */
[----:B------:R-:W-:Y:S01]  /*1620*/  IMAD R22, R36, c[0x0][0x178], RZ ;  /* 0x00005e0024167a24 */ /* 0x000fe200078e02ff */
[----:B------:R-:W-:Y:S01]  /*1630*/  LOP3.LUT R3, R10, 0x7fffffe, RZ, 0xc0, !PT ;  /* 0x07fffffe0a037812 */ /* 0x000fe200078ec0ff */
[----:B------:R2:W-:Y:S01]  /*1640*/  LDGSTS.E.BYPASS.LTC128B.128 [R6+0x9080], [R28.64+0x40], !P6 ;  /* 0x090800401c067fae */ /* 0x0005e2000f101d48 */
[----:B------:R-:W-:Y:S01]  /*1650*/  SHF.R.S32.HI R21, RZ, 0x1f, R16 ;  /* 0x0000001fff157819 */ /* 0x000fe20000011410 */
[----:B------:R-:W-:Y:S01]  /*1660*/  IMAD R22, R33, c[0x0][0x17c], R22 ;  /* 0x00005f0021167a24 */ /* 0x000fe200078e0216 */
[----:B------:R-:W-:Y:S01]  /*1670*/  ISETP.LT.OR P3, PT, R15, 0x1, P2 ;  /* 0x000000010f00780c */ /* 0x000fe20001761670 */
[----:B------:R-:W-:Y:S01]  /*1680*/  IMAD.WIDE.U32 R26, R33, c[0x0][0x178], R12 ;  /* 0x00005e00211a7a25 */ /* 0x000fe200078e000c */
[-C--:B------:R-:W-:Y:S01]  /*1690*/  LEA.HI R21, R21, R16.reuse, RZ, 0x3 ;  /* 0x0000001015157211 */ /* 0x080fe200078f18ff */
[----:B------:R2:W-:Y:S01]  /*16a0*/  LDGSTS.E.BYPASS.LTC128B.128 [R6+0xb080], [R28.64+0x80], !P0 ;  /* 0x0b0800801c067fae */ /* 0x0005e2000c101d48 */
[----:B------:R-:W-:Y:S01]  /*16b0*/  ISETP.LT.OR P6, PT, R15, 0x1, P4 ;  /* 0x000000010f00780c */ /* 0x000fe200027c1670 */
[----:B-1----:R-:W-:Y:S01]  /*16c0*/  IMAD.IADD R30, R204, 0x1, -R3 ;  /* 0x00000001cc1e7824 */ /* 0x002fe200078e0a03 */
[----:B------:R-:W-:Y:S01]  /*16d0*/  LEA.HI R3, R16, R16, RZ, 0x1 ;  /* 0x0000001010037211 */ /* 0x000fe200078f08ff */
[----:B------:R-:W-:Y:S01]  /*16e0*/  IMAD.WIDE.U32 R38, R18, c[0x0][0x1b8], R38 ;  /* 0x00006e0012267a25 */ /* 0x000fe200078e0026 */
[----:B------:R-:W-:-:S02]  /*16f0*/  LEA.HI R31, R17, R0, RZ, 0x1 ;  /* 0x00000000111f7211 */ /* 0x000fc400078f08ff */
[----:B------:R-:W-:Y:S01]  /*1700*/  ISETP.LT.OR P2, PT, R15, 0x41, P2 ;  /* 0x000000410f00780c */ /* 0x000fe20001741670 */
[----:B------:R-:W-:Y:S01]  /*1710*/  IMAD.IADD R27, R27, 0x1, R22 ;  /* 0x000000011b1b7824 */ /* 0x000fe200078e0216 */
[----:B------:R-:W-:Y:S01]  /*1720*/  ISETP.LT.OR P4, PT, R15, 0x41, P4 ;  /* 0x000000410f00780c */ /* 0x000fe20002781670 */
[----:B------:R-:W-:Y:S01]  /*1730*/  IMAD R205, R9, 0x4, R4 ;  /* 0x0000000409cd7824 */ /* 0x000fe200078e0204 */
[----:B------:R-:W-:Y:S01]  /*1740*/  LOP3.LUT R25, R3, 0x7fffffe, RZ, 0xc0, !PT ;  /* 0x07fffffe03197812 */ /* 0x000fe200078ec0ff */
[----:B------:R-:W-:Y:S01]  /*1750*/  IMAD.WIDE.U32 R228, R223, c[0x0][0x180], R26 ;  /* 0x00006000dfe47a25 */ /* 0x000fe200078e001a */
[----:B------:R-:W-:Y:S02]  /*1760*/  LOP3.LUT R15, R21, 0xfffffff8, RZ, 0xc0, !PT ;  /* 0xfffffff8150f7812 */ /* 0x000fe400078ec0ff */
[----:B------:R-:W-:Y:S01]  /*1770*/  LOP3.LUT R31, R31, 0xfffffffe, RZ, 0xc0, !PT ;  /* 0xfffffffe1f1f7812 */ /* 0x000fe200078ec0ff */
[C---:B------:R-:W-:Y:S01]  /*1780*/  IMAD.IADD R24, R16.reuse, 0x1, -R25 ;  /* 0x0000000110187824 */ /* 0x040fe200078e0a19 */
[----:B------:R-:W-:Y:S01]  /*1790*/  SHF.R.S32.HI R21, RZ, 0x3, R21 ;  /* 0x00000003ff157819 */ /* 0x000fe20000011415 */
[----:B------:R-:W-:Y:S01]  /*17a0*/  IMAD.IADD R15, R16, 0x1, -R15 ;  /* 0x00000001100f7824 */ /* 0x000fe200078e0a0f */
[----:B------:R-:W-:Y:S01]  /*17b0*/  LOP3.LUT R17, R17, 0xffffffe0, RZ, 0xc0, !PT ;  /* 0xffffffe011117812 */ /* 0x000fe200078ec0ff */
[----:B------:R-:W-:Y:S01]  /*17c0*/  IMAD.IADD R16, R0, 0x1, -R31 ;  /* 0x0000000100107824 */ /* 0x000fe200078e0a1f */
[----:B------:R-:W-:Y:S01]  /*17d0*/  IADD3 R234, R6, 0xc080, RZ ;  /* 0x0000c08006ea7810 */ /* 0x000fe20007ffe0ff */
[----:B------:R-:W-:Y:S01]  /*17e0*/  IMAD R25, R14, c[0x0][0x1b8], RZ ;  /* 0x00006e000e197a24 */ /* 0x000fe200078e02ff */
[----:B------:R-:W-:Y:S01]  /*17f0*/  IADD3 R231, R6, 0x12080, RZ ;  /* 0x0001208006e77810 */ /* 0x000fe20007ffe0ff */
[----:B------:R-:W-:-:S02]  /*1800*/  IMAD.SHL.U32 R202, R16, 0x400, RZ ;  /* 0x0000040010ca7824 */ /* 0x000fc400078e00ff */
[----:B------:R-:W-:Y:S02]  /*1810*/  IMAD R14, R18, c[0x0][0x1bc], R25 ;  /* 0x00006f00120e7a24 */ /* 0x000fe400078e0219 */
[----:B------:R-:W-:Y:S02]  /*1820*/  IMAD R235, R235, 0x2, R202 ;  /* 0x00000002ebeb7824 */ /* 0x000fe400078e02ca */
[C---:B------:R-:W-:Y:S02]  /*1830*/  IMAD R203, R21.reuse, 0x8, R24 ;  /* 0x0000000815cb7824 */ /* 0x040fe400078e0218 */
[----:B------:R-:W-:Y:S02]  /*1840*/  IMAD R202, R21, 0x200, R202 ;  /* 0x0000020015ca7824 */ /* 0x000fe400078e02ca */
[----:B------:R-:W-:Y:S02]  /*1850*/  IMAD R18, R20, c[0x0][0x180], RZ ;  /* 0x0000600014127a24 */ /* 0x000fe400078e02ff */
[----:B------:R-:W-:-:S02]  /*1860*/  IMAD.IADD R39, R39, 0x1, R14 ;  /* 0x0000000127277824 */ /* 0x000fc400078e020e */
[----:B------:R-:W-:Y:S02]  /*1870*/  IMAD R21, R35, c[0x0][0x1a8], RZ ;  /* 0x00006a0023157a24 */ /* 0x000fe400078e02ff */
[----:B------:R-:W-:Y:S02]  /*1880*/  IMAD R18, R223, c[0x0][0x184], R18 ;  /* 0x00006100df127a24 */ /* 0x000fe400078e0212 */
[C---:B------:R-:W-:Y:S02]  /*1890*/  IMAD R14, R34.reuse, c[0x0][0x1ac], R21 ;  /* 0x00006b00220e7a24 */ /* 0x040fe400078e0215 */
[----:B------:R-:W-:-:S04]  /*18a0*/  IMAD.WIDE.U32 R38, R34, c[0x0][0x1a8], R38 ;  /* 0x00006a0022267a25 */ /* 0x000fc800078e0026 */
[----:B------:R-:W-:Y:S01]  /*18b0*/  IMAD.IADD R229, R229, 0x1, R18 ;  /* 0x00000001e5e57824 */ /* 0x000fe200078e0212 */
[C---:B------:R-:W-:Y:S01]  /*18c0*/  LEA R34, P0, R38.reuse, c[0x0][0x190], 0x1 ;  /* 0x0000640026227a11 */ /* 0x040fe200078008ff */
[----:B------:R-:W-:Y:S01]  /*18d0*/  IMAD.IADD R14, R39, 0x1, R14 ;  /* 0x00000001270e7824 */ /* 0x000fe200078e020e */
[----:B------:R-:W-:Y:S01]  /*18e0*/  SHF.R.S32.HI R18, RZ, 0x1f, R245 ;  /* 0x0000001fff127819 */ /* 0x000fe200000114f5 */
[----:B------:R-:W-:Y:S02]  /*18f0*/  IMAD.MOV.U32 R27, RZ, RZ, c[0x0][0x1a8] ;  /* 0x00006a00ff1b7624 */ /* 0x000fe400078e00ff */
[----:B--2---:R-:W-:Y:S01]  /*1900*/  IMAD R29, R245, UR5, RZ ;  /* 0x00000005f51d7c24 */ /* 0x004fe2000f8e02ff */
[----:B------:R-:W-:Y:S01]  /*1910*/  LEA.HI.X R35, R38, c[0x0][0x194], R14, 0x1, P0 ;  /* 0x0000650026237a11 */ /* 0x000fe200000f0c0e */
[----:B------:R-:W-:Y:S01]  /*1920*/  IMAD R205, R205, 0x8, R30 ;  /* 0x00000008cdcd7824 */ /* 0x000fe200078e021e */
[----:B------:R-:W-:Y:S01]  /*1930*/  LEA R30, P0, R27, R34, 0x7 ;  /* 0x000000221b1e7211 */ /* 0x000fe200078038ff */
[----:B------:R-:W-:-:S02]  /*1940*/  IMAD.MOV.U32 R21, RZ, RZ, c[0x0][0x1ac] ;  /* 0x00006b00ff157624 */ /* 0x000fc400078e00ff */
[C---:B------:R-:W-:Y:S01]  /*1950*/  IMAD R14, R18.reuse, UR4, R29 ;  /* 0x00000004120e7c24 */ /* 0x040fe2000f8e021d */
[----:B------:R1:W-:Y:S01]  /*1960*/  LDGSTS.E.BYPASS.LTC128B.128 [R6+0x80], [R34.64], !P1 ;  /* 0x0008000022067fae */ /* 0x0003e2000c901d48 */
[----:B------:R-:W-:Y:S01]  /*1970*/  IMAD R25, R11, c[0x0][0x188], RZ ;  /* 0x000062000b197a24 */ /* 0x000fe200078e02ff */
[----:B------:R-:W-:Y:S01]  /*1980*/  LEA.HI.X R31, R27, R35, R21, 0x7, P0 ;  /* 0x000000231b1f7211 */ /* 0x000fe200000f3c15 */
[----:B------:R-:W-:Y:S01]  /*1990*/  IMAD R18, R18, c[0x0][0x178], RZ ;  /* 0x00005e0012127a24 */ /* 0x000fe200078e02ff */
[----:B------:R-:W-:Y:S01]  /*19a0*/  ISETP.GE.AND P1, PT, R214, c[0x0][0x16c], PT ;  /* 0x00005b00d6007a0c */ /* 0x000fe20003f26270 */
[C---:B------:R-:W-:Y:S01]  /*19b0*/  IMAD.WIDE.U32 R26, R245.reuse, c[0x0][0x178], RZ ;  /* 0x00005e00f51a7a25 */ /* 0x040fe200078e00ff */
[----:B------:R-:W-:Y:S01]  /*19c0*/  ISETP.GE.AND P0, PT, R12, c[0x0][0x16c], PT ;  /* 0x00005b000c007a0c */ /* 0x000fe20003f06270 */
[----:B------:R1:W-:Y:S01]  /*19d0*/  LDGSTS.E.BYPASS.LTC128B.128 [R6+0x2080], [R34.64+0x40], !P3 ;  /* 0x0208004022067fae */ /* 0x0003e2000d901d48 */
[----:B------:R-:W-:Y:S01]  /*19e0*/  SEL R22, RZ, 0x4, P1 ;  /* 0x00000004ff167807 */ /* 0x000fe20000800000 */
[C---:B------:R-:W-:Y:S01]  /*19f0*/  IMAD R25, R226.reuse, c[0x0][0x18c], R25 ;  /* 0x00006300e2197a24 */ /* 0x040fe200078e0219 */
[----:B------:R-:W-:Y:S01]  /*1a00*/  SEL R215, RZ, 0x1, P0 ;  /* 0x00000001ffd77807 */ /* 0x000fe20000000000 */
[----:B------:R-:W-:Y:S01]  /*1a10*/  IMAD R21, R245, c[0x0][0x17c], R18 ;  /* 0x00005f00f5157a24 */ /* 0x000fe200078e0212 */
[----:B------:R-:W-:Y:S01]  /*1a20*/  ISETP.GE.AND P0, PT, R7, c[0x0][0x16c], PT ;  /* 0x00005b0007007a0c */ /* 0x000fe20003f06270 */
[----:B------:R-:W-:Y:S01]  /*1a30*/  IMAD.WIDE.U32 R228, R226, c[0x0][0x188], R228 ;  /* 0x00006200e2e47a25 */ /* 0x000fe200078e00e4 */
[----:B------:R1:W-:Y:S02]  /*1a40*/  LDGSTS.E.BYPASS.LTC128B.128 [R6+0x4080], [R34.64+0x80], !P6 ;  /* 0x0408008022067fae */ /* 0x0003e4000f101d48 */
[----:B------:R-:W-:Y:S01]  /*1a50*/  SEL R18, RZ, 0x2, P0 ;  /* 0x00000002ff127807 */ /* 0x000fe20000000000 */
[----:B------:R-:W-:Y:S01]  /*1a60*/  IMAD.IADD R21, R27, 0x1, R21 ;  /* 0x000000011b157824 */ /* 0x000fe200078e0215 */
[----:B------:R2:W-:Y:S01]  /*1a70*/  LDGSTS.E.BYPASS.LTC128B.128 [R6+0x1080], [R30.64], !P5 ;  /* 0x010800001e067fae */ /* 0x0005e2000e901d48 */
[----:B------:R-:W-:Y:S01]  /*1a80*/  IMAD.IADD R208, R229, 0x1, R25 ;  /* 0x00000001e5d07824 */ /* 0x000fe200078e0219 */
[----:B------:R-:W-:Y:S01]  /*1a90*/  LEA R25, P1, R26, R228, 0x6 ;  /* 0x000000e41a197211 */ /* 0x000fe200078230ff */
[----:B------:R-:W-:Y:S01]  /*1aa0*/  IMAD.SHL.U32 R27, R0, 0x10, RZ ;  /* 0x00000010001b7824 */ /* 0x000fe200078e00ff */
[----:B------:R-:W-:Y:S01]  /*1ab0*/  IADD3 R22, R22, R18, R215 ;  /* 0x0000001216167210 */ /* 0x000fe20007ffe0d7 */
[----:B------:R-:W-:Y:S01]  /*1ac0*/  IMAD.SHL.U32 R204, R204, 0x40, RZ ;  /* 0x00000040cccc7824 */ /* 0x000fe200078e00ff */
[----:B------:R-:W-:Y:S01]  /*1ad0*/  LEA.HI.X R0, R26, R208, R21, 0x6, P1 ;  /* 0x000000d01a007211 */ /* 0x000fe200008f3415 */
[----:B------:R-:W-:Y:S01]  /*1ae0*/  IMAD R211, R11, c[0x0][0x278], RZ ;  /* 0x00009e000bd37a24 */ /* 0x000fe200078e02ff */
[----:B------:R-:W-:Y:S01]  /*1af0*/  ISETP.GT.AND P1, PT, R2, 0xf, PT ;  /* 0x0000000f0200780c */ /* 0x000fe20003f24270 */
[----:B------:R-:W-:Y:S01]  /*1b00*/  IMAD.SHL.U32 R21, R245, 0x40, RZ ;  /* 0x00000040f5157824 */ /* 0x000fe200078e00ff */
[C---:B------:R-:W-:Y:S01]  /*1b10*/  LEA R28, P3, R25.reuse, c[0x0][0x160], 0x1 ;  /* 0x00005800191c7a11 */ /* 0x040fe200078608ff */
[----:B------:R-:W-:Y:S01]  /*1b20*/  IMAD.WIDE.U32 R236, R226, c[0x0][0x278], R236 ;  /* 0x00009e00e2ec7a25 */ /* 0x000fe200078e00ec */
[----:B------:R-:W-:Y:S01]  /*1b30*/  LOP3.LUT R204, R204, 0x1c0, RZ, 0xc0, !PT ;  /* 0x000001c0cccc7812 */ /* 0x000fe200078ec0ff */
[----:B------:R2:W-:Y:S01]  /*1b40*/  LDGSTS.E.BYPASS.LTC128B.128 [R6+0x3080], [R30.64+0x40], !P2 ;  /* 0x030800401e067fae */ /* 0x0005e2000d101d48 */
[----:B------:R-:W-:Y:S01]  /*1b50*/  LEA.HI.X R29, R25, c[0x0][0x164], R0, 0x1, P3 ;  /* 0x00005900191d7a11 */ /* 0x000fe200018f0c00 */
[----:B------:R-:W-:Y:S01]  /*1b60*/  IMAD R36, R36, c[0x0][0x208], RZ ;  /* 0x0000820024247a24 */ /* 0x000fe200078e02ff */
[----:B------:R-:W-:Y:S01]  /*1b70*/  SHF.R.S32.HI R18, RZ, 0x1f, R21 ;  /* 0x0000001fff127819 */ /* 0x000fe20000011415 */
[----:B------:R-:W-:Y:S01]  /*1b80*/  IMAD R211, R226, c[0x0][0x27c], R211 ;  /* 0x00009f00e2d37a24 */ /* 0x000fe200078e02d3 */
[----:B------:R-:W-:Y:S01]  /*1b90*/  LOP3.LUT R27, R204, 0x30, R27, 0xf8, !PT ;  /* 0x00000030cc1b7812 */ /* 0x000fe200078ef81b */
[----:B------:R-:W-:Y:S01]  /*1ba0*/  IMAD R36, R33, c[0x0][0x20c], R36 ;  /* 0x0000830021247a24 */ /* 0x000fe200078e0224 */
[----:B------:R-:W-:Y:S01]  /*1bb0*/  LEA.HI R0, R23, R2, RZ, 0x7 ;  /* 0x0000000217007211 */ /* 0x000fe200078f38ff */
[----:B------:R-:W-:Y:S01]  /*1bc0*/  IMAD.IADD R211, R237, 0x1, R211 ;  /* 0x00000001edd37824 */ /* 0x000fe200078e02d3 */
[----:B------:R-:W-:Y:S01]  /*1bd0*/  @!P1 IADD3 R24, P3, R21, R236, RZ ;  /* 0x000000ec15189210 */ /* 0x000fe20007f7e0ff */
[----:B------:R-:W-:Y:S01]  /*1be0*/  IMAD.WIDE.U32 R32, R33, c[0x0][0x208], R12 ;  /* 0x0000820021207a25 */ /* 0x000fe200078e000c */
[----:B------:R-:W-:Y:S01]  /*1bf0*/  SHF.R.U32.HI R204, RZ, 0x3, R204 ;  /* 0x00000003ffcc7819 */ /* 0x000fe200000116cc */
[----:B------:R2:W-:Y:S01]  /*1c00*/  LDGSTS.E.BYPASS.LTC128B.128 [R6+0x5080], [R30.64+0x80], !P4 ;  /* 0x050800801e067fae */ /* 0x0005e2000e101d48 */
[----:B------:R-:W-:Y:S01]  /*1c10*/  LOP3.LUT R27, R27, 0x8, R8, 0xf8, !PT ;  /* 0x000000081b1b7812 */ /* 0x000fe200078ef808 */
[----:B------:R-:W-:Y:S01]  /*1c20*/  @!P1 IMAD.X R23, R18, 0x1, R211, P3 ;  /* 0x0000000112179824 */ /* 0x000fe200018e06d3 */
[----:B------:R-:W-:Y:S01]  /*1c30*/  ISETP.GE.AND P3, PT, R12, c[0x0][0x1fc], PT ;  /* 0x00007f000c007a0c */ /* 0x000fe20003f66270 */
[----:B------:R-:W-:Y:S01]  /*1c40*/  IMAD.IADD R37, R33, 0x1, R36 ;  /* 0x0000000121257824 */ /* 0x000fe200078e0224 */
[----:B------:R-:W-:Y:S01]  /*1c50*/  LOP3.LUT R204, R27, R204, RZ, 0x3c, !PT ;  /* 0x000000cc1bcc7212 */ /* 0x000fe200078e3cff */
[----:B------:R-:W-:Y:S01]  /*1c60*/  IMAD.MOV.U32 R36, RZ, RZ, R32 ;  /* 0x000000ffff247224 */ /* 0x000fe200078e0020 */
[--C-:B------:R-:W-:Y:S01]  /*1c70*/  SHF.R.S32.HI R32, RZ, 0x1, R3.reuse ;  /* 0x00000001ff207819 */ /* 0x100fe20000011403 */
[----:B------:R-:W-:Y:S01]  /*1c80*/  IMAD R20, R20, c[0x0][0x210], RZ ;  /* 0x0000840014147a24 */ /* 0x000fe200078e02ff */
[----:B------:R-:W-:Y:S01]  /*1c90*/  SHF.R.S32.HI R3, RZ, 0x1f, R3 ;  /* 0x0000001fff037819 */ /* 0x000fe20000011403 */
[----:B------:R-:W-:Y:S01]  /*1ca0*/  IMAD.SHL.U32 R27, R9, 0x10, RZ ;  /* 0x00000010091b7824 */ /* 0x000fe200078e00ff */
[----:B------:R-:W-:Y:S01]  /*1cb0*/  SEL R25, RZ, 0x1, P3 ;  /* 0x00000001ff197807 */ /* 0x000fe20001800000 */
[----:B------:R-:W-:Y:S01]  /*1cc0*/  IMAD R33, R223, c[0x0][0x214], R20 ;  /* 0x00008500df217a24 */ /* 0x000fe200078e0214 */
[----:B------:R-:W-:Y:S01]  /*1cd0*/  ISETP.GE.AND P3, PT, R7, c[0x0][0x1fc], PT ;  /* 0x00007f0007007a0c */ /* 0x000fe20003f66270 */
[----:B------:R-:W-:Y:S01]  /*1ce0*/  IMAD.WIDE.U32 R36, R223, c[0x0][0x210], R36 ;  /* 0x00008400df247a25 */ /* 0x000fe200078e0024 */
[----:B------:R-:W-:Y:S01]  /*1cf0*/  LEA.HI R3, R3, R32, RZ, 0x2 ;  /* 0x0000002003037211 */ /* 0x000fe200078f10ff */
[----:B------:R-:W0:Y:S01]  /*1d00*/  LDGDEPBAR ;  /* 0x00000000000079af */ /* 0x000e220000000000 */
[----:B------:R-:W-:Y:S01]  /*1d10*/  SHF.R.U32.HI R0, RZ, 0x4, R0 ;  /* 0x00000004ff007819 */ /* 0x000fe20000011600 */
[----:B------:R-:W-:Y:S01]  /*1d20*/  IMAD R241, R11, c[0x0][0x218], RZ ;  /* 0x000086000bf17a24 */ /* 0x000fe200078e02ff */
[----:B------:R-:W-:Y:S01]  /*1d30*/  SEL R20, RZ, 0xffffffff, P3 ;  /* 0xffffffffff147807 */ /* 0x000fe20001800000 */
[----:B------:R-:W-:Y:S01]  /*1d40*/  IMAD.IADD R33, R37, 0x1, R33 ;  /* 0x0000000125217824 */ /* 0x000fe200078e0221 */
[----:B------:R-:W-:Y:S01]  /*1d50*/  LOP3.LUT R27, R27, 0x10, RZ, 0xc0, !PT ;  /* 0x000000101b1b7812 */ /* 0x000fe200078ec0ff */
[----:B------:R-:W-:Y:S01]  /*1d60*/  IMAD R241, R226, c[0x0][0x21c], R241 ;  /* 0x00008700e2f17a24 */ /* 0x000fe200078e02f1 */
[----:B------:R-:W-:Y:S01]  /*1d70*/  @!P1 LEA R26, P3, R24, c[0x0][0x258], 0x2 ;  /* 0x00009600181a9a11 */ /* 0x000fe200078610ff */
[----:B------:R-:W-:Y:S01]  /*1d80*/  IMAD.SHL.U32 R20, R20, 0x2, RZ ;  /* 0x0000000214147824 */ /* 0x000fe200078e00ff */
[----:B------:R-:W-:Y:S01]  /*1d90*/  LOP3.LUT R3, R3, 0xfffffffc, RZ, 0xc0, !PT ;  /* 0xfffffffc03037812 */ /* 0x000fe200078ec0ff */
[----:B------:R-:W-:Y:S01]  /*1da0*/  IMAD.WIDE.U32 R224, R226, c[0x0][0x240], R224 ;  /* 0x00009000e2e07a25 */ /* 0x000fe200078e00e0 */
[----:B------:R-:W-:-:S02]  /*1db0*/  LOP3.LUT R0, R27, 0x8, R0, 0xf8, !PT ;  /* 0x000000081b007812 */ /* 0x000fc400078ef800 */
[----:B------:R-:W-:Y:S01]  /*1dc0*/  @!P1 LEA.HI.X R27, R24, c[0x0][0x25c], R23, 0x2, P3 ;  /* 0x00009700181b9a11 */ /* 0x000fe200018f1417 */
[C---:B------:R-:W-:Y:S01]  /*1dd0*/  IMAD R23, R11.reuse, c[0x0][0x290], RZ ;  /* 0x0000a4000b177a24 */ /* 0x040fe200078e02ff */
[----:B------:R-:W-:Y:S01]  /*1de0*/  ISETP.GE.AND P3, PT, R214, c[0x0][0x1fc], PT ;  /* 0x00007f00d6007a0c */ /* 0x000fe20003f66270 */
[----:B------:R-:W-:Y:S01]  /*1df0*/  IMAD.IADD R3, R32, 0x1, -R3 ;  /* 0x0000000120037824 */ /* 0x000fe200078e0a03 */
[----:B------:R-:W-:Y:S01]  /*1e00*/  LOP3.LUT R20, R20, 0x2, R25, 0xe2, !PT ;  /* 0x0000000214147812 */ /* 0x000fe200078ee219 */
[----:B------:R-:W-:Y:S01]  /*1e10*/  IMAD R11, R11, c[0x0][0x240], RZ ;  /* 0x000090000b0b7a24 */ /* 0x000fe200078e02ff */
[C---:B------:R-:W-:Y:S01]  /*1e20*/  LOP3.LUT P5, RZ, R22.reuse, 0x2, RZ, 0xc0, !PT ;  /* 0x0000000216ff7812 */ /* 0x040fe200078ac0ff */
[----:B------:R-:W-:Y:S01]  /*1e30*/  IMAD.MOV.U32 R32, RZ, RZ, R36 ;  /* 0x000000ffff207224 */ /* 0x000fe200078e0024 */
[----:B------:R-:W-:Y:S01]  /*1e40*/  LOP3.LUT P6, RZ, R22, 0x4, RZ, 0xc0, !PT ;  /* 0x0000000416ff7812 */ /* 0x000fe200078cc0ff */
[C---:B------:R-:W-:Y:S02]  /*1e50*/  IMAD R23, R226.reuse, c[0x0][0x294], R23 ;  /* 0x0000a500e2177a24 */ /* 0x040fe400078e0217 */
[----:B------:R-:W-:-:S02]  /*1e60*/  IMAD R11, R226, c[0x0][0x244], R11 ;  /* 0x00009100e20b7a24 */ /* 0x000fc400078e020b */
        /* <DEDUP_REMOVED lines=120> */
.L_x_1289:
[----:B------:R-:W-:Y:S05]  /*25f0*/  BSYNC B0 ;  /* 0x0000000000007941 */ /* 0x000fea0003800000 */
.L_x_1288:
        /* <DEDUP_REMOVED lines=74> */
.L_x_1292:
        /* <DEDUP_REMOVED lines=131> */
.L_x_1290:
        /* <DEDUP_REMOVED lines=455> */
.L_x_1291:
        /* <DEDUP_REMOVED lines=237> */
.L_x_1287:
        /* <DEDUP_REMOVED lines=151> */
.L_x_1294:
        /* <DEDUP_REMOVED lines=10> */
[----:B------:R-:W-:Y:S01]  /*6820*/  LEA.HI.X.SX32 R63, R5, R47, 0x1, P0 ;  /* 0x0000002f053f7211 */ /* 0x000fe200000f0eff */
[----:B------:R-:W-:Y:S01]  /*6830*/  IMAD.WIDE.U32 R48, R223, c[0x0][0x338], R58 ;  /* 0x0000ce00df307a25 */ /* 0x000fe200078e003a */
[----:B------:R-:W-:Y:S02]  /*6840*/  LOP3.LUT R3, R9, 0x18, R58, 0xf8, !PT ;  /* 0x0000001809037812 */ /* 0x000fe400078ef83a */
[----:B------:R-:W-:Y:S01]  /*6850*/  SHF.R.U32.HI R0, RZ, 0x3, R9 ;  /* 0x00000003ff007819 */ /* 0x000fe20000011609 */
[----:B------:R-:W-:Y:S02]  /*6860*/  IMAD R2, R7, 0x8, R2 ;  /* 0x0000000807027824 */ /* 0x000fe400078e0202 */
[----:B------:R-:W-:Y:S01]  /*6870*/  IMAD.WIDE R62, R222, 0x80, R62 ;  /* 0x00000080de3e7825 */ /* 0x000fe200078e023e */
[----:B------:R-:W-:-:S02]  /*6880*/  LOP3.LUT R3, R3, R0, RZ, 0x3c, !PT ;  /* 0x0000000003037212 */ /* 0x000fc400078e3cff */
[----:B------:R-:W-:-:S03]  /*6890*/  SHF.R.S32.HI R0, RZ, 0x1f, R223 ;  /* 0x0000001fff007819 */ /* 0x000fc600000114df */
[----:B------:R-:W-:Y:S02]  /*68a0*/  IMAD.U32 R2, R2, 0x20, R3 ;  /* 0x0000002002027824 */ /* 0x000fe400078e0003 */
[----:B------:R-:W-:Y:S02]  /*68b0*/  IMAD R4, R0, c[0x0][0x338], RZ ;  /* 0x0000ce0000047a24 */ /* 0x000fe400078e02ff */
[----:B------:R-:W-:Y:S01]  /*68c0*/  IMAD.SHL.U32 R56, R2, 0x2, RZ ;  /* 0x0000000202387824 */ /* 0x000fe200078e00ff */
[----:B------:R-:W-:Y:S01]  /*68d0*/  SHF.R.S32.HI R2, RZ, 0x1f, R221 ;  /* 0x0000001fff027819 */ /* 0x000fe200000114dd */
[----:B------:R-:W-:Y:S01]  /*68e0*/  IMAD R3, R223, c[0x0][0x33c], R4 ;  /* 0x0000cf00df037a24 */ /* 0x000fe200078e0204 */
[----:B------:R-:W-:Y:S01]  /*68f0*/  SEL R221, R221, RZ, !P1 ;  /* 0x000000ffdddd7207 */ /* 0x000fe20004800000 */
[----:B-----5:R-:W-:Y:S01]  /*6900*/  IMAD.IADD R4, R45, 0x1, -R212 ;  /* 0x000000012d047824 */ /* 0x020fe200078e0ad4 */
[----:B------:R1:W2:Y:S01]  /*6910*/  LDS.128 R40, [R56+0x7080] ;  /* 0x0070800038287984 */ /* 0x0002a20000000c00 */
[----:B------:R-:W-:Y:S01]  /*6920*/  SEL R2, R2, RZ, !P1 ;  /* 0x000000ff02027207 */ /* 0x000fe20004800000 */
[----:B------:R-:W-:-:S02]  /*6930*/  IMAD.IADD R49, R49, 0x1, R3 ;  /* 0x0000000131317824 */ /* 0x000fc400078e0203 */
[----:B------:R1:W3:Y:S01]  /*6940*/  LDS.128 R36, [R56+0x9080] ;  /* 0x0090800038247984 */ /* 0x0002e20000000c00 */
[----:B------:R-:W-:Y:S01]  /*6950*/  IMNMX R4, R4, 0x80, PT ;  /* 0x0000008004047817 */ /* 0x000fe20003800200 */
[----:B------:R-:W-:Y:S02]  /*6960*/  IMAD R6, R2, c[0x0][0x340], RZ ;  /* 0x0000d00002067a24 */ /* 0x000fe400078e02ff */
[----:B------:R1:W4:Y:S01]  /*6970*/  LDS.128 R32, [R56+0xb080] ;  /* 0x00b0800038207984 */ /* 0x0003220000000c00 */
[----:B------:R-:W-:Y:S01]  /*6980*/  ISETP.GE.AND P4, PT, R5, R4, PT ;  /* 0x000000040500720c */ /* 0x000fe20003f86270 */
[C---:B------:R-:W-:Y:S01]  /*6990*/  IMAD R3, R221.reuse, c[0x0][0x344], R6 ;  /* 0x0000d100dd037a24 */ /* 0x040fe200078e0206 */
[----:B------:R-:W-:Y:S01]  /*69a0*/  IADD3 R6, R58, 0x20, RZ ;  /* 0x000000203a067810 */ /* 0x000fe20007ffe0ff */
        /* <DEDUP_REMOVED lines=26> */
.L_x_1296:
[----:B------:R-:W-:Y:S05]  /*6b50*/  BSYNC B0 ;  /* 0x0000000000007941 */ /* 0x000fea0003800000 */
.L_x_1295:
        /* <DEDUP_REMOVED lines=21> */
.L_x_1298:
[----:B------:R-:W-:Y:S05]  /*6cb0*/  BSYNC B0 ;  /* 0x0000000000007941 */ /* 0x000fea0003800000 */
.L_x_1297:
        /* <DEDUP_REMOVED lines=24> */
.L_x_1300:
[----:B------:R-:W-:Y:S05]  /*6e40*/  BSYNC B0 ;  /* 0x0000000000007941 */ /* 0x000fea0003800000 */
.L_x_1299:
        /* <DEDUP_REMOVED lines=19> */
.L_x_1293:
        /* <DEDUP_REMOVED lines=18> */
.L_x_1301:
        /* <DEDUP_REMOVED lines=43> */
.L_x_1303:
[----:B------:R-:W-:Y:S05]  /*7350*/  BSYNC B0 ;  /* 0x0000000000007941 */ /* 0x000fea0003800000 */
.L_x_1302:
        /* <DEDUP_REMOVED lines=19> */
.L_x_1305:
[----:B------:R-:W-:Y:S05]  /*7490*/  BSYNC B0 ;  /* 0x0000000000007941 */ /* 0x000fea0003800000 */
.L_x_1304:
        /* <DEDUP_REMOVED lines=23> */
.L_x_1307:
[----:B------:R-:W-:Y:S05]  /*7610*/  BSYNC B0 ;  /* 0x0000000000007941 */ /* 0x000fea0003800000 */
.L_x_1306:
        /* <DEDUP_REMOVED lines=18> */
.L_x_1308:
        /* <DEDUP_REMOVED lines=12> */
.L_x_1438:


//--------------------- .text._ZN7cutlass13device_kernelIN5flash19enable_sm80_to_sm89INS1_16FlashAttnBwdSm80INS1_25CollectiveMainloopBwdSm80ILi2ELi2EN4cute5tupleIJNS5_1CILi64EEENS7_ILi128EEENS7_ILi96EEEEEENS_10bfloat16_tEfNS_4arch4Sm80ELb1ELb0ELb0ELb1ELb0ELb0ELb0ELb0ELi2ELi2ELi4ELi2ELb0EEENS1_24CollectiveEpilogueBwdGQAISB_fSE_Li256ELb1ELb0EEENS1_25SingleTileBwdLPTSchedulerILb1ELi128ELb0EEEEEEEEEvNT_6ParamsE --------------------------
	.section	.text._ZN7cutlass13device_kernelIN5flash19enable_sm80_to_sm89INS1_16FlashAttnBwdSm80INS1_25CollectiveMainloopBwdSm80ILi2ELi2EN4cute5tupleIJNS5_1CILi64EEENS7_ILi128EEENS7_ILi96EEEEEENS_10bfloat16_tEfNS_4arch4Sm80ELb1ELb0ELb0ELb1ELb0ELb0ELb0ELb0ELi2ELi2ELi4ELi2ELb0EEENS1_24CollectiveEpilogueBwdGQAISB_fSE_Li256ELb1ELb0EEENS1_25SingleTileBwdLPTSchedulerILb1ELi128ELb0EEEEEEEEEvNT_6ParamsE,"ax",@progbits
	.sectioninfo	@"SHI_REGISTERS=255"
	.align	128
.text._ZN7cutlass13device_kernelIN5flash19enable_sm80_to_sm89INS1_16FlashAttnBwdSm80INS1_25CollectiveMainloopBwdSm80ILi2ELi2EN4cute5tupleIJNS5_1CILi64EEENS7_ILi128EEENS7_ILi96EEEEEENS_10bfloat16_tEfNS_4arch4Sm80ELb1ELb0ELb0ELb1ELb0ELb0ELb0ELb0ELi2ELi2ELi4ELi2ELb0EEENS1_24CollectiveEpilogueBwdGQAISB_fSE_Li256ELb1ELb0EEENS1_25SingleTileBwdLPTSchedulerILb1ELi128ELb0EEEEEEEEEvNT_6ParamsE:
        .type           _ZN7cutlass13device_kernelIN5flash19enable_sm80_to_sm89INS1_16FlashAttnBwdSm80INS1_25CollectiveMainloopBwdSm80ILi2ELi2EN4cute5tupleIJNS5_1CILi64EEENS7_ILi128EEENS7_ILi96EEEEEENS_10bfloat16_tEfNS_4arch4Sm80ELb1ELb0ELb0ELb1ELb0ELb0ELb0ELb0ELi2ELi2ELi4ELi2ELb0EEENS1_24CollectiveEpilogueBwdGQAISB_fSE_Li256ELb1ELb0EEENS1_25SingleTileBwdLPTSchedulerILb1ELi128ELb0EEEEEEEEEvNT_6ParamsE,@function
        .size           _ZN7cutlass13device_kernelIN5flash19enable_sm80_to_sm89INS1_16FlashAttnBwdSm80INS1_25CollectiveMainloopBwdSm80ILi2ELi2EN4cute5tupleIJNS5_1CILi64EEENS7_ILi128EEENS7_ILi96EEEEEENS_10bfloat16_tEfNS_4arch4Sm80ELb1ELb0ELb0ELb1ELb0ELb0ELb0ELb0ELi2ELi2ELi4ELi2ELb0EEENS1_24CollectiveEpilogueBwdGQAISB_fSE_Li256ELb1ELb0EEENS1_25SingleTileBwdLPTSchedulerILb1ELi128ELb0EEEEEEEEEvNT_6ParamsE,(.L_x_1439 - _ZN7cutlass13device_kernelIN5flash19enable_sm80_to_sm89INS1_16FlashAttnBwdSm80INS1_25CollectiveMainloopBwdSm80ILi2ELi2EN4cute5tupleIJNS5_1CILi64EEENS7_ILi128EEENS7_ILi96EEEEEENS_10bfloat16_tEfNS_4arch4Sm80ELb1ELb0ELb0ELb1ELb0ELb0ELb0ELb0ELi2ELi2ELi4ELi2ELb0EEENS1_24CollectiveEpilogueBwdGQAISB_fSE_Li256ELb1ELb0EEENS1_25SingleTileBwdLPTSchedulerILb1ELi128ELb0EEEEEEEEEvNT_6ParamsE)
        .other          _ZN7cutlass13device_kernelIN5flash19enable_sm80_to_sm89INS1_16FlashAttnBwdSm80INS1_25CollectiveMainloopBwdSm80ILi2ELi2EN4cute5tupleIJNS5_1CILi64EEENS7_ILi128EEENS7_ILi96EEEEEENS_10bfloat16_tEfNS_4arch4Sm80ELb1ELb0ELb0ELb1ELb0ELb0ELb0ELb0ELi2ELi2ELi4ELi2ELb0EEENS1_24CollectiveEpilogueBwdGQAISB_fSE_Li256ELb1ELb0EEENS1_25SingleTileBwdLPTSchedulerILb1ELi128ELb0EEEEEEEEEvNT_6ParamsE,@"STO_CUDA_ENTRY STV_DEFAULT"
_ZN7cutlass13device_kernelIN5flash19enable_sm80_to_sm89INS1_16FlashAttnBwdSm80INS1_25CollectiveMainloopBwdSm80ILi2ELi2EN4cute5tupleIJNS5_1CILi64EEENS7_ILi128EEENS7_ILi96EEEEEENS_10bfloat16_tEfNS_4arch4Sm80ELb1ELb0ELb0ELb1ELb0ELb0ELb0ELb0ELi2ELi2ELi4ELi2ELb0EEENS1_24CollectiveEpilogueBwdGQAISB_fSE_Li256ELb1ELb0EEENS1_25SingleTileBwdLPTSchedulerILb1ELi128ELb0EEEEEEEEEvNT_6ParamsE:
        /* <DEDUP_REMOVED lines=24> */
.L_x_1310:
[----:B------:R-:W-:Y:S02]  /*0180*/  MOV R3, c[0x0][0x3b4] ;  /* 0x0000ed0000037a02 */ /* 0x000fe40000000f00 */
[----:B------:R-:W-:Y:S02]  /*0190*/  MOV R223, R0 ;  /* 0x0000000000df7202 */ /* 0x000fe40000000f00 */
[----:B------:R-:W-:-:S13]  /*01a0*/  ISETP.NE.AND P0, PT, R3, 0x1, PT ;  /* 0x000000010300780c */ /* 0x000fda0003f05270 */
[----:B------:R-:W-:-:S05]  /*01b0*/  @P0 IMAD.HI.U32 R3, R0, c[0x0][0x3b8], RZ ;  /* 0x0000ee0000030a27 */ /* 0x000fca00078e00ff */
[----:B------:R-:W-:-:S05]  /*01c0*/  @P0 SHF.R.U32.HI R223, RZ, c[0x0][0x3bc], R3 ;  /* 0x0000ef00ffdf0a19 */ /* 0x000fca0000011603 */
[----:B------:R-:W-:Y:S02]  /*01d0*/  IMAD R5, R223, c[0x0][0x3b4], RZ ;  /* 0x0000ed00df057a24 */ /* 0x000fe400078e02ff */
.L_x_1311:
        /* <DEDUP_REMOVED lines=16> */
.L_x_1312:
        /* <DEDUP_REMOVED lines=9> */
.L_x_1314:
[----:B------:R-:W-:-:S04]  /*0370*/  MOV R3, c[0x0][0x3dc] ;  /* 0x0000f70000037a02 */ /* 0x000fc80000000f00 */
.L_x_1313:
[----:B-----5:R-:W-:-:S04]  /*0380*/  IADD3 R3, R3, 0x7f, RZ ;  /* 0x0000007f03037810 */ /* 0x020fc80007ffe0ff */
[----:B------:R-:W-:-:S04]  /*0390*/  SHF.R.S32.HI R0, RZ, 0x1f, R3 ;  /* 0x0000001fff007819 */ /* 0x000fc80000011403 */
[----:B------:R-:W-:-:S04]  /*03a0*/  LEA.HI R0, R0, R3, RZ, 0x7 ;  /* 0x0000000300007211 */ /* 0x000fc800078f38ff */
[----:B------:R-:W-:-:S04]  /*03b0*/  SHF.R.S32.HI R0, RZ, 0x7, R0 ;  /* 0x00000007ff007819 */ /* 0x000fc80000011400 */
[----:B------:R-:W-:-:S04]  /*03c0*/  ISETP.GE.AND P0, PT, R223, R0, PT ;  /* 0x00000000df00720c */ /* 0x000fc80003f06270 */
[----:B------:R-:W-:Y:S01]  /*03d0*/  SEL R221, R221, 0xffffffff, !P0 ;  /* 0xffffffffdddd7807 */ /* 0x000fe20004000000 */
[----:B------:R-:W-:Y:S05]  /*03e0*/  BRA `(.L_x_1315) ;  /* 0x0000036000007947 */ /* 0x000fea0003800000 */
.L_x_1309:
        /* <DEDUP_REMOVED lines=16> */
.L_x_1316:
[----:B------:R-:W-:Y:S02]  /*04f0*/  MOV R0, c[0x0][0x3b4] ;  /* 0x0000ed0000007a02 */ /* 0x000fe40000000f00 */
[----:B------:R-:W-:Y:S02]  /*0500*/  MOV R223, R3 ;  /* 0x0000000300df7202 */ /* 0x000fe40000000f00 */
[----:B------:R-:W-:-:S13]  /*0510*/  ISETP.NE.AND P0, PT, R0, 0x1, PT ;  /* 0x000000010000780c */ /* 0x000fda0003f05270 */
[----:B------:R-:W-:-:S05]  /*0520*/  @P0 IMAD.HI.U32 R0, R3, c[0x0][0x3b8], RZ ;  /* 0x0000ee0003000a27 */ /* 0x000fca00078e00ff */
[----:B------:R-:W-:-:S05]  /*0530*/  @P0 SHF.R.U32.HI R223, RZ, c[0x0][0x3bc], R0 ;  /* 0x0000ef00ffdf0a19 */ /* 0x000fca0000011600 */
[----:B------:R-:W-:Y:S02]  /*0540*/  IMAD R4, R223, c[0x0][0x3b4], RZ ;  /* 0x0000ed00df047a24 */ /* 0x000fe400078e02ff */
.L_x_1317:
        /* <DEDUP_REMOVED lines=16> */
.L_x_1318:
        /* <DEDUP_REMOVED lines=9> */
.L_x_1320:
[----:B------:R-:W-:-:S04]  /*06e0*/  MOV R3, c[0x0][0x3dc] ;  /* 0x0000f70000037a02 */ /* 0x000fc80000000f00 */
.L_x_1319:
[----:B-----5:R-:W-:-:S04]  /*06f0*/  IADD3 R3, R3, 0x7f, RZ ;  /* 0x0000007f03037810 */ /* 0x020fc80007ffe0ff */
[----:B------:R-:W-:-:S04]  /*0700*/  SHF.R.S32.HI R0, RZ, 0x1f, R3 ;  /* 0x0000001fff007819 */ /* 0x000fc80000011403 */
[----:B------:R-:W-:-:S04]  /*0710*/  LEA.HI R0, R0, R3, RZ, 0x7 ;  /* 0x0000000300007211 */ /* 0x000fc800078f38ff */
[----:B------:R-:W-:-:S04]  /*0720*/  SHF.R.S32.HI R0, RZ, 0x7, R0 ;  /* 0x00000007ff007819 */ /* 0x000fc80000011400 */
[----:B------:R-:W-:-:S04]  /*0730*/  ISETP.GE.AND P0, PT, R223, R0, PT ;  /* 0x00000000df00720c */ /* 0x000fc80003f06270 */
[----:B------:R-:W-:-:S04]  /*0740*/  SEL R221, R221, 0xffffffff, !P0 ;  /* 0xffffffffdddd7807 */ /* 0x000fc80004000000 */
.L_x_1315:
[----:B------:R-:W-:-:S13]  /*0750*/  ISETP.GE.AND P0, PT, R221, RZ, PT ;  /* 0x000000ffdd00720c */ /* 0x000fda0003f06270 */
[----:B------:R-:W-:Y:S05]  /*0760*/  @!P0 EXIT ;  /* 0x000000000000894d */ /* 0x000fea0003800000 */
[----:B------:R-:W-:Y:S01]  /*0770*/  ISETP.NE.U32.AND P1, PT, RZ, c[0x0][0x2c8], PT ;  /* 0x0000b200ff007a0c */ /* 0x000fe20003f25070 */
[----:B------:R-:W-:Y:S01]  /*0780*/  IMAD.MOV.U32 R0, RZ, RZ, 0x4 ;  /* 0x00000004ff007424 */ /* 0x000fe200078e00ff */
[----:B------:R-:W-:Y:S02]  /*0790*/  ISETP.NE.U32.AND P2, PT, RZ, c[0x0][0x2d0], PT ;  /* 0x0000b400ff007a0c */ /* 0x000fe40003f45070 */
[----:B------:R-:W-:Y:S01]  /*07a0*/  ISETP.NE.AND.EX P1, PT, RZ, c[0x0][0x2cc], PT, P1 ;  /* 0x0000b300ff007a0c */ /* 0x000fe20003f25310 */
[----:B------:R-:W-:Y:S01]  /*07b0*/  IMAD.WIDE R14, R221, R0, c[0x0][0x2c8] ;  /* 0x0000b200dd0e7625 */ /* 0x000fe200078e0200 */
[----:B------:R-:W-:Y:S02]  /*07c0*/  ISETP.NE.U32.AND P0, PT, RZ, c[0x0][0x2d8], PT ;  /* 0x0000b600ff007a0c */ /* 0x000fe40003f05070 */
[----:B------:R-:W-:Y:S02]  /*07d0*/  ISETP.NE.AND.EX P2, PT, RZ, c[0x0][0x2d4], PT, P2 ;  /* 0x0000b500ff007a0c */ /* 0x000fe40003f45320 */
[----:B------:R-:W-:-:S07]  /*07e0*/  ISETP.NE.AND.EX P0, PT, RZ, c[0x0][0x2dc], PT, P0 ;  /* 0x0000b700ff007a0c */ /* 0x000fce0003f05300 */
[----:B-1----:R-:W2:Y:S01]  /*07f0*/  @P1 LDG.E R4, [R14.64] ;  /* 0x000000080e041981 */ /* 0x002ea2000c1e1900 */
[----:B------:R-:W-:-:S03]  /*0800*/  IMAD.WIDE R12, R221, R0, c[0x0][0x2d0] ;  /* 0x0000b400dd0c7625 */ /* 0x000fc600078e0200 */
[----:B------:R-:W3:Y:S01]  /*0810*/  @P1 LDG.E R11, [R14.64] ;  /* 0x000000080e0b1981 */ /* 0x000ee2000c1e1900 */
[----:B------:R-:W-:Y:S02]  /*0820*/  IMAD.MOV.U32 R220, RZ, RZ, c[0x0][0x168] ;  /* 0x00005a00ffdc7624 */ /* 0x000fe400078e00ff */
[----:B------:R-:W-:Y:S01]  /*0830*/  @P0 IMAD.WIDE R16, R221, R0, c[0x0][0x2d8] ;  /* 0x0000b600dd100625 */ /* 0x000fe200078e0200 */
[----:B------:R-:W4:Y:S04]  /*0840*/  @P2 LDG.E R9, [R12.64] ;  /* 0x000000080c092981 */ /* 0x000f28000c1e1900 */
[----:B------:R1:W5:Y:S01]  /*0850*/  @P0 LDG.E R220, [R16.64] ;  /* 0x0000000810dc0981 */ /* 0x000362000c1e1900 */
[----:B------:R-:W-:Y:S01]  /*0860*/  CS2R R6, SRZ ;  /* 0x0000000000067805 */ /* 0x000fe2000001ff00 */
[----:B------:R-:W-:-:S02]  /*0870*/  IMAD.MOV.U32 R219, RZ, RZ, c[0x0][0x198] ;  /* 0x00006600ffdb7624 */ /* 0x000fc400078e00ff */
[----:B--2---:R-:W-:Y:S02]  /*0880*/  @P1 IMAD R3, R221, 0x40, R4 ;  /* 0x00000040dd031824 */ /* 0x004fe400078e0204 */
[----:B------:R-:W-:Y:S02]  /*0890*/  CS2R R4, SRZ ;  /* 0x0000000000047805 */ /* 0x000fe4000001ff00 */
[--C-:B---3--:R-:W-:Y:S01]  /*08a0*/  @P1 SHF.R.S32.HI R5, RZ, 0x1f, R11.reuse ;  /* 0x0000001fff051819 */ /* 0x108fe2000001140b */
[----:B------:R-:W-:Y:S01]  /*08b0*/  @P1 IMAD.MOV.U32 R4, RZ, RZ, R11 ;  /* 0x000000ffff041224 */ /* 0x000fe200078e000b */
[----:B------:R-:W-:Y:S02]  /*08c0*/  @P1 SHF.R.S32.HI R8, RZ, 0x1f, R3 ;  /* 0x0000001fff081819 */ /* 0x000fe40000011403 */
[--C-:B----4-:R-:W-:Y:S01]  /*08d0*/  @P2 SHF.R.S32.HI R7, RZ, 0x1f, R9.reuse ;  /* 0x0000001fff072819 */ /* 0x110fe20000011409 */
[----:B------:R-:W-:Y:S01]  /*08e0*/  @P2 IMAD.MOV.U32 R6, RZ, RZ, R9 ;  /* 0x000000ffff062224 */ /* 0x000fe200078e0009 */
        /* <DEDUP_REMOVED lines=8> */
.L_x_1321:
[----:B-1----:R-:W-:-:S04]  /*0970*/  ISETP.NE.U32.AND P0, PT, RZ, c[0x0][0x2e0], PT ;  /* 0x0000b800ff007a0c */ /* 0x002fc80003f05070 */
[----:B------:R-:W-:-:S13]  /*0980*/  ISETP.NE.AND.EX P0, PT, RZ, c[0x0][0x2e4], PT, P0 ;  /* 0x0000b900ff007a0c */ /* 0x000fda0003f05300 */
[----:B------:R-:W-:Y:S05]  /*0990*/  @!P0 BRA `(.L_x_1322) ;  /* 0x0000003000008947 */ /* 0x000fea0003800000 */
[----:B------:R-:W-:-:S05]  /*09a0*/  IMAD.WIDE R8, R221, R0, c[0x0][0x2e0] ;  /* 0x0000b800dd087625 */ /* 0x000fca00078e0200 */
[----:B------:R1:W5:Y:S01]  /*09b0*/  LDG.E R219, [R8.64] ;  /* 0x0000000808db7981 */ /* 0x000362000c1e1900 */
[----:B------:R-:W-:Y:S05]  /*09c0*/  BRA `(.L_x_1323) ;  /* 0x0000004000007947 */ /* 0x000fea0003800000 */
.L_x_1322:
[----:B------:R-:W-:Y:S05]  /*09d0*/  @!P2 BRA `(.L_x_1323) ;  /* 0x000000300000a947 */ /* 0x000fea0003800000 */
[----:B------:R-:W2:Y:S04]  /*09e0*/  LDG.E R219, [R12.64] ;  /* 0x000000080cdb7981 */ /* 0x000ea8000c1e1900 */
[----:B------:R-:W2:Y:S02]  /*09f0*/  LDG.E R0, [R12.64+0x4] ;  /* 0x000004080c007981 */ /* 0x000ea4000c1e1900 */
[----:B--2---:R-:W-:Y:S02]  /*0a00*/  IADD3 R219, -R219, R0, RZ ;  /* 0x00000000dbdb7210 */ /* 0x004fe40007ffe1ff */
.L_x_1323:
[----:B------:R-:W-:Y:S01]  /*0a10*/  IMAD.SHL.U32 R212, R223, 0x80, RZ ;  /* 0x00000080dfd47824 */ /* 0x000fe200078e00ff */
[----:B-1---5:R-:W-:Y:S01]  /*0a20*/  IADD3 R8, R220, 0x3f, RZ ;  /* 0x0000003fdc087810 */ /* 0x022fe20007ffe0ff */
        /* <DEDUP_REMOVED lines=64> */
[----:B------:R-:W-:Y:S01]  /*0e30*/  IMAD R21, R3, 0x60, RZ ;  /* 0x0000006003157824 */ /* 0x000fe200078e02ff */
[----:B------:R-:W-:Y:S01]  /*0e40*/  ISETP.NE.AND P0, PT, R0, 0x1, PT ;  /* 0x000000010000780c */ /* 0x000fe20003f05270 */
[C---:B------:R-:W-:Y:S01]  /*0e50*/  IMAD.SHL.U32 R216, R2.reuse, 0x4, RZ ;  /* 0x0000000402d87824 */ /* 0x040fe200078e00ff */
[CC--:B------:R-:W-:Y:S01]  /*0e60*/  LEA.HI R17, R23.reuse, R2.reuse, RZ, 0x2 ;  /* 0x0000000217117211 */ /* 0x0c0fe200078f10ff */
[----:B------:R-:W-:Y:S01]  /*0e70*/  UMOV UR6, 0x6 ;  /* 0x0000000600067882 */ /* 0x000fe20000000000 */
[----:B------:R-:W-:Y:S01]  /*0e80*/  LEA.HI R10, R23, R2, RZ, 0x4 ;  /* 0x00000002170a7211 */ /* 0x000fe200078f20ff */
[----:B------:R-:W-:Y:S01]  /*0e90*/  ULDC.64 UR4, c[0x0][0x208] ;  /* 0x0000820000047ab9 */ /* 0x000fe20000000a00 */
[----:B------:R-:W-:Y:S01]  /*0ea0*/  LOP3.LUT R235, R17, 0xfffffffc, RZ, 0xc0, !PT ;  /* 0xfffffffc11eb7812 */ /* 0x000fe200078ec0ff */
[----:B------:R-:W-:Y:S01]  /*0eb0*/  USHF.L.U64.HI UR5, UR4, UR6, UR5 ;  /* 0x0000000604057299 */ /* 0x000fe20008010205 */
[----:B------:R-:W-:Y:S01]  /*0ec0*/  SEL R14, R11, RZ, !P2 ;  /* 0x000000ff0b0e7207 */ /* 0x000fe20005000000 */
[----:B------:R-:W-:Y:S01]  /*0ed0*/  USHF.L.U32 UR4, UR4, 0x6, URZ ;  /* 0x0000000604047899 */ /* 0x000fe2000800063f */
[----:B------:R-:W-:Y:S01]  /*0ee0*/  SHF.R.S32.HI R218, RZ, 0x2, R17 ;  /* 0x00000002ffda7819 */ /* 0x000fe20000011411 */
[----:B------:R-:W-:Y:S01]  /*0ef0*/  IMAD.IADD R235, R2, 0x1, -R235 ;  /* 0x0000000102eb7824 */ /* 0x000fe200078e0aeb */
[----:B------:R-:W-:Y:S01]  /*0f00*/  SHF.R.S32.HI R19, RZ, 0x4, R10 ;  /* 0x00000004ff137819 */ /* 0x000fe2000001140a */
[----:B------:R-:W-:Y:S01]  /*0f10*/  @P0 IMAD.HI.U32 R0, R222, c[0x0][0x24c], RZ ;  /* 0x00009300de000a27 */ /* 0x000fe200078e00ff */
[----:B------:R-:W-:-:S02]  /*0f20*/  SHF.R.S32.HI R16, RZ, 0x1f, R2 ;  /* 0x0000001fff107819 */ /* 0x000fc40000011402 */
[----:B------:R-:W-:Y:S01]  /*0f30*/  SHF.R.S32.HI R33, RZ, 0x1f, R222 ;  /* 0x0000001fff217819 */ /* 0x000fe200000114de */
[----:B------:R-:W-:Y:S01]  /*0f40*/  IMAD.SHL.U32 R12, R235, 0x8, RZ ;  /* 0x00000008eb0c7824 */ /* 0x000fe200078e00ff */
[----:B------:R-:W-:Y:S01]  /*0f50*/  @P0 SHF.R.U32.HI R15, RZ, c[0x0][0x250], R0 ;  /* 0x00009400ff0f0a19 */ /* 0x000fe20000011600 */
[----:B------:R-:W-:Y:S01]  /*0f60*/  IMAD.MOV.U32 R207, RZ, RZ, 0x10 ;  /* 0x00000010ffcf7424 */ /* 0x000fe200078e00ff */
[----:B------:R-:W-:Y:S02]  /*0f70*/  SEL R0, R221, RZ, !P2 ;  /* 0x000000ffdd007207 */ /* 0x000fe40005000000 */
[----:B------:R-:W-:Y:S02]  /*0f80*/  SHF.R.S32.HI R20, RZ, 0x1f, R15 ;  /* 0x0000001fff147819 */ /* 0x000fe4000001140f */
[--C-:B------:R-:W-:Y:S02]  /*0f90*/  SHF.R.S32.HI R13, RZ, 0x1f, R12.reuse ;  /* 0x0000001fff0d7819 */ /* 0x100fe4000001140c */
[----:B------:R-:W-:Y:S01]  /*0fa0*/  IADD3 R28, P0, R21, R2, RZ ;  /* 0x00000002151c7210 */ /* 0x000fe20007f1e0ff */
[----:B------:R-:W-:Y:S01]  /*0fb0*/  IMAD R24, R20, c[0x0][0x1e0], RZ ;  /* 0x0000780014187a24 */ /* 0x000fe200078e02ff */
[----:B------:R-:W-:Y:S01]  /*0fc0*/  IADD3 R27, P2, R218, R4, RZ ;  /* 0x00000004da1b7210 */ /* 0x000fe20007f5e0ff */
[----:B------:R-:W-:Y:S01]  /*0fd0*/  IMAD.WIDE.U32 R8, R15, c[0x0][0x1e0], R12 ;  /* 0x000078000f087a25 */ /* 0x000fe200078e000c */
[----:B------:R-:W-:-:S02]  /*0fe0*/  LEA.HI R4, R10, R19, RZ, 0x1 ;  /* 0x000000130a047211 */ /* 0x000fc400078f08ff */
[----:B------:R-:W-:Y:S01]  /*0ff0*/  LEA.HI.X.SX32 R29, R21, R16, 0x1, P0 ;  /* 0x00000010151d7211 */ /* 0x000fe200000f0eff */
[----:B------:R-:W-:Y:S01]  /*1000*/  IMAD R24, R15, c[0x0][0x1e4], R24 ;  /* 0x000079000f187a24 */ /* 0x000fe200078e0218 */
[----:B------:R-:W-:Y:S01]  /*1010*/  IADD3 R34, P0, R218, R6, RZ ;  /* 0x00000006da227210 */ /* 0x000fe20007f1e0ff */
[----:B------:R-:W-:Y:S01]  /*1020*/  IMAD R20, R20, c[0x0][0x1b0], RZ ;  /* 0x00006c0014147a24 */ /* 0x000fe200078e02ff */
[----:B------:R-:W-:Y:S01]  /*1030*/  LOP3.LUT R4, R4, 0xfffffffe, RZ, 0xc0, !PT ;  /* 0xfffffffe04047812 */ /* 0x000fe200078ec0ff */
[----:B------:R-:W-:Y:S01]  /*1040*/  IMAD.IADD R25, R9, 0x1, R24 ;  /* 0x0000000109197824 */ /* 0x000fe200078e0218 */
[----:B------:R-:W-:Y:S01]  /*1050*/  LEA.HI R18, R23, R2, RZ, 0x3 ;  /* 0x0000000217127211 */ /* 0x000fe200078f18ff */
[----:B------:R-:W-:Y:S01]  /*1060*/  IMAD R9, R14, c[0x0][0x1e8], RZ ;  /* 0x00007a000e097a24 */ /* 0x000fe200078e02ff */
[C---:B------:R-:W-:Y:S01]  /*1070*/  ISETP.GE.AND P5, PT, R12.reuse, c[0x0][0x1cc], PT ;  /* 0x000073000c007a0c */ /* 0x040fe20003fa6270 */
[----:B------:R-:W-:Y:S01]  /*1080*/  IMAD.MOV.U32 R24, RZ, RZ, R8 ;  /* 0x000000ffff187224 */ /* 0x000fe200078e0008 */
[----:B------:R-:W-:Y:S01]  /*1090*/  IADD3 R214, R12, 0x40, RZ ;  /* 0x000000400cd67810 */ /* 0x000fe20007ffe0ff */
[C---:B------:R-:W-:Y:S01]  /*10a0*/  IMAD R8, R0.reuse, c[0x0][0x1ec], R9 ;  /* 0x00007b0000087a24 */ /* 0x040fe200078e0209 */
[----:B------:R-:W-:Y:S01]  /*10b0*/  SHF.R.S32.HI R9, RZ, 0x1f, R218 ;  /* 0x0000001fff097819 */ /* 0x000fe200000114da */
[----:B------:R-:W-:Y:S01]  /*10c0*/  IMAD.WIDE.U32 R24, R0, c[0x0][0x1e8], R24 ;  /* 0x00007a0000187a25 */ /* 0x000fe200078e0018 */
[----:B------:R-:W-:-:S02]  /*10d0*/  SEL R226, R221, RZ, !P1 ;  /* 0x000000ffdde27207 */ /* 0x000fc40004800000 */
[----:B------:R-:W-:Y:S01]  /*10e0*/  SEL R11, R11, RZ, !P1 ;  /* 0x000000ff0b0b7207 */ /* 0x000fe20004800000 */
[C---:B------:R-:W-:Y:S02]  /*10f0*/  IMAD.X R36, R9.reuse, 0x1, R5, P2 ;  /* 0x0000000109247824 */ /* 0x040fe400010e0605 */
[----:B------:R-:W-:Y:S01]  /*1100*/  IMAD.X R35, R9, 0x1, R7, P0 ;  /* 0x0000000109237824 */ /* 0x000fe200000e0607 */
[----:B------:R-:W-:Y:S01]  /*1110*/  SHF.R.S32.HI R7, RZ, 0x1f, R3 ;  /* 0x0000001fff077819 */ /* 0x000fe20000011403 */
[----:B------:R-:W-:Y:S02]  /*1120*/  IMAD.IADD R9, R19, 0x1, -R4 ;  /* 0x0000000113097824 */ /* 0x000fe400078e0a04 */
[----:B------:R-:W-:Y:S01]  /*1130*/  IMAD.MOV.U32 R4, RZ, RZ, R24 ;  /* 0x000000ffff047224 */ /* 0x000fe200078e0018 */
[C---:B------:R-:W-:Y:S01]  /*1140*/  IADD3 R24, P0, R216.reuse, R3, RZ ;  /* 0x00000003d8187210 */ /* 0x040fe20007f1e0ff */
[----:B------:R-:W-:Y:S01]  /*1150*/  IMAD.IADD R5, R25, 0x1, R8 ;  /* 0x0000000119057824 */ /* 0x000fe200078e0208 */
[----:B------:R-:W-:Y:S01]  /*1160*/  LEA.HI R8, R23, R2, RZ, 0x5 ;  /* 0x0000000217087211 */ /* 0x000fe200078f28ff */
[----:B------:R-:W-:Y:S01]  /*1170*/  IMAD R3, R33, c[0x0][0x238], RZ ;  /* 0x00008e0021037a24 */ /* 0x000fe200078e02ff */
[----:B------:R-:W-:Y:S01]  /*1180*/  LEA.HI.X.SX32 R25, R216, R7, 0x1, P0 ;  /* 0x00000007d8197211 */ /* 0x000fe200000f0eff */
[----:B------:R-:W-:-:S02]  /*1190*/  IMAD.SHL.U32 R7, R18, 0x8, RZ ;  /* 0x0000000812077824 */ /* 0x000fc400078e00ff */
[----:B------:R-:W-:-:S03]  /*11a0*/  IMAD.WIDE R34, R223, 0x80, R34 ;  /* 0x00000080df227825 */ /* 0x000fc600078e0222 */
[----:B------:R-:W-:Y:S01]  /*11b0*/  LOP3.LUT R7, R7, 0xc0, RZ, 0xc0, !PT ;  /* 0x000000c007077812 */ /* 0x000fe200078ec0ff */
[C---:B------:R-:W-:Y:S02]  /*11c0*/  IMAD R224, R222.reuse, c[0x0][0x23c], R3 ;  /* 0x00008f00dee07a24 */ /* 0x040fe400078e0203 */
[----:B------:R-:W-:Y:S01]  /*11d0*/  IMAD R3, R35, c[0x0][0x1d8], RZ ;  /* 0x0000760023037a24 */ /* 0x000fe200078e02ff */
[----:B------:R-:W-:Y:S01]  /*11e0*/  SHF.R.U32.HI R6, RZ, 0x3, R7 ;  /* 0x00000003ff067819 */ /* 0x000fe20000011607 */
[----:B------:R-:W-:Y:S01]  /*11f0*/  IMAD.WIDE.U32 R28, R222, c[0x0][0x238], R28 ;  /* 0x00008e00de1c7a25 */ /* 0x000fe200078e001c */
[----:B------:R-:W-:-:S03]  /*1200*/  LOP3.LUT R7, R7, 0x18, R12, 0xf8, !PT ;  /* 0x0000001807077812 */ /* 0x000fc600078ef80c */
[C---:B------:R-:W-:Y:S01]  /*1210*/  IMAD R3, R34.reuse, c[0x0][0x1dc], R3 ;  /* 0x0000770022037a24 */ /* 0x040fe200078e0203 */
[----:B------:R-:W-:Y:S01]  /*1220*/  LOP3.LUT R6, R7, R6, RZ, 0x3c, !PT ;  /* 0x0000000607067212 */ /* 0x000fe200078e3cff */
[----:B------:R-:W-:-:S04]  /*1230*/  IMAD.WIDE.U32 R4, R34, c[0x0][0x1d8], R4 ;  /* 0x0000760022047a25 */ /* 0x000fc800078e0004 */
[----:B------:R-:W-:Y:S02]  /*1240*/  IMAD.IADD R225, R29, 0x1, R224 ;  /* 0x000000011de17824 */ /* 0x000fe400078e02e0 */
[----:B------:R-:W-:Y:S01]  /*1250*/  IMAD.MOV.U32 R224, RZ, RZ, R28 ;  /* 0x000000ffffe07224 */ /* 0x000fe200078e001c */
[C---:B------:R-:W-:Y:S01]  /*1260*/  LEA R28, P0, R4.reuse, c[0x0][0x1c0], 0x1 ;  /* 0x00007000041c7a11 */ /* 0x040fe200078008ff */
[----:B------:R-:W-:Y:S02]  /*1270*/  IMAD.IADD R3, R5, 0x1, R3 ;  /* 0x0000000105037824 */ /* 0x000fe400078e0203 */
[----:B------:R-:W-:Y:S02]  /*1280*/  IMAD R19, R33, c[0x0][0x288], RZ ;  /* 0x0000a20021137a24 */ /* 0x000fe400078e02ff */
[----:B------:R-:W-:Y:S01]  /*1290*/  IMAD.MOV.U32 R7, RZ, RZ, c[0x0][0x1d8] ;  /* 0x00007600ff077624 */ /* 0x000fe200078e00ff */
[----:B------:R-:W-:Y:S01]  /*12a0*/  LEA.HI.X R29, R4, c[0x0][0x1c4], R3, 0x1, P0 ;  /* 0x00007100041d7a11 */ /* 0x000fe200000f0c03 */
[C---:B------:R-:W-:Y:S01]  /*12b0*/  IMAD R232, R222.reuse, c[0x0][0x28c], R19 ;  /* 0x0000a300dee87a24 */ /* 0x040fe200078e0213 */
[----:B------:R-:W-:Y:S01]  /*12c0*/  LEA.HI R19, R17, R218, RZ, 0x1 ;  /* 0x000000da11137211 */ /* 0x000fe200078f08ff */
[----:B------:R-:W-:Y:S01]  /*12d0*/  IMAD.MOV.U32 R3, RZ, RZ, c[0x0][0x1dc] ;  /* 0x00007700ff037624 */ /* 0x000fe200078e00ff */
[----:B------:R-:W-:Y:S01]  /*12e0*/  LEA R38, P0, R7, R28, 0x7 ;  /* 0x0000001c07267211 */ /* 0x000fe200078038ff */
[----:B------:R-:W-:Y:S01]  /*12f0*/  IMAD.WIDE.U32 R30, R222, c[0x0][0x270], R24 ;  /* 0x00009c00de1e7a25 */ /* 0x000fe200078e0018 */
[----:B------:R-:W-:-:S02]  /*1300*/  LOP3.LUT R19, R19, 0x7fffffe, RZ, 0xc0, !PT ;  /* 0x07fffffe13137812 */ /* 0x000fc400078ec0ff */
[----:B------:R-:W-:Y:S01]  /*1310*/  LEA.HI.X R39, R7, R29, R3, 0x7, P0 ;  /* 0x0000001d07277211 */ /* 0x000fe200000f3c03 */
[----:B------:R-:W-:Y:S01]  /*1320*/  IMAD.WIDE.U32 R24, R222, c[0x0][0x288], R24 ;  /* 0x0000a200de187a25 */ /* 0x000fe200078e0018 */
[----:B------:R-:W-:Y:S02]  /*1330*/  IADD3 R7, R12, 0x20, RZ ;  /* 0x000000200c077810 */ /* 0x000fe40007ffe0ff */
[----:B------:R-:W-:Y:S01]  /*1340*/  ISETP.GE.AND P0, PT, R214, c[0x0][0x1cc], PT ;  /* 0x00007300d6007a0c */ /* 0x000fe20003f06270 */
[----:B------:R-:W-:Y:S01]  /*1350*/  IMAD.IADD R5, R219, 0x1, -R212 ;  /* 0x00000001db057824 */ /* 0x000fe200078e0ad4 */
[----:B------:R-:W-:Y:S01]  /*1360*/  ISETP.GE.AND P6, PT, R7, c[0x0][0x1cc], PT ;  /* 0x0000730007007a0c */ /* 0x000fe20003fc6270 */
[----:B------:R-:W-:Y:S01]  /*1370*/  IMAD.IADD R233, R25, 0x1, R232 ;  /* 0x0000000119e97824 */ /* 0x000fe200078e02e8 */
[----:B------:R-:W-:Y:S01]  /*1380*/  SHF.R.S32.HI R25, RZ, 0x5, R8 ;  /* 0x00000005ff197819 */ /* 0x000fe20000011408 */
[----:B------:R-:W-:Y:S01]  /*1390*/  IMAD.IADD R3, R5, 0x1, -R218 ;  /* 0x0000000105037824 */ /* 0x000fe200078e0ada */
[----:B------:R-:W-:Y:S01]  /*13a0*/  SHF.R.S32.HI R17, RZ, 0x1f, R17 ;  /* 0x0000001fff117819 */ /* 0x000fe20000011411 */
[----:B------:R-:W-:-:S02]  /*13b0*/  IMAD.IADD R16, R218, 0x1, -R19 ;  /* 0x00000001da107824 */ /* 0x000fc400078e0a13 */
[----:B------:R-:W-:Y:S01]  /*13c0*/  IMAD R20, R15, c[0x0][0x1b4], R20 ;  /* 0x00006d000f147a24 */ /* 0x000fe200078e0214 */
[----:B------:R-:W-:Y:S01]  /*13d0*/  ISETP.LT.OR P4, PT, R3, 0x1, P5 ;  /* 0x000000010300780c */ /* 0x000fe20002f81670 */
[----:B------:R-:W-:Y:S01]  /*13e0*/  IMAD R19, R25, 0x8, R16 ;  /* 0x0000000819137824 */ /* 0x000fe200078e0210 */
[----:B------:R-:W-:Y:S01]  /*13f0*/  ISETP.LT.OR P3, PT, R3, 0x1, P6 ;  /* 0x000000010300780c */ /* 0x000fe20003761670 */
[----:B------:R-:W-:Y:S01]  /*1400*/  IMAD.WIDE.U32 R40, R15, c[0x0][0x1b0], R12 ;  /* 0x00006c000f287a25 */ /* 0x000fe200078e000c */
[----:B------:R-:W-:Y:S02]  /*1410*/  ISETP.LT.OR P2, PT, R3, 0x1, P0 ;  /* 0x000000010300780c */ /* 0x000fe40000741670 */
[----:B------:R-:W-:Y:S01]  /*1420*/  LOP3.LUT R15, R18, 0xfffffff8, RZ, 0xc0, !PT ;  /* 0xfffffff8120f7812 */ /* 0x000fe200078ec0ff */
[----:B------:R-:W-:Y:S01]  /*1430*/  IMAD.U32 R6, R19, 0x20, R6 ;  /* 0x0000002013067824 */ /* 0x000fe200078e0006 */
[----:B------:R-:W-:Y:S01]  /*1440*/  ISETP.LT.OR P6, PT, R3, 0x41, P6 ;  /* 0x000000410300780c */ /* 0x000fe200037c1670 */
[----:B------:R-:W-:Y:S01]  /*1450*/  IMAD R21, R33, c[0x0][0x270], RZ ;  /* 0x00009c0021157a24 */ /* 0x000fe200078e02ff */
[----:B------:R-:W-:Y:S01]  /*1460*/  ISETP.LT.OR P0, PT, R3, 0x41, P0 ;  /* 0x000000410300780c */ /* 0x000fe20000701670 */
[----:B------:R-:W-:Y:S01]  /*1470*/  IMAD.SHL.U32 R6, R6, 0x2, RZ ;  /* 0x0000000206067824 */ /* 0x000fe200078e00ff */
[----:B------:R-:W-:Y:S01]  /*1480*/  LEA.HI R16, R8, R25, RZ, 0x1 ;  /* 0x0000001908107211 */ /* 0x000fe200078f08ff */
[----:B------:R-:W-:Y:S01]  /*1490*/  IMAD.IADD R204, R2, 0x1, -R15 ;  /* 0x0000000102cc7824 */ /* 0x000fe200078e0a0f */
[----:B------:R-:W-:Y:S01]  /*14a0*/  LOP3.LUT R15, R10, 0xfffffff0, RZ, 0xc0, !PT ;  /* 0xfffffff00a0f7812 */ /* 0x000fe200078ec0ff */
[----:B------:R-:W-:Y:S01]  /*14b0*/  IMAD R236, R222, c[0x0][0x274], R21 ;  /* 0x00009d00deec7a24 */ /* 0x000fe200078e0215 */
[----:B------:R-:W-:Y:S01]  /*14c0*/  @!PT LDS RZ, [RZ] ;  /* 0x00000000fffff984 */ /* 0x000fe20000000800 */
[----:B------:R-:W-:Y:S01]  /*14d0*/  @!PT LDS RZ, [RZ] ;  /* 0x00000000fffff984 */ /* 0x000fe20000000800 */
[----:B------:R-:W-:Y:S01]  /*14e0*/  @!PT LDS RZ, [RZ] ;  /* 0x00000000fffff984 */ /* 0x000fe20000000800 */
[----:B------:R1:W-:Y:S01]  /*14f0*/  LDGSTS.E.BYPASS.LTC128B.128 [R6+0x6080], [R28.64], !P4 ;  /* 0x060800001c067fae */ /* 0x0003e2000e101d48 */
[----:B------:R-:W-:Y:S01]  /*1500*/  ISETP.GE.AND P4, PT, R214, c[0x0][0x19c], PT ;  /* 0x00006700d6007a0c */ /* 0x000fe20003f86270 */
[----:B------:R-:W-:Y:S01]  /*1510*/  IMAD.IADD R41, R41, 0x1, R20 ;  /* 0x0000000129297824 */ /* 0x000fe200078e0214 */
[----:B------:R-:W-:Y:S01]  /*1520*/  LEA.HI R10, R204, R204, RZ, 0x1 ;  /* 0x000000cccc0a7211 */ /* 0x000fe200078f08ff */
[----:B------:R1:W-:Y:S01]  /*1530*/  LDGSTS.E.BYPASS.LTC128B.128 [R6+0x8080], [R28.64+0x40], !P3 ;  /* 0x080800401c067fae */ /* 0x0003e2000d901d48 */
[----:B------:R-:W-:Y:S01]  /*1540*/  ISETP.LT.OR P3, PT, R3, 0x41, P5 ;  /* 0x000000410300780c */ /* 0x000fe20002f61670 */
[----:B------:R-:W-:Y:S01]  /*1550*/  IMAD.IADD R22, R2, 0x1, -R15 ;  /* 0x0000000102167824 */ /* 0x000fe200078e0a0f */
[----:B------:R-:W-:Y:S01]  /*1560*/  ISETP.GE.AND P5, PT, R12, c[0x0][0x19c], PT ;  /* 0x000067000c007a0c */ /* 0x000fe20003fa6270 */
[----:B------:R1:W-:Y:S01]  /*1570*/  LDGSTS.E.BYPASS.LTC128B.128 [R6+0xa080], [R28.64+0x80], !P2 ;  /* 0x0a0800801c067fae */ /* 0x0003e2000d101d48 */
[----:B------:R-:W-:Y:S01]  /*1580*/  ISETP.GE.AND P2, PT, R7, c[0x0][0x19c], PT ;  /* 0x0000670007007a0c */ /* 0x000fe20003f46270 */
[----:B------:R-:W-:Y:S01]  /*1590*/  IMAD.MOV.U32 R232, RZ, RZ, R24 ;  /* 0x000000ffffe87224 */ /* 0x000fe200078e0018 */
[C---:B------:R-:W-:Y:S01]  /*15a0*/  ISETP.LT.OR P1, PT, R3.reuse, 0x1, P5 ;  /* 0x000000010300780c */ /* 0x040fe20002f21670 */
[----:B------:R-:W-:Y:S01]  /*15b0*/  IMAD.WIDE.U32 R40, R0, c[0x0][0x1b8], R40 ;  /* 0x00006e0000287a25 */ /* 0x000fe200078e0028 */
[----:B------:R-:W-:-:S02]  /*15c0*/  ISETP.LT.OR P5, PT, R3, 0x41, P5 ;  /* 0x000000410300780c */ /* 0x000fc40002fa1670 */
[----:B------:R-:W-:Y:S01]  /*15d0*/  SHF.R.S32.HI R21, RZ, 0x1f, R22 ;  /* 0x0000001fff157819 */ /* 0x000fe20000011416 */
[----:B------:R-:W-:Y:S01]  /*15e0*/  IMAD R4, R36, c[0x0][0x178], RZ ;  /* 0x00005e0024047a24 */ /* 0x000fe200078e02ff */
[----:B------:R-:W-:Y:S01]  /*15f0*/  LOP3.LUT R16, R16, 0xfffffffe, RZ, 0xc0, !PT ;  /* 0xfffffffe10107812 */ /* 0x000fe200078ec0ff */
[----:B------:R2:W-:Y:S01]  /*1600*/  LDGSTS.E.BYPASS.LTC128B.128 [R6+0x7080], [R38.64], !P3 ;  /* 0x0708000026067fae */ /* 0x0005e2000d901d48 */
[----:B------:R-:W-:Y:S01]  /*1610*/  ISETP.LT.OR P3, PT, R3, 0x1, P2 ;  /* 0x000000010300780c */ /* 0x000fe20001761670 */
[----:B------:R-:W-:Y:S01]  /*1620*/  IMAD.IADD R237, R31, 0x1, R236 ;  /* 0x000000011fed7824 */ /* 0x000fe200078e02ec */
[C---:B------:R-:W-:Y:S01]  /*1630*/  ISETP.LT.OR P2, PT, R3.reuse, 0x41, P2 ;  /* 0x000000410300780c */ /* 0x040fe20001741670 */
[----:B------:R2:W-:Y:S01]  /*1640*/  LDGSTS.E.BYPASS.LTC128B.128 [R6+0x9080], [R38.64+0x40], !P6 ;  /* 0x0908004026067fae */ /* 0x0005e2000f101d48 */
[----:B------:R-:W-:Y:S01]  /*1650*/  ISETP.LT.OR P6, PT, R3, 0x1, P4 ;  /* 0x000000010300780c */ /* 0x000fe200027c1670 */
[----:B------:R-:W-:Y:S01]  /*1660*/  IMAD.IADD R16, R25, 0x1, -R16 ;  /* 0x0000000119107824 */ /* 0x000fe200078e0a10 */
[----:B------:R-:W-:Y:S01]  /*1670*/  ISETP.LT.OR P4, PT, R3, 0x41, P4 ;  /* 0x000000410300780c */ /* 0x000fe20002781670 */
[----:B------:R-:W-:Y:S01]  /*1680*/  IMAD.MOV.U32 R236, RZ, RZ, R30 ;  /* 0x000000ffffec7224 */ /* 0x000fe200078e001e */
[-C--:B------:R-:W-:Y:S01]  /*1690*/  LEA.HI R3, R22, R22.reuse, RZ, 0x1 ;  /* 0x0000001616037211 */ /* 0x080fe200078f08ff */
[----:B------:R-:W-:Y:S01]  /*16a0*/  IMAD.SHL.U32 R202, R16, 0x400, RZ ;  /* 0x0000040010ca7824 */ /* 0x000fe200078e00ff */
[----:B------:R-:W-:Y:S01]  /*16b0*/  LOP3.LUT R15, R10, 0x7fffffe, RZ, 0xc0, !PT ;  /* 0x07fffffe0a0f7812 */ /* 0x000fe200078ec0ff */
[----:B------:R-:W-:Y:S01]  /*16c0*/  IMAD R19, R27, c[0x0][0x17c], R4 ;  /* 0x00005f001b137a24 */ /* 0x000fe200078e0204 */
[----:B------:R-:W-:Y:S01]  /*16d0*/  LEA.HI R21, R21, R22, RZ, 0x3 ;  /* 0x0000001615157211 */ /* 0x000fe200078f18ff */
[----:B------:R-:W-:Y:S01]  /*16e0*/  IMAD R235, R235, 0x2, R202 ;  /* 0x00000002ebeb7824 */ /* 0x000fe200078e02ca */
[----:B------:R2:W-:Y:S01]  /*16f0*/  LDGSTS.E.BYPASS.LTC128B.128 [R6+0xb080], [R38.64+0x80], !P0 ;  /* 0x0b08008026067fae */ /* 0x0005e2000c101d48 */
[----:B------:R-:W-:Y:S01]  /*1700*/  IMAD.IADD R24, R204, 0x1, -R15 ;  /* 0x00000001cc187824 */ /* 0x000fe200078e0a0f */
[----:B-1----:R-:W-:Y:S01]  /*1710*/  LOP3.LUT R29, R3, 0x7fffffe, RZ, 0xc0, !PT ;  /* 0x07fffffe031d7812 */ /* 0x002fe200078ec0ff */
[----:B------:R-:W-:Y:S01]  /*1720*/  IMAD.WIDE.U32 R30, R27, c[0x0][0x178], R12 ;  /* 0x00005e001b1e7a25 */ /* 0x000fe200078e000c */
[----:B------:R-:W-:-:S02]  /*1730*/  LOP3.LUT R15, R21, 0xfffffff8, RZ, 0xc0, !PT ;  /* 0xfffffff8150f7812 */ /* 0x000fc400078ec0ff */
[----:B------:R-:W-:Y:S01]  /*1740*/  SHF.R.S32.HI R21, RZ, 0x3, R21 ;  /* 0x00000003ff157819 */ /* 0x000fe20000011415 */
[----:B------:R-:W-:Y:S01]  /*1750*/  IMAD.IADD R20, R22, 0x1, -R29 ;  /* 0x0000000116147824 */ /* 0x000fe200078e0a1d */
[----:B------:R-:W-:Y:S01]  /*1760*/  LEA.HI R4, R23, R2, RZ, 0x6 ;  /* 0x0000000217047211 */ /* 0x000fe200078f30ff */
[----:B------:R-:W-:Y:S01]  /*1770*/  IMAD R29, R14, c[0x0][0x1b8], RZ ;  /* 0x00006e000e1d7a24 */ /* 0x000fe200078e02ff */
[----:B------:R-:W-:Y:S01]  /*1780*/  SHF.R.S32.HI R32, RZ, 0x1, R3 ;  /* 0x00000001ff207819 */ /* 0x000fe20000011403 */
[C---:B------:R-:W-:Y:S01]  /*1790*/  IMAD R203, R21.reuse, 0x8, R20 ;  /* 0x0000000815cb7824 */ /* 0x040fe200078e0214 */
[----:B------:R-:W-:Y:S01]  /*17a0*/  SHF.R.S32.HI R4, RZ, 0x6, R4 ;  /* 0x00000006ff047819 */ /* 0x000fe20000011404 */
[----:B------:R-:W-:Y:S01]  /*17b0*/  IMAD R14, R0, c[0x0][0x1bc], R29 ;  /* 0x00006f00000e7a24 */ /* 0x000fe200078e021d */
[----:B------:R-:W-:Y:S01]  /*17c0*/  SHF.R.S32.HI R3, RZ, 0x1f, R3 ;  /* 0x0000001fff037819 */ /* 0x000fe20000011403 */
[----:B------:R-:W-:Y:S01]  /*17d0*/  IMAD R202, R21, 0x200, R202 ;  /* 0x0000020015ca7824 */ /* 0x000fe200078e02ca */
[----:B------:R-:W-:Y:S01]  /*17e0*/  LEA.HI R17, R17, R218, RZ, 0x3 ;  /* 0x000000da11117211 */ /* 0x000fe200078f18ff */
[----:B------:R-:W-:Y:S01]  /*17f0*/  IMAD.IADD R41, R41, 0x1, R14 ;  /* 0x0000000129297824 */ /* 0x000fe200078e020e */
[----:B------:R-:W-:Y:S01]  /*1800*/  LEA.HI R3, R3, R32, RZ, 0x2 ;  /* 0x0000002003037211 */ /* 0x000fe200078f10ff */
[----:B------:R-:W-:Y:S01]  /*1810*/  IMAD R21, R35, c[0x0][0x1a8], RZ ;  /* 0x00006a0023157a24 */ /* 0x000fe200078e02ff */
[----:B------:R-:W-:Y:S01]  /*1820*/  LOP3.LUT R17, R17, 0xfffffff8, RZ, 0xc0, !PT ;  /* 0xfffffff811117812 */ /* 0x000fe200078ec0ff */
[----:B------:R-:W-:Y:S01]  /*1830*/  IMAD.WIDE.U32 R40, R34, c[0x0][0x1a8], R40 ;  /* 0x00006a0022287a25 */ /* 0x000fe200078e0028 */
[----:B------:R-:W-:-:S02]  /*1840*/  LOP3.LUT R3, R3, 0xfffffffc, RZ, 0xc0, !PT ;  /* 0xfffffffc03037812 */ /* 0x000fc400078ec0ff */
[----:B------:R-:W-:Y:S01]  /*1850*/  IADD3 R234, R6, 0xc080, RZ ;  /* 0x0000c08006ea7810 */ /* 0x000fe20007ffe0ff */
[----:B------:R-:W-:Y:S01]  /*1860*/  IMAD R0, R34, c[0x0][0x1ac], R21 ;  /* 0x00006b0022007a24 */ /* 0x000fe200078e0215 */
[----:B------:R-:W-:Y:S01]  /*1870*/  LEA R34, P0, R40, c[0x0][0x190], 0x1 ;  /* 0x0000640028227a11 */ /* 0x000fe200078008ff */
[----:B------:R-:W-:Y:S01]  /*1880*/  IMAD.IADD R31, R31, 0x1, R19 ;  /* 0x000000011f1f7824 */ /* 0x000fe200078e0213 */
[----:B------:R-:W-:Y:S01]  /*1890*/  IADD3 R231, R6, 0x12080, RZ ;  /* 0x0001208006e77810 */ /* 0x000fe20007ffe0ff */
[----:B------:R-:W-:Y:S02]  /*18a0*/  IMAD.IADD R0, R41, 0x1, R0 ;  /* 0x0000000129007824 */ /* 0x000fe400078e0200 */
[----:B------:R-:W-:Y:S02]  /*18b0*/  IMAD.MOV.U32 R29, RZ, RZ, c[0x0][0x1a8] ;  /* 0x00006a00ff1d7624 */ /* 0x000fe400078e00ff */
[----:B------:R-:W-:Y:S01]  /*18c0*/  IMAD R19, R33, c[0x0][0x180], RZ ;  /* 0x0000600021137a24 */ /* 0x000fe200078e02ff */
[----:B------:R-:W-:Y:S01]  /*18d0*/  LEA.HI.X R35, R40, c[0x0][0x194], R0, 0x1, P0 ;  /* 0x0000650028237a11 */ /* 0x000fe200000f0c00 */
[----:B------:R-:W-:Y:S01]  /*18e0*/  IMAD.WIDE.U32 R228, R222, c[0x0][0x180], R30 ;  /* 0x00006000dee47a25 */ /* 0x000fe200078e001e */
[----:B------:R-:W-:-:S02]  /*18f0*/  SHF.R.S32.HI R0, RZ, 0x1f, R245 ;  /* 0x0000001fff007819 */ /* 0x000fc400000114f5 */
[----:B------:R-:W-:Y:S01]  /*1900*/  LEA R30, P0, R29, R34, 0x7 ;  /* 0x000000221d1e7211 */ /* 0x000fe200078038ff */
[----:B------:R-:W-:Y:S01]  /*1910*/  IMAD R31, R245, UR5, RZ ;  /* 0x00000005f51f7c24 */ /* 0x000fe2000f8e02ff */
[----:B------:R1:W-:Y:S01]  /*1920*/  LDGSTS.E.BYPASS.LTC128B.128 [R6+0x80], [R34.64], !P1 ;  /* 0x0008000022067fae */ /* 0x0003e2000c901d48 */
[----:B------:R-:W-:Y:S01]  /*1930*/  IMAD.MOV.U32 R21, RZ, RZ, c[0x0][0x1ac] ;  /* 0x00006b00ff157624 */ /* 0x000fe200078e00ff */
[----:B------:R-:W-:Y:S01]  /*1940*/  ISETP.GE.AND P1, PT, R214, c[0x0][0x16c], PT ;  /* 0x00005b00d6007a0c */ /* 0x000fe20003f26270 */
[----:B------:R-:W-:Y:S01]  /*1950*/  IMAD R19, R222, c[0x0][0x184], R19 ;  /* 0x00006100de137a24 */ /* 0x000fe200078e0213 */
[----:B------:R1:W-:Y:S01]  /*1960*/  LDGSTS.E.BYPASS.LTC128B.128 [R6+0x2080], [R34.64+0x40], !P3 ;  /* 0x0208004022067fae */ /* 0x0003e2000d901d48 */
[----:B------:R-:W-:Y:S01]  /*1970*/  IMAD R14, R0, UR4, R31 ;  /* 0x00000004000e7c24 */ /* 0x000fe2000f8e021f */
[----:B------:R-:W-:Y:S01]  /*1980*/  LEA.HI.X R31, R29, R35, R21, 0x7, P0 ;  /* 0x000000231d1f7211 */ /* 0x000fe200000f3c15 */
[----:B------:R-:W-:Y:S01]  /*1990*/  IMAD.IADD R229, R229, 0x1, R19 ;  /* 0x00000001e5e57824 */ /* 0x000fe200078e0213 */
[----:B------:R-:W-:Y:S01]  /*19a0*/  ISETP.GE.AND P0, PT, R12, c[0x0][0x16c], PT ;  /* 0x00005b000c007a0c */ /* 0x000fe20003f06270 */
[----:B------:R-:W-:Y:S01]  /*19b0*/  IMAD R19, R11, c[0x0][0x188], RZ ;  /* 0x000062000b137a24 */ /* 0x000fe200078e02ff */
[----:B------:R1:W-:Y:S01]  /*19c0*/  LDGSTS.E.BYPASS.LTC128B.128 [R6+0x4080], [R34.64+0x80], !P6 ;  /* 0x0408008022067fae */ /* 0x0003e2000f101d48 */
[----:B------:R-:W-:Y:S01]  /*19d0*/  IMAD R0, R0, c[0x0][0x178], RZ ;  /* 0x00005e0000007a24 */ /* 0x000fe200078e02ff */
[----:B------:R-:W-:Y:S01]  /*19e0*/  SEL R215, RZ, 0x1, P0 ;  /* 0x00000001ffd77807 */ /* 0x000fe20000000000 */
[----:B------:R-:W-:Y:S01]  /*19f0*/  IMAD.WIDE.U32 R28, R245, c[0x0][0x178], RZ ;  /* 0x00005e00f51c7a25 */ /* 0x000fe200078e00ff */
[----:B------:R-:W-:Y:S01]  /*1a00*/  ISETP.GE.AND P0, PT, R7, c[0x0][0x16c], PT ;  /* 0x00005b0007007a0c */ /* 0x000fe20003f06270 */
[----:B------:R3:W-:Y:S02]  /*1a10*/  LDGSTS.E.BYPASS.LTC128B.128 [R6+0x1080], [R30.64], !P5 ;  /* 0x010800001e067fae */ /* 0x0007e4000e901d48 */
[----:B------:R-:W-:-:S02]  /*1a20*/  IMAD R19, R226, c[0x0][0x18c], R19 ;  /* 0x00006300e2137a24 */ /* 0x000fc400078e0213 */
[----:B------:R-:W-:Y:S01]  /*1a30*/  IMAD R21, R245, c[0x0][0x17c], R0 ;  /* 0x00005f00f5157a24 */ /* 0x000fe200078e0200 */
[----:B------:R-:W-:Y:S01]  /*1a40*/  SEL R0, RZ, 0x2, P0 ;  /* 0x00000002ff007807 */ /* 0x000fe20000000000 */
[----:B------:R-:W-:Y:S01]  /*1a50*/  IMAD.WIDE.U32 R228, R226, c[0x0][0x188], R228 ;  /* 0x00006200e2e47a25 */ /* 0x000fe200078e00e4 */
[----:B------:R3:W-:Y:S03]  /*1a60*/  LDGSTS.E.BYPASS.LTC128B.128 [R6+0x3080], [R30.64+0x40], !P2 ;  /* 0x030800401e067fae */ /* 0x0007e6000d101d48 */
[----:B------:R-:W-:Y:S01]  /*1a70*/  IMAD.IADD R15, R22, 0x1, -R15 ;  /* 0x00000001160f7824 */ /* 0x000fe200078e0a0f */
[----:B------:R-:W-:Y:S01]  /*1a80*/  SEL R22, RZ, 0x4, P1 ;  /* 0x00000004ff167807 */ /* 0x000fe20000800000 */
[----:B------:R-:W-:Y:S01]  /*1a90*/  IMAD.IADD R21, R29, 0x1, R21 ;  /* 0x000000011d157824 */ /* 0x000fe200078e0215 */
[----:B------:R3:W-:Y:S01]  /*1aa0*/  LDGSTS.E.BYPASS.LTC128B.128 [R6+0x5080], [R30.64+0x80], !P4 ;  /* 0x050800801e067fae */ /* 0x0007e2000e101d48 */
[----:B------:R-:W-:Y:S01]  /*1ab0*/  IMAD.IADD R208, R229, 0x1, R19 ;  /* 0x00000001e5d07824 */ /* 0x000fe200078e0213 */
[----:B------:R-:W-:Y:S01]  /*1ac0*/  LEA R19, P1, R28, R228, 0x6 ;  /* 0x000000e41c137211 */ /* 0x000fe200078230ff */
[----:B------:R-:W-:Y:S01]  /*1ad0*/  IMAD.SHL.U32 R204, R204, 0x40, RZ ;  /* 0x00000040cccc7824 */ /* 0x000fe200078e00ff */
[----:B------:R-:W-:Y:S01]  /*1ae0*/  IADD3 R22, R22, R0, R215 ;  /* 0x0000000016167210 */ /* 0x000fe20007ffe0d7 */
[----:B------:R-:W-:Y:S01]  /*1af0*/  IMAD R211, R11, c[0x0][0x278], RZ ;  /* 0x00009e000bd37a24 */ /* 0x000fe200078e02ff */
[----:B------:R-:W-:Y:S01]  /*1b00*/  LEA.HI.X R0, R28, R208, R21, 0x6, P1 ;  /* 0x000000d01c007211 */ /* 0x000fe200008f3415 */
[----:B------:R-:W-:Y:S01]  /*1b10*/  IMAD R205, R9, 0x4, R4 ;  /* 0x0000000409cd7824 */ /* 0x000fe200078e0204 */
[----:B------:R-:W-:Y:S01]  /*1b20*/  ISETP.GT.AND P1, PT, R2, 0xf, PT ;  /* 0x0000000f0200780c */ /* 0x000fe20003f24270 */
[----:B------:R-:W-:Y:S01]  /*1b30*/  IMAD.SHL.U32 R21, R245, 0x40, RZ ;  /* 0x00000040f5157824 */ /* 0x000fe200078e00ff */
[C---:B------:R-:W-:Y:S01]  /*1b40*/  LEA R28, P3, R19.reuse, c[0x0][0x160], 0x1 ;  /* 0x00005800131c7a11 */ /* 0x040fe200078608ff */
[----:B------:R-:W-:Y:S01]  /*1b50*/  IMAD.WIDE.U32 R236, R226, c[0x0][0x278], R236 ;  /* 0x00009e00e2ec7a25 */ /* 0x000fe200078e00ec */
[----:B------:R-:W-:Y:S01]  /*1b60*/  LOP3.LUT R204, R204, 0x1c0, RZ, 0xc0, !PT ;  /* 0x000001c0cccc7812 */ /* 0x000fe200078ec0ff */
[----:B------:R-:W0:Y:S01]  /*1b70*/  LDGDEPBAR ;  /* 0x00000000000079af */ /* 0x000e220000000000 */
[----:B------:R-:W-:Y:S01]  /*1b80*/  LEA.HI.X R29, R19, c[0x0][0x164], R0, 0x1, P3 ;  /* 0x00005900131d7a11 */ /* 0x000fe200018f0c00 */
[----:B------:R-:W-:Y:S01]  /*1b90*/  IMAD.SHL.U32 R25, R25, 0x10, RZ ;  /* 0x0000001019197824 */ /* 0x000fe200078e00ff */
[----:B------:R-:W-:Y:S01]  /*1ba0*/  SHF.R.S32.HI R19, RZ, 0x1f, R21 ;  /* 0x0000001fff137819 */ /* 0x000fe20000011415 */
[----:B------:R-:W-:Y:S01]  /*1bb0*/  IMAD R211, R226, c[0x0][0x27c], R211 ;  /* 0x00009f00e2d37a24 */ /* 0x000fe200078e02d3 */
[----:B------:R-:W-:Y:S01]  /*1bc0*/  LEA.HI R0, R23, R2, RZ, 0x7 ;  /* 0x0000000217007211 */ /* 0x000fe200078f38ff */
[----:B------:R-:W-:Y:S01]  /*1bd0*/  IMAD R205, R205, 0x8, R24 ;  /* 0x00000008cdcd7824 */ /* 0x000fe200078e0218 */
[----:B------:R-:W-:Y:S01]  /*1be0*/  LOP3.LUT R25, R204, 0x30, R25, 0xf8, !PT ;  /* 0x00000030cc197812 */ /* 0x000fe200078ef819 */
[----:B------:R-:W-:Y:S01]  /*1bf0*/  IMAD R36, R36, c[0x0][0x208], RZ ;  /* 0x0000820024247a24 */ /* 0x000fe200078e02ff */
[----:B------:R-:W-:Y:S01]  /*1c00*/  @!P1 IADD3 R24, P3, R21, R236, RZ ;  /* 0x000000ec15189210 */ /* 0x000fe20007f7e0ff */
[----:B------:R-:W-:Y:S01]  /*1c10*/  IMAD.IADD R211, R237, 0x1, R211 ;  /* 0x00000001edd37824 */ /* 0x000fe200078e02d3 */
[----:B------:R-:W-:Y:S01]  /*1c20*/  SHF.R.U32.HI R204, RZ, 0x3, R204 ;  /* 0x00000003ffcc7819 */ /* 0x000fe200000116cc */
[----:B------:R-:W-:Y:S01]  /*1c30*/  IMAD R36, R27, c[0x0][0x20c], R36 ;  /* 0x000083001b247a24 */ /* 0x000fe200078e0224 */
[----:B------:R-:W-:Y:S01]  /*1c40*/  LOP3.LUT R25, R25, 0x8, R18, 0xf8, !PT ;  /* 0x0000000819197812 */ /* 0x000fe200078ef812 */
[----:B------:R-:W-:Y:S01]  /*1c50*/  IMAD.WIDE.U32 R26, R27, c[0x0][0x208], R12 ;  /* 0x000082001b1a7a25 */ /* 0x000fe200078e000c */
[----:B------:R-:W-:-:S02]  /*1c60*/  SHF.R.U32.HI R0, RZ, 0x4, R0 ;  /* 0x00000004ff007819 */ /* 0x000fc40000011600 */
[----:B------:R-:W-:Y:S01]  /*1c70*/  LOP3.LUT R204, R25, R204, RZ, 0x3c, !PT ;  /* 0x000000cc19cc7212 */ /* 0x000fe200078e3cff */
[----:B------:R-:W-:Y:S01]  /*1c80*/  @!P1 IMAD.X R23, R19, 0x1, R211, P3 ;  /* 0x0000000113179824 */ /* 0x000fe200018e06d3 */
[----:B------:R-:W-:Y:S01]  /*1c90*/  ISETP.GE.AND P3, PT, R12, c[0x0][0x1fc], PT ;  /* 0x00007f000c007a0c */ /* 0x000fe20003f66270 */
[----:B------:R-:W-:Y:S01]  /*1ca0*/  IMAD.IADD R37, R27, 0x1, R36 ;  /* 0x000000011b257824 */ /* 0x000fe200078e0224 */
[----:B------:R-:W-:Y:S01]  /*1cb0*/  LOP3.LUT P5, RZ, R22, 0x2, RZ, 0xc0, !PT ;  /* 0x0000000216ff7812 */ /* 0x000fe200078ac0ff */
[----:B------:R-:W-:Y:S01]  /*1cc0*/  IMAD.SHL.U32 R27, R9, 0x10, RZ ;  /* 0x00000010091b7824 */ /* 0x000fe200078e00ff */
[----:B------:R-:W-:Y:S01]  /*1cd0*/  SEL R25, RZ, 0x1, P3 ;  /* 0x00000001ff197807 */ /* 0x000fe20001800000 */
[----:B------:R-:W-:Y:S01]  /*1ce0*/  IMAD.MOV.U32 R36, RZ, RZ, R26 ;  /* 0x000000ffff247224 */ /* 0x000fe200078e001a */
[----:B------:R-:W-:Y:S01]  /*1cf0*/  ISETP.GE.AND P3, PT, R7, c[0x0][0x1fc], PT ;  /* 0x00007f0007007a0c */ /* 0x000fe20003f66270 */
[----:B------:R-:W-:Y:S01]  /*1d00*/  IMAD R33, R33, c[0x0][0x210], RZ ;  /* 0x0000840021217a24 */ /* 0x000fe200078e02ff */
[----:B------:R-:W-:Y:S01]  /*1d10*/  LOP3.LUT R27, R27, 0x10, RZ, 0xc0, !PT ;  /* 0x000000101b1b7812 */ /* 0x000fe200078ec0ff */
[----:B------:R-:W-:Y:S01]  /*1d20*/  IMAD.WIDE.U32 R36, R222, c[0x0][0x210], R36 ;  /* 0x00008400de247a25 */ /* 0x000fe200078e0024 */
[----:B------:R-:W-:-:S02]  /*1d30*/  SEL R20, RZ, 0xffffffff, P3 ;  /* 0xffffffffff147807 */ /* 0x000fc40001800000 */
[----:B------:R-:W-:Y:S01]  /*1d40*/  @!P1 LEA R26, P3, R24, c[0x0][0x258], 0x2 ;  /* 0x00009600181a9a11 */ /* 0x000fe200078610ff */
[----:B------:R-:W-:Y:S01]  /*1d50*/  IMAD R33, R222, c[0x0][0x214], R33 ;  /* 0x00008500de217a24 */ /* 0x000fe200078e0221 */
[----:B------:R-:W-:Y:S01]  /*1d60*/  LOP3.LUT R0, R27, 0x8, R0, 0xf8, !PT ;  /* 0x000000081b007812 */ /* 0x000fe200078ef800 */
[C---:B------:R-:W-:Y:S01]  /*1d70*/  IMAD R241, R11.reuse, c[0x0][0x218], RZ ;  /* 0x000086000bf17a24 */ /* 0x040fe200078e02ff */
[----:B------:R-:W-:Y:S01]  /*1d80*/  @!P1 LEA.HI.X R27, R24, c[0x0][0x25c], R23, 0x2, P3 ;  /* 0x00009700181b9a11 */ /* 0x000fe200018f1417 */
[C---:B------:R-:W-:Y:S01]  /*1d90*/  IMAD R23, R11.reuse, c[0x0][0x290], RZ ;  /* 0x0000a4000b177a24 */ /* 0x040fe200078e02ff */
[----:B------:R-:W-:Y:S01]  /*1da0*/  ISETP.GE.AND P3, PT, R214, c[0x0][0x1fc], PT ;  /* 0x00007f00d6007a0c */ /* 0x000fe20003f66270 */
[----:B------:R-:W-:Y:S01]  /*1db0*/  IMAD.SHL.U32 R20, R20, 0x2, RZ ;  /* 0x0000000214147824 */ /* 0x000fe200078e00ff */
[----:B------:R-:W-:Y:S01]  /*1dc0*/  LOP3.LUT P6, RZ, R22, 0x4, RZ, 0xc0, !PT ;  /* 0x0000000416ff7812 */ /* 0x000fe200078cc0ff */
[----:B------:R-:W-:Y:S02]  /*1dd0*/  IMAD.IADD R3, R32, 0x1, -R3 ;  /* 0x0000000120037824 */ /* 0x000fe400078e0a03 */
[----:B------:R-:W-:Y:S01]  /*1de0*/  IMAD R11, R11, c[0x0][0x240], RZ ;  /* 0x000090000b0b7a24 */ /* 0x000fe200078e02ff */
[----:B------:R-:W-:Y:S01]  /*1df0*/  LOP3.LUT R20, R20, 0x2, R25, 0xe2, !PT ;  /* 0x0000000214147812 */ /* 0x000fe200078ee219 */
[----:B------:R-:W-:-:S02]  /*1e00*/  IMAD.IADD R33, R37, 0x1, R33 ;  /* 0x0000000125217824 */ /* 0x000fc400078e0221 */
[----:B------:R-:W-:Y:S02]  /*1e10*/  IMAD.MOV.U32 R32, RZ, RZ, R36 ;  /* 0x000000ffff207224 */ /* 0x000fe400078e0024 */
[C---:B------:R-:W-:Y:S02]  /*1e20*/  IMAD R241, R226.reuse, c[0x0][0x21c], R241 ;  /* 0x00008700e2f17a24 */ /* 0x040fe400078e02f1 */
        /* <DEDUP_REMOVED lines=13> */
[----:B---3--:R-:W-:Y:S01]  /*1f00*/  @!P1 IMAD.SHL.U32 R31, R2, 0x10, RZ ;  /* 0x00000010021f9824 */ /* 0x008fe200078e00ff */
        /* <DEDUP_REMOVED lines=13> */
[----:B------:R-:W-:Y:S01]  /*1fe0*/  LOP3.LUT P2, RZ, R20, 0x4, RZ, 0xc0, !PT ;  /* 0x0000000414ff7812 */ /* 0x000fe2000784c0ff */
[----:B------:R-:W-:Y:S01]  /*1ff0*/  IMAD.SHL.U32 R14, R4, 0x8, RZ ;  /* 0x00000008040e7824 */ /* 0x000fe200078e00ff */
[----:B------:R-:W-:Y:S01]  /*2000*/  SEL R20, RZ, 0xffffffff, P0 ;  /* 0xffffffffff147807 */ /* 0x000fe20000000000 */
[----:B------:R2:W-:Y:S01]  /*2010*/  LDGSTS.E.BYPASS.LTC128B.128 [R6+0xe080], [R28.64+0x80], !P6 ;  /* 0x0e0800801c067fae */ /* 0x0005e2000f101d48 */
[-C--:B------:R-:W-:Y:S01]  /*2020*/  ISETP.LE.OR P6, PT, R25, R218.reuse, !P4 ;  /* 0x000000da1900720c */ /* 0x080fe200067c3670 */
[----:B------:R-:W-:Y:S01]  /*2030*/  IMAD.SHL.U32 R206, R9, 0x8, RZ ;  /* 0x0000000809ce7824 */ /* 0x000fe200078e00ff */
[C---:B------:R-:W-:Y:S01]  /*2040*/  LOP3.LUT P0, RZ, R22.reuse, 0x2, RZ, 0xc0, !PT ;  /* 0x0000000216ff7812 */ /* 0x040fe2000780c0ff */
[----:B------:R-:W-:Y:S01]  /*2050*/  IMAD.SHL.U32 R22, R22, 0x40, RZ ;  /* 0x0000004016167824 */ /* 0x000fe200078e00ff */
[----:B------:R1:W-:Y:S01]  /*2060*/  @!P1 LDGSTS.E.BYPASS.LTC128B.128 [R31+0x18080], [R26.64] ;  /* 0x180800001a1f9fae */ /* 0x0003e2000b901d48 */
[-C--:B------:R-:W-:Y:S01]  /*2070*/  ISETP.LE.OR P5, PT, R25, R218.reuse, !P3 ;  /* 0x000000da1900720c */ /* 0x080fe20005fa3670 */
[----:B------:R-:W-:Y:S01]  /*2080*/  IMAD.SHL.U32 R203, R203, 0x20, RZ ;  /* 0x00000020cbcb7824 */ /* 0x000fe200078e00ff */
[----:B------:R-:W-:Y:S01]  /*2090*/  LOP3.LUT R17, R17, 0x1c0, RZ, 0xc0, !PT ;  /* 0x000001c011117812 */ /* 0x000fe200078ec0ff */
[----:B------:R-:W0:Y:S01]  /*20a0*/  LDGDEPBAR ;  /* 0x00000000000079af */ /* 0x000e220000000000 */
[----:B------:R-:W-:Y:S01]  /*20b0*/  LOP3.LUT R14, R14, 0x18, RZ, 0xc0, !PT ;  /* 0x000000180e0e7812 */ /* 0x000fe200078ec0ff */
[----:B------:R-:W-:Y:S01]  /*20c0*/  IMAD R204, R9, 0x200, R204 ;  /* 0x0000020009cc7824 */ /* 0x000fe200078e02cc */
[----:B------:R-:W-:Y:S01]  /*20d0*/  LOP3.LUT R206, R206, 0x8, RZ, 0xc0, !PT ;  /* 0x00000008cece7812 */ /* 0x000fe200078ec0ff */
[----:B------:R-:W-:Y:S01]  /*20e0*/  IMAD.SHL.U32 R20, R20, 0x2, RZ ;  /* 0x0000000214147824 */ /* 0x000fe200078e00ff */
[----:B------:R2:W-:Y:S01]  /*20f0*/  LDGSTS.E.BYPASS.LTC128B.128 [R6+0x12080], [R32.64], !P6 ;  /* 0x1208000020067fae */ /* 0x0005e2000f101d48 */
[----:B------:R-:W-:Y:S01]  /*2100*/  ISETP.LE.OR P6, PT, R25, R218, !P2 ;  /* 0x000000da1900720c */ /* 0x000fe200057c3670 */
[----:B------:R-:W-:Y:S01]  /*2110*/  IMAD.IADD R230, R225, 0x1, R11 ;  /* 0x00000001e1e67824 */ /* 0x000fe200078e020b */
[----:B------:R-:W-:-:S02]  /*2120*/  LOP3.LUT R25, R22, 0xc0, RZ, 0xc0, !PT ;  /* 0x000000c016197812 */ /* 0x000fc400078ec0ff */
[----:B------:R2:W-:Y:S01]  /*2130*/  LDGSTS.E.BYPASS.LTC128B.128 [R6+0x13080], [R32.64+0x40], !P5 ;  /* 0x1308004020067fae */ /* 0x0005e2000e901d48 */
[----:B------:R-:W-:Y:S02]  /*2140*/  IADD3 R21, P5, R21, R232, RZ ;  /* 0x000000e815157210 */ /* 0x000fe40007fbe0ff */
[----:B------:R-:W-:Y:S02]  /*2150*/  LOP3.LUT R23, R25, 0x8, R18, 0xf8, !PT ;  /* 0x0000000819177812 */ /* 0x000fe400078ef812 */
[----:B------:R-:W-:Y:S01]  /*2160*/  SHF.R.U32.HI R18, RZ, 0x3, R17 ;  /* 0x00000003ff127819 */ /* 0x000fe20000011611 */
[----:B------:R-:W-:Y:S01]  /*2170*/  IMAD.X R24, R19, 0x1, R210, P5 ;  /* 0x0000000113187824 */ /* 0x000fe200028e06d2 */
[----:B------:R-:W-:Y:S01]  /*2180*/  SEL R196, R207, 0xfffffff0, !P0 ;  /* 0xfffffff0cfc47807 */ /* 0x000fe20004000000 */
[----:B------:R-:W-:Y:S01]  /*2190*/  @!P1 IMAD.SHL.U32 R19, R2, 0x10, RZ ;  /* 0x0000001002139824 */ /* 0x000fe200078e00ff */
[----:B------:R-:W-:Y:S01]  /*21a0*/  LOP3.LUT R18, R18, R17, R14, 0x1e, !PT ;  /* 0x0000001112127212 */ /* 0x000fe200078e1e0e */
[----:B------:R2:W-:Y:S01]  /*21b0*/  LDGSTS.E.BYPASS.LTC128B.128 [R6+0x14080], [R32.64+0x80], !P6 ;  /* 0x1408008020067fae */ /* 0x0005e2000f101d48 */
[----:B------:R-:W-:-:S02]  /*21c0*/  LOP3.LUT R17, R8, 0xffffffe0, RZ, 0xc0, !PT ;  /* 0xffffffe008117812 */ /* 0x000fc400078ec0ff */
[----:B-1----:R-:W-:Y:S01]  /*21d0*/  LEA R26, P5, R21, c[0x0][0x280], 0x2 ;  /* 0x0000a000151a7a11 */ /* 0x002fe200078a10ff */
[----:B------:R-:W-:Y:S01]  /*21e0*/  IMAD.IADD R235, R235, 0x1, R18 ;  /* 0x00000001ebeb7824 */ /* 0x000fe200078e0212 */
[C---:B------:R-:W-:Y:S01]  /*21f0*/  LOP3.LUT P6, RZ, R15.reuse, 0x4, RZ, 0xc0, !PT ;  /* 0x000000040fff7812 */ /* 0x040fe200078cc0ff */
[----:B------:R-:W-:Y:S01]  /*2200*/  IMAD.SHL.U32 R18, R15, 0x40, RZ ;  /* 0x000000400f127824 */ /* 0x000fe200078e00ff */
[----:B------:R-:W-:Y:S01]  /*2210*/  LEA.HI.X R27, R21, c[0x0][0x284], R24, 0x2, P5 ;  /* 0x0000a100151b7a11 */ /* 0x000fe200028f1418 */
[----:B------:R-:W-:Y:S01]  /*2220*/  IMAD.IADD R8, R2, 0x1, -R17 ;  /* 0x0000000102087824 */ /* 0x000fe200078e0a11 */
[----:B------:R-:W-:Y:S01]  /*2230*/  LOP3.LUT P5, RZ, R15, 0x2, RZ, 0xc0, !PT ;  /* 0x000000020fff7812 */ /* 0x000fe200078ac0ff */
[C---:B------:R-:W-:Y:S01]  /*2240*/  IMAD.SHL.U32 R17, R3.reuse, 0x40, RZ ;  /* 0x0000004003117824 */ /* 0x040fe200078e00ff */
[----:B------:R-:W-:Y:S01]  /*2250*/  LOP3.LUT R18, R18, 0x1c0, RZ, 0xc0, !PT ;  /* 0x000001c012127812 */ /* 0x000fe200078ec0ff */
[----:B------:R2:W-:Y:S01]  /*2260*/  @!P1 LDGSTS.E.BYPASS.LTC128B.128 [R19+0x18280], [R26.64] ;  /* 0x182800001a139fae */ /* 0x0005e2000b901d48 */
[----:B------:R-:W-:Y:S01]  /*2270*/  LOP3.LUT P0, RZ, R3, 0x2, RZ, 0xc0, !PT ;  /* 0x0000000203ff7812 */ /* 0x000fe2000780c0ff */
[----:B------:R-:W-:Y:S01]  /*2280*/  IMAD R3, R16, 0x200, R203 ;  /* 0x0000020010037824 */ /* 0x000fe200078e02cb */
[----:B------:R-:W-:Y:S01]  /*2290*/  SHF.R.U32.HI R15, RZ, 0x3, R18 ;  /* 0x00000003ff0f7819 */ /* 0x000fe20000011612 */
[----:B------:R-:W-:Y:S01]  /*22a0*/  IMAD.SHL.U32 R235, R235, 0x2, RZ ;  /* 0x00000002ebeb7824 */ /* 0x000fe200078e00ff */
[----:B------:R-:W-:Y:S01]  /*22b0*/  LOP3.LUT R17, R17, 0xc0, RZ, 0xc0, !PT ;  /* 0x000000c011117812 */ /* 0x000fe200078ec0ff */
[----:B------:R-:W0:Y:S01]  /*22c0*/  LDGDEPBAR ;  /* 0x00000000000079af */ /* 0x000e220000000000 */
[----:B------:R-:W-:-:S02]  /*22d0*/  LOP3.LUT R15, R15, R18, R206, 0x1e, !PT ;  /* 0x000000120f0f7212 */ /* 0x000fc400078e1ece */
[----:B------:R-:W-:Y:S01]  /*22e0*/  SHF.R.U32.HI R18, RZ, 0x3, R17 ;  /* 0x00000003ff127819 */ /* 0x000fe20000011611 */
[----:B------:R-:W0:Y:S01]  /*22f0*/  LDGDEPBAR ;  /* 0x00000000000079af */ /* 0x000e220000000000 */
[----:B------:R-:W-:Y:S01]  /*2300*/  SEL R199, R207, 0xfffffff0, !P5 ;  /* 0xfffffff0cfc77807 */ /* 0x000fe20006800000 */
[----:B------:R-:W-:Y:S01]  /*2310*/  IMAD.IADD R202, R202, 0x1, R15 ;  /* 0x00000001caca7824 */ /* 0x000fe200078e020f */
[C---:B------:R-:W-:Y:S02]  /*2320*/  LOP3.LUT R206, R18.reuse, R17, R206, 0x1e, !PT ;  /* 0x0000001112ce7212 */ /* 0x040fe400078e1ece */
[----:B------:R-:W-:Y:S02]  /*2330*/  SHF.R.S32.HI R9, RZ, 0x1f, R8 ;  /* 0x0000001fff097819 */ /* 0x000fe40000011408 */
[----:B------:R-:W-:Y:S01]  /*2340*/  LOP3.LUT R0, R18, R0, R17, 0x1e, !PT ;  /* 0x0000000012007212 */ /* 0x000fe200078e1e11 */
[----:B------:R-:W-:Y:S01]  /*2350*/  IMAD.IADD R206, R3, 0x1, R206 ;  /* 0x0000000103ce7824 */ /* 0x000fe200078e02ce */
[----:B------:R-:W-:-:S02]  /*2360*/  IADD3 R3, R245, 0x1, RZ ;  /* 0x00000001f5037810 */ /* 0x000fc40007ffe0ff */
[----:B------:R-:W-:Y:S01]  /*2370*/  SHF.R.U32.HI R22, RZ, 0x3, R25 ;  /* 0x00000003ff167819 */ /* 0x000fe20000011619 */
[----:B------:R-:W-:Y:S01]  /*2380*/  IMAD.IADD R209, R203, 0x1, R0 ;  /* 0x00000001cbd17824 */ /* 0x000fe200078e0200 */
[----:B------:R-:W-:Y:S01]  /*2390*/  ISETP.GE.AND P5, PT, R3, R213, PT ;  /* 0x000000d50300720c */ /* 0x000fe20003fa6270 */
[----:B------:R-:W-:Y:S01]  /*23a0*/  IMAD.MOV.U32 R0, RZ, RZ, 0x20 ;  /* 0x00000020ff007424 */ /* 0x000fe200078e00ff */
[----:B------:R-:W-:Y:S02]  /*23b0*/  LEA.HI R9, R9, R8, RZ, 0x2 ;  /* 0x0000000809097211 */ /* 0x000fe400078f10ff */
[----:B------:R-:W-:Y:S02]  /*23c0*/  LOP3.LUT R22, R23, R22, RZ, 0x3c, !PT ;  /* 0x0000001617167212 */ /* 0x000fe400078e3cff */
[----:B------:R-:W-:Y:S02]  /*23d0*/  SHF.R.S32.HI R217, RZ, 0x2, R9 ;  /* 0x00000002ffd97819 */ /* 0x000fe40000011409 */
[----:B------:R-:W-:Y:S01]  /*23e0*/  LOP3.LUT R14, R18, R17, R14, 0x1e, !PT ;  /* 0x00000011120e7212 */ /* 0x000fe200078e1e0e */
[----:B------:R-:W-:Y:S01]  /*23f0*/  IMAD.U32 R205, R205, 0x20, R22 ;  /* 0x00000020cdcd7824 */ /* 0x000fe200078e0016 */
[----:B------:R-:W-:Y:S01]  /*2400*/  LOP3.LUT R215, R20, 0x2, R215, 0xe2, !PT ;  /* 0x0000000214d77812 */ /* 0x000fe200078ee2d7 */
[----:B------:R-:W-:Y:S01]  /*2410*/  IMAD R217, R16, 0x10, R217 ;  /* 0x0000001010d97824 */ /* 0x000fe200078e02d9 */
[----:B------:R-:W-:Y:S01]  /*2420*/  SEL R0, R0, 0xffffffe0, !P6 ;  /* 0xffffffe000007807 */ /* 0x000fe20007000000 */
        /* <DEDUP_REMOVED lines=28> */
.L_x_1326:
[----:B------:R-:W-:Y:S05]  /*25f0*/  BSYNC B0 ;  /* 0x0000000000007941 */ /* 0x000fea0003800000 */
.L_x_1325:
[----:B--2---:R-:W-:Y:S01]  /*2600*/  SHF.R.S32.HI R3, RZ, 0x1f, R4 ;  /* 0x0000001fff037819 */ /* 0x004fe20000011404 */
        /* <DEDUP_REMOVED lines=73> */
.L_x_1329:
        /* <DEDUP_REMOVED lines=22> */
[-C--:B-12---:R-:W-:Y:S03]  /*2c00*/  HMMA.16816.F32.BF16 R4, R36, R40.reuse, RZ ;  /* 0x000000282404723c */ /* 0x086fe600000418ff */
[----:B------:R-:W-:Y:S04]  /*2c10*/  LDS R250, [R247+0x180a0] ;  /* 0x0180a000f7fa7984 */ /* 0x000fe80000000800 */
[----:B------:R-:W-:Y:S01]  /*2c20*/  LDS R249, [R247+0x18100] ;  /* 0x01810000f7f97984 */ /* 0x000fe20000000800 */
[C---:B---3--:R-:W-:Y:S03]  /*2c30*/  HMMA.16816.F32.BF16 R8, R44.reuse, R40, RZ ;  /* 0x000000282c08723c */ /* 0x048fe600000418ff */
[----:B------:R-:W-:Y:S05]  /*2c40*/  LDS R248, [R247+0x18120] ;  /* 0x01812000f7f87984 */ /* 0x000fea0000000800 */
[-C--:B------:R-:W-:Y:S08]  /*2c50*/  HMMA.16816.F32.BF16 R12, R44, R42.reuse, RZ ;  /* 0x0000002a2c0c723c */ /* 0x080ff000000418ff */
        /* <DEDUP_REMOVED lines=103> */
.L_x_1327:
        /* <DEDUP_REMOVED lines=25> */
[----:B------:R-:W-:Y:S01]  /*3460*/  IADD3 R177, R207, 0x800, R3 ;  /* 0x00000800cfb17810 */ /* 0x000fe20007ffe003 */
[-C--:B-1----:R-:W-:Y:S05]  /*3470*/  HMMA.16816.F32.BF16 R36, R168, R192.reuse, R36 ;  /* 0x000000c0a824723c */ /* 0x082fea0000041824 */
[----:B------:R-:W-:Y:S01]  /*3480*/  IMAD.IADD R177, R206, 0x1, R177 ;  /* 0x00000001ceb17824 */ /* 0x000fe200078e02b1 */
[----:B------:R-:W-:Y:S02]  /*3490*/  LEA R176, R245, 0x1, 0x6 ;  /* 0x00000001f5b07811 */ /* 0x000fe400078e30ff */
[C---:B--2---:R-:W-:Y:S04]  /*34a0*/  HMMA.16816.F32.BF16 R40, R164.reuse, R192, R40 ;  /* 0x000000c0a428723c */ /* 0x044fe80000041828 */
[----:B------:R-:W-:Y:S01]  /*34b0*/  IADD3 R176, R219, R176, -R212 ;  /* 0x000000b0dbb07210 */ /* 0x000fe20007ffe8d4 */
[----:B------:R-:W-:Y:S03]  /*34c0*/  IMAD.SHL.U32 R3, R177, 0x2, RZ ;  /* 0x00000002b1037824 */ /* 0x000fe600078e00ff */
[-C--:B------:R-:W-:Y:S02]  /*34d0*/  HMMA.16816.F32.BF16 R44, R164, R194.reuse, R44 ;  /* 0x000000c2a42c723c */ /* 0x080fe4000004182c */
[----:B------:R-:W-:Y:S02]  /*34e0*/  LDSM.16.M88.4 R184, [R3+0x12880] ;  /* 0x0128800003b8783b */ /* 0x000fe40000000200 */
[----:B------:R-:W-:Y:S04]  /*34f0*/  IADD3 R189, R217, R176, -R220 ;  /* 0x000000b0d9bd7210 */ /* 0x000fe80007ffe8dc */
[C---:B------:R-:W-:Y:S02]  /*3500*/  HMMA.16816.F32.BF16 R48, R168.reuse, R194, R48 ;  /* 0x000000c2a830723c */ /* 0x040fe40000041830 */
[----:B------:R-:W1:Y:S02]  /*3510*/  LDSM.16.M88.4 R176, [R3+0x12080] ;  /* 0x0120800003b0783b */ /* 0x000e640000000200 */
[----:B------:R-:W-:Y:S04]  /*3520*/  IMAD.IADD R189, R189, 0x1, -R242 ;  /* 0x00000001bdbd7824 */ /* 0x000fe800078e0af2 */
[-C--:B------:R-:W-:Y:S04]  /*3530*/  HMMA.16816.F32.BF16 R52, R168, R172.reuse, R52 ;  /* 0x000000aca834723c */ /* 0x080fe80000041834 */
[----:B------:R-:W-:Y:S04]  /*3540*/  IMNMX R252, R244, R189, PT ;  /* 0x000000bdf4fc7217 */ /* 0x000fe80003800200 */
[C---:B------:R-:W-:Y:S04]  /*3550*/  HMMA.16816.F32.BF16 R56, R164.reuse, R172, R56 ;  /* 0x000000aca438723c */ /* 0x040fe80000041838 */
[----:B------:R-:W-:Y:S04]  /*3560*/  ISETP.GT.AND P0, PT, R252, RZ, PT ;  /* 0x000000fffc00720c */ /* 0x000fe80003f04270 */
[-C--:B------:R-:W-:Y:S01]  /*3570*/  HMMA.16816.F32.BF16 R60, R164, R174.reuse, R60 ;  /* 0x000000aea43c723c */ /* 0x080fe2000004183c */
[----:B------:R-:W2:Y:S03]  /*3580*/  LDSM.16.M88.4 R164, [R196+0x9080] ;  /* 0x00908000c4a4783b */ /* 0x000ea60000000200 */
[----:B------:R-:W-:Y:S02]  /*3590*/  FSEL R4, R4, -INF , P0 ;  /* 0xff80000004047808 */ /* 0x000fe40000000000 */
[----:B------:R-:W-:Y:S02]  /*35a0*/  ISETP.GT.AND P0, PT, R252, 0x1, PT ;  /* 0x00000001fc00780c */ /* 0x000fe40003f04270 */
[----:B------:R-:W-:Y:S01]  /*35b0*/  HMMA.16816.F32.BF16 R64, R168, R174, R64 ;  /* 0x000000aea840723c */ /* 0x000fe20000041840 */
[----:B------:R-:W-:Y:S03]  /*35c0*/  LDSM.16.M88.4 R172, [R205+0xa080] ;  /* 0x00a08000cdac783b */ /* 0x000fe60000000200 */
[--C-:B------:R-:W-:Y:S01]  /*35d0*/  FFMA.FTZ R188, R4, c[0x0][0x29c], -R251.reuse ;  /* 0x0000a70004bc7a23 */ /* 0x100fe200000108fb */
[----:B------:R-:W-:Y:S02]  /*35e0*/  FSEL R4, R5, -INF , P0 ;  /* 0xff80000005047808 */ /* 0x000fe40000000000 */
[----:B------:R-:W-:Y:S02]  /*35f0*/  ISETP.GT.AND P0, PT, R252, 0x20, PT ;  /* 0x00000020fc00780c */ /* 0x000fe40003f04270 */
[----:B------:R-:W3:Y:S01]  /*3600*/  LDSM.16.M88.4 R168, [R2+0x13080] ;  /* 0x0130800002a8783b */ /* 0x000ee20000000200 */
[-C--:B-1----:R-:W-:Y:S01]  /*3610*/  HMMA.16816.F32.BF16 R36, R176, R180.reuse, R36 ;  /* 0x000000b4b024723c */ /* 0x082fe20000041824 */
[----:B------:R-:W-:Y:S04]  /*3620*/  MUFU.EX2 R188, R188 ;  /* 0x000000bc00bc7308 */ /* 0x000fe80000000800 */
[----:B------:R-:W-:Y:S01]  /*3630*/  FSEL R16, R16, -INF , P0 ;  /* 0xff80000010107808 */ /* 0x000fe20000000000 */
[--C-:B------:R-:W-:Y:S01]  /*3640*/  FFMA.FTZ R191, R4, c[0x0][0x29c], -R251.reuse ;  /* 0x0000a70004bf7a23 */ /* 0x100fe200000108fb */
[----:B------:R-:W-:Y:S01]  /*3650*/  ISETP.GT.AND P0, PT, R252, 0x21, PT ;  /* 0x00000021fc00780c */ /* 0x000fe20003f04270 */
[C---:B------:R-:W-:Y:S04]  /*3660*/  HMMA.16816.F32.BF16 R40, R184.reuse, R180, R40 ;  /* 0x000000b4b828723c */ /* 0x040fe80000041828 */
[----:B------:R-:W-:Y:S01]  /*3670*/  FSEL R4, R17, -INF , P0 ;  /* 0xff80000011047808 */ /* 0x000fe20000000000 */
[--C-:B------:R-:W-:Y:S01]  /*3680*/  FFMA.FTZ R190, R16, c[0x0][0x29c], -R251.reuse ;  /* 0x0000a70010be7a23 */ /* 0x100fe200000108fb */
[----:B------:R-:W-:Y:S01]  /*3690*/  ISETP.GT.AND P0, PT, R252, 0x40, PT ;  /* 0x00000040fc00780c */ /* 0x000fe20003f04270 */
[----:B------:R-:W-:Y:S01]  /*36a0*/  MUFU.EX2 R191, R191 ;  /* 0x000000bf00bf7308 */ /* 0x000fe20000000800 */
[-C--:B------:R-:W-:Y:S04]  /*36b0*/  HMMA.16816.F32.BF16 R44, R184, R182.reuse, R44 ;  /* 0x000000b6b82c723c */ /* 0x080fe8000004182c */
[----:B------:R-:W-:Y:S01]  /*36c0*/  FSEL R20, R20, -INF , P0 ;  /* 0xff80000014147808 */ /* 0x000fe20000000000 */
[--C-:B------:R-:W-:Y:S01]  /*36d0*/  FFMA.FTZ R193, R4, c[0x0][0x29c], -R251.reuse ;  /* 0x0000a70004c17a23 */ /* 0x100fe200000108fb */
[----:B------:R-:W-:Y:S02]  /*36e0*/  ISETP.GT.AND P0, PT, R252, 0x41, PT ;  /* 0x00000041fc00780c */ /* 0x000fe40003f04270 */
[C---:B------:R-:W-:Y:S01]  /*36f0*/  HMMA.16816.F32.BF16 R48, R176.reuse, R182, R48 ;  /* 0x000000b6b030723c */ /* 0x040fe20000041830 */
[----:B------:R-:W1:Y:S01]  /*3700*/  LDSM.16.M88.4 R180, [R2+0x13880] ;  /* 0x0138800002b4783b */ /* 0x000e620000000200 */
[----:B------:R-:W-:Y:S02]  /*3710*/  MUFU.EX2 R190, R190 ;  /* 0x000000be00be7308 */ /* 0x000fe40000000800 */
[----:B------:R-:W-:Y:S01]  /*3720*/  FSEL R4, R21, -INF , P0 ;  /* 0xff80000015047808 */ /* 0x000fe20000000000 */
[--C-:B------:R-:W-:Y:S01]  /*3730*/  FFMA.FTZ R192, R20, c[0x0][0x29c], -R251.reuse ;  /* 0x0000a70014c07a23 */ /* 0x100fe200000108fb */
[----:B------:R-:W-:Y:S02]  /*3740*/  ISETP.GT.AND P0, PT, R252, 0x60, PT ;  /* 0x00000060fc00780c */ /* 0x000fe40003f04270 */
[-C--:B--2---:R-:W-:Y:S04]  /*3750*/  HMMA.16816.F32.BF16 R52, R176, R164.reuse, R52 ;  /* 0x000000a4b034723c */ /* 0x084fe80000041834 */
[----:B------:R-:W-:Y:S01]  /*3760*/  IADD3 R5, R189, 0x8, RZ ;  /* 0x00000008bd057810 */ /* 0x000fe20007ffe0ff */
[--C-:B------:R-:W-:Y:S01]  /*3770*/  FFMA.FTZ R195, R4, c[0x0][0x29c], -R251.reuse ;  /* 0x0000a70004c37a23 */ /* 0x100fe200000108fb */
[----:B------:R-:W-:Y:S01]  /*3780*/  FSEL R32, R32, -INF , P0 ;  /* 0xff80000020207808 */ /* 0x000fe20000000000 */
[----:B------:R-:W-:Y:S01]  /*3790*/  MUFU.EX2 R193, R193 ;  /* 0x000000c100c17308 */ /* 0x000fe20000000800 */
[C---:B------:R-:W-:Y:S04]  /*37a0*/  HMMA.16816.F32.BF16 R56, R184.reuse, R164, R56 ;  /* 0x000000a4b838723c */ /* 0x040fe80000041838 */
[----:B------:R-:W-:Y:S01]  /*37b0*/  IMNMX R16, R244, R5, PT ;  /* 0x00000005f4107217 */ /* 0x000fe20003800200 */
[--C-:B------:R-:W-:Y:S01]  /*37c0*/  FFMA.FTZ R194, R32, c[0x0][0x29c], -R251.reuse ;  /* 0x0000a70020c27a23 */ /* 0x100fe200000108fb */
[----:B------:R-:W-:Y:S02]  /*37d0*/  ISETP.GT.AND P0, PT, R252, 0x61, PT ;  /* 0x00000061fc00780c */ /* 0x000fe40003f04270 */
[-C--:B------:R-:W-:Y:S01]  /*37e0*/  HMMA.16816.F32.BF16 R60, R184, R166.reuse, R60 ;  /* 0x000000a6b83c723c */ /* 0x080fe2000004183c */
[----:B------:R-:W-:Y:S03]  /*37f0*/  MUFU.EX2 R192, R192 ;  /* 0x000000c000c07308 */ /* 0x000fe60000000800 */
[----:B------:R-:W-:Y:S02]  /*3800*/  FSEL R4, R33, -INF , P0 ;  /* 0xff80000021047808 */ /* 0x000fe40000000000 */
[----:B------:R-:W-:Y:S02]  /*3810*/  ISETP.GT.AND P0, PT, R16, RZ, PT ;  /* 0x000000ff1000720c */ /* 0x000fe40003f04270 */
[----:B------:R-:W-:Y:S01]  /*3820*/  HMMA.16816.F32.BF16 R64, R176, R166, R64 ;  /* 0x000000a6b040723c */ /* 0x000fe20000041840 */
[----:B------:R-:W-:Y:S02]  /*3830*/  LDSM.16.M88.4 R164, [R3+0x13880] ;  /* 0x0138800003a4783b */ /* 0x000fe40000000200 */
[----:B------:R-:W-:Y:S01]  /*3840*/  MUFU.EX2 R194, R194 ;  /* 0x000000c200c27308 */ /* 0x000fe20000000800 */
[----:B------:R-:W-:Y:S01]  /*3850*/  FSEL R5, R6, -INF , P0 ;  /* 0xff80000006057808 */ /* 0x000fe20000000000 */
[----:B------:R-:W-:Y:S01]  /*3860*/  FFMA.FTZ R251, R4, c[0x0][0x29c], -R251 ;  /* 0x0000a70004fb7a23 */ /* 0x000fe200000108fb */
[C---:B------:R-:W-:Y:S02]  /*3870*/  ISETP.GT.AND P0, PT, R16.reuse, 0x1, PT ;  /* 0x000000011000780c */ /* 0x040fe40003f04270 */
[-C--:B---3--:R-:W-:Y:S05]  /*3880*/  HMMA.16816.F32.BF16 R36, R168, R172.reuse, R36 ;  /* 0x000000aca824723c */ /* 0x088fea0000041824 */
[----:B------:R-:W-:Y:S01]  /*3890*/  FSEL R7, R7, -INF , P0 ;  /* 0xff80000007077808 */ /* 0x000fe20000000000 */
[--C-:B------:R-:W-:Y:S01]  /*38a0*/  FFMA.FTZ R252, R5, c[0x0][0x29c], -R250.reuse ;  /* 0x0000a70005fc7a23 */ /* 0x100fe200000108fa */
[----:B------:R-:W-:Y:S01]  /*38b0*/  ISETP.GT.AND P0, PT, R16, 0x20, PT ;  /* 0x000000201000780c */ /* 0x000fe20003f04270 */
[C---:B-1----:R-:W-:Y:S01]  /*38c0*/  HMMA.16816.F32.BF16 R40, R180.reuse, R172, R40 ;  /* 0x000000acb428723c */ /* 0x042fe20000041828 */
[----:B------:R-:W-:Y:S03]  /*38d0*/  MUFU.EX2 R251, R251 ;  /* 0x000000fb00fb7308 */ /* 0x000fe60000000800 */
[--C-:B------:R-:W-:Y:S01]  /*38e0*/  FFMA.FTZ R20, R7, c[0x0][0x29c], -R250.reuse ;  /* 0x0000a70007147a23 */ /* 0x100fe200000108fa */
[----:B------:R-:W-:Y:S01]  /*38f0*/  FSEL R17, R18, -INF , P0 ;  /* 0xff80000012117808 */ /* 0x000fe20000000000 */
[----:B------:R-:W1:Y:S01]  /*3900*/  LDSM.16.M88.4 R4, [R205+0xb080] ;  /* 0x00b08000cd04783b */ /* 0x000e620000000200 */
[C---:B------:R-:W-:Y:S01]  /*3910*/  ISETP.GT.AND P0, PT, R16.reuse, 0x21, PT ;  /* 0x000000211000780c */ /* 0x040fe20003f04270 */
[-C--:B------:R-:W-:Y:S03]  /*3920*/  HMMA.16816.F32.BF16 R44, R180, R174.reuse, R44 ;  /* 0x000000aeb42c723c */ /* 0x080fe6000004182c */
[----:B------:R2:W-:Y:S01]  /*3930*/  MUFU.EX2 R2, R20 ;  /* 0x0000001400027308 */ /* 0x0005e20000000800 */
[----:B------:R-:W-:Y:S01]  /*3940*/  FSEL R19, R19, -INF , P0 ;  /* 0xff80000013137808 */ /* 0x000fe20000000000 */
[--C-:B------:R-:W-:Y:S01]  /*3950*/  FFMA.FTZ R184, R17, c[0x0][0x29c], -R250.reuse ;  /* 0x0000a70011b87a23 */ /* 0x100fe200000108fa */
[----:B------:R-:W-:Y:S02]  /*3960*/  ISETP.GT.AND P0, PT, R16, 0x40, PT ;  /* 0x000000401000780c */ /* 0x000fe40003f04270 */
[C---:B------:R-:W-:Y:S04]  /*3970*/  HMMA.16816.F32.BF16 R48, R168.reuse, R174, R48 ;  /* 0x000000aea830723c */ /* 0x040fe80000041830 */
[----:B------:R-:W-:Y:S01]  /*3980*/  FSEL R17, R22, -INF , P0 ;  /* 0xff80000016117808 */ /* 0x000fe20000000000 */
[--C-:B------:R-:W-:Y:S01]  /*3990*/  FFMA.FTZ R177, R19, c[0x0][0x29c], -R250.reuse ;  /* 0x0000a70013b17a23 */ /* 0x100fe200000108fa */
[C---:B------:R-:W-:Y:S01]  /*39a0*/  ISETP.GT.AND P0, PT, R16.reuse, 0x41, PT ;  /* 0x000000411000780c */ /* 0x040fe20003f04270 */
[----:B------:R-:W-:Y:S01]  /*39b0*/  MUFU.EX2 R252, R252 ;  /* 0x000000fc00fc7308 */ /* 0x000fe20000000800 */
[----:B------:R-:W-:Y:S01]  /*39c0*/  IADD3 R185, R189, 0x20, RZ ;  /* 0x00000020bdb97810 */ /* 0x000fe20007ffe0ff */
[--C-:B------:R-:W-:Y:S03]  /*39d0*/  FFMA.FTZ R176, R17, c[0x0][0x29c], -R250.reuse ;  /* 0x0000a70011b07a23 */ /* 0x100fe600000108fa */
[----:B------:R-:W-:Y:S02]  /*39e0*/  FSEL R23, R23, -INF , P0 ;  /* 0xff80000017177808 */ /* 0x000fe40000000000 */
[----:B------:R-:W-:Y:S02]  /*39f0*/  ISETP.GT.AND P0, PT, R16, 0x60, PT ;  /* 0x000000601000780c */ /* 0x000fe40003f04270 */
[----:B------:R-:W-:Y:S01]  /*3a00*/  IADD3 R189, R189, 0x28, RZ ;  /* 0x00000028bdbd7810 */ /* 0x000fe20007ffe0ff */
[--C-:B------:R-:W-:Y:S01]  /*3a10*/  FFMA.FTZ R179, R23, c[0x0][0x29c], -R250.reuse ;  /* 0x0000a70017b37a23 */ /* 0x100fe200000108fa */
[----:B------:R-:W-:Y:S01]  /*3a20*/  FSEL R33, R34, -INF , P0 ;  /* 0xff80000022217808 */ /* 0x000fe20000000000 */
[----:B--2---:R-:W-:Y:S01]  /*3a30*/  LDSM.16.M88.4 R20, [R196+0xa080] ;  /* 0x00a08000c414783b */ /* 0x004fe20000000200 */
[----:B------:R-:W-:Y:S01]  /*3a40*/  ISETP.GT.AND P0, PT, R16, 0x61, PT ;  /* 0x000000611000780c */ /* 0x000fe20003f04270 */
[----:B------:R-:W-:Y:S01]  /*3a50*/  MUFU.EX2 R184, R184 ;  /* 0x000000b800b87308 */ /* 0x000fe20000000800 */
[----:B------:R-:W-:Y:S01]  /*3a60*/  IMNMX R185, R244, R185, PT ;  /* 0x000000b9f4b97217 */ /* 0x000fe20003800200 */
[--C-:B------:R-:W-:Y:S01]  /*3a70*/  FFMA.FTZ R178, R33, c[0x0][0x29c], -R250.reuse ;  /* 0x0000a70021b27a23 */ /* 0x100fe200000108fa */
[----:B------:R-:W-:Y:S02]  /*3a80*/  FSEL R35, R35, -INF , P0 ;  /* 0xff80000023237808 */ /* 0x000fe40000000000 */
[C---:B------:R-:W-:Y:S01]  /*3a90*/  ISETP.GT.AND P5, PT, R185.reuse, 0x61, PT ;  /* 0x00000061b900780c */ /* 0x040fe20003fa4270 */
[----:B------:R2:W3:Y:S01]  /*3aa0*/  LDSM.16.M88.4 R16, [R3+0x13080] ;  /* 0x013080000310783b */ /* 0x0004e20000000200 */
[----:B------:R-:W-:Y:S01]  /*3ab0*/  ISETP.GT.AND P6, PT, R185, 0x60, PT ;  /* 0x00000060b900780c */ /* 0x000fe20003fc4270 */
[----:B------:R-:W-:Y:S01]  /*3ac0*/  FFMA.FTZ R250, R35, c[0x0][0x29c], -R250 ;  /* 0x0000a70023fa7a23 */ /* 0x000fe200000108fa */
[-C--:B-1----:R-:W-:Y:S01]  /*3ad0*/  HMMA.16816.F32.BF16 R52, R168, R4.reuse, R52 ;  /* 0x00000004a834723c */ /* 0x082fe20000041834 */
[----:B------:R-:W-:Y:S02]  /*3ae0*/  MUFU.EX2 R178, R178 ;  /* 0x000000b200b27308 */ /* 0x000fe40000000800 */
[----:B------:R-:W-:Y:S02]  /*3af0*/  FSEL R28, R28, -INF , P6 ;  /* 0xff8000001c1c7808 */ /* 0x000fe40003000000 */
[----:B------:R-:W1:Y:S01]  /*3b00*/  LDSM.16.M88.4 R32, [R196+0xb080] ;  /* 0x00b08000c420783b */ /* 0x000e620000000200 */
[C---:B------:R-:W-:Y:S02]  /*3b10*/  ISETP.GT.AND P0, PT, R185.reuse, RZ, PT ;  /* 0x000000ffb900720c */ /* 0x040fe40003f04270 */
[C---:B------:R-:W-:Y:S03]  /*3b20*/  HMMA.16816.F32.BF16 R56, R180.reuse, R4, R56 ;  /* 0x00000004b438723c */ /* 0x040fe60000041838 */
[----:B------:R-:W-:Y:S01]  /*3b30*/  MUFU.EX2 R5, R250 ;  /* 0x000000fa00057308 */ /* 0x000fe20000000800 */
[----:B------:R-:W-:Y:S02]  /*3b40*/  FSEL R8, R8, -INF , P0 ;  /* 0xff80000008087808 */ /* 0x000fe40000000000 */
[----:B------:R-:W-:Y:S02]  /*3b50*/  ISETP.GT.AND P0, PT, R185, 0x1, PT ;  /* 0x00000001b900780c */ /* 0x000fe40003f04270 */
[-C--:B------:R-:W-:Y:S04]  /*3b60*/  HMMA.16816.F32.BF16 R60, R180, R6.reuse, R60 ;  /* 0x00000006b43c723c */ /* 0x080fe8000004183c */
[----:B------:R-:W-:Y:S01]  /*3b70*/  FSEL R4, R9, -INF , P0 ;  /* 0xff80000009047808 */ /* 0x000fe20000000000 */
[----:B------:R-:W4:Y:S01]  /*3b80*/  MUFU.EX2 R177, R177 ;  /* 0x000000b100b17308 */ /* 0x000f220000000800 */
[C---:B------:R-:W-:Y:S01]  /*3b90*/  ISETP.GT.AND P0, PT, R185.reuse, 0x20, PT ;  /* 0x00000020b900780c */ /* 0x040fe20003f04270 */
[--C-:B------:R-:W-:Y:S01]  /*3ba0*/  FFMA.FTZ R180, R8, c[0x0][0x29c], -R249.reuse ;  /* 0x0000a70008b47a23 */ /* 0x100fe200000108f9 */
[----:B------:R-:W-:Y:S04]  /*3bb0*/  HMMA.16816.F32.BF16 R64, R168, R6, R64 ;  /* 0x00000006a840723c */ /* 0x000fe80000041840 */
[--C-:B------:R-:W-:Y:S01]  /*3bc0*/  FFMA.FTZ R9, R4, c[0x0][0x29c], -R249.reuse ;  /* 0x0000a70004097a23 */ /* 0x100fe200000108f9 */
[----:B------:R-:W-:Y:S02]  /*3bd0*/  FSEL R12, R12, -INF , P0 ;  /* 0xff8000000c0c7808 */ /* 0x000fe40000000000 */
[----:B--2---:R-:W-:Y:S01]  /*3be0*/  MUFU.EX2 R3, R180 ;  /* 0x000000b400037308 */ /* 0x004fe20000000800 */
[----:B------:R-:W-:Y:S04]  /*3bf0*/  ISETP.GT.AND P0, PT, R185, 0x21, PT ;  /* 0x00000021b900780c */ /* 0x000fe80003f04270 */
[----:B------:R-:W-:Y:S01]  /*3c00*/  FSEL R8, R13, -INF , P0 ;  /* 0xff8000000d087808 */ /* 0x000fe20000000000 */
[-C--:B---3--:R-:W-:Y:S04]  /*3c10*/  HMMA.16816.F32.BF16 R36, R16, R20.reuse, R36 ;  /* 0x000000141024723c */ /* 0x088fe80000041824 */
[----:B------:R2:W3:Y:S01]  /*3c20*/  MUFU.EX2 R4, R9 ;  /* 0x0000000900047308 */ /* 0x0004e20000000800 */
[--C-:B------:R-:W-:Y:S01]  /*3c30*/  FFMA.FTZ R7, R8, c[0x0][0x29c], -R249.reuse ;  /* 0x0000a70008077a23 */ /* 0x100fe200000108f9 */
[C---:B------:R-:W-:Y:S01]  /*3c40*/  ISETP.GT.AND P0, PT, R185.reuse, 0x40, PT ;  /* 0x00000040b900780c */ /* 0x040fe20003f04270 */
[--C-:B------:R-:W-:Y:S01]  /*3c50*/  FFMA.FTZ R6, R12, c[0x0][0x29c], -R249.reuse ;  /* 0x0000a7000c067a23 */ /* 0x100fe200000108f9 */
[C---:B------:R-:W-:Y:S04]  /*3c60*/  HMMA.16816.F32.BF16 R40, R164.reuse, R20, R40 ;  /* 0x00000014a428723c */ /* 0x040fe80000041828 */
[----:B------:R-:W-:Y:S02]  /*3c70*/  IMNMX R12, R244, R189, PT ;  /* 0x000000bdf40c7217 */ /* 0x000fe40003800200 */
[----:B------:R-:W-:Y:S01]  /*3c80*/  MUFU.EX2 R6, R6 ;  /* 0x0000000600067308 */ /* 0x000fe20000000800 */
[----:B------:R-:W-:Y:S01]  /*3c90*/  FSEL R24, R24, -INF , P0 ;  /* 0xff80000018187808 */ /* 0x000fe20000000000 */
[-C--:B------:R-:W-:Y:S03]  /*3ca0*/  HMMA.16816.F32.BF16 R44, R164, R22.reuse, R44 ;  /* 0x00000016a42c723c */ /* 0x080fe6000004182c */
[----:B------:R-:W-:Y:S01]  /*3cb0*/  ISETP.GT.AND P6, PT, R12, 0x1, PT ;  /* 0x000000010c00780c */ /* 0x000fe20003fc4270 */
[--C-:B------:R-:W-:Y:S01]  /*3cc0*/  FFMA.FTZ R21, R24, c[0x0][0x29c], -R249.reuse ;  /* 0x0000a70018157a23 */ /* 0x100fe200000108f9 */
[----:B------:R-:W-:Y:S02]  /*3cd0*/  ISETP.GT.AND P0, PT, R185, 0x41, PT ;  /* 0x00000041b900780c */ /* 0x000fe40003f04270 */
[----:B------:R-:W-:Y:S01]  /*3ce0*/  FSEL R11, R11, -INF , P6 ;  /* 0xff8000000b0b7808 */ /* 0x000fe20003000000 */
[C---:B------:R-:W-:Y:S01]  /*3cf0*/  HMMA.16816.F32.BF16 R48, R16.reuse, R22, R48 ;  /* 0x000000161030723c */ /* 0x040fe20000041830 */
[----:B------:R5:W-:Y:S01]  /*3d00*/  MUFU.EX2 R8, R21 ;  /* 0x0000001500087308 */ /* 0x000be20000000800 */
[----:B--2---:R-:W2:Y:S02]  /*3d10*/  LDS R9, [R247+0x18280] ;  /* 0x01828000f7097984 */ /* 0x004ea40000000800 */
[C---:B------:R-:W-:Y:S01]  /*3d20*/  ISETP.GT.AND P6, PT, R12.reuse, 0x41, PT ;  /* 0x000000410c00780c */ /* 0x040fe20003fc4270 */
[--C-:B------:R-:W-:Y:S01]  /*3d30*/  FFMA.FTZ R11, R11, c[0x0][0x29c], -R248.reuse ;  /* 0x0000a7000b0b7a23 */ /* 0x100fe200000108f8 */
[----:B------:R-:W-:Y:S02]  /*3d40*/  FSEL R20, R25, -INF , P0 ;  /* 0xff80000019147808 */ /* 0x000fe40000000000 */
[-C--:B-1----:R-:W-:Y:S03]  /*3d50*/  HMMA.16816.F32.BF16 R52, R16, R32.reuse, R52 ;  /* 0x000000201034723c */ /* 0x082fe60000041834 */
[----:B------:R-:W-:Y:S01]  /*3d60*/  ISETP.GT.AND P0, PT, R12, RZ, PT ;  /* 0x000000ff0c00720c */ /* 0x000fe20003f04270 */
[----:B------:R-:W1:Y:S01]  /*3d70*/  MUFU.EX2 R7, R7 ;  /* 0x0000000700077308 */ /* 0x000e620000000800 */
[----:B------:R-:W-:Y:S01]  /*3d80*/  FSEL R27, R27, -INF , P6 ;  /* 0xff8000001b1b7808 */ /* 0x000fe20003000000 */
[--C-:B------:R-:W-:Y:S01]  /*3d90*/  FFMA.FTZ R13, R20, c[0x0][0x29c], -R249.reuse ;  /* 0x0000a700140d7a23 */ /* 0x100fe200000108f9 */
[----:B------:R-:W-:Y:S01]  /*3da0*/  FSEL R20, R29, -INF , P5 ;  /* 0xff8000001d147808 */ /* 0x000fe20002800000 */
[C---:B------:R-:W-:Y:S04]  /*3db0*/  HMMA.16816.F32.BF16 R56, R164.reuse, R32, R56 ;  /* 0x00000020a438723c */ /* 0x040fe80000041838 */
[----:B------:R-:W-:Y:S01]  /*3dc0*/  ISETP.GT.AND P5, PT, R12, 0x20, PT ;  /* 0x000000200c00780c */ /* 0x000fe20003fa4270 */
[--C-:B------:R-:W-:Y:S01]  /*3dd0*/  FFMA.FTZ R27, R27, c[0x0][0x29c], -R248.reuse ;  /* 0x0000a7001b1b7a23 */ /* 0x100fe200000108f8 */
[----:B------:R-:W-:Y:S02]  /*3de0*/  MUFU.EX2 R13, R13 ;  /* 0x0000000d000d7308 */ /* 0x000fe40000000800 */
[-C--:B------:R-:W-:Y:S04]  /*3df0*/  HMMA.16816.F32.BF16 R60, R164, R34.reuse, R60 ;  /* 0x00000022a43c723c */ /* 0x080fe8000004183c */
[----:B------:R-:W-:Y:S02]  /*3e00*/  FSEL R23, R14, -INF , P5 ;  /* 0xff8000000e177808 */ /* 0x000fe40002800000 */
[----:B-----5:R-:W-:Y:S01]  /*3e10*/  FSEL R21, R10, -INF , P0 ;  /* 0xff8000000a157808 */ /* 0x020fe20000000000 */
[----:B------:R-:W5:Y:S01]  /*3e20*/  LDS R14, [R247+0x182a0] ;  /* 0x0182a000f70e7984 */ /* 0x000f620000000800 */
[----:B------:R-:W-:Y:S01]  /*3e30*/  HMMA.16816.F32.BF16 R64, R16, R34, R64 ;  /* 0x000000221040723c */ /* 0x000fe20000041840 */
[----:B------:R1:W-:Y:S03]  /*3e40*/  MUFU.EX2 R18, R11 ;  /* 0x0000000b00127308 */ /* 0x0003e60000000800 */
[----:B------:R-:W-:Y:S01]  /*3e50*/  ISETP.GT.AND P0, PT, R12, 0x21, PT ;  /* 0x000000210c00780c */ /* 0x000fe20003f04270 */
[--C-:B------:R-:W-:Y:S01]  /*3e60*/  FFMA.FTZ R10, R28, c[0x0][0x29c], -R249.reuse ;  /* 0x0000a7001c0a7a23 */ /* 0x100fe200000108f9 */
[----:B------:R-:W-:Y:S01]  /*3e70*/  ISETP.GT.AND P5, PT, R12, 0x60, PT ;  /* 0x000000600c00780c */ /* 0x000fe20003fa4270 */
[----:B------:R-:W-:Y:S01]  /*3e80*/  FFMA.FTZ R249, R20, c[0x0][0x29c], -R249 ;  /* 0x0000a70014f97a23 */ /* 0x000fe200000108f9 */
[----:B------:R-:W-:Y:S01]  /*3e90*/  FSEL R15, R15, -INF , P0 ;  /* 0xff8000000f0f7808 */ /* 0x000fe20000000000 */
[--C-:B------:R-:W-:Y:S01]  /*3ea0*/  FFMA.FTZ R21, R21, c[0x0][0x29c], -R248.reuse ;  /* 0x0000a70015157a23 */ /* 0x100fe200000108f8 */
[----:B------:R-:W-:Y:S01]  /*3eb0*/  ISETP.GT.AND P0, PT, R12, 0x40, PT ;  /* 0x000000400c00780c */ /* 0x000fe20003f04270 */
[----:B------:R-:W-:Y:S01]  /*3ec0*/  MUFU.EX2 R195, R195 ;  /* 0x000000c300c37308 */ /* 0x000fe20000000800 */
[--C-:B--2---:R-:W-:Y:S01]  /*3ed0*/  FADD.FTZ R17, R36, -R9.reuse ;  /* 0x8000000924117221 */ /* 0x104fe20000010000 */
[----:B------:R-:W-:Y:S01]  /*3ee0*/  FSEL R29, R30, -INF , P5 ;  /* 0xff8000001e1d7808 */ /* 0x000fe20002800000 */
[--C-:B------:R-:W-:Y:S01]  /*3ef0*/  FFMA.FTZ R15, R15, c[0x0][0x29c], -R248.reuse ;  /* 0x0000a7000f0f7a23 */ /* 0x100fe200000108f8 */
[----:B------:R-:W-:Y:S01]  /*3f00*/  FSEL R25, R26, -INF , P0 ;  /* 0xff8000001a197808 */ /* 0x000fe20000000000 */
[--C-:B------:R-:W-:Y:S01]  /*3f10*/  FADD.FTZ R19, R48, -R9.reuse ;  /* 0x8000000930137221 */ /* 0x100fe20000010000 */
[----:B------:R-:W-:Y:S01]  /*3f20*/  ISETP.GT.AND P0, PT, R12, 0x61, PT ;  /* 0x000000610c00780c */ /* 0x000fe20003f04270 */
[--C-:B------:R-:W-:Y:S01]  /*3f30*/  FADD.FTZ R12, R37, -R9.reuse ;  /* 0x80000009250c7221 */ /* 0x100fe20000010000 */
[----:B----4-:R-:W-:Y:S01]  /*3f40*/  F2FP.BF16.PACK_AB R35, R177, R184 ;  /* 0x000000b8b123723e */ /* 0x010fe200000010ff */
[--C-:B------:R-:W-:Y:S01]  /*3f50*/  FADD.FTZ R20, R49, -R9.reuse ;  /* 0x8000000931147221 */ /* 0x100fe20000010000 */
[----:B------:R2:W-:Y:S01]  /*3f60*/  MUFU.EX2 R26, R15 ;  /* 0x0000000f001a7308 */ /* 0x0005e20000000800 */
[----:B------:R-:W-:Y:S01]  /*3f70*/  FMUL.FTZ R16, R191, R12 ;  /* 0x0000000cbf107220 */ /* 0x000fe20000410000 */
[----:B------:R-:W-:Y:S01]  /*3f80*/  FSEL R31, R31, -INF , P0 ;  /* 0xff8000001f1f7808 */ /* 0x000fe20000000000 */
[----:B------:R-:W4:Y:S01]  /*3f90*/  LDS R12, [R247+0x18300] ;  /* 0x01830000f70c7984 */ /* 0x000f220000000800 */
[----:B------:R-:W-:Y:S01]  /*3fa0*/  FMUL.FTZ R17, R188, R17 ;  /* 0x00000011bc117220 */ /* 0x000fe20000410000 */
[----:B------:R-:W-:Y:S01]  /*3fb0*/  F2FP.BF16.PACK_AB R188, R191, R188 ;  /* 0x000000bcbfbc723e */ /* 0x000fe200000010ff */
[----:B------:R-:W-:Y:S01]  /*3fc0*/  FMUL.FTZ R19, R190, R19 ;  /* 0x00000013be137220 */ /* 0x000fe20000410000 */
[----:B------:R-:W3:Y:S01]  /*3fd0*/  LDS R247, [R247+0x18320] ;  /* 0x01832000f7f77984 */ /* 0x000ee20000000800 */
[----:B------:R-:W-:Y:S01]  /*3fe0*/  FMUL.FTZ R20, R193, R20 ;  /* 0x00000014c1147220 */ /* 0x000fe20000410000 */
[----:B------:R-:W-:Y:S01]  /*3ff0*/  F2FP.BF16.PACK_AB R16, R16, R17 ;  /* 0x000000111010723e */ /* 0x000fe200000010ff */
[--C-:B-1----:R-:W-:Y:S01]  /*4000*/  FADD.FTZ R11, R64, -R9.reuse ;  /* 0x80000009400b7221 */ /* 0x102fe20000010000 */
[----:B------:R-:W-:Y:S01]  /*4010*/  MUFU.EX2 R21, R21 ;  /* 0x0000001500157308 */ /* 0x000fe20000000800 */
[--C-:B------:R-:W-:Y:S01]  /*4020*/  FFMA.FTZ R23, R23, c[0x0][0x29c], -R248.reuse ;  /* 0x0000a70017177a23 */ /* 0x100fe200000108f8 */
[----:B------:R-:W-:Y:S01]  /*4030*/  F2FP.BF16.PACK_AB R19, R20, R19 ;  /* 0x000000131413723e */ /* 0x000fe200000010ff */
[--C-:B------:R-:W-:Y:S01]  /*4040*/  FADD.FTZ R20, R65, -R9.reuse ;  /* 0x8000000941147221 */ /* 0x100fe20000010000 */
[----:B------:R-:W-:Y:S01]  /*4050*/  F2FP.BF16.PACK_AB R193, R193, R190 ;  /* 0x000000bec1c1723e */ /* 0x000fe200000010ff */
[--C-:B------:R-:W-:Y:S01]  /*4060*/  FFMA.FTZ R25, R25, c[0x0][0x29c], -R248.reuse ;  /* 0x0000a70019197a23 */ /* 0x100fe200000108f8 */
[----:B------:R-:W-:Y:S01]  /*4070*/  STS [R235+0x18480], R188 ;  /* 0x018480bceb007388 */ /* 0x000fe20000000800 */
[--C-:B------:R-:W-:Y:S02]  /*4080*/  FFMA.FTZ R29, R29, c[0x0][0x29c], -R248.reuse ;  /* 0x0000a7001d1d7a23 */ /* 0x100fe400000108f8 */
[----:B------:R-:W-:Y:S01]  /*4090*/  FFMA.FTZ R248, R31, c[0x0][0x29c], -R248 ;  /* 0x0000a7001ff87a23 */ /* 0x000fe200000108f8 */
[----:B------:R-:W1:Y:S01]  /*40a0*/  MUFU.EX2 R23, R23 ;  /* 0x0000001700177308 */ /* 0x000e620000000800 */
[--C-:B------:R-:W-:Y:S02]  /*40b0*/  FADD.FTZ R31, R52, -R9.reuse ;  /* 0x80000009341f7221 */ /* 0x100fe40000010000 */
[----:B------:R-:W-:Y:S01]  /*40c0*/  FADD.FTZ R22, R53, -R9 ;  /* 0x8000000935167221 */ /* 0x000fe20000010000 */
[----:B--2---:R-:W-:Y:S01]  /*40d0*/  F2FP.BF16.PACK_AB R15, R5, R178 ;  /* 0x000000b2050f723e */ /* 0x004fe200000010ff */
[--C-:B-----5:R-:W-:Y:S02]  /*40e0*/  FADD.FTZ R9, R38, -R14.reuse ;  /* 0x8000000e26097221 */ /* 0x120fe40000010000 */
[--C-:B------:R-:W-:Y:S02]  /*40f0*/  FADD.FTZ R17, R39, -R14.reuse ;  /* 0x8000000e27117221 */ /* 0x100fe40000010000 */
[--C-:B------:R-:W-:Y:S01]  /*4100*/  FADD.FTZ R33, R54, -R14.reuse ;  /* 0x8000000e36217221 */ /* 0x100fe20000010000 */
[----:B------:R-:W2:Y:S01]  /*4110*/  MUFU.EX2 R176, R176 ;  /* 0x000000b000b07308 */ /* 0x000ea20000000800 */
[--C-:B------:R-:W-:Y:S02]  /*4120*/  FADD.FTZ R53, R66, -R14.reuse ;  /* 0x8000000e42357221 */ /* 0x100fe40000010000 */
[----:B------:R-:W-:Y:S01]  /*4130*/  FMUL.FTZ R9, R252, R9 ;  /* 0x00000009fc097220 */ /* 0x000fe20000410000 */
[C---:B------:R-:W-:Y:S01]  /*4140*/  F2FP.BF16.PACK_AB R252, R2.reuse, R252 ;  /* 0x000000fc02fc723e */ /* 0x040fe200000010ff */
[----:B------:R-:W-:Y:S02]  /*4150*/  FMUL.FTZ R2, R2, R17 ;  /* 0x0000001102027220 */ /* 0x000fe40000410000 */
[--C-:B------:R-:W-:Y:S02]  /*4160*/  FADD.FTZ R17, R50, -R14.reuse ;  /* 0x8000000e32117221 */ /* 0x100fe40000010000 */
[--C-:B------:R-:W-:Y:S01]  /*4170*/  FADD.FTZ R24, R51, -R14.reuse ;  /* 0x8000000e33187221 */ /* 0x100fe20000010000 */
[----:B------:R-:W-:Y:S01]  /*4180*/  F2FP.BF16.PACK_AB R2, R2, R9 ;  /* 0x000000090202723e */ /* 0x000fe200000010ff */
[--C-:B------:R-:W-:Y:S01]  /*4190*/  FADD.FTZ R28, R55, -R14.reuse ;  /* 0x8000000e371c7221 */ /* 0x100fe20000010000 */
[----:B------:R-:W-:Y:S01]  /*41a0*/  STS [R235+0x18880], R252 ;  /* 0x018880fceb007388 */ /* 0x000fe20000000800 */
[----:B------:R-:W-:Y:S01]  /*41b0*/  FADD.FTZ R14, R67, -R14 ;  /* 0x8000000e430e7221 */ /* 0x000fe20000010000 */
[----:B------:R-:W5:Y:S01]  /*41c0*/  MUFU.EX2 R179, R179 ;  /* 0x000000b300b37308 */ /* 0x000f620000000800 */
[----:B------:R-:W-:Y:S01]  /*41d0*/  FMUL.FTZ R53, R178, R53 ;  /* 0x00000035b2357220 */ /* 0x000fe20000410000 */
[----:B------:R-:W-:Y:S01]  /*41e0*/  STS [R238], R193 ;  /* 0x000000c1ee007388 */ /* 0x000fe20000000800 */
[----:B------:R-:W-:Y:S02]  /*41f0*/  FMUL.FTZ R14, R5, R14 ;  /* 0x0000000e050e7220 */ /* 0x000fe40000410000 */
[----:B------:R-:W-:Y:S01]  /*4200*/  FMUL.FTZ R17, R184, R17 ;  /* 0x00000011b8117220 */ /* 0x000fe20000410000 */
[----:B------:R-:W-:Y:S01]  /*4210*/  STS [R238+0x400], R35 ;  /* 0x00040023ee007388 */ /* 0x000fe20000000800 */
[----:B------:R-:W-:Y:S01]  /*4220*/  FMUL.FTZ R24, R177, R24 ;  /* 0x00000018b1187220 */ /* 0x000fe20000410000 */
[----:B------:R-:W-:Y:S01]  /*4230*/  F2FP.BF16.PACK_AB R53, R14, R53 ;  /* 0x000000350e35723e */ /* 0x000fe200000010ff */
[--C-:B----4-:R-:W-:Y:S01]  /*4240*/  FADD.FTZ R14, R40, -R12.reuse ;  /* 0x8000000c280e7221 */ /* 0x110fe20000010000 */
[----:B------:R-:W-:Y:S01]  /*4250*/  MUFU.EX2 R25, R25 ;  /* 0x0000001900197308 */ /* 0x000fe20000000800 */
[--C-:B------:R-:W-:Y:S01]  /*4260*/  FADD.FTZ R5, R41, -R12.reuse ;  /* 0x8000000c29057221 */ /* 0x100fe20000010000 */
[----:B------:R-:W-:Y:S01]  /*4270*/  F2FP.BF16.PACK_AB R17, R24, R17 ;  /* 0x000000111811723e */ /* 0x000fe200000010ff */
[--C-:B------:R-:W-:Y:S01]  /*4280*/  FADD.FTZ R30, R45, -R12.reuse ;  /* 0x8000000c2d1e7221 */ /* 0x100fe20000010000 */
[----:B---3--:R-:W-:Y:S01]  /*4290*/  F2FP.BF16.PACK_AB R24, R4, R3 ;  /* 0x000000030418723e */ /* 0x008fe200000010ff */
[--C-:B------:R-:W-:Y:S02]  /*42a0*/  FADD.FTZ R9, R44, -R12.reuse ;  /* 0x8000000c2c097221 */ /* 0x100fe40000010000 */
[----:B------:R-:W-:Y:S01]  /*42b0*/  FMUL.FTZ R14, R3, R14 ;  /* 0x0000000e030e7220 */ /* 0x000fe20000410000 */
[C---:B------:R-:W-:Y:S01]  /*42c0*/  F2FP.BF16.PACK_AB R3, R7.reuse, R6 ;  /* 0x000000060703723e */ /* 0x040fe200000010ff */
[----:B------:R-:W-:Y:S01]  /*42d0*/  FMUL.FTZ R5, R4, R5 ;  /* 0x0000000504057220 */ /* 0x000fe20000410000 */
[----:B------:R-:W-:Y:S01]  /*42e0*/  STS [R235+0x19480], R24 ;  /* 0x01948018eb007388 */ /* 0x000fe20000000800 */
[----:B------:R-:W-:Y:S01]  /*42f0*/  FMUL.FTZ R30, R7, R30 ;  /* 0x0000001e071e7220 */ /* 0x000fe20000410000 */
[----:B------:R-:W-:Y:S01]  /*4300*/  MUFU.EX2 R29, R29 ;  /* 0x0000001d001d7308 */ /* 0x000fe20000000800 */
[--C-:B------:R-:W-:Y:S01]  /*4310*/  FADD.FTZ R7, R56, -R12.reuse ;  /* 0x8000000c38077221 */ /* 0x100fe20000010000 */
[----:B------:R-:W-:Y:S01]  /*4320*/  F2FP.BF16.PACK_AB R14, R5, R14 ;  /* 0x0000000e050e723e */ /* 0x000fe200000010ff */
[--C-:B------:R-:W-:Y:S01]  /*4330*/  FADD.FTZ R4, R57, -R12.reuse ;  /* 0x8000000c39047221 */ /* 0x100fe20000010000 */
[----:B-1----:R-:W-:Y:S01]  /*4340*/  F2FP.BF16.PACK_AB R5, R26, R23 ;  /* 0x000000171a05723e */ /* 0x002fe200000010ff */
[----:B------:R-:W-:Y:S02]  /*4350*/  FMUL.FTZ R9, R6, R9 ;  /* 0x0000000906097220 */ /* 0x000fe40000410000 */
[----:B------:R-:W-:Y:S01]  /*4360*/  FMUL.FTZ R7, R8, R7 ;  /* 0x0000000708077220 */ /* 0x000fe20000410000 */
[C---:B------:R-:W-:Y:S01]  /*4370*/  F2FP.BF16.PACK_AB R8, R13.reuse, R8 ;  /* 0x000000080d08723e */ /* 0x040fe200000010ff */
[----:B------:R-:W-:Y:S01]  /*4380*/  FMUL.FTZ R4, R13, R4 ;  /* 0x000000040d047220 */ /* 0x000fe20000410000 */
[----:B------:R-:W-:Y:S01]  /*4390*/  F2FP.BF16.PACK_AB R9, R30, R9 ;  /* 0x000000091e09723e */ /* 0x000fe200000010ff */
[----:B------:R-:W-:Y:S01]  /*43a0*/  FMUL.FTZ R11, R194, R11 ;  /* 0x0000000bc20b7220 */ /* 0x000fe20000410000 */
[----:B------:R-:W1:Y:S01]  /*43b0*/  MUFU.EX2 R10, R10 ;  /* 0x0000000a000a7308 */ /* 0x000e620000000800 */
[----:B------:R-:W-:Y:S01]  /*43c0*/  FMUL.FTZ R20, R251, R20 ;  /* 0x00000014fb147220 */ /* 0x000fe20000410000 */
[----:B------:R-:W-:Y:S01]  /*43d0*/  F2FP.BF16.PACK_AB R30, R4, R7 ;  /* 0x00000007041e723e */ /* 0x000fe200000010ff */
[----:B------:R-:W-:Y:S01]  /*43e0*/  FMUL.FTZ R31, R192, R31 ;  /* 0x0000001fc01f7220 */ /* 0x000fe20000410000 */
[----:B------:R-:W-:Y:S01]  /*43f0*/  F2FP.BF16.PACK_AB R4, R18, R21 ;  /* 0x000000151204723e */ /* 0x000fe200000010ff */
[C---:B------:R-:W-:Y:S01]  /*4400*/  FMUL.FTZ R22, R195.reuse, R22 ;  /* 0x00000016c3167220 */ /* 0x040fe20000410000 */
[----:B------:R-:W-:Y:S01]  /*4410*/  F2FP.BF16.PACK_AB R55, R20, R11 ;  /* 0x0000000b1437723e */ /* 0x000fe200000010ff */
[----:B--2---:R-:W-:Y:S01]  /*4420*/  FMUL.FTZ R33, R176, R33 ;  /* 0x00000021b0217220 */ /* 0x004fe20000410000 */
[----:B------:R-:W-:Y:S01]  /*4430*/  F2FP.BF16.PACK_AB R192, R195, R192 ;  /* 0x000000c0c3c0723e */ /* 0x000fe200000010ff */
[----:B------:R2:W-:Y:S01]  /*4440*/  STS [R235+0x19880], R4 ;  /* 0x01988004eb007388 */ /* 0x0005e20000000800 */
[----:B------:R-:W3:Y:S01]  /*4450*/  MUFU.EX2 R20, R27 ;  /* 0x0000001b00147308 */ /* 0x000ee20000000800 */
[----:B-----5:R-:W-:Y:S01]  /*4460*/  F2FP.BF16.PACK_AB R176, R179, R176 ;  /* 0x000000b0b3b0723e */ /* 0x020fe200000010ff */
[--C-:B------:R-:W-:Y:S01]  /*4470*/  FADD.FTZ R11, R60, -R12.reuse ;  /* 0x8000000c3c0b7221 */ /* 0x100fe20000010000 */
[----:B------:R-:W-:Y:S01]  /*4480*/  STS [R238+0x1000], R3 ;  /* 0x00100003ee007388 */ /* 0x000fe20000000800 */
[----:B------:R-:W-:Y:S01]  /*4490*/  F2FP.BF16.PACK_AB R22, R22, R31 ;  /* 0x0000001f1616723e */ /* 0x000fe200000010ff */
[--C-:B------:R-:W-:Y:S01]  /*44a0*/  FADD.FTZ R7, R43, -R247.reuse ;  /* 0x800000f72b077221 */ /* 0x100fe20000010000 */
[----:B------:R-:W-:Y:S01]  /*44b0*/  F2FP.BF16.PACK_AB R31, R251, R194 ;  /* 0x000000c2fb1f723e */ /* 0x000fe200000010ff */
[----:B------:R4:W-:Y:S01]  /*44c0*/  STS [R238+0x1400], R5 ;  /* 0x00140005ee007388 */ /* 0x0009e20000000800 */
[----:B------:R-:W-:Y:S02]  /*44d0*/  FMUL.FTZ R28, R179, R28 ;  /* 0x0000001cb31c7220 */ /* 0x000fe40000410000 */
[----:B------:R-:W5:Y:S01]  /*44e0*/  MUFU.EX2 R249, R249 ;  /* 0x000000f900f97308 */ /* 0x000f620000000800 */
[----:B------:R-:W-:Y:S01]  /*44f0*/  STS [R235+0x1a480], R192 ;  /* 0x01a480c0eb007388 */ /* 0x000fe20000000800 */
[----:B------:R-:W-:Y:S01]  /*4500*/  FMUL.FTZ R7, R18, R7 ;  /* 0x0000000712077220 */ /* 0x000fe20000410000 */
[----:B------:R-:W-:Y:S01]  /*4510*/  F2FP.BF16.PACK_AB R28, R28, R33 ;  /* 0x000000211c1c723e */ /* 0x000fe200000010ff */
[----:B-1----:R-:W-:Y:S01]  /*4520*/  FMUL.FTZ R11, R10, R11 ;  /* 0x0000000b0a0b7220 */ /* 0x002fe20000410000 */
[----:B------:R-:W-:Y:S01]  /*4530*/  STS [R235+0x1a880], R176 ;  /* 0x01a880b0eb007388 */ /* 0x000fe20000000800 */
[--C-:B------:R-:W-:Y:S02]  /*4540*/  FADD.FTZ R58, R58, -R247.reuse ;  /* 0x800000f73a3a7221 */ /* 0x100fe40000010000 */
[--C-:B------:R-:W-:Y:S01]  /*4550*/  FADD.FTZ R59, R59, -R247.reuse ;  /* 0x800000f73b3b7221 */ /* 0x100fe20000010000 */
[----:B------:R-:W-:Y:S01]  /*4560*/  STS [R238+0x2000], R31 ;  /* 0x0020001fee007388 */ /* 0x000fe20000000800 */
[----:B------:R-:W1:Y:S01]  /*4570*/  MUFU.EX2 R248, R248 ;  /* 0x000000f800f87308 */ /* 0x000e620000000800 */
[----:B------:R-:W-:Y:S02]  /*4580*/  FADD.FTZ R12, R61, -R12 ;  /* 0x8000000c3d0c7221 */ /* 0x000fe40000010000 */
[----:B------:R-:W-:Y:S01]  /*4590*/  STS [R238+0x2400], R15 ;  /* 0x0024000fee007388 */ /* 0x000fe20000000800 */
[----:B---3--:R-:W-:Y:S01]  /*45a0*/  F2FP.BF16.PACK_AB R6, R20, R25 ;  /* 0x000000191406723e */ /* 0x008fe200000010ff */
[--C-:B--2---:R-:W-:Y:S02]  /*45b0*/  FADD.FTZ R4, R46, -R247.reuse ;  /* 0x800000f72e047221 */ /* 0x104fe40000010000 */
[----:B------:R-:W-:Y:S01]  /*45c0*/  STS [R235+0x1b480], R8 ;  /* 0x01b48008eb007388 */ /* 0x000fe20000000800 */
[----:B------:R-:W-:Y:S02]  /*45d0*/  FMUL.FTZ R58, R25, R58 ;  /* 0x0000003a193a7220 */ /* 0x000fe40000410000 */
[----:B------:R-:W-:Y:S01]  /*45e0*/  FMUL.FTZ R4, R23, R4 ;  /* 0x0000000417047220 */ /* 0x000fe20000410000 */
[----:B------:R-:W-:Y:S01]  /*45f0*/  STS [R235+0x1b880], R6 ;  /* 0x01b88006eb007388 */ /* 0x000fe20000000800 */
[--C-:B----4-:R-:W-:Y:S01]  /*4600*/  FADD.FTZ R5, R47, -R247.reuse ;  /* 0x800000f72f057221 */ /* 0x110fe20000010000 */
[----:B-----5:R-:W-:Y:S01]  /*4610*/  F2FP.BF16.PACK_AB R13, R249, R10 ;  /* 0x0000000af90d723e */ /* 0x020fe200000010ff */
[--C-:B------:R-:W-:Y:S02]  /*4620*/  FADD.FTZ R10, R42, -R247.reuse ;  /* 0x800000f72a0a7221 */ /* 0x100fe40000010000 */
[----:B------:R-:W-:Y:S02]  /*4630*/  FMUL.FTZ R5, R26, R5 ;  /* 0x000000051a057220 */ /* 0x000fe40000410000 */
[----:B------:R-:W-:Y:S01]  /*4640*/  STS [R238+0x3000], R13 ;  /* 0x0030000dee007388 */ /* 0x000fe20000000800 */
[----:B------:R-:W-:Y:S02]  /*4650*/  FMUL.FTZ R10, R21, R10 ;  /* 0x0000000a150a7220 */ /* 0x000fe40000410000 */
[----:B------:R-:W-:Y:S01]  /*4660*/  F2FP.BF16.PACK_AB R5, R5, R4 ;  /* 0x000000040505723e */ /* 0x000fe200000010ff */
[----:B------:R-:W-:Y:S01]  /*4670*/  FMUL.FTZ R59, R20, R59 ;  /* 0x0000003b143b7220 */ /* 0x000fe20000410000 */
[----:B-1----:R-:W-:Y:S01]  /*4680*/  F2FP.BF16.PACK_AB R3, R248, R29 ;  /* 0x0000001df803723e */ /* 0x002fe200000010ff */
[--C-:B------:R-:W-:Y:S01]  /*4690*/  FADD.FTZ R62, R62, -R247.reuse ;  /* 0x800000f73e3e7221 */ /* 0x100fe20000010000 */
[----:B------:R-:W-:Y:S01]  /*46a0*/  F2FP.BF16.PACK_AB R10, R7, R10 ;  /* 0x0000000a070a723e */ /* 0x000fe200000010ff */
[----:B------:R-:W-:Y:S01]  /*46b0*/  FADD.FTZ R63, R63, -R247 ;  /* 0x800000f73f3f7221 */ /* 0x000fe20000010000 */
[----:B------:R-:W-:Y:S01]  /*46c0*/  F2FP.BF16.PACK_AB R58, R59, R58 ;  /* 0x0000003a3b3a723e */ /* 0x000fe200000010ff */
[----:B------:R-:W-:Y:S01]  /*46d0*/  STS [R238+0x3400], R3 ;  /* 0x00340003ee007388 */ /* 0x000fe20000000800 */
[----:B------:R-:W-:Y:S02]  /*46e0*/  FMUL.FTZ R12, R249, R12 ;  /* 0x0000000cf90c7220 */ /* 0x000fe40000410000 */
[----:B------:R-:W-:Y:S01]  /*46f0*/  FMUL.FTZ R62, R29, R62 ;  /* 0x0000003e1d3e7220 */ /* 0x000fe20000410000 */
[----:B------:R-:W-:Y:S01]  /*4700*/  BAR.SYNC.DEFER_BLOCKING 0x0 ;  /* 0x0000000000007b1d */ /* 0x000fe20000010000 */
[----:B------:R-:W-:Y:S01]  /*4710*/  FMUL.FTZ R63, R248, R63 ;  /* 0x0000003ff83f7220 */ /* 0x000fe20000410000 */
[----:B------:R-:W-:Y:S04]  /*4720*/  F2FP.BF16.PACK_AB R57, R12, R11 ;  /* 0x0000000b0c39723e */ /* 0x000fe800000010ff */
[----:B------:R-:W-:Y:S02]  /*4730*/  F2FP.BF16.PACK_AB R63, R63, R62 ;  /* 0x0000003e3f3f723e */ /* 0x000fe400000010ff */
        /* <DEDUP_REMOVED lines=128> */
.L_x_1328:
        /* <DEDUP_REMOVED lines=237> */
.L_x_1324:
[----:B------:R-:W-:Y:S05]  /*5e10*/  @P3 EXIT ;  /* 0x000000000000394d */ /* 0x000fea0003800000 */
[----:B------:R-:W-:-:S04]  /*5e20*/  ISETP.NE.U32.AND P2, PT, RZ, c[0x0][0x360], PT ;  /* 0x0000d800ff007a0c */ /* 0x000fc80003f45070 */
[----:B------:R-:W-:-:S13]  /*5e30*/  ISETP.NE.AND.EX P2, PT, RZ, c[0x0][0x364], PT, P2 ;  /* 0x0000d900ff007a0c */ /* 0x000fda0003f45320 */
[----:B------:R-:W-:-:S04]  /*5e40*/  @P2 IMAD.MOV.U32 R0, RZ, RZ, 0x4 ;  /* 0x00000004ff002424 */ /* 0x000fc800078e00ff */
[----:B------:R-:W-:-:S05]  /*5e50*/  @P2 IMAD.WIDE R6, R221, R0, c[0x0][0x360] ;  /* 0x0000d800dd062625 */ /* 0x000fca00078e0200 */
[----:B------:R1:W2:Y:S01]  /*5e60*/  @P2 LDG.E R4, [R6.64] ;  /* 0x0000000806042981 */ /* 0x0002a2000c1e1900 */
[----:B------:R-:W-:Y:S01]  /*5e70*/  MOV R2, 0x1 ;  /* 0x0000000100027802 */ /* 0x000fe20000000f00 */
[----:B------:R-:W-:Y:S02]  /*5e80*/  IMAD R223, R223, 0x3000, RZ ;  /* 0x00003000dfdf7824 */ /* 0x000fe400078e02ff */
[----:B------:R-:W1:Y:S04]  /*5e90*/  S2R R0, SR_TID.X ;  /* 0x0000000000007919 */ /* 0x000e680000002100 */
[----:B------:R-:W-:Y:S01]  /*5ea0*/  BAR.SYNC.DEFER_BLOCKING 0x1, 0x100 ;  /* 0x0044000000007b1d */ /* 0x000fe20000010000 */
[----:B------:R-:W-:-:S13]  /*5eb0*/  ISETP.NE.AND P0, PT, R2, c[0x0][0x338], PT ;  /* 0x0000ce0002007a0c */ /* 0x000fda0003f05270 */
[----:B------:R-:W-:-:S05]  /*5ec0*/  @P0 IMAD.HI.U32 R2, R222, c[0x0][0x33c], RZ ;  /* 0x0000cf00de020a27 */ /* 0x000fca00078e00ff */
[----:B------:R-:W-:Y:S02]  /*5ed0*/  @P0 SHF.R.U32.HI R222, RZ, c[0x0][0x340], R2 ;  /* 0x0000d000ffde0a19 */ /* 0x000fe40000011602 */
[----:B------:R-:W-:Y:S02]  /*5ee0*/  SHF.R.S32.HI R2, RZ, 0x1f, R223 ;  /* 0x0000001fff027819 */ /* 0x000fe400000114df */
[----:B-1----:R-:W-:Y:S01]  /*5ef0*/  SHF.R.S32.HI R7, RZ, 0x1f, R0 ;  /* 0x0000001fff077819 */ /* 0x002fe20000011400 */
[----:B--2---:R-:W-:-:S05]  /*5f00*/  @P2 IMAD R4, R221, 0x80, R4 ;  /* 0x00000080dd042824 */ /* 0x004fca00078e0204 */
[----:B------:R-:W-:-:S04]  /*5f10*/  @P2 SHF.R.S32.HI R3, RZ, 0x1f, R4 ;  /* 0x0000001fff032819 */ /* 0x000fc80000011404 */
[----:B------:R-:W-:Y:S02]  /*5f20*/  @P2 LEA.HI R4, R3, R4, RZ, 0x7 ;  /* 0x0000000403042211 */ /* 0x000fe400078f38ff */
[----:B------:R-:W-:Y:S02]  /*5f30*/  SHF.R.S32.HI R3, RZ, 0x1f, R222 ;  /* 0x0000001fff037819 */ /* 0x000fe400000114de */
[----:B------:R-:W-:-:S03]  /*5f40*/  @P2 SHF.R.S32.HI R4, RZ, 0x7, R4 ;  /* 0x00000007ff042819 */ /* 0x000fc60000011404 */
[C---:B------:R-:W-:Y:S02]  /*5f50*/  IMAD R9, R3.reuse, c[0x0][0x328], RZ ;  /* 0x0000ca0003097a24 */ /* 0x040fe400078e02ff */
[----:B------:R-:W-:Y:S02]  /*5f60*/  @P2 IMAD R4, R4, 0x3000, RZ ;  /* 0x0000300004042824 */ /* 0x000fe400078e02ff */
[C---:B------:R-:W-:Y:S02]  /*5f70*/  IMAD R9, R222.reuse, c[0x0][0x32c], R9 ;  /* 0x0000cb00de097a24 */ /* 0x040fe400078e0209 */
[----:B------:R-:W-:Y:S01]  /*5f80*/  IMAD R3, R3, c[0x0][0x300], RZ ;  /* 0x0000c00003037a24 */ /* 0x000fe200078e02ff */
[----:B------:R-:W-:Y:S02]  /*5f90*/  @P2 SHF.R.S32.HI R5, RZ, 0x1f, R4 ;  /* 0x0000001fff052819 */ /* 0x000fe40000011404 */
[----:B------:R-:W-:Y:S01]  /*5fa0*/  @!P2 CS2R R4, SRZ ;  /* 0x000000000004a805 */ /* 0x000fe2000001ff00 */
[----:B------:R-:W-:-:S05]  /*5fb0*/  IMAD R3, R222, c[0x0][0x304], R3 ;  /* 0x0000c100de037a24 */ /* 0x000fca00078e0203 */
[----:B------:R-:W-:Y:S02]  /*5fc0*/  IADD3 R4, P1, P0, R4, R223, R0 ;  /* 0x000000df04047210 */ /* 0x000fe4000783e000 */
[----:B------:R-:W-:Y:S02]  /*5fd0*/  SHF.R.S32.HI R0, RZ, 0x1f, R221 ;  /* 0x0000001fff007819 */ /* 0x000fe400000114dd */
[----:B------:R-:W-:Y:S02]  /*5fe0*/  IADD3.X R5, R5, R2, R7, P1, P0 ;  /* 0x0000000205057210 */ /* 0x000fe40000fe0407 */
[----:B------:R-:W-:Y:S02]  /*5ff0*/  SEL R0, R0, RZ, !P2 ;  /* 0x000000ff00007207 */ /* 0x000fe40005000000 */
[----:B------:R-:W-:Y:S01]  /*6000*/  SEL R221, R221, RZ, !P2 ;  /* 0x000000ffdddd7207 */ /* 0x000fe20005000000 */
[----:B------:R-:W-:-:S04]  /*6010*/  IMAD.WIDE.U32 R6, R222, c[0x0][0x328], R4 ;  /* 0x0000ca00de067a25 */ /* 0x000fc800078e0004 */
[----:B------:R-:W-:Y:S02]  /*6020*/  IMAD.IADD R7, R7, 0x1, R9 ;  /* 0x0000000107077824 */ /* 0x000fe400078e0209 */
[----:B------:R-:W-:Y:S02]  /*6030*/  IMAD R2, R0, c[0x0][0x330], RZ ;  /* 0x0000cc0000027a24 */ /* 0x000fe400078e02ff */
[----:B------:R-:W-:-:S04]  /*6040*/  IMAD.WIDE.U32 R4, R222, c[0x0][0x300], R4 ;  /* 0x0000c000de047a25 */ /* 0x000fc800078e0004 */
[----:B------:R-:W-:Y:S01]  /*6050*/  IMAD R2, R221, c[0x0][0x334], R2 ;  /* 0x0000cd00dd027a24 */ /* 0x000fe200078e0202 */
[----:B------:R-:W-:Y:S01]  /*6060*/  IADD3 R5, R5, R3, RZ ;  /* 0x0000000305057210 */ /* 0x000fe20007ffe0ff */
[----:B------:R-:W-:-:S04]  /*6070*/  IMAD.WIDE.U32 R6, R221, c[0x0][0x330], R6 ;  /* 0x0000cc00dd067a25 */ /* 0x000fc800078e0006 */
[----:B------:R-:W-:Y:S01]  /*6080*/  IMAD.IADD R3, R7, 0x1, R2 ;  /* 0x0000000107037824 */ /* 0x000fe200078e0202 */
[----:B------:R-:W-:Y:S01]  /*6090*/  LEA R8, P1, R6, c[0x0][0x310], 0x2 ;  /* 0x0000c40006087a11 */ /* 0x000fe200078210ff */
[----:B------:R-:W-:Y:S02]  /*60a0*/  IMAD R0, R0, c[0x0][0x308], RZ ;  /* 0x0000c20000007a24 */ /* 0x000fe400078e02ff */
[----:B------:R-:W-:Y:S01]  /*60b0*/  IMAD.WIDE.U32 R4, R221, c[0x0][0x308], R4 ;  /* 0x0000c200dd047a25 */ /* 0x000fe200078e0004 */
[----:B------:R-:W-:-:S03]  /*60c0*/  LEA.HI.X R9, R6, c[0x0][0x314], R3, 0x2, P1 ;  /* 0x0000c50006097a11 */ /* 0x000fc600008f1403 */
[----:B------:R-:W-:Y:S01]  /*60d0*/  IMAD R0, R221, c[0x0][0x30c], R0 ;  /* 0x0000c300dd007a24 */ /* 0x000fe200078e0200 */
[C---:B------:R-:W-:Y:S01]  /*60e0*/  LEA R2, P0, R4.reuse, c[0x0][0x2e8], 0x2 ;  /* 0x0000ba0004027a11 */ /* 0x040fe200078010ff */
[----:B------:R-:W-:Y:S03]  /*60f0*/  RED.E.ADD.F32.FTZ.RN.STRONG.GPU [R8.64], R68 ;  /* 0x000000440800798e */ /* 0x000fe6000c10e788 */
[----:B------:R-:W-:Y:S01]  /*6100*/  IADD3 R5, R5, R0, RZ ;  /* 0x0000000005057210 */ /* 0x000fe20007ffe0ff */
[----:B------:R-:W-:Y:S03]  /*6110*/  RED.E.ADD.F32.FTZ.RN.STRONG.GPU [R8.64+0x400], R69 ;  /* 0x000400450800798e */ /* 0x000fe6000c10e788 */
        /* <DEDUP_REMOVED lines=96> */
.L_x_1330:
        /* <DEDUP_REMOVED lines=14> */
.L_x_1439:


//--------------------- .text._ZN7cutlass13device_kernelIN5flash32FlashAttnBwdPostprocessConvertdQIN4cute5tupleIJNS3_1CILi128EEENS5_ILi96EEEEEENS_10bfloat16_tEfNS_4arch4Sm80ELi256ENS3_8TiledMMAINS3_8MMA_AtomIJNS3_30SM80_16x8x16_F32BF16BF16F32_TNEEEENS3_6LayoutINS4_IJNS5_ILi4EEENS5_ILi2EEENS5_ILi1EEEEEENS4_IJSJ_SH_NS5_ILi0EEEEEEEENS4_IJNS5_ILi64EEENS5_ILi32EEENS5_ILi16EEEEEEEELb0EEEEEvNT_6ParamsE --------------------------
	.section	.text._ZN7cutlass13device_kernelIN5flash32FlashAttnBwdPostprocessConvertdQIN4cute5tupleIJNS3_1CILi128EEENS5_ILi96EEEEEENS_10bfloat16_tEfNS_4arch4Sm80ELi256ENS3_8TiledMMAINS3_8MMA_AtomIJNS3_30SM80_16x8x16_F32BF16BF16F32_TNEEEENS3_6LayoutINS4_IJNS5_ILi4EEENS5_ILi2EEENS5_ILi1EEEEEENS4_IJSJ_SH_NS5_ILi0EEEEEEEENS4_IJNS5_ILi64EEENS5_ILi32EEENS5_ILi16EEEEEEEELb0EEEEEvNT_6ParamsE,"ax",@progbits
	.sectioninfo	@"SHI_REGISTERS=71"
	.align	128
.text._ZN7cutlass13device_kernelIN5flash32FlashAttnBwdPostprocessConvertdQIN4cute5tupleIJNS3_1CILi128EEENS5_ILi96EEEEEENS_10bfloat16_tEfNS_4arch4Sm80ELi256ENS3_8TiledMMAINS3_8MMA_AtomIJNS3_30SM80_16x8x16_F32BF16BF16F32_TNEEEENS3_6LayoutINS4_IJNS5_ILi4EEENS5_ILi2EEENS5_ILi1EEEEEENS4_IJSJ_SH_NS5_ILi0EEEEEEEENS4_IJNS5_ILi64EEENS5_ILi32EEENS5_ILi16EEEEEEEELb0EEEEEvNT_6ParamsE:
        .type           _ZN7cutlass13device_kernelIN5flash32FlashAttnBwdPostprocessConvertdQIN4cute5tupleIJNS3_1CILi128EEENS5_ILi96EEEEEENS_10bfloat16_tEfNS_4arch4Sm80ELi256ENS3_8TiledMMAINS3_8MMA_AtomIJNS3_30SM80_16x8x16_F32BF16BF16F32_TNEEEENS3_6LayoutINS4_IJNS5_ILi4EEENS5_ILi2EEENS5_ILi1EEEEEENS4_IJSJ_SH_NS5_ILi0EEEEEEEENS4_IJNS5_ILi64EEENS5_ILi32EEENS5_ILi16EEEEEEEELb0EEEEEvNT_6ParamsE,@function
        .size           _ZN7cutlass13device_kernelIN5flash32FlashAttnBwdPostprocessConvertdQIN4cute5tupleIJNS3_1CILi128EEENS5_ILi96EEEEEENS_10bfloat16_tEfNS_4arch4Sm80ELi256ENS3_8TiledMMAINS3_8MMA_AtomIJNS3_30SM80_16x8x16_F32BF16BF16F32_TNEEEENS3_6LayoutINS4_IJNS5_ILi4EEENS5_ILi2EEENS5_ILi1EEEEEENS4_IJSJ_SH_NS5_ILi0EEEEEEEENS4_IJNS5_ILi64EEENS5_ILi32EEENS5_ILi16EEEEEEEELb0EEEEEvNT_6ParamsE,(.L_x_1440 - _ZN7cutlass13device_kernelIN5flash32FlashAttnBwdPostprocessConvertdQIN4cute5tupleIJNS3_1CILi128EEENS5_ILi96EEEEEENS_10bfloat16_tEfNS_4arch4Sm80ELi256ENS3_8TiledMMAINS3_8MMA_AtomIJNS3_30SM80_16x8x16_F32BF16BF16F32_TNEEEENS3_6LayoutINS4_IJNS5_ILi4EEENS5_ILi2EEENS5_ILi1EEEEEENS4_IJSJ_SH_NS5_ILi0EEEEEEEENS4_IJNS5_ILi64EEENS5_ILi32EEENS5_ILi16EEEEEEEELb0EEEEEvNT_6ParamsE)
        .other          _ZN7cutlass13device_kernelIN5flash32FlashAttnBwdPostprocessConvertdQIN4cute5tupleIJNS3_1CILi128EEENS5_ILi96EEEEEENS_10bfloat16_tEfNS_4arch4Sm80ELi256ENS3_8TiledMMAINS3_8MMA_AtomIJNS3_30SM80_16x8x16_F32BF16BF16F32_TNEEEENS3_6LayoutINS4_IJNS5_ILi4EEENS5_ILi2EEENS5_ILi1EEEEEENS4_IJSJ_SH_NS5_ILi0EEEEEEEENS4_IJNS5_ILi64EEENS5_ILi32EEENS5_ILi16EEEEEEEELb0EEEEEvNT_6ParamsE,@"STO_CUDA_ENTRY STV_DEFAULT"
_ZN7cutlass13device_kernelIN5flash32FlashAttnBwdPostprocessConvertdQIN4cute5tupleIJNS3_1CILi128EEENS5_ILi96EEEEEENS_10bfloat16_tEfNS_4arch4Sm80ELi256ENS3_8TiledMMAINS3_8MMA_AtomIJNS3_30SM80_16x8x16_F32BF16BF16F32_TNEEEENS3_6LayoutINS4_IJNS5_ILi4EEENS5_ILi2EEENS5_ILi1EEEEEENS4_IJSJ_SH_NS5_ILi0EEEEEEEENS4_IJNS5_ILi64EEENS5_ILi32EEENS5_ILi16EEEEEEEELb0EEEEEvNT_6ParamsE:
[----:B------:R-:W-:Y:S02]  /*0000*/  IMAD.MOV.U32 R1, RZ, RZ, c[0x0][0x28] ;  /* 0x00000a00ff017624 */ /* 0x000fe400078e00ff */
[----:B------:R-:W0:Y:S01]  /*0010*/  S2R R9, SR_CTAID.Z ;  /* 0x0000000000097919 */ /* 0x000e220000002700 */
[----:B------:R-:W-:Y:S01]  /*0020*/  ISETP.NE.U32.AND P1, PT, RZ, c[0x0][0x1c8], PT ;  /* 0x00007200ff007a0c */ /* 0x000fe20003f25070 */
[----:B------:R-:W-:Y:S01]  /*0030*/  IMAD.MOV.U32 R4, RZ, RZ, 0x4 ;  /* 0x00000004ff047424 */ /* 0x000fe200078e00ff */
[----:B------:R-:W-:Y:S01]  /*0040*/  ISETP.NE.U32.AND P0, PT, RZ, c[0x0][0x1c0], PT ;  /* 0x00007000ff007a0c */ /* 0x000fe20003f05070 */
[----:B------:R-:W-:Y:S01]  /*0050*/  ULDC.64 UR4, c[0x0][0x118] ;  /* 0x0000460000047ab9 */ /* 0x000fe20000000a00 */
[----:B------:R-:W-:Y:S02]  /*0060*/  ISETP.NE.AND.EX P1, PT, RZ, c[0x0][0x1cc], PT, P1 ;  /* 0x00007300ff007a0c */ /* 0x000fe40003f25310 */
[----:B------:R-:W-:Y:S01]  /*0070*/  ISETP.NE.AND.EX P0, PT, RZ, c[0x0][0x1c4], PT, P0 ;  /* 0x00007100ff007a0c */ /* 0x000fe20003f05300 */
[----:B------:R-:W-:Y:S02]  /*0080*/  IMAD.MOV.U32 R58, RZ, RZ, c[0x0][0x190] ;  /* 0x00006400ff3a7624 */ /* 0x000fe400078e00ff */
[----:B0-----:R-:W-:-:S08]  /*0090*/  IMAD.WIDE R2, R9, R4, c[0x0][0x1c0] ;  /* 0x0000700009027625 */ /* 0x001fd000078e0204 */
[----:B------:R-:W-:Y:S02]  /*00a0*/  @P1 IMAD.WIDE R4, R9, R4, c[0x0][0x1c8] ;  /* 0x0000720009041625 */ /* 0x000fe400078e0204 */
[----:B------:R0:W5:Y:S01]  /*00b0*/  @P0 LDG.E R56, [R2.64] ;  /* 0x0000000402380981 */ /* 0x000162000c1e1900 */
[----:B------:R-:W-:-:S03]  /*00c0*/  ISETP.NE.U32.AND P2, PT, RZ, c[0x0][0x1c0], PT ;  /* 0x00007000ff007a0c */ /* 0x000fc60003f45070 */
[----:B------:R0:W5:Y:S04]  /*00d0*/  @P1 LDG.E R58, [R4.64] ;  /* 0x00000004043a1981 */ /* 0x000168000c1e1900 */
[----:B------:R-:W1:Y:S02]  /*00e0*/  S2R R54, SR_CTAID.X ;  /* 0x0000000000367919 */ /* 0x000e640000002500 */
[----:B-1----:R-:W-:Y:S01]  /*00f0*/  IMAD.SHL.U32 R57, R54, 0x80, RZ ;  /* 0x0000008036397824 */ /* 0x002fe200078e00ff */
[----:B------:R-:W-:Y:S05]  /*0100*/  @P1 BRA `(.L_x_1331) ;  /* 0x0000004000001947 */ /* 0x000fea0003800000 */
[----:B0-----:R-:W-:Y:S05]  /*0110*/  @!P0 BRA `(.L_x_1331) ;  /* 0x0000003000008947 */ /* 0x001fea0003800000 */
[----:B------:R-:W2:Y:S04]  /*0120*/  LDG.E R5, [R2.64] ;  /* 0x0000000402057981 */ /* 0x000ea8000c1e1900 */
[----:B-----5:R-:W2:Y:S02]  /*0130*/  LDG.E R58, [R2.64+0x4] ;  /* 0x00000404023a7981 */ /* 0x020ea4000c1e1900 */
[----:B--2---:R-:W-:-:S02]  /*0140*/  IADD3 R58, -R5, R58, RZ ;  /* 0x0000003a053a7210 */ /* 0x004fc40007ffe1ff */
.L_x_1331:
[----:B0-----:R-:W-:Y:S01]  /*0150*/  ISETP.NE.AND.EX P1, PT, RZ, c[0x0][0x1c4], PT, P2 ;  /* 0x00007100ff007a0c */ /* 0x001fe20003f25320 */
[----:B-----5:R-:W-:Y:S01]  /*0160*/  @P0 IMAD R2, R9, 0x80, R56 ;  /* 0x0000008009020824 */ /* 0x020fe200078e0238 */
[----:B------:R-:W-:-:S13]  /*0170*/  ISETP.LE.AND P2, PT, R58, R57, PT ;  /* 0x000000393a00720c */ /* 0x000fda0003f43270 */
[----:B------:R-:W-:Y:S05]  /*0180*/  @P1 EXIT P2 ;  /* 0x000000000000194d */ /* 0x000fea0001000000 */
[----:B------:R-:W0:Y:S01]  /*0190*/  S2R R53, SR_TID.X ;  /* 0x0000000000357919 */ /* 0x000e220000002100 */
[----:B------:R-:W-:Y:S01]  /*01a0*/  @P0 SHF.R.S32.HI R3, RZ, 0x1f, R2 ;  /* 0x0000001fff030819 */ /* 0x000fe20000011402 */
[----:B------:R-:W-:Y:S01]  /*01b0*/  CS2R R4, SRZ ;  /* 0x0000000000047805 */ /* 0x000fe2000001ff00 */
[----:B------:R-:W-:Y:S01]  /*01c0*/  IMAD R7, R54, 0x3000, RZ ;  /* 0x0000300036077824 */ /* 0x000fe200078e02ff */
[----:B------:R-:W1:Y:S01]  /*01d0*/  S2R R0, SR_CTAID.Y ;  /* 0x0000000000007919 */ /* 0x000e620000002600 */
[----:B------:R-:W-:Y:S02]  /*01e0*/  @P0 LEA.HI R3, R3, R2, RZ, 0x7 ;  /* 0x0000000203030211 */ /* 0x000fe400078f38ff */
[----:B------:R-:W-:Y:S02]  /*01f0*/  SEL R52, R9, RZ, !P1 ;  /* 0x000000ff09347207 */ /* 0x000fe40004800000 */
[----:B------:R-:W-:Y:S02]  /*0200*/  @P0 SHF.R.S32.HI R3, RZ, 0x7, R3 ;  /* 0x00000007ff030819 */ /* 0x000fe40000011403 */
[----:B------:R-:W-:-:S03]  /*0210*/  SHF.R.S32.HI R11, RZ, 0x1f, R7 ;  /* 0x0000001fff0b7819 */ /* 0x000fc60000011407 */
[----:B------:R-:W-:-:S04]  /*0220*/  @P0 IMAD R3, R3, 0x3000, RZ ;  /* 0x0000300003030824 */ /* 0x000fc800078e02ff */
[--C-:B------:R-:W-:Y:S01]  /*0230*/  @P0 IMAD.MOV.U32 R4, RZ, RZ, R3.reuse ;  /* 0x000000ffff040224 */ /* 0x100fe200078e0003 */
[----:B------:R-:W-:Y:S02]  /*0240*/  @P0 SHF.R.S32.HI R5, RZ, 0x1f, R3 ;  /* 0x0000001fff050819 */ /* 0x000fe40000011403 */
[----:B------:R-:W-:Y:S01]  /*0250*/  SHF.R.S32.HI R3, RZ, 0x1f, R9 ;  /* 0x0000001fff037819 */ /* 0x000fe20000011409 */
[----:B0-----:R-:W-:-:S03]  /*0260*/  IMAD.SHL.U32 R6, R53, 0x4, RZ ;  /* 0x0000000435067824 */ /* 0x001fc600078e00ff */
[----:B------:R-:W-:Y:S02]  /*0270*/  SEL R3, R3, RZ, !P1 ;  /* 0x000000ff03037207 */ /* 0x000fe40004800000 */
[----:B-1----:R-:W-:Y:S02]  /*0280*/  SHF.R.S32.HI R2, RZ, 0x1f, R0 ;  /* 0x0000001fff027819 */ /* 0x002fe40000011400 */
[----:B------:R-:W-:Y:S01]  /*0290*/  IADD3 R4, P2, P3, R4, R6, R7 ;  /* 0x0000000604047210 */ /* 0x000fe20007b5e007 */
[----:B------:R-:W-:Y:S01]  /*02a0*/  IMAD R9, R3, c[0x0][0x180], RZ ;  /* 0x0000600003097a24 */ /* 0x000fe200078e02ff */
[----:B------:R-:W-:Y:S01]  /*02b0*/  SHF.R.S32.HI R6, RZ, 0x1f, R6 ;  /* 0x0000001fff067819 */ /* 0x000fe20000011406 */
[----:B------:R-:W-:Y:S02]  /*02c0*/  IMAD R7, R2, c[0x0][0x178], RZ ;  /* 0x00005e0002077a24 */ /* 0x000fe400078e02ff */
[----:B------:R-:W-:Y:S01]  /*02d0*/  IMAD R9, R52, c[0x0][0x184], R9 ;  /* 0x0000610034097a24 */ /* 0x000fe200078e0209 */
[----:B------:R-:W-:Y:S01]  /*02e0*/  IADD3.X R5, R5, R6, R11, P2, P3 ;  /* 0x0000000605057210 */ /* 0x000fe200017e640b */
[----:B------:R-:W-:-:S04]  /*02f0*/  IMAD R7, R0, c[0x0][0x17c], R7 ;  /* 0x00005f0000077a24 */ /* 0x000fc800078e0207 */
[----:B------:R-:W-:-:S05]  /*0300*/  IMAD.WIDE.U32 R4, R0, c[0x0][0x178], R4 ;  /* 0x00005e0000047a25 */ /* 0x000fca00078e0004 */
[----:B------:R-:W-:-:S05]  /*0310*/  IADD3 R5, R5, R7, RZ ;  /* 0x0000000705057210 */ /* 0x000fca0007ffe0ff */
[----:B------:R-:W-:-:S04]  /*0320*/  IMAD.WIDE.U32 R4, R52, c[0x0][0x180], R4 ;  /* 0x0000600034047a25 */ /* 0x000fc800078e0004 */
[----:B------:R-:W-:Y:S01]  /*0330*/  IMAD.IADD R5, R5, 0x1, R9 ;  /* 0x0000000105057824 */ /* 0x000fe200078e0209 */
[----:B------:R-:W-:-:S04]  /*0340*/  LEA R64, P1, R4, c[0x0][0x160], 0x2 ;  /* 0x0000580004407a11 */ /* 0x000fc800078210ff */
[----:B------:R-:W-:-:S05]  /*0350*/  LEA.HI.X R65, R4, c[0x0][0x164], R5, 0x2, P1 ;  /* 0x0000590004417a11 */ /* 0x000fca00008f1405 */
[----:B------:R-:W2:Y:S04]  /*0360*/  LDG.E.128 R4, [R64.64] ;  /* 0x0000000440047981 */ /* 0x000ea8000c1e1d00 */
[----:B------:R-:W3:Y:S04]  /*0370*/  LDG.E.128 R8, [R64.64+0x1000] ;  /* 0x0010000440087981 */ /* 0x000ee8000c1e1d00 */
[----:B------:R-:W4:Y:S04]  /*0380*/  LDG.E.128 R12, [R64.64+0x2000] ;  /* 0x00200004400c7981 */ /* 0x000f28000c1e1d00 */
[----:B------:R-:W5:Y:S04]  /*0390*/  LDG.E.128 R16, [R64.64+0x3000] ;  /* 0x0030000440107981 */ /* 0x000f68000c1e1d00 */
[----:B------:R-:W5:Y:S04]  /*03a0*/  LDG.E.128 R20, [R64.64+0x4000] ;  /* 0x0040000440147981 */ /* 0x000f68000c1e1d00 */
[----:B------:R-:W5:Y:S04]  /*03b0*/  LDG.E.128 R24, [R64.64+0x5000] ;  /* 0x0050000440187981 */ /* 0x000f68000c1e1d00 */
[----:B------:R-:W5:Y:S04]  /*03c0*/  LDG.E.128 R28, [R64.64+0x6000] ;  /* 0x00600004401c7981 */ /* 0x000f68000c1e1d00 */
[----:B------:R-:W5:Y:S04]  /*03d0*/  LDG.E.128 R32, [R64.64+0x7000] ;  /* 0x0070000440207981 */ /* 0x000f68000c1e1d00 */
[----:B------:R-:W5:Y:S04]  /*03e0*/  LDG.E.128 R36, [R64.64+0x8000] ;  /* 0x0080000440247981 */ /* 0x000f68000c1e1d00 */
[----:B------:R-:W5:Y:S04]  /*03f0*/  LDG.E.128 R40, [R64.64+0x9000] ;  /* 0x0090000440287981 */ /* 0x000f68000c1e1d00 */
[----:B------:R-:W5:Y:S04]  /*0400*/  LDG.E.128 R44, [R64.64+0xa000] ;  /* 0x00a00004402c7981 */ /* 0x000f68000c1e1d00 */
[----:B------:R-:W5:Y:S01]  /*0410*/  LDG.E.128 R48, [R64.64+0xb000] ;  /* 0x00b0000440307981 */ /* 0x000f62000c1e1d00 */
[----:B------:R-:W-:Y:S01]  /*0420*/  SHF.R.S32.HI R60, RZ, 0x1f, R53 ;  /* 0x0000001fff3c7819 */ /* 0x000fe20000011435 */
[----:B------:R-:W-:Y:S01]  /*0430*/  IMAD.IADD R57, R58, 0x1, -R57 ;  /* 0x000000013a397824 */ /* 0x000fe200078e0a39 */
[----:B------:R-:W-:Y:S02]  /*0440*/  BSSY B0, `(.L_x_1332) ;  /* 0x00000f2000007945 */ /* 0x000fe40003800000 */
[----:B------:R-:W-:-:S02]  /*0450*/  LEA.HI R59, R60, R53, RZ, 0x2 ;  /* 0x000000353c3b7211 */ /* 0x000fc400078f10ff */
[----:B------:R-:W-:Y:S02]  /*0460*/  LEA.HI R61, R60, R53, RZ, 0x5 ;  /* 0x000000353c3d7211 */ /* 0x000fe400078f28ff */
[--C-:B------:R-:W-:Y:S02]  /*0470*/  SHF.R.S32.HI R55, RZ, 0x2, R59.reuse ;  /* 0x00000002ff377819 */ /* 0x100fe4000001143b */
[----:B------:R-:W-:Y:S02]  /*0480*/  SHF.R.S32.HI R62, RZ, 0x1f, R59 ;  /* 0x0000001fff3e7819 */ /* 0x000fe4000001143b */
[--C-:B------:R-:W-:Y:S02]  /*0490*/  SHF.R.S32.HI R63, RZ, 0x5, R61.reuse ;  /* 0x00000005ff3f7819 */ /* 0x100fe4000001143d */
[----:B------:R-:W-:Y:S02]  /*04a0*/  SHF.R.S32.HI R66, RZ, 0x1f, R61 ;  /* 0x0000001fff427819 */ /* 0x000fe4000001143d */
[----:B------:R-:W-:-:S02]  /*04b0*/  LEA.HI R61, R62, R55, RZ, 0x2 ;  /* 0x000000373e3d7211 */ /* 0x000fc400078f10ff */
[----:B------:R-:W-:Y:S02]  /*04c0*/  LEA.HI R62, R62, R55, RZ, 0x3 ;  /* 0x000000373e3e7211 */ /* 0x000fe400078f18ff */
[----:B------:R-:W-:Y:S02]  /*04d0*/  LEA.HI R66, R66, R63, RZ, 0x2 ;  /* 0x0000003f42427211 */ /* 0x000fe400078f10ff */
[----:B------:R-:W-:Y:S02]  /*04e0*/  LOP3.LUT R62, R62, 0xfffffff8, RZ, 0xc0, !PT ;  /* 0xfffffff83e3e7812 */ /* 0x000fe400078ec0ff */
[----:B------:R-:W-:Y:S02]  /*04f0*/  LOP3.LUT R66, R66, 0xfffffc, RZ, 0xc0, !PT ;  /* 0x00fffffc42427812 */ /* 0x000fe400078ec0ff */
[----:B------:R-:W-:Y:S01]  /*0500*/  LOP3.LUT R68, R61, 0xffffffc, RZ, 0xc0, !PT ;  /* 0x0ffffffc3d447812 */ /* 0x000fe200078ec0ff */
[----:B------:R-:W-:Y:S01]  /*0510*/  IMAD.IADD R62, R55, 0x1, -R62 ;  /* 0x00000001373e7824 */ /* 0x000fe200078e0a3e */
[----:B------:R-:W-:-:S02]  /*0520*/  IADD3 R61, R63, -R66, RZ ;  /* 0x800000423f3d7210 */ /* 0x000fc40007ffe0ff */
[----:B------:R-:W-:Y:S01]  /*0530*/  IMNMX R57, R57, 0x80, PT ;  /* 0x0000008039397817 */ /* 0x000fe20003800200 */
[----:B------:R-:W-:-:S03]  /*0540*/  IMAD.IADD R68, R55, 0x1, -R68 ;  /* 0x0000000137447824 */ /* 0x000fc600078e0a44 */
[----:B------:R-:W-:Y:S01]  /*0550*/  ISETP.GE.AND P1, PT, R55, R57, PT ;  /* 0x000000393700720c */ /* 0x000fe20003f26270 */
[----:B------:R-:W-:Y:S01]  /*0560*/  IMAD R58, R63, 0x8, R68 ;  /* 0x000000083f3a7824 */ /* 0x000fe200078e0244 */
[----:B--2---:R0:W-:Y:S04]  /*0570*/  STS.128 [R53.X16], R4 ;  /* 0x0000000435007388 */ /* 0x0041e8000000cc00 */
[----:B---3--:R-:W-:Y:S04]  /*0580*/  STS.128 [R53.X16+0x1000], R8 ;  /* 0x0010000835007388 */ /* 0x008fe8000000cc00 */
[----:B----4-:R1:W-:Y:S04]  /*0590*/  STS.128 [R53.X16+0x2000], R12 ;  /* 0x0020000c35007388 */ /* 0x0103e8000000cc00 */
[----:B-----5:R-:W-:Y:S01]  /*05a0*/  STS.128 [R53.X16+0x3000], R16 ;  /* 0x0030001035007388 */ /* 0x020fe2000000cc00 */
[----:B0-----:R-:W-:-:S03]  /*05b0*/  LEA.HI R5, R60, R53, RZ, 0x4 ;  /* 0x000000353c057211 */ /* 0x001fc600078f20ff */
[----:B------:R-:W-:Y:S01]  /*05c0*/  STS.128 [R53.X16+0x4000], R20 ;  /* 0x0040001435007388 */ /* 0x000fe2000000cc00 */
[----:B------:R-:W-:Y:S02]  /*05d0*/  LOP3.LUT R4, R59, 0xfffffffc, RZ, 0xc0, !PT ;  /* 0xfffffffc3b047812 */ /* 0x000fe400078ec0ff */
[-C--:B------:R-:W-:Y:S01]  /*05e0*/  LEA.HI R60, R60, R53.reuse, RZ, 0x7 ;  /* 0x000000353c3c7211 */ /* 0x080fe200078f38ff */
[----:B------:R-:W-:Y:S01]  /*05f0*/  STS.128 [R53.X16+0x5000], R24 ;  /* 0x0050001835007388 */ /* 0x000fe2000000cc00 */
[----:B------:R-:W-:Y:S01]  /*0600*/  IMAD.SHL.U32 R5, R5, 0x4, RZ ;  /* 0x0000000405057824 */ /* 0x000fe200078e00ff */
[----:B------:R-:W-:Y:S02]  /*0610*/  IADD3 R4, -R4, R53, RZ ;  /* 0x0000003504047210 */ /* 0x000fe40007ffe1ff */
[----:B------:R-:W-:Y:S01]  /*0620*/  STS.128 [R53.X16+0x6000], R28 ;  /* 0x0060001c35007388 */ /* 0x000fe2000000cc00 */
[----:B-1----:R-:W-:Y:S02]  /*0630*/  IADD3 R14, R55, 0x40, RZ ;  /* 0x00000040370e7810 */ /* 0x002fe40007ffe0ff */
[C---:B------:R-:W-:Y:S01]  /*0640*/  LEA.HI R6, R4.reuse, R4, RZ, 0x1 ;  /* 0x0000000404067211 */ /* 0x040fe200078f08ff */
[----:B------:R-:W-:Y:S01]  /*0650*/  STS.128 [R53.X16+0x7000], R32 ;  /* 0x0070002035007388 */ /* 0x000fe2000000cc00 */
[----:B------:R-:W-:Y:S01]  /*0660*/  LOP3.LUT R7, R5, 0x40, RZ, 0xc0, !PT ;  /* 0x0000004005077812 */ /* 0x000fe200078ec0ff */
[----:B------:R-:W-:Y:S01]  /*0670*/  IMAD R61, R61, 0x80, R4 ;  /* 0x000000803d3d7824 */ /* 0x000fe200078e0204 */
[----:B------:R-:W-:Y:S01]  /*0680*/  SHF.R.S32.HI R5, RZ, 0x1f, R62 ;  /* 0x0000001fff057819 */ /* 0x000fe2000001143e */
[----:B------:R-:W-:Y:S01]  /*0690*/  STS.128 [R53.X16+0x8000], R36 ;  /* 0x0080002435007388 */ /* 0x000fe2000000cc00 */
[----:B------:R-:W-:Y:S01]  /*06a0*/  IMAD.SHL.U32 R4, R4, 0x8, RZ ;  /* 0x0000000804047824 */ /* 0x000fe200078e00ff */
[----:B------:R-:W-:Y:S01]  /*06b0*/  SHF.R.U32.HI R15, RZ, 0x3, R7 ;  /* 0x00000003ff0f7819 */ /* 0x000fe20000011607 */
[----:B------:R-:W-:Y:S01]  /*06c0*/  IMAD.SHL.U32 R9, R6, 0x400, RZ ;  /* 0x0000040006097824 */ /* 0x000fe200078e00ff */
[----:B------:R-:W-:Y:S01]  /*06d0*/  STS.128 [R53.X16+0x9000], R40 ;  /* 0x0090002835007388 */ /* 0x000fe2000000cc00 */
[----:B------:R-:W-:-:S02]  /*06e0*/  LEA.HI R8, R5, R62, RZ, 0x2 ;  /* 0x0000003e05087211 */ /* 0x000fc400078f10ff */
[----:B------:R-:W-:Y:S01]  /*06f0*/  LOP3.LUT R6, R7, 0x8, R4, 0xf8, !PT ;  /* 0x0000000807067812 */ /* 0x000fe200078ef804 */
[----:B------:R-:W-:Y:S01]  /*0700*/  STS.128 [R53.X16+0xa000], R44 ;  /* 0x00a0002c35007388 */ /* 0x000fe2000000cc00 */
[C---:B------:R-:W-:Y:S01]  /*0710*/  LOP3.LUT R7, R8.reuse, 0x7fffffc, RZ, 0xc0, !PT ;  /* 0x07fffffc08077812 */ /* 0x040fe200078ec0ff */
[----:B------:R-:W-:Y:S01]  /*0720*/  IMAD.SHL.U32 R8, R8, 0x10, RZ ;  /* 0x0000001008087824 */ /* 0x000fe200078e00ff */
[----:B------:R-:W-:Y:S01]  /*0730*/  LOP3.LUT R9, R9, 0x7ffff800, RZ, 0xc0, !PT ;  /* 0x7ffff80009097812 */ /* 0x000fe200078ec0ff */
[----:B------:R-:W-:Y:S01]  /*0740*/  STS.128 [R53.X16+0xb000], R48 ;  /* 0x00b0003035007388 */ /* 0x000fe2000000cc00 */
[----:B------:R-:W-:Y:S02]  /*0750*/  LOP3.LUT R15, R6, R15, RZ, 0x3c, !PT ;  /* 0x0000000f060f7212 */ /* 0x000fe400078e3cff */
[----:B------:R-:W-:Y:S01]  /*0760*/  IADD3 R62, R62, -R7, RZ ;  /* 0x800000073e3e7210 */ /* 0x000fe20007ffe0ff */
[----:B------:R-:W-:Y:S01]  /*0770*/  BAR.SYNC.DEFER_BLOCKING 0x0 ;  /* 0x0000000000007b1d */ /* 0x000fe20000010000 */
[----:B------:R-:W-:Y:S01]  /*0780*/  CS2R R6, SRZ ;  /* 0x0000000000067805 */ /* 0x000fe2000001ff00 */
[----:B------:R-:W-:Y:S01]  /*0790*/  IMAD.U32 R58, R58, 0x10, R9 ;  /* 0x000000103a3a7824 */ /* 0x000fe200078e0009 */
[----:B------:R-:W-:Y:S01]  /*07a0*/  SHF.R.U32.HI R9, RZ, 0x4, R60 ;  /* 0x00000004ff097819 */ /* 0x000fe2000001163c */
[----:B------:R-:W-:Y:S01]  /*07b0*/  IMAD R62, R62, 0x8, R61 ;  /* 0x000000083e3e7824 */ /* 0x000fe200078e023d */
[----:B------:R-:W-:-:S02]  /*07c0*/  LOP3.LUT R8, R8, 0x40, RZ, 0xc0, !PT ;  /* 0x0000004008087812 */ /* 0x000fc400078ec0ff */
[----:B------:R-:W-:Y:S02]  /*07d0*/  @P0 MOV R6, R56 ;  /* 0x0000003800060202 */ /* 0x000fe40000000f00 */
[----:B------:R-:W-:Y:S02]  /*07e0*/  @P0 SHF.R.S32.HI R7, RZ, 0x1f, R56 ;  /* 0x0000001fff070819 */ /* 0x000fe40000011438 */
[----:B------:R-:W-:Y:S02]  /*07f0*/  LOP3.LUT R9, R8, 0x8, R9, 0xf8, !PT ;  /* 0x0000000808097812 */ /* 0x000fe400078ef809 */
[C---:B------:R-:W-:Y:S02]  /*0800*/  IADD3 R6, P0, R55.reuse, R6, RZ ;  /* 0x0000000637067210 */ /* 0x040fe40007f1e0ff */
[----:B------:R-:W-:Y:S02]  /*0810*/  SHF.R.U32.HI R8, RZ, 0x3, R8 ;  /* 0x00000003ff087819 */ /* 0x000fe40000011608 */
[----:B------:R-:W-:-:S02]  /*0820*/  LEA.HI.X.SX32 R7, R55, R7, 0x1, P0 ;  /* 0x0000000737077211 */ /* 0x000fc400000f0eff */
[----:B------:R-:W-:Y:S01]  /*0830*/  LOP3.LUT R9, R9, R8, RZ, 0x3c, !PT ;  /* 0x0000000809097212 */ /* 0x000fe200078e3cff */
[----:B------:R-:W-:Y:S01]  /*0840*/  IMAD.IADD R8, R58, 0x1, R15 ;  /* 0x000000013a087824 */ /* 0x000fe200078e020f */
[----:B------:R-:W-:Y:S01]  /*0850*/  ISETP.GE.AND P0, PT, R14, R57, PT ;  /* 0x000000390e00720c */ /* 0x000fe20003f06270 */
[----:B------:R-:W-:Y:S01]  /*0860*/  IMAD.WIDE R6, R54, 0x80, R6 ;  /* 0x0000008036067825 */ /* 0x000fe200078e0206 */
[----:B------:R-:W0:Y:S03]  /*0870*/  LDS R10, [R53.X4] ;  /* 0x00000000350a7984 */ /* 0x000e260000004800 */
[----:B------:R-:W-:Y:S01]  /*0880*/  IMAD.U32 R9, R62, 0x2, R9 ;  /* 0x000000023e097824 */ /* 0x000fe200078e0009 */
[----:B------:R-:W1:Y:S04]  /*0890*/  LDS R11, [R53.X4+0x400] ;  /* 0x00040000350b7984 */ /* 0x000e680000004800 */
[----:B------:R-:W2:Y:S04]  /*08a0*/  LDS R12, [R53.X4+0x800] ;  /* 0x00080000350c7984 */ /* 0x000ea80000004800 */
[----:B------:R-:W3:Y:S04]  /*08b0*/  LDS R13, [R53.X4+0xc00] ;  /* 0x000c0000350d7984 */ /* 0x000ee80000004800 */
[----:B------:R-:W4:Y:S04]  /*08c0*/  LDS R16, [R53.X4+0x1000] ;  /* 0x0010000035107984 */ /* 0x000f280000004800 */
[----:B------:R-:W5:Y:S04]  /*08d0*/  LDS R17, [R53.X4+0x1400] ;  /* 0x0014000035117984 */ /* 0x000f680000004800 */
[----:B------:R-:W5:Y:S04]  /*08e0*/  LDS R18, [R53.X4+0x1800] ;  /* 0x0018000035127984 */ /* 0x000f680000004800 */
[----:B------:R-:W5:Y:S04]  /*08f0*/  LDS R19, [R53.X4+0x1c00] ;  /* 0x001c000035137984 */ /* 0x000f680000004800 */
[----:B------:R-:W5:Y:S04]  /*0900*/  LDS R25, [R53.X4+0x2000] ;  /* 0x0020000035197984 */ /* 0x000f680000004800 */
[----:B------:R-:W5:Y:S04]  /*0910*/  LDS R26, [R53.X4+0x2400] ;  /* 0x00240000351a7984 */ /* 0x000f680000004800 */
[----:B------:R-:W5:Y:S01]  /*0920*/  LDS R15, [R53.X4+0x3800] ;  /* 0x00380000350f7984 */ /* 0x000f620000004800 */
[----:B0-----:R-:W-:-:S03]  /*0930*/  FMUL.FTZ R10, R10, c[0x0][0x1b8] ;  /* 0x00006e000a0a7a20 */ /* 0x001fc60000410000 */
[----:B------:R-:W0:Y:S01]  /*0940*/  LDS R14, [R53.X4+0x3c00] ;  /* 0x003c0000350e7984 */ /* 0x000e220000004800 */
[----:B-1----:R-:W-:-:S03]  /*0950*/  FMUL.FTZ R11, R11, c[0x0][0x1b8] ;  /* 0x00006e000b0b7a20 */ /* 0x002fc60000410000 */
[----:B------:R-:W1:Y:S01]  /*0960*/  LDS R27, [R53.X4+0x2800] ;  /* 0x00280000351b7984 */ /* 0x000e620000004800 */
[----:B--2---:R-:W-:Y:S01]  /*0970*/  FMUL.FTZ R12, R12, c[0x0][0x1b8] ;  /* 0x00006e000c0c7a20 */ /* 0x004fe20000410000 */
[----:B------:R-:W-:Y:S02]  /*0980*/  F2FP.BF16.PACK_AB R10, R11, R10 ;  /* 0x0000000a0b0a723e */ /* 0x000fe400000010ff */
[----:B------:R-:W2:Y:S01]  /*0990*/  LDS R30, [R53.X4+0x2c00] ;  /* 0x002c0000351e7984 */ /* 0x000ea20000004800 */
[----:B---3--:R-:W-:-:S03]  /*09a0*/  FMUL.FTZ R13, R13, c[0x0][0x1b8] ;  /* 0x00006e000d0d7a20 */ /* 0x008fc60000410000 */
[----:B------:R-:W3:Y:S01]  /*09b0*/  LDS R31, [R53.X4+0x3000] ;  /* 0x00300000351f7984 */ /* 0x000ee20000004800 */
[----:B----4-:R-:W-:Y:S01]  /*09c0*/  FMUL.FTZ R16, R16, c[0x0][0x1b8] ;  /* 0x00006e0010107a20 */ /* 0x010fe20000410000 */
[----:B------:R-:W-:Y:S02]  /*09d0*/  F2FP.BF16.PACK_AB R11, R13, R12 ;  /* 0x0000000c0d0b723e */ /* 0x000fe400000010ff */
[----:B------:R-:W4:Y:S01]  /*09e0*/  LDS R24, [R53.X4+0x3400] ;  /* 0x0034000035187984 */ /* 0x000f220000004800 */
[----:B-----5:R-:W-:-:S03]  /*09f0*/  FMUL.FTZ R17, R17, c[0x0][0x1b8] ;  /* 0x00006e0011117a20 */ /* 0x020fc60000410000 */
[----:B------:R-:W5:Y:S01]  /*0a00*/  LDS R43, [R53.X4+0x4000] ;  /* 0x00400000352b7984 */ /* 0x000f620000004800 */
[----:B------:R-:W-:Y:S01]  /*0a10*/  FMUL.FTZ R18, R18, c[0x0][0x1b8] ;  /* 0x00006e0012127a20 */ /* 0x000fe20000410000 */
[----:B------:R-:W-:Y:S02]  /*0a20*/  F2FP.BF16.PACK_AB R12, R17, R16 ;  /* 0x00000010110c723e */ /* 0x000fe400000010ff */
[----:B------:R-:W5:Y:S01]  /*0a30*/  LDS R44, [R53.X4+0x4400] ;  /* 0x00440000352c7984 */ /* 0x000f620000004800 */
[----:B------:R-:W-:-:S03]  /*0a40*/  FMUL.FTZ R19, R19, c[0x0][0x1b8] ;  /* 0x00006e0013137a20 */ /* 0x000fc60000410000 */
[----:B------:R-:W5:Y:S01]  /*0a50*/  LDS R45, [R53.X4+0x4800] ;  /* 0x00480000352d7984 */ /* 0x000f620000004800 */
[----:B------:R-:W-:Y:S01]  /*0a60*/  FMUL.FTZ R25, R25, c[0x0][0x1b8] ;  /* 0x00006e0019197a20 */ /* 0x000fe20000410000 */
[----:B------:R-:W-:Y:S02]  /*0a70*/  F2FP.BF16.PACK_AB R13, R19, R18 ;  /* 0x00000012130d723e */ /* 0x000fe400000010ff */
[----:B------:R-:W5:Y:S01]  /*0a80*/  LDS R16, [R53.X4+0x5000] ;  /* 0x0050000035107984 */ /* 0x000f620000004800 */
[----:B------:R-:W-:-:S03]  /*0a90*/  FMUL.FTZ R28, R26, c[0x0][0x1b8] ;  /* 0x00006e001a1c7a20 */ /* 0x000fc60000410000 */
[----:B------:R-:W5:Y:S01]  /*0aa0*/  LDS R17, [R53.X4+0x5400] ;  /* 0x0054000035117984 */ /* 0x000f620000004800 */
[----:B------:R-:W-:-:S03]  /*0ab0*/  FMUL.FTZ R40, R15, c[0x0][0x1b8] ;  /* 0x00006e000f287a20 */ /* 0x000fc60000410000 */
[----:B------:R-:W5:Y:S01]  /*0ac0*/  LDS R18, [R53.X4+0x5800] ;  /* 0x0058000035127984 */ /* 0x000f620000004800 */
[----:B0-----:R-:W-:-:S03]  /*0ad0*/  FMUL.FTZ R37, R14, c[0x0][0x1b8] ;  /* 0x00006e000e257a20 */ /* 0x001fc60000410000 */
[----:B------:R-:W0:Y:S01]  /*0ae0*/  LDS R19, [R53.X4+0x5c00] ;  /* 0x005c000035137984 */ /* 0x000e220000004800 */
[----:B-1----:R-:W-:Y:S01]  /*0af0*/  FMUL.FTZ R29, R27, c[0x0][0x1b8] ;  /* 0x00006e001b1d7a20 */ /* 0x002fe20000410000 */
[----:B------:R-:W-:Y:S02]  /*0b00*/  F2FP.BF16.PACK_AB R40, R37, R40 ;  /* 0x000000282528723e */ /* 0x000fe400000010ff */
[----:B------:R-:W1:Y:S01]  /*0b10*/  LDS R20, [R53.X4+0x6000] ;  /* 0x0060000035147984 */ /* 0x000e620000004800 */
[----:B--2---:R-:W-:-:S03]  /*0b20*/  FMUL.FTZ R30, R30, c[0x0][0x1b8] ;  /* 0x00006e001e1e7a20 */ /* 0x004fc60000410000 */
[----:B------:R-:W2:Y:S01]  /*0b30*/  LDS R21, [R53.X4+0x6400] ;  /* 0x0064000035157984 */ /* 0x000ea20000004800 */
[----:B---3--:R-:W-:-:S03]  /*0b40*/  FMUL.FTZ R31, R31, c[0x0][0x1b8] ;  /* 0x00006e001f1f7a20 */ /* 0x008fc60000410000 */
[----:B------:R-:W3:Y:S01]  /*0b50*/  LDS R22, [R53.X4+0x6800] ;  /* 0x0068000035167984 */ /* 0x000ee20000004800 */
[----:B----4-:R-:W-:Y:S01]  /*0b60*/  FMUL.FTZ R32, R24, c[0x0][0x1b8] ;  /* 0x00006e0018207a20 */ /* 0x010fe20000410000 */
[----:B------:R-:W-:Y:S02]  /*0b70*/  F2FP.BF16.PACK_AB R24, R28, R25 ;  /* 0x000000191c18723e */ /* 0x000fe400000010ff */
[----:B------:R-:W4:Y:S01]  /*0b80*/  LDS R23, [R53.X4+0x6c00] ;  /* 0x006c000035177984 */ /* 0x000f220000004800 */
[----:B------:R-:W-:Y:S01]  /*0b90*/  F2FP.BF16.PACK_AB R25, R30, R29 ;  /* 0x0000001d1e19723e */ /* 0x000fe200000010ff */
[----:B-----5:R-:W-:Y:S01]  /*0ba0*/  FMUL.FTZ R46, R43, c[0x0][0x1b8] ;  /* 0x00006e002b2e7a20 */ /* 0x020fe20000410000 */
[----:B------:R-:W-:Y:S01]  /*0bb0*/  F2FP.BF16.PACK_AB R31, R32, R31 ;  /* 0x0000001f201f723e */ /* 0x000fe200000010ff */
        /* <DEDUP_REMOVED lines=10> */
[----:B------:R-:W-:Y:S01]  /*0c60*/  FMUL.FTZ R18, R18, c[0x0][0x1b8] ;  /* 0x00006e0012127a20 */ /* 0x000fe20000410000 */
[----:B------:R-:W-:Y:S02]  /*0c70*/  F2FP.BF16.PACK_AB R16, R17, R16 ;  /* 0x000000101110723e */ /* 0x000fe400000010ff */
        /* <DEDUP_REMOVED lines=8> */
[----:B---3--:R-:W-:Y:S01]  /*0d00*/  FMUL.FTZ R22, R22, c[0x0][0x1b8] ;  /* 0x00006e0016167a20 */ /* 0x008fe20000410000 */
[----:B------:R-:W-:Y:S02]  /*0d10*/  F2FP.BF16.PACK_AB R18, R21, R20 ;  /* 0x000000141512723e */ /* 0x000fe400000010ff */
[----:B------:R-:W3:Y:S01]  /*0d20*/  LDS R28, [R53.X4+0x8000] ;  /* 0x00800000351c7984 */ /* 0x000ee20000004800 */
[----:B----4-:R-:W-:-:S03]  /*0d30*/  FMUL.FTZ R23, R23, c[0x0][0x1b8] ;  /* 0x00006e0017177a20 */ /* 0x010fc60000410000 */
[----:B------:R-:W4:Y:S01]  /*0d40*/  LDS R33, [R53.X4+0x8400] ;  /* 0x0084000035217984 */ /* 0x000f220000004800 */
[----:B-----5:R-:W-:Y:S01]  /*0d50*/  FMUL.FTZ R15, R15, c[0x0][0x1b8] ;  /* 0x00006e000f0f7a20 */ /* 0x020fe20000410000 */
[----:B------:R-:W-:Y:S01]  /*0d60*/  F2FP.BF16.PACK_AB R19, R23, R22 ;  /* 0x000000161713723e */ /* 0x000fe200000010ff */
[----:B------:R-:W-:Y:S01]  /*0d70*/  IMAD.SHL.U32 R23, R9, 0x2, RZ ;  /* 0x0000000209177824 */ /* 0x000fe200078e00ff */
[----:B------:R-:W5:Y:S01]  /*0d80*/  LDS R29, [R53.X4+0x8800] ;  /* 0x00880000351d7984 */ /* 0x000f620000004800 */
[----:B------:R-:W-:Y:S01]  /*0d90*/  FMUL.FTZ R36, R36, c[0x0][0x1b8] ;  /* 0x00006e0024247a20 */ /* 0x000fe20000410000 */
[----:B------:R-:W-:Y:S02]  /*0da0*/  LEA R9, R8, 0xc000, 0x1 ;  /* 0x0000c00008097811 */ /* 0x000fe400078e08ff */
[----:B------:R-:W5:Y:S01]  /*0db0*/  LDS R32, [R53.X4+0x8c00] ;  /* 0x008c000035207984 */ /* 0x000f620000004800 */
[----:B------:R-:W-:Y:S01]  /*0dc0*/  FMUL.FTZ R14, R14, c[0x0][0x1b8] ;  /* 0x00006e000e0e7a20 */ /* 0x000fe20000410000 */
[----:B------:R-:W-:-:S02]  /*0dd0*/  F2FP.BF16.PACK_AB R36, R36, R15 ;  /* 0x0000000f2424723e */ /* 0x000fc400000010ff */
[----:B------:R-:W5:Y:S01]  /*0de0*/  LDS R38, [R53.X4+0xa000] ;  /* 0x00a0000035267984 */ /* 0x000f620000004800 */
[----:B------:R-:W-:-:S03]  /*0df0*/  FMUL.FTZ R35, R35, c[0x0][0x1b8] ;  /* 0x00006e0023237a20 */ /* 0x000fc60000410000 */
[----:B------:R-:W5:Y:S01]  /*0e00*/  LDS R42, [R53.X4+0xa400] ;  /* 0x00a40000352a7984 */ /* 0x000f620000004800 */
[----:B------:R-:W-:Y:S01]  /*0e10*/  FMUL.FTZ R49, R49, c[0x0][0x1b8] ;  /* 0x00006e0031317a20 */ /* 0x000fe20000410000 */
[----:B------:R-:W-:Y:S02]  /*0e20*/  F2FP.BF16.PACK_AB R35, R35, R14 ;  /* 0x0000000e2323723e */ /* 0x000fe400000010ff */
        /* <DEDUP_REMOVED lines=14> */
[----:B----4-:R-:W-:Y:S02]  /*0f10*/  FMUL.FTZ R33, R33, c[0x0][0x1b8] ;  /* 0x00006e0021217a20 */ /* 0x010fe40000410000 */
[----:B-----5:R-:W-:Y:S01]  /*0f20*/  FMUL.FTZ R29, R29, c[0x0][0x1b8] ;  /* 0x00006e001d1d7a20 */ /* 0x020fe20000410000 */
[----:B------:R-:W-:Y:S02]  /*0f30*/  STS [R23+0xc000], R10 ;  /* 0x00c0000a17007388 */ /* 0x000fe40000000800 */
[----:B------:R-:W-:Y:S01]  /*0f40*/  F2FP.BF16.PACK_AB R28, R33, R28 ;  /* 0x0000001c211c723e */ /* 0x000fe200000010ff */
[----:B------:R-:W-:Y:S01]  /*0f50*/  FMUL.FTZ R32, R32, c[0x0][0x1b8] ;  /* 0x00006e0020207a20 */ /* 0x000fe20000410000 */
[----:B------:R-:W-:Y:S01]  /*0f60*/  STS [R23+0xc100], R11 ;  /* 0x00c1000b17007388 */ /* 0x000fe20000000800 */
[----:B------:R-:W-:-:S03]  /*0f70*/  FMUL.FTZ R38, R38, c[0x0][0x1b8] ;  /* 0x00006e0026267a20 */ /* 0x000fc60000410000 */
[----:B------:R-:W-:Y:S01]  /*0f80*/  F2FP.BF16.PACK_AB R29, R32, R29 ;  /* 0x0000001d201d723e */ /* 0x000fe200000010ff */
[----:B------:R4:W-:Y:S01]  /*0f90*/  STS [R23+0xd000], R24 ;  /* 0x00d0001817007388 */ /* 0x0009e20000000800 */
[----:B------:R-:W-:-:S03]  /*0fa0*/  FMUL.FTZ R15, R42, c[0x0][0x1b8] ;  /* 0x00006e002a0f7a20 */ /* 0x000fc60000410000 */
[----:B------:R5:W-:Y:S01]  /*0fb0*/  STS [R23+0xd100], R25 ;  /* 0x00d1001917007388 */ /* 0x000be20000000800 */
[----:B------:R-:W-:Y:S01]  /*0fc0*/  FMUL.FTZ R37, R37, c[0x0][0x1b8] ;  /* 0x00006e0025257a20 */ /* 0x000fe20000410000 */
[----:B------:R-:W-:Y:S02]  /*0fd0*/  F2FP.BF16.PACK_AB R15, R15, R38 ;  /* 0x000000260f0f723e */ /* 0x000fe400000010ff */
[----:B------:R1:W-:Y:S01]  /*0fe0*/  STS [R23+0xc800], R12 ;  /* 0x00c8000c17007388 */ /* 0x0003e20000000800 */
[----:B------:R-:W-:Y:S01]  /*0ff0*/  FMUL.FTZ R14, R41, c[0x0][0x1b8] ;  /* 0x00006e00290e7a20 */ /* 0x000fe20000410000 */
[----:B----4-:R-:W-:Y:S02]  /*1000*/  IADD3 R24, R4, 0x40, RZ ;  /* 0x0000004004187810 */ /* 0x010fe40007ffe0ff */
[----:B------:R4:W-:Y:S01]  /*1010*/  STS [R23+0xc900], R13 ;  /* 0x00c9000d17007388 */ /* 0x0009e20000000800 */
[----:B0-----:R-:W-:Y:S01]  /*1020*/  FMUL.FTZ R39, R39, c[0x0][0x1b8] ;  /* 0x00006e0027277a20 */ /* 0x001fe20000410000 */
[----:B------:R-:W-:-:S02]  /*1030*/  F2FP.BF16.PACK_AB R14, R14, R37 ;  /* 0x000000250e0e723e */ /* 0x000fc400000010ff */
[----:B------:R4:W-:Y:S01]  /*1040*/  STS [R23+0xd800], R31 ;  /* 0x00d8001f17007388 */ /* 0x0009e20000000800 */
[----:B-----5:R-:W-:Y:S01]  /*1050*/  IADD3 R25, R4, 0x20, RZ ;  /* 0x0000002004197810 */ /* 0x020fe20007ffe0ff */
[----:B-1----:R-:W-:Y:S02]  /*1060*/  FMUL.FTZ R44, R44, c[0x0][0x1b8] ;  /* 0x00006e002c2c7a20 */ /* 0x002fe40000410000 */
[----:B------:R4:W-:Y:S01]  /*1070*/  STS [R23+0xd900], R40 ;  /* 0x00d9002817007388 */ /* 0x0009e20000000800 */
[----:B--2---:R-:W-:Y:S02]  /*1080*/  FMUL.FTZ R43, R43, c[0x0][0x1b8] ;  /* 0x00006e002b2b7a20 */ /* 0x004fe40000410000 */
[----:B------:R-:W-:Y:S01]  /*1090*/  F2FP.BF16.PACK_AB R39, R44, R39 ;  /* 0x000000272c27723e */ /* 0x000fe200000010ff */
[----:B------:R4:W-:Y:S01]  /*10a0*/  STS [R23+0xe000], R46 ;  /* 0x00e0002e17007388 */ /* 0x0009e20000000800 */
[----:B---3--:R-:W-:-:S03]  /*10b0*/  FMUL.FTZ R22, R45, c[0x0][0x1b8] ;  /* 0x00006e002d167a20 */ /* 0x008fc60000410000 */
[----:B------:R4:W-:Y:S02]  /*10c0*/  STS [R23+0xe100], R47 ;  /* 0x00e1002f17007388 */ /* 0x0009e40000000800 */
[----:B------:R-:W-:Y:S02]  /*10d0*/  F2FP.BF16.PACK_AB R22, R22, R43 ;  /* 0x0000002b1616723e */ /* 0x000fe400000010ff */
        /* <DEDUP_REMOVED lines=14> */
[----:B------:R-:W-:Y:S06]  /*11c0*/  BAR.SYNC.DEFER_BLOCKING 0x0 ;  /* 0x0000000000007b1d */ /* 0x000fec0000010000 */
[----:B------:R-:W-:Y:S05]  /*11d0*/  @P1 BRA `(.L_x_1333) ;  /* 0x0000018000001947 */ /* 0x000fea0003800000 */
[----:B----4-:R-:W-:Y:S01]  /*11e0*/  ISETP.GE.AND P1, PT, R4, c[0x0][0x194], PT ;  /* 0x0000650004007a0c */ /* 0x010fe20003f26270 */
[----:B------:R-:W0:Y:S01]  /*11f0*/  LDS.128 R20, [R9+0x2000] ;  /* 0x0020000009147984 */ /* 0x000e220000000c00 */
[----:B------:R-:W-:Y:S01]  /*1200*/  SHF.R.S32.HI R5, RZ, 0x1f, R4 ;  /* 0x0000001fff057819 */ /* 0x000fe20000011404 */
[----:B------:R-:W-:Y:S01]  /*1210*/  IMAD R11, R2, c[0x0][0x1a8], RZ ;  /* 0x00006a00020b7a24 */ /* 0x000fe200078e02ff */
[----:B------:R-:W-:Y:S01]  /*1220*/  ISETP.GE.AND P2, PT, R25, c[0x0][0x194], PT ;  /* 0x0000650019007a0c */ /* 0x000fe20003f46270 */
[----:B------:R-:W1:Y:S01]  /*1230*/  LDS.128 R12, [R9+0x4000] ;  /* 0x00400000090c7984 */ /* 0x000e620000000c00 */
[----:B------:R-:W-:Y:S01]  /*1240*/  ISETP.GE.AND P3, PT, R24, c[0x0][0x194], PT ;  /* 0x0000650018007a0c */ /* 0x000fe20003f66270 */
[----:B------:R-:W-:-:S02]  /*1250*/  IMAD R27, R0, c[0x0][0x1ac], R11 ;  /* 0x00006b00001b7a24 */ /* 0x000fc400078e020b */
[----:B------:R-:W-:-:S04]  /*1260*/  IMAD.WIDE.U32 R10, R0, c[0x0][0x1a8], R4 ;  /* 0x00006a00000a7a25 */ /* 0x000fc800078e0004 */
[----:B------:R2:W3:Y:S01]  /*1270*/  @!P1 LDS.128 R16, [R9] ;  /* 0x0000000009109984 */ /* 0x0004e20000000c00 */
[----:B------:R-:W-:Y:S01]  /*1280*/  IADD3 R11, R11, R27, RZ ;  /* 0x0000001b0b0b7210 */ /* 0x000fe20007ffe0ff */
[----:B------:R-:W-:-:S04]  /*1290*/  IMAD R27, R3, c[0x0][0x1b0], RZ ;  /* 0x00006c00031b7a24 */ /* 0x000fc800078e02ff */
[C---:B------:R-:W-:Y:S02]  /*12a0*/  IMAD R27, R52.reuse, c[0x0][0x1b4], R27 ;  /* 0x00006d00341b7a24 */ /* 0x040fe400078e021b */
[----:B------:R-:W-:-:S04]  /*12b0*/  IMAD.WIDE.U32 R10, R52, c[0x0][0x1b0], R10 ;  /* 0x00006c00340a7a25 */ /* 0x000fc800078e000a */
[----:B------:R-:W-:Y:S02]  /*12c0*/  IMAD.IADD R11, R11, 0x1, R27 ;  /* 0x000000010b0b7824 */ /* 0x000fe400078e021b */
[----:B------:R-:W-:Y:S02]  /*12d0*/  IMAD R27, R7, c[0x0][0x1a0], RZ ;  /* 0x00006800071b7a24 */ /* 0x000fe400078e02ff */
[----:B------:R-:W-:-:S04]  /*12e0*/  IMAD.WIDE.U32 R10, R6, c[0x0][0x1a0], R10 ;  /* 0x00006800060a7a25 */ /* 0x000fc800078e000a */
[----:B------:R-:W-:Y:S01]  /*12f0*/  IMAD R27, R6, c[0x0][0x1a4], R27 ;  /* 0x00006900061b7a24 */ /* 0x000fe200078e021b */
[----:B------:R-:W-:-:S03]  /*1300*/  LEA R26, P4, R10, c[0x0][0x188], 0x1 ;  /* 0x000062000a1a7a11 */ /* 0x000fc600078808ff */
[----:B--2---:R-:W-:-:S05]  /*1310*/  IMAD.IADD R9, R11, 0x1, R27 ;  /* 0x000000010b097824 */ /* 0x004fca00078e021b */
[----:B------:R-:W-:-:S05]  /*1320*/  LEA.HI.X R27, R10, c[0x0][0x18c], R9, 0x1, P4 ;  /* 0x000063000a1b7a11 */ /* 0x000fca00020f0c09 */
[----:B0-----:R0:W-:Y:S04]  /*1330*/  @!P2 STG.E.128 [R26.64+0x40], R20 ;  /* 0x000040141a00a986 */ /* 0x0011e8000c101d04 */
[----:B-1----:R0:W-:Y:S04]  /*1340*/  @!P3 STG.E.128 [R26.64+0x80], R12 ;  /* 0x0000800c1a00b986 */ /* 0x0021e8000c101d04 */
[----:B---3--:R0:W-:Y:S02]  /*1350*/  @!P1 STG.E.128 [R26.64], R16 ;  /* 0x000000101a009986 */ /* 0x0081e4000c101d04 */
.L_x_1333:
[----:B----4-:R-:W-:Y:S05]  /*1360*/  BSYNC B0 ;  /* 0x0000000000007941 */ /* 0x010fea0003800000 */
.L_x_1332:
[----:B------:R-:W-:Y:S05]  /*1370*/  @P0 EXIT ;  /* 0x000000000000094d */ /* 0x000fea0003800000 */
[----:B------:R-:W-:Y:S01]  /*1380*/  IMAD R9, R2, c[0x0][0x1a8], RZ ;  /* 0x00006a0002097a24 */ /* 0x000fe200078e02ff */
[--C-:B------:R-:W-:Y:S01]  /*1390*/  SHF.R.S32.HI R5, RZ, 0x1f, R4.reuse ;  /* 0x0000001fff057819 */ /* 0x100fe20000011404 */
[----:B0-----:R-:W-:Y:S01]  /*13a0*/  IMAD.SHL.U32 R22, R8, 0x2, RZ ;  /* 0x0000000208167824 */ /* 0x001fe200078e00ff */
[----:B------:R-:W-:Y:S01]  /*13b0*/  ISETP.GE.AND P1, PT, R4, c[0x0][0x194], PT ;  /* 0x0000650004007a0c */ /* 0x000fe20003f26270 */
[C---:B------:R-:W-:Y:S01]  /*13c0*/  IMAD R21, R0.reuse, c[0x0][0x1ac], R9 ;  /* 0x00006b0000157a24 */ /* 0x040fe200078e0209 */
[----:B------:R-:W-:Y:S01]  /*13d0*/  ISETP.GE.AND P2, PT, R25, c[0x0][0x194], PT ;  /* 0x0000650019007a0c */ /* 0x000fe20003f46270 */
[----:B------:R-:W-:Y:S01]  /*13e0*/  IMAD.WIDE.U32 R16, R0, c[0x0][0x1a8], R4 ;  /* 0x00006a0000107a25 */ /* 0x000fe200078e0004 */
[----:B------:R-:W0:Y:S01]  /*13f0*/  LDS.128 R12, [R22+0xc800] ;  /* 0x00c80000160c7984 */ /* 0x000e220000000c00 */
[----:B------:R-:W-:-:S02]  /*1400*/  ISETP.GE.AND P3, PT, R24, c[0x0][0x194], PT ;  /* 0x0000650018007a0c */ /* 0x000fc40003f66270 */
[----:B------:R-:W-:Y:S01]  /*1410*/  IMAD.MOV.U32 R20, RZ, RZ, R16 ;  /* 0x000000ffff147224 */ /* 0x000fe200078e0010 */
[----:B------:R-:W1:Y:S01]  /*1420*/  LDS.128 R8, [R22+0xe800] ;  /* 0x00e8000016087984 */ /* 0x000e620000000c00 */
[----:B------:R-:W-:Y:S01]  /*1430*/  IADD3 R21, R17, R21, RZ ;  /* 0x0000001511157210 */ /* 0x000fe20007ffe0ff */
[----:B------:R-:W-:Y:S01]  /*1440*/  IMAD R5, R3, c[0x0][0x1b0], RZ ;  /* 0x00006c0003057a24 */ /* 0x000fe200078e02ff */
[----:B------:R-:W-:Y:S01]  /*1450*/  IADD3 R3, P0, R6, 0x40, RZ ;  /* 0x0000004006037810 */ /* 0x000fe20007f1e0ff */
[----:B------:R2:W3:Y:S02]  /*1460*/  LDS.128 R16, [R22+0x10800] ;  /* 0x0108000016107984 */ /* 0x0004e40000000c00 */
[C---:B------:R-:W-:Y:S02]  /*1470*/  IMAD R5, R52.reuse, c[0x0][0x1b4], R5 ;  /* 0x00006d0034057a24 */ /* 0x040fe400078e0205 */
[----:B------:R-:W-:-:S04]  /*1480*/  IMAD.WIDE.U32 R20, R52, c[0x0][0x1b0], R20 ;  /* 0x00006c0034147a25 */ /* 0x000fc800078e0014 */
[----:B------:R-:W-:Y:S01]  /*1490*/  IMAD.X R6, RZ, RZ, R7, P0 ;  /* 0x000000ffff067224 */ /* 0x000fe200000e0607 */
[----:B------:R-:W-:-:S03]  /*14a0*/  IADD3 R21, R21, R5, RZ ;  /* 0x0000000515157210 */ /* 0x000fc60007ffe0ff */
[----:B------:R-:W-:-:S04]  /*14b0*/  IMAD R6, R6, c[0x0][0x1a0], RZ ;  /* 0x0000680006067a24 */ /* 0x000fc800078e02ff */
[C---:B------:R-:W-:Y:S02]  /*14c0*/  IMAD R5, R3.reuse, c[0x0][0x1a4], R6 ;  /* 0x0000690003057a24 */ /* 0x040fe400078e0206 */
[----:B------:R-:W-:-:S04]  /*14d0*/  IMAD.WIDE.U32 R2, R3, c[0x0][0x1a0], R20 ;  /* 0x0000680003027a25 */ /* 0x000fc800078e0014 */
[----:B------:R-:W-:Y:S01]  /*14e0*/  IMAD.IADD R3, R3, 0x1, R5 ;  /* 0x0000000103037824 */ /* 0x000fe200078e0205 */
[----:B------:R-:W-:-:S04]  /*14f0*/  LEA R4, P0, R2, c[0x0][0x188], 0x1 ;  /* 0x0000620002047a11 */ /* 0x000fc800078008ff */
[----:B------:R-:W-:-:S05]  /*1500*/  LEA.HI.X R5, R2, c[0x0][0x18c], R3, 0x1, P0 ;  /* 0x0000630002057a11 */ /* 0x000fca00000f0c03 */
[----:B0-----:R2:W-:Y:S04]  /*1510*/  @!P1 STG.E.128 [R4.64], R12 ;  /* 0x0000000c04009986 */ /* 0x0015e8000c101d04 */
[----:B-1----:R2:W-:Y:S01]  /*1520*/  @!P2 STG.E.128 [R4.64+0x40], R8 ;  /* 0x000040080400a986 */ /* 0x0025e2000c101d04 */
[----:B------:R-:W-:Y:S05]  /*1530*/  @P3 EXIT ;  /* 0x000000000000394d */ /* 0x000fea0003800000 */
[----:B---3--:R-:W-:Y:S01]  /*1540*/  STG.E.128 [R4.64+0x80], R16 ;  /* 0x0000801004007986 */ /* 0x008fe2000c101d04 */
[----:B------:R-:W-:Y:S05]  /*1550*/  EXIT ;  /* 0x000000000000794d */ /* 0x000fea0003800000 */
.L_x_1334:
        /* <DEDUP_REMOVED lines=10> */
.L_x_1440:


//--------------------- .text._ZN7cutlass13device_kernelIN5flash32FlashAttnBwdPostprocessConvertdQIN4cute5tupleIJNS3_1CILi64EEENS5_ILi96EEEEEENS_10bfloat16_tEfNS_4arch4Sm80ELi256ENS3_8TiledMMAINS3_8MMA_AtomIJNS3_30SM80_16x8x16_F32BF16BF16F32_TNEEEENS3_6LayoutINS4_IJNS5_ILi2EEENS5_ILi4EEENS5_ILi1EEEEEENS4_IJSJ_SH_NS5_ILi0EEEEEEEENS4_IJNS5_ILi32EEESO_NS5_ILi16EEEEEEEELb0EEEEEvNT_6ParamsE --------------------------
	.section	.text._ZN7cutlass13device_kernelIN5flash32FlashAttnBwdPostprocessConvertdQIN4cute5tupleIJNS3_1CILi64EEENS5_ILi96EEEEEENS_10bfloat16_tEfNS_4arch4Sm80ELi256ENS3_8TiledMMAINS3_8MMA_AtomIJNS3_30SM80_16x8x16_F32BF16BF16F32_TNEEEENS3_6LayoutINS4_IJNS5_ILi2EEENS5_ILi4EEENS5_ILi1EEEEEENS4_IJSJ_SH_NS5_ILi0EEEEEEEENS4_IJNS5_ILi32EEESO_NS5_ILi16EEEEEEEELb0EEEEEvNT_6ParamsE,"ax",@progbits
	.sectioninfo	@"SHI_REGISTERS=47"
	.align	128
.text._ZN7cutlass13device_kernelIN5flash32FlashAttnBwdPostprocessConvertdQIN4cute5tupleIJNS3_1CILi64EEENS5_ILi96EEEEEENS_10bfloat16_tEfNS_4arch4Sm80ELi256ENS3_8TiledMMAINS3_8MMA_AtomIJNS3_30SM80_16x8x16_F32BF16BF16F32_TNEEEENS3_6LayoutINS4_IJNS5_ILi2EEENS5_ILi4EEENS5_ILi1EEEEEENS4_IJSJ_SH_NS5_ILi0EEEEEEEENS4_IJNS5_ILi32EEESO_NS5_ILi16EEEEEEEELb0EEEEEvNT_6ParamsE:
        .type           _ZN7cutlass13device_kernelIN5flash32FlashAttnBwdPostprocessConvertdQIN4cute5tupleIJNS3_1CILi64EEENS5_ILi96EEEEEENS_10bfloat16_tEfNS_4arch4Sm80ELi256ENS3_8TiledMMAINS3_8MMA_AtomIJNS3_30SM80_16x8x16_F32BF16BF16F32_TNEEEENS3_6LayoutINS4_IJNS5_ILi2EEENS5_ILi4EEENS5_ILi1EEEEEENS4_IJSJ_SH_NS5_ILi0EEEEEEEENS4_IJNS5_ILi32EEESO_NS5_ILi16EEEEEEEELb0EEEEEvNT_6ParamsE,@function
        .size           _ZN7cutlass13device_kernelIN5flash32FlashAttnBwdPostprocessConvertdQIN4cute5tupleIJNS3_1CILi64EEENS5_ILi96EEEEEENS_10bfloat16_tEfNS_4arch4Sm80ELi256ENS3_8TiledMMAINS3_8MMA_AtomIJNS3_30SM80_16x8x16_F32BF16BF16F32_TNEEEENS3_6LayoutINS4_IJNS5_ILi2EEENS5_ILi4EEENS5_ILi1EEEEEENS4_IJSJ_SH_NS5_ILi0EEEEEEEENS4_IJNS5_ILi32EEESO_NS5_ILi16EEEEEEEELb0EEEEEvNT_6ParamsE,(.L_x_1441 - _ZN7cutlass13device_kernelIN5flash32FlashAttnBwdPostprocessConvertdQIN4cute5tupleIJNS3_1CILi64EEENS5_ILi96EEEEEENS_10bfloat16_tEfNS_4arch4Sm80ELi256ENS3_8TiledMMAINS3_8MMA_AtomIJNS3_30SM80_16x8x16_F32BF16BF16F32_TNEEEENS3_6LayoutINS4_IJNS5_ILi2EEENS5_ILi4EEENS5_ILi1EEEEEENS4_IJSJ_SH_NS5_ILi0EEEEEEEENS4_IJNS5_ILi32EEESO_NS5_ILi16EEEEEEEELb0EEEEEvNT_6ParamsE)
        .other          _ZN7cutlass13device_kernelIN5flash32FlashAttnBwdPostprocessConvertdQIN4cute5tupleIJNS3_1CILi64EEENS5_ILi96EEEEEENS_10bfloat16_tEfNS_4arch4Sm80ELi256ENS3_8TiledMMAINS3_8MMA_AtomIJNS3_30SM80_16x8x16_F32BF16BF16F32_TNEEEENS3_6LayoutINS4_IJNS5_ILi2EEENS5_ILi4EEENS5_ILi1EEEEEENS4_IJSJ_SH_NS5_ILi0EEEEEEEENS4_IJNS5_ILi32EEESO_NS5_ILi16EEEEEEEELb0EEEEEvNT_6ParamsE,@"STO_CUDA_ENTRY STV_DEFAULT"
_ZN7cutlass13device_kernelIN5flash32FlashAttnBwdPostprocessConvertdQIN4cute5tupleIJNS3_1CILi64EEENS5_ILi96EEEEEENS_10bfloat16_tEfNS_4arch4Sm80ELi256ENS3_8TiledMMAINS3_8MMA_AtomIJNS3_30SM80_16x8x16_F32BF16BF16F32_TNEEEENS3_6LayoutINS4_IJNS5_ILi2EEENS5_ILi4EEENS5_ILi1EEEEEENS4_IJSJ_SH_NS5_ILi0EEEEEEEENS4_IJNS5_ILi32EEESO_NS5_ILi16EEEEEEEELb0EEEEEvNT_6ParamsE:
        /* <DEDUP_REMOVED lines=20> */
[----:B--2---:R-:W-:-:S03]  /*0140*/  IMAD.IADD R32, R32, 0x1, -R3 ;  /* 0x0000000120207824 */ /* 0x004fc600078e0a03 */
.L_x_1335:
[----:B0-----:R-:W-:Y:S01]  /*0150*/  ISETP.NE.AND.EX P1, PT, RZ, c[0x0][0x1c4], PT, P2 ;  /* 0x00007100ff007a0c */ /* 0x001fe20003f25320 */
[----:B-----5:R-:W-:Y:S01]  /*0160*/  @P0 IMAD R4, R11, 0x40, R0 ;  /* 0x000000400b040824 */ /* 0x020fe200078e0200 */
[----:B------:R-:W-:-:S13]  /*0170*/  ISETP.LE.AND P2, PT, R32, R31, PT ;  /* 0x0000001f2000720c */ /* 0x000fda0003f43270 */
[----:B------:R-:W-:Y:S05]  /*0180*/  @P1 EXIT P2 ;  /* 0x000000000000194d */ /* 0x000fea0001000000 */
[----:B------:R-:W0:Y:S01]  /*0190*/  S2R R35, SR_TID.X ;  /* 0x0000000000237919 */ /* 0x000e220000002100 */
[----:B------:R-:W-:Y:S01]  /*01a0*/  @P0 SHF.R.S32.HI R5, RZ, 0x1f, R4 ;  /* 0x0000001fff050819 */ /* 0x000fe20000011404 */
[----:B------:R-:W-:Y:S01]  /*01b0*/  IMAD R9, R2, 0x1800, RZ ;  /* 0x0000180002097824 */ /* 0x000fe200078e02ff */
[----:B------:R-:W-:Y:S01]  /*01c0*/  SHF.R.S32.HI R29, RZ, 0x1f, R11 ;  /* 0x0000001fff1d7819 */ /* 0x000fe2000001140b */
[----:B------:R-:W1:Y:S01]  /*01d0*/  S2R R3, SR_CTAID.Y ;  /* 0x0000000000037919 */ /* 0x000e620000002600 */
[----:B------:R-:W-:Y:S02]  /*01e0*/  @P0 LEA.HI R5, R5, R4, RZ, 0x6 ;  /* 0x0000000405050211 */ /* 0x000fe400078f30ff */
[----:B------:R-:W-:Y:S02]  /*01f0*/  SEL R29, R29, RZ, !P1 ;  /* 0x000000ff1d1d7207 */ /* 0x000fe40004800000 */
[----:B------:R-:W-:Y:S02]  /*0200*/  @P0 SHF.R.S32.HI R5, RZ, 0x6, R5 ;  /* 0x00000006ff050819 */ /* 0x000fe40000011405 */
[----:B------:R-:W-:-:S03]  /*0210*/  SEL R30, R11, RZ, !P1 ;  /* 0x000000ff0b1e7207 */ /* 0x000fc60004800000 */
[----:B------:R-:W-:Y:S02]  /*0220*/  @P0 IMAD R7, R5, 0x1800, RZ ;  /* 0x0000180005070824 */ /* 0x000fe400078e02ff */
[----:B------:R-:W-:Y:S02]  /*0230*/  CS2R R4, SRZ ;  /* 0x0000000000047805 */ /* 0x000fe4000001ff00 */
[--C-:B------:R-:W-:Y:S01]  /*0240*/  @P0 IMAD.MOV.U32 R4, RZ, RZ, R7.reuse ;  /* 0x000000ffff040224 */ /* 0x100fe200078e0007 */
[----:B------:R-:W-:Y:S02]  /*0250*/  @P0 SHF.R.S32.HI R5, RZ, 0x1f, R7 ;  /* 0x0000001fff050819 */ /* 0x000fe40000011407 */
[----:B------:R-:W-:Y:S01]  /*0260*/  SHF.R.S32.HI R7, RZ, 0x1f, R9 ;  /* 0x0000001fff077819 */ /* 0x000fe20000011409 */
[----:B0-----:R-:W-:Y:S01]  /*0270*/  IMAD.SHL.U32 R6, R35, 0x4, RZ ;  /* 0x0000000423067824 */ /* 0x001fe200078e00ff */
[----:B-1----:R-:W-:-:S04]  /*0280*/  SHF.R.S32.HI R28, RZ, 0x1f, R3 ;  /* 0x0000001fff1c7819 */ /* 0x002fc80000011403 */
[----:B------:R-:W-:Y:S01]  /*0290*/  IADD3 R4, P2, P3, R4, R6, R9 ;  /* 0x0000000604047210 */ /* 0x000fe20007b5e009 */
[----:B------:R-:W-:Y:S01]  /*02a0*/  IMAD R9, R29, c[0x0][0x180], RZ ;  /* 0x000060001d097a24 */ /* 0x000fe200078e02ff */
[----:B------:R-:W-:Y:S01]  /*02b0*/  SHF.R.S32.HI R6, RZ, 0x1f, R6 ;  /* 0x0000001fff067819 */ /* 0x000fe20000011406 */
[----:B------:R-:W-:Y:S02]  /*02c0*/  IMAD R8, R28, c[0x0][0x178], RZ ;  /* 0x00005e001c087a24 */ /* 0x000fe400078e02ff */
[----:B------:R-:W-:Y:S01]  /*02d0*/  IMAD R9, R30, c[0x0][0x184], R9 ;  /* 0x000061001e097a24 */ /* 0x000fe200078e0209 */
[----:B------:R-:W-:Y:S01]  /*02e0*/  IADD3.X R5, R5, R6, R7, P2, P3 ;  /* 0x0000000605057210 */ /* 0x000fe200017e6407 */
[----:B------:R-:W-:-:S04]  /*02f0*/  IMAD R7, R3, c[0x0][0x17c], R8 ;  /* 0x00005f0003077a24 */ /* 0x000fc800078e0208 */
[----:B------:R-:W-:-:S04]  /*0300*/  IMAD.WIDE.U32 R4, R3, c[0x0][0x178], R4 ;  /* 0x00005e0003047a25 */ /* 0x000fc800078e0004 */
[----:B------:R-:W-:-:S04]  /*0310*/  IMAD.IADD R5, R5, 0x1, R7 ;  /* 0x0000000105057824 */ /* 0x000fc800078e0207 */
[----:B------:R-:W-:-:S04]  /*0320*/  IMAD.WIDE.U32 R4, R30, c[0x0][0x180], R4 ;  /* 0x000060001e047a25 */ /* 0x000fc800078e0004 */
[----:B------:R-:W-:Y:S01]  /*0330*/  IMAD.IADD R5, R5, 0x1, R9 ;  /* 0x0000000105057824 */ /* 0x000fe200078e0209 */
[----:B------:R-:W-:-:S04]  /*0340*/  LEA R40, P1, R4, c[0x0][0x160], 0x2 ;  /* 0x0000580004287a11 */ /* 0x000fc800078210ff */
[----:B------:R-:W-:-:S05]  /*0350*/  LEA.HI.X R41, R4, c[0x0][0x164], R5, 0x2, P1 ;  /* 0x0000590004297a11 */ /* 0x000fca00008f1405 */
[----:B------:R0:W2:Y:S04]  /*0360*/  LDG.E.128 R4, [R40.64] ;  /* 0x0000000428047981 */ /* 0x0000a8000c1e1d00 */
[----:B------:R0:W3:Y:S04]  /*0370*/  LDG.E.128 R8, [R40.64+0x1000] ;  /* 0x0010000428087981 */ /* 0x0000e8000c1e1d00 */
[----:B------:R0:W4:Y:S04]  /*0380*/  LDG.E.128 R12, [R40.64+0x2000] ;  /* 0x00200004280c7981 */ /* 0x000128000c1e1d00 */
[----:B------:R0:W5:Y:S04]  /*0390*/  LDG.E.128 R16, [R40.64+0x3000] ;  /* 0x0030000428107981 */ /* 0x000168000c1e1d00 */
[----:B------:R0:W5:Y:S04]  /*03a0*/  LDG.E.128 R20, [R40.64+0x4000] ;  /* 0x0040000428147981 */ /* 0x000168000c1e1d00 */
[----:B------:R0:W5:Y:S01]  /*03b0*/  LDG.E.128 R24, [R40.64+0x5000] ;  /* 0x0050000428187981 */ /* 0x000162000c1e1d00 */
[----:B------:R-:W-:Y:S01]  /*03c0*/  SHF.R.S32.HI R36, RZ, 0x1f, R35 ;  /* 0x0000001fff247819 */ /* 0x000fe20000011423 */
[----:B------:R-:W-:-:S03]  /*03d0*/  IMAD.IADD R32, R32, 0x1, -R31 ;  /* 0x0000000120207824 */ /* 0x000fc600078e0a1f */
[CC--:B------:R-:W-:Y:S02]  /*03e0*/  LEA.HI R34, R36.reuse, R35.reuse, RZ, 0x2 ;  /* 0x0000002324227211 */ /* 0x0c0fe400078f10ff */
[CC--:B------:R-:W-:Y:S02]  /*03f0*/  LEA.HI R42, R36.reuse, R35.reuse, RZ, 0x5 ;  /* 0x00000023242a7211 */ /* 0x0c0fe400078f28ff */
[--C-:B------:R-:W-:Y:S02]  /*0400*/  SHF.R.S32.HI R31, RZ, 0x2, R34.reuse ;  /* 0x00000002ff1f7819 */ /* 0x100fe40000011422 */
[----:B------:R-:W-:Y:S02]  /*0410*/  SHF.R.S32.HI R38, RZ, 0x1f, R34 ;  /* 0x0000001fff267819 */ /* 0x000fe40000011422 */
[----:B------:R-:W-:Y:S02]  /*0420*/  LEA.HI R37, R36, R35, RZ, 0x7 ;  /* 0x0000002324257211 */ /* 0x000fe400078f38ff */
[----:B------:R-:W-:-:S02]  /*0430*/  SHF.R.S32.HI R33, RZ, 0x5, R42 ;  /* 0x00000005ff217819 */ /* 0x000fc4000001142a */
[----:B------:R-:W-:Y:S01]  /*0440*/  LEA.HI R39, R38, R31, RZ, 0x2 ;  /* 0x0000001f26277211 */ /* 0x000fe200078f10ff */
[----:B------:R-:W-:Y:S01]  /*0450*/  IMAD.SHL.U32 R37, R37, 0x8, RZ ;  /* 0x0000000825257824 */ /* 0x000fe200078e00ff */
[----:B------:R-:W-:Y:S02]  /*0460*/  LEA.HI R42, R42, R33, RZ, 0x1 ;  /* 0x000000212a2a7211 */ /* 0x000fe400078f08ff */
[----:B0-----:R-:W-:Y:S02]  /*0470*/  LOP3.LUT R40, R39, 0xffffffc, RZ, 0xc0, !PT ;  /* 0x0ffffffc27287812 */ /* 0x001fe400078ec0ff */
[----:B------:R-:W-:Y:S02]  /*0480*/  LOP3.LUT R34, R34, 0xfffffffc, RZ, 0xc0, !PT ;  /* 0xfffffffc22227812 */ /* 0x000fe400078ec0ff */
[----:B------:R-:W-:Y:S01]  /*0490*/  LEA.HI R38, R38, R31, RZ, 0x3 ;  /* 0x0000001f26267211 */ /* 0x000fe200078f18ff */
[----:B------:R-:W-:Y:S01]  /*04a0*/  IMAD.IADD R40, R31, 0x1, -R40 ;  /* 0x000000011f287824 */ /* 0x000fe200078e0a28 */
[----:B------:R-:W-:Y:S01]  /*04b0*/  LOP3.LUT R42, R42, 0xfffffe, RZ, 0xc0, !PT ;  /* 0x00fffffe2a2a7812 */ /* 0x000fe200078ec0ff */
[----:B------:R-:W-:Y:S01]  /*04c0*/  IMAD.IADD R34, R35, 0x1, -R34 ;  /* 0x0000000123227824 */ /* 0x000fe200078e0a22 */
[----:B------:R-:W-:-:S02]  /*04d0*/  LOP3.LUT R37, R37, 0x7ffffc00, RZ, 0xc0, !PT ;  /* 0x7ffffc0025257812 */ /* 0x000fc400078ec0ff */
[----:B------:R-:W-:Y:S01]  /*04e0*/  LOP3.LUT R38, R38, 0xfffffff8, RZ, 0xc0, !PT ;  /* 0xfffffff826267812 */ /* 0x000fe200078ec0ff */
[C---:B------:R-:W-:Y:S01]  /*04f0*/  IMAD.IADD R42, R33.reuse, 0x1, -R42 ;  /* 0x00000001212a7824 */ /* 0x040fe200078e0a2a */
[----:B------:R-:W-:Y:S01]  /*0500*/  IMNMX R32, R32, 0x40, PT ;  /* 0x0000004020207817 */ /* 0x000fe20003800200 */
[----:B------:R-:W-:Y:S01]  /*0510*/  IMAD R37, R34, 0x2, R37 ;  /* 0x0000000222257824 */ /* 0x000fe200078e0225 */
[----:B------:R-:W-:Y:S01]  /*0520*/  LEA R33, R33, R40, 0x3 ;  /* 0x0000002821217211 */ /* 0x000fe200078e18ff */
[C---:B------:R-:W-:Y:S01]  /*0530*/  IMAD.IADD R40, R31.reuse, 0x1, -R38 ;  /* 0x000000011f287824 */ /* 0x040fe200078e0a26 */
[----:B------:R-:W-:Y:S01]  /*0540*/  ISETP.GE.AND P1, PT, R31, R32, PT ;  /* 0x000000201f00720c */ /* 0x000fe20003f26270 */
[----:B------:R-:W-:Y:S01]  /*0550*/  IMAD R32, R42, 0x100, R37 ;  /* 0x000001002a207824 */ /* 0x000fe200078e0225 */
[----:B------:R-:W-:Y:S02]  /*0560*/  LEA.HI R38, R36, R35, RZ, 0x4 ;  /* 0x0000002324267211 */ /* 0x000fe400078f20ff */
[----:B------:R-:W-:-:S02]  /*0570*/  SHF.R.S32.HI R37, RZ, 0x1f, R40 ;  /* 0x0000001fff257819 */ /* 0x000fc40000011428 */
[----:B------:R-:W-:Y:S01]  /*0580*/  LEA.HI R42, R36, R35, RZ, 0x6 ;  /* 0x00000023242a7211 */ /* 0x000fe200078f30ff */
[----:B------:R-:W-:Y:S01]  /*0590*/  IMAD.SHL.U32 R44, R38, 0x4, RZ ;  /* 0x00000004262c7824 */ /* 0x000fe200078e00ff */
[----:B------:R-:W-:Y:S01]  /*05a0*/  LEA.HI R43, R37, R40, RZ, 0x2 ;  /* 0x00000028252b7211 */ /* 0x000fe200078f10ff */
[----:B--2---:R0:W-:Y:S04]  /*05b0*/  STS.128 [R35.X16], R4 ;  /* 0x0000000423007388 */ /* 0x0041e8000000cc00 */
[----:B---3--:R-:W-:Y:S04]  /*05c0*/  STS.128 [R35.X16+0x1000], R8 ;  /* 0x0010000823007388 */ /* 0x008fe8000000cc00 */
[----:B----4-:R-:W-:Y:S04]  /*05d0*/  STS.128 [R35.X16+0x2000], R12 ;  /* 0x0020000c23007388 */ /* 0x010fe8000000cc00 */
[----:B-----5:R-:W-:Y:S04]  /*05e0*/  STS.128 [R35.X16+0x3000], R16 ;  /* 0x0030001023007388 */ /* 0x020fe8000000cc00 */
[----:B------:R-:W-:Y:S01]  /*05f0*/  STS.128 [R35.X16+0x4000], R20 ;  /* 0x0040001423007388 */ /* 0x000fe2000000cc00 */
[C---:B0-----:R-:W-:Y:S01]  /*0600*/  LOP3.LUT R7, R43.reuse, 0x7fffffc, RZ, 0xc0, !PT ;  /* 0x07fffffc2b077812 */ /* 0x041fe200078ec0ff */
[C---:B------:R-:W-:Y:S01]  /*0610*/  IMAD.SHL.U32 R4, R34.reuse, 0x8, RZ ;  /* 0x0000000822047824 */ /* 0x040fe200078e00ff */
[----:B------:R-:W-:Y:S01]  /*0620*/  LEA.HI R34, R34, R34, RZ, 0x1 ;  /* 0x0000002222227211 */ /* 0x000fe200078f08ff */
[----:B------:R0:W-:Y:S01]  /*0630*/  STS.128 [R35.X16+0x5000], R24 ;  /* 0x0050001823007388 */ /* 0x0001e2000000cc00 */
[----:B------:R-:W-:-:S03]  /*0640*/  IMAD.SHL.U32 R43, R43, 0x10, RZ ;  /* 0x000000102b2b7824 */ /* 0x000fc600078e00ff */
[----:B------:R-:W-:Y:S01]  /*0650*/  BAR.SYNC.DEFER_BLOCKING 0x0 ;  /* 0x0000000000007b1d */ /* 0x000fe20000010000 */
[----:B------:R-:W-:Y:S01]  /*0660*/  IMAD.SHL.U32 R34, R34, 0x200, RZ ;  /* 0x0000020022227824 */ /* 0x000fe200078e00ff */
[----:B------:R-:W-:Y:S01]  /*0670*/  LOP3.LUT R43, R43, 0x40, RZ, 0xc0, !PT ;  /* 0x000000402b2b7812 */ /* 0x000fe200078ec0ff */
[----:B0-----:R-:W-:Y:S01]  /*0680*/  IMAD.IADD R25, R40, 0x1, -R7 ;  /* 0x0000000128197824 */ /* 0x001fe200078e0a07 */
[----:B------:R-:W-:Y:S02]  /*0690*/  LOP3.LUT R7, R44, 0x40, RZ, 0xc0, !PT ;  /* 0x000000402c077812 */ /* 0x000fe400078ec0ff */
[----:B------:R-:W-:Y:S01]  /*06a0*/  SHF.R.U32.HI R26, RZ, 0x3, R42 ;  /* 0x00000003ff1a7819 */ /* 0x000fe2000001162a */
[----:B------:R-:W-:Y:S01]  /*06b0*/  IMAD R25, R25, 0x10, R32 ;  /* 0x0000001019197824 */ /* 0x000fe200078e0220 */
[----:B------:R-:W-:Y:S02]  /*06c0*/  SHF.R.U32.HI R13, RZ, 0x3, R7 ;  /* 0x00000003ff0d7819 */ /* 0x000fe40000011607 */
[----:B------:R-:W-:-:S02]  /*06d0*/  LOP3.LUT R40, R7, 0x8, R4, 0xf8, !PT ;  /* 0x0000000807287812 */ /* 0x000fc400078ef804 */
[----:B------:R-:W-:Y:S02]  /*06e0*/  LOP3.LUT R26, R43, 0x8, R26, 0xf8, !PT ;  /* 0x000000082b1a7812 */ /* 0x000fe400078ef81a */
[----:B------:R-:W-:Y:S01]  /*06f0*/  SHF.R.U32.HI R43, RZ, 0x3, R43 ;  /* 0x00000003ff2b7819 */ /* 0x000fe2000001162b */
[----:B------:R-:W-:Y:S01]  /*0700*/  LDS R5, [R35.X4+0x1000] ;  /* 0x0010000023057984 */ /* 0x000fe20000004800 */
[----:B------:R-:W-:Y:S02]  /*0710*/  LOP3.LUT R13, R40, R13, RZ, 0x3c, !PT ;  /* 0x0000000d280d7212 */ /* 0x000fe400078e3cff */
[----:B------:R-:W-:Y:S01]  /*0720*/  LOP3.LUT R32, R26, R43, RZ, 0x3c, !PT ;  /* 0x0000002b1a207212 */ /* 0x000fe200078e3cff */
[----:B------:R-:W0:Y:S01]  /*0730*/  LDS R36, [R35.X4+0x1400] ;  /* 0x0014000023247984 */ /* 0x000e220000004800 */
[----:B------:R-:W-:Y:S02]  /*0740*/  LOP3.LUT R26, R34, 0xfffffc00, RZ, 0xc0, !PT ;  /* 0xfffffc00221a7812 */ /* 0x000fe400078ec0ff */
[----:B------:R-:W-:Y:S01]  /*0750*/  IADD3 R25, R32, R25, RZ ;  /* 0x0000001920197210 */ /* 0x000fe20007ffe0ff */
[----:B------:R-:W-:Y:S02]  /*0760*/  LDS R22, [R35.X4+0x2400] ;  /* 0x0024000023167984 */ /* 0x000fe40000004800 */
[----:B------:R-:W-:-:S02]  /*0770*/  IMAD.U32 R26, R33, 0x10, R26 ;  /* 0x00000010211a7824 */ /* 0x000fc400078e001a */
[----:B------:R-:W1:Y:S01]  /*0780*/  LDS R41, [R35.X4] ;  /* 0x0000000023297984 */ /* 0x000e620000004800 */
[----:B------:R-:W-:-:S03]  /*0790*/  IMAD.SHL.U32 R25, R25, 0x2, RZ ;  /* 0x0000000219197824 */ /* 0x000fc600078e00ff */
[----:B------:R-:W2:Y:S04]  /*07a0*/  LDS R39, [R35.X4+0x400] ;  /* 0x0004000023277984 */ /* 0x000ea80000004800 */
[----:B------:R-:W3:Y:S04]  /*07b0*/  LDS R17, [R35.X4+0x2800] ;  /* 0x0028000023117984 */ /* 0x000ee80000004800 */
[----:B------:R-:W-:Y:S04]  /*07c0*/  LDS R21, [R35.X4+0x2c00] ;  /* 0x002c000023157984 */ /* 0x000fe80000004800 */
[----:B------:R-:W-:Y:S04]  /*07d0*/  LDS R20, [R35.X4+0x3400] ;  /* 0x0034000023147984 */ /* 0x000fe80000004800 */
[----:B------:R-:W4:Y:S04]  /*07e0*/  LDS R38, [R35.X4+0x800] ;  /* 0x0008000023267984 */ /* 0x000f280000004800 */
[----:B------:R-:W5:Y:S04]  /*07f0*/  LDS R37, [R35.X4+0xc00] ;  /* 0x000c000023257984 */ /* 0x000f680000004800 */
[----:B------:R-:W5:Y:S04]  /*0800*/  LDS R18, [R35.X4+0x1800] ;  /* 0x0018000023127984 */ /* 0x000f680000004800 */
[----:B------:R-:W5:Y:S01]  /*0810*/  LDS R23, [R35.X4+0x1c00] ;  /* 0x001c000023177984 */ /* 0x000f620000004800 */
[----:B0-----:R-:W-:-:S03]  /*0820*/  FMUL.FTZ R36, R36, c[0x0][0x1b8] ;  /* 0x00006e0024247a20 */ /* 0x001fc60000410000 */
[----:B------:R-:W0:Y:S04]  /*0830*/  LDS R14, [R35.X4+0x2000] ;  /* 0x00200000230e7984 */ /* 0x000e280000004800 */
[----:B------:R-:W0:Y:S01]  /*0840*/  LDS R16, [R35.X4+0x3000] ;  /* 0x0030000023107984 */ /* 0x000e220000004800 */
[----:B-1----:R-:W-:-:S03]  /*0850*/  FMUL.FTZ R27, R41, c[0x0][0x1b8] ;  /* 0x00006e00291b7a20 */ /* 0x002fc60000410000 */
[----:B------:R-:W-:Y:S01]  /*0860*/  LDS R15, [R35.X4+0x3800] ;  /* 0x00380000230f7984 */ /* 0x000fe20000004800 */
[----:B--2---:R-:W-:-:S03]  /*0870*/  FMUL.FTZ R34, R39, c[0x0][0x1b8] ;  /* 0x00006e0027227a20 */ /* 0x004fc60000410000 */
[----:B------:R-:W1:Y:S01]  /*0880*/  LDS R19, [R35.X4+0x3c00] ;  /* 0x003c000023137984 */ /* 0x000e620000004800 */
[----:B---3--:R-:W-:Y:S01]  /*0890*/  FMUL.FTZ R17, R17, c[0x0][0x1b8] ;  /* 0x00006e0011117a20 */ /* 0x008fe20000410000 */
[----:B------:R-:W-:Y:S02]  /*08a0*/  F2FP.BF16.PACK_AB R27, R34, R27 ;  /* 0x0000001b221b723e */ /* 0x000fe400000010ff */
[----:B------:R-:W2:Y:S04]  /*08b0*/  LDS R9, [R35.X4+0x4000] ;  /* 0x0040000023097984 */ /* 0x000ea80000004800 */
[----:B------:R-:W3:Y:S04]  /*08c0*/  LDS R12, [R35.X4+0x4400] ;  /* 0x00440000230c7984 */ /* 0x000ee80000004800 */
[----:B------:R-:W3:Y:S01]  /*08d0*/  LDS R6, [R35.X4+0x4800] ;  /* 0x0048000023067984 */ /* 0x000ee20000004800 */
[----:B----4-:R-:W-:-:S03]  /*08e0*/  FMUL.FTZ R38, R38, c[0x0][0x1b8] ;  /* 0x00006e0026267a20 */ /* 0x010fc60000410000 */
        /* <DEDUP_REMOVED lines=8> */
[----:B0-----:R-:W-:Y:S01]  /*0970*/  FMUL.FTZ R34, R14, c[0x0][0x1b8] ;  /* 0x00006e000e227a20 */ /* 0x001fe20000410000 */
[----:B------:R-:W-:Y:S02]  /*0980*/  F2FP.BF16.PACK_AB R14, R23, R18 ;  /* 0x00000012170e723e */ /* 0x000fe400000010ff */
[----:B------:R0:W5:Y:S01]  /*0990*/  LDS R24, [R35.X4+0x5c00] ;  /* 0x005c000023187984 */ /* 0x0001620000004800 */
[----:B------:R-:W-:-:S03]  /*09a0*/  FMUL.FTZ R16, R16, c[0x0][0x1b8] ;  /* 0x00006e0010107a20 */ /* 0x000fc60000410000 */
[----:B------:R3:W-:Y:S01]  /*09b0*/  STS [R25+0x6000], R27 ;  /* 0x0060001b19007388 */ /* 0x0007e20000000800 */
[----:B0-----:R-:W-:-:S03]  /*09c0*/  FMUL.FTZ R35, R5, c[0x0][0x1b8] ;  /* 0x00006e0005237a20 */ /* 0x001fc60000410000 */
[----:B------:R0:W-:Y:S01]  /*09d0*/  STS [R25+0x6100], R32 ;  /* 0x0061002019007388 */ /* 0x0001e20000000800 */
[----:B-1----:R-:W-:Y:S02]  /*09e0*/  FMUL.FTZ R19, R19, c[0x0][0x1b8] ;  /* 0x00006e0013137a20 */ /* 0x002fe40000410000 */
[----:B--2---:R-:W-:Y:S01]  /*09f0*/  FMUL.FTZ R9, R9, c[0x0][0x1b8] ;  /* 0x00006e0009097a20 */ /* 0x004fe20000410000 */
[----:B------:R-:W-:Y:S01]  /*0a00*/  F2FP.BF16.PACK_AB R33, R36, R35 ;  /* 0x000000232421723e */ /* 0x000fe200000010ff */
[----:B------:R-:W-:Y:S01]  /*0a10*/  FMUL.FTZ R35, R22, c[0x0][0x1b8] ;  /* 0x00006e0016237a20 */ /* 0x000fe20000410000 */
[----:B------:R0:W-:Y:S01]  /*0a20*/  STS [R25+0x6500], R14 ;  /* 0x0065000e19007388 */ /* 0x0001e20000000800 */
[----:B------:R-:W-:Y:S02]  /*0a30*/  FMUL.FTZ R22, R21, c[0x0][0x1b8] ;  /* 0x00006e0015167a20 */ /* 0x000fe40000410000 */
[----:B------:R-:W-:Y:S01]  /*0a40*/  FMUL.FTZ R21, R20, c[0x0][0x1b8] ;  /* 0x00006e0014157a20 */ /* 0x000fe20000410000 */
[----:B------:R0:W-:Y:S01]  /*0a50*/  STS [R25+0x6400], R33 ;  /* 0x0064002119007388 */ /* 0x0001e20000000800 */
[----:B------:R-:W-:Y:S01]  /*0a60*/  FMUL.FTZ R20, R15, c[0x0][0x1b8] ;  /* 0x00006e000f147a20 */ /* 0x000fe20000410000 */
[----:B------:R-:W-:Y:S01]  /*0a70*/  F2FP.BF16.PACK_AB R22, R22, R17 ;  /* 0x000000111616723e */ /* 0x000fe200000010ff */
[----:B---3--:R-:W-:Y:S01]  /*0a80*/  FMUL.FTZ R12, R12, c[0x0][0x1b8] ;  /* 0x00006e000c0c7a20 */ /* 0x008fe20000410000 */
[----:B------:R-:W-:Y:S01]  /*0a90*/  F2FP.BF16.PACK_AB R15, R35, R34 ;  /* 0x00000022230f723e */ /* 0x000fe200000010ff */
[----:B------:R-:W-:Y:S01]  /*0aa0*/  FMUL.FTZ R6, R6, c[0x0][0x1b8] ;  /* 0x00006e0006067a20 */ /* 0x000fe20000410000 */
[----:B------:R-:W-:Y:S01]  /*0ab0*/  F2FP.BF16.PACK_AB R16, R21, R16 ;  /* 0x000000101510723e */ /* 0x000fe200000010ff */
[----:B----4-:R-:W-:Y:S01]  /*0ac0*/  FMUL.FTZ R11, R11, c[0x0][0x1b8] ;  /* 0x00006e000b0b7a20 */ /* 0x010fe20000410000 */
[----:B------:R-:W-:Y:S01]  /*0ad0*/  F2FP.BF16.PACK_AB R19, R19, R20 ;  /* 0x000000141313723e */ /* 0x000fe200000010ff */
[----:B-----5:R-:W-:Y:S01]  /*0ae0*/  FMUL.FTZ R8, R8, c[0x0][0x1b8] ;  /* 0x00006e0008087a20 */ /* 0x020fe20000410000 */
[----:B------:R-:W-:Y:S01]  /*0af0*/  F2FP.BF16.PACK_AB R9, R12, R9 ;  /* 0x000000090c09723e */ /* 0x000fe200000010ff */
[----:B------:R0:W-:Y:S01]  /*0b00*/  STS [R25+0x7000], R15 ;  /* 0x0070000f19007388 */ /* 0x0001e20000000800 */
[----:B------:R-:W-:Y:S01]  /*0b10*/  F2FP.BF16.PACK_AB R6, R11, R6 ;  /* 0x000000060b06723e */ /* 0x000fe200000010ff */
[----:B------:R-:W-:-:S02]  /*0b20*/  FMUL.FTZ R17, R10, c[0x0][0x1b8] ;  /* 0x00006e000a117a20 */ /* 0x000fc40000410000 */
[----:B------:R0:W-:Y:S01]  /*0b30*/  STS [R25+0x7100], R22 ;  /* 0x0071001619007388 */ /* 0x0001e20000000800 */
[----:B------:R-:W-:Y:S02]  /*0b40*/  FMUL.FTZ R7, R7, c[0x0][0x1b8] ;  /* 0x00006e0007077a20 */ /* 0x000fe40000410000 */
[----:B------:R-:W-:Y:S01]  /*0b50*/  F2FP.BF16.PACK_AB R8, R17, R8 ;  /* 0x000000081108723e */ /* 0x000fe200000010ff */
[----:B------:R0:W-:Y:S01]  /*0b60*/  STS [R25+0x7400], R16 ;  /* 0x0074001019007388 */ /* 0x0001e20000000800 */
[----:B------:R-:W-:-:S03]  /*0b70*/  FMUL.FTZ R24, R24, c[0x0][0x1b8] ;  /* 0x00006e0018187a20 */ /* 0x000fc60000410000 */
[----:B------:R0:W-:Y:S02]  /*0b80*/  STS [R25+0x7500], R19 ;  /* 0x0075001319007388 */ /* 0x0001e40000000800 */
[----:B------:R-:W-:Y:S02]  /*0b90*/  F2FP.BF16.PACK_AB R7, R24, R7 ;  /* 0x000000071807723e */ /* 0x000fe400000010ff */
[----:B------:R0:W-:Y:S04]  /*0ba0*/  STS [R25+0x8000], R9 ;  /* 0x0080000919007388 */ /* 0x0001e80000000800 */
[----:B------:R0:W-:Y:S04]  /*0bb0*/  STS [R25+0x8100], R6 ;  /* 0x0081000619007388 */ /* 0x0001e80000000800 */
[----:B------:R0:W-:Y:S04]  /*0bc0*/  STS [R25+0x8400], R8 ;  /* 0x0084000819007388 */ /* 0x0001e80000000800 */
[----:B------:R0:W-:Y:S04]  /*0bd0*/  STS [R25+0x8500], R7 ;  /* 0x0085000719007388 */ /* 0x0001e80000000800 */
[----:B------:R-:W-:Y:S06]  /*0be0*/  BAR.SYNC.DEFER_BLOCKING 0x0 ;  /* 0x0000000000007b1d */ /* 0x000fec0000010000 */
[----:B------:R-:W-:Y:S05]  /*0bf0*/  @P1 EXIT ;  /* 0x000000000000194d */ /* 0x000fea0003800000 */
[----:B0-----:R-:W-:Y:S01]  /*0c00*/  ISETP.GE.AND P1, PT, R4, c[0x0][0x194], PT ;  /* 0x0000650004007a0c */ /* 0x001fe20003f26270 */
[----:B------:R-:W-:Y:S01]  /*0c10*/  IMAD.IADD R13, R26, 0x1, R13 ;  /* 0x000000011a0d7824 */ /* 0x000fe200078e020d */
[----:B------:R-:W-:Y:S01]  /*0c20*/  CS2R R6, SRZ ;  /* 0x0000000000067805 */ /* 0x000fe2000001ff00 */
[----:B------:R-:W-:Y:S01]  /*0c30*/  SHF.R.S32.HI R5, RZ, 0x1f, R4 ;  /* 0x0000001fff057819 */ /* 0x000fe20000011404 */
[--C-:B------:R-:W-:Y:S01]  /*0c40*/  @P0 IMAD.MOV.U32 R6, RZ, RZ, R0.reuse ;  /* 0x000000ffff060224 */ /* 0x100fe200078e0000 */
[----:B------:R-:W-:Y:S01]  /*0c50*/  @P0 SHF.R.S32.HI R7, RZ, 0x1f, R0 ;  /* 0x0000001fff070819 */ /* 0x000fe20000011400 */
[----:B------:R-:W-:Y:S01]  /*0c60*/  IMAD.SHL.U32 R18, R13, 0x2, RZ ;  /* 0x000000020d127824 */ /* 0x000fe200078e00ff */
[----:B------:R-:W-:Y:S01]  /*0c70*/  IADD3 R0, R4, 0x20, RZ ;  /* 0x0000002004007810 */ /* 0x000fe20007ffe0ff */
[----:B------:R-:W-:Y:S01]  /*0c80*/  IMAD R28, R28, c[0x0][0x1a8], RZ ;  /* 0x00006a001c1c7a24 */ /* 0x000fe200078e02ff */
[----:B------:R-:W-:Y:S01]  /*0c90*/  IADD3 R6, P0, R31, R6, RZ ;  /* 0x000000061f067210 */ /* 0x000fe20007f1e0ff */
[----:B------:R-:W-:Y:S01]  /*0ca0*/  IMAD.WIDE.U32 R16, R3, c[0x0][0x1a8], R4 ;  /* 0x00006a0003107a25 */ /* 0x000fe200078e0004 */
[----:B------:R-:W0:Y:S01]  /*0cb0*/  LDS.128 R12, [R18+0x7000] ;  /* 0x00700000120c7984 */ /* 0x000e220000000c00 */
[----:B------:R-:W-:-:S02]  /*0cc0*/  IADD3 R4, R4, 0x40, RZ ;  /* 0x0000004004047810 */ /* 0x000fc40007ffe0ff */
[----:B------:R-:W-:Y:S01]  /*0cd0*/  IMAD R19, R3, c[0x0][0x1ac], R28 ;  /* 0x00006b0003137a24 */ /* 0x000fe200078e021c */
[----:B------:R-:W1:Y:S01]  /*0ce0*/  @!P1 LDS.128 R8, [R18+0x6000] ;  /* 0x0060000012089984 */ /* 0x000e620000000c00 */
[----:B------:R-:W-:Y:S01]  /*0cf0*/  LEA.HI.X.SX32 R7, R31, R7, 0x1, P0 ;  /* 0x000000071f077211 */ /* 0x000fe200000f0eff */
[----:B------:R-:W-:Y:S01]  /*0d00*/  IMAD R29, R29, c[0x0][0x1b0], RZ ;  /* 0x00006c001d1d7a24 */ /* 0x000fe200078e02ff */
[----:B------:R-:W-:Y:S01]  /*0d10*/  ISETP.GE.AND P0, PT, R0, c[0x0][0x194], PT ;  /* 0x0000650000007a0c */ /* 0x000fe20003f06270 */
[----:B------:R-:W-:Y:S01]  /*0d20*/  IMAD.IADD R17, R17, 0x1, R19 ;  /* 0x0000000111117824 */ /* 0x000fe200078e0213 */
[----:B------:R-:W-:Y:S01]  /*0d30*/  ISETP.GE.AND P2, PT, R4, c[0x0][0x194], PT ;  /* 0x0000650004007a0c */ /* 0x000fe20003f46270 */
[----:B------:R-:W-:Y:S02]  /*0d40*/  IMAD R29, R30, c[0x0][0x1b4], R29 ;  /* 0x00006d001e1d7a24 */ /* 0x000fe400078e021d */
[----:B------:R-:W-:-:S04]  /*0d50*/  IMAD.WIDE R2, R2, 0x40, R6 ;  /* 0x0000004002027825 */ /* 0x000fc800078e0206 */
[----:B------:R-:W-:-:S04]  /*0d60*/  IMAD.WIDE.U32 R30, R30, c[0x0][0x1b0], R16 ;  /* 0x00006c001e1e7a25 */ /* 0x000fc800078e0010 */
[----:B------:R-:W-:Y:S02]  /*0d70*/  IMAD R3, R3, c[0x0][0x1a0], RZ ;  /* 0x0000680003037a24 */ /* 0x000fe400078e02ff */
[----:B------:R-:W-:Y:S02]  /*0d80*/  IMAD.IADD R31, R31, 0x1, R29 ;  /* 0x000000011f1f7824 */ /* 0x000fe400078e021d */
[C---:B------:R-:W-:Y:S02]  /*0d90*/  IMAD R5, R2.reuse, c[0x0][0x1a4], R3 ;  /* 0x0000690002057a24 */ /* 0x040fe400078e0203 */
[----:B------:R-:W-:-:S04]  /*0da0*/  IMAD.WIDE.U32 R2, R2, c[0x0][0x1a0], R30 ;  /* 0x0000680002027a25 */ /* 0x000fc800078e001e */
[----:B------:R-:W-:Y:S01]  /*0db0*/  IMAD.IADD R3, R3, 0x1, R5 ;  /* 0x0000000103037824 */ /* 0x000fe200078e0205 */
[----:B------:R-:W-:-:S04]  /*0dc0*/  LEA R16, P3, R2, c[0x0][0x188], 0x1 ;  /* 0x0000620002107a11 */ /* 0x000fc800078608ff */
[----:B------:R-:W-:-:S05]  /*0dd0*/  LEA.HI.X R17, R2, c[0x0][0x18c], R3, 0x1, P3 ;  /* 0x0000630002117a11 */ /* 0x000fca00018f0c03 */
[----:B0-----:R0:W-:Y:S04]  /*0de0*/  @!P0 STG.E.128 [R16.64+0x40], R12 ;  /* 0x0000400c10008986 */ /* 0x0011e8000c101d04 */
[----:B-1----:R0:W-:Y:S01]  /*0df0*/  @!P1 STG.E.128 [R16.64], R8 ;  /* 0x0000000810009986 */ /* 0x0021e2000c101d04 */
[----:B------:R-:W-:Y:S05]  /*0e00*/  @P2 EXIT ;  /* 0x000000000000294d */ /* 0x000fea0003800000 */
[----:B------:R-:W1:Y:S04]  /*0e10*/  LDS.128 R4, [R18+0x8000] ;  /* 0x0080000012047984 */ /* 0x000e680000000c00 */
[----:B-1----:R-:W-:Y:S01]  /*0e20*/  STG.E.128 [R16.64+0x80], R4 ;  /* 0x0000800410007986 */ /* 0x002fe2000c101d04 */
[----:B------:R-:W-:Y:S05]  /*0e30*/  EXIT ;  /* 0x000000000000794d */ /* 0x000fea0003800000 */
.L_x_1336:
        /* <DEDUP_REMOVED lines=12> */
.L_x_1441:


//--------------------- .text._ZN7cutlass13device_kernelIN5flash19enable_sm80_to_sm89INS1_16FlashAttnBwdSm80INS1_25CollectiveMainloopBwdSm80ILi2ELi2EN4cute5tupleIJNS5_1CILi64EEENS7_ILi128EEENS7_ILi96EEEEEENS_10bfloat16_tEfNS_4arch4Sm80ELb1ELb0ELb0ELb1ELb1ELb0ELb0ELb0ELi2ELi2ELi4ELi2ELb0EEENS1_24CollectiveEpilogueBwdGQAISB_fSE_Li256ELb1ELb1EEENS1_25SingleTileBwdLPTSchedulerILb1ELi128ELb1EEEEEEEEEvNT_6ParamsE --------------------------
	.section	.text._ZN7cutlass13device_kernelIN5flash19enable_sm80_to_sm89INS1_16FlashAttnBwdSm80INS1_25CollectiveMainloopBwdSm80ILi2ELi2EN4cute5tupleIJNS5_1CILi64EEENS7_ILi128EEENS7_ILi96EEEEEENS_10bfloat16_tEfNS_4arch4Sm80ELb1ELb0ELb0ELb1ELb1ELb0ELb0ELb0ELi2ELi2ELi4ELi2ELb0EEENS1_24CollectiveEpilogueBwdGQAISB_fSE_Li256ELb1ELb1EEENS1_25SingleTileBwdLPTSchedulerILb1ELi128ELb1EEEEEEEEEvNT_6ParamsE,"ax",@progbits
	.sectioninfo	@"SHI_REGISTERS=255"
	.align	128
.text._ZN7cutlass13device_kernelIN5flash19enable_sm80_to_sm89INS1_16FlashAttnBwdSm80INS1_25CollectiveMainloopBwdSm80ILi2ELi2EN4cute5tupleIJNS5_1CILi64EEENS7_ILi128EEENS7_ILi96EEEEEENS_10bfloat16_tEfNS_4arch4Sm80ELb1ELb0ELb0ELb1ELb1ELb0ELb0ELb0ELi2ELi2ELi4ELi2ELb0EEENS1_24CollectiveEpilogueBwdGQAISB_fSE_Li256ELb1ELb1EEENS1_25SingleTileBwdLPTSchedulerILb1ELi128ELb1EEEEEEEEEvNT_6ParamsE:
        .type           _ZN7cutlass13device_kernelIN5flash19enable_sm80_to_sm89INS1_16FlashAttnBwdSm80INS1_25CollectiveMainloopBwdSm80ILi2ELi2EN4cute5tupleIJNS5_1CILi64EEENS7_ILi128EEENS7_ILi96EEEEEENS_10bfloat16_tEfNS_4arch4Sm80ELb1ELb0ELb0ELb1ELb1ELb0ELb0ELb0ELi2ELi2ELi4ELi2ELb0EEENS1_24CollectiveEpilogueBwdGQAISB_fSE_Li256ELb1ELb1EEENS1_25SingleTileBwdLPTSchedulerILb1ELi128ELb1EEEEEEEEEvNT_6ParamsE,@function
        .size           _ZN7cutlass13device_kernelIN5flash19enable_sm80_to_sm89INS1_16FlashAttnBwdSm80INS1_25CollectiveMainloopBwdSm80ILi2ELi2EN4cute5tupleIJNS5_1CILi64EEENS7_ILi128EEENS7_ILi96EEEEEENS_10bfloat16_tEfNS_4arch4Sm80ELb1ELb0ELb0ELb1ELb1ELb0ELb0ELb0ELi2ELi2ELi4ELi2ELb0EEENS1_24CollectiveEpilogueBwdGQAISB_fSE_Li256ELb1ELb1EEENS1_25SingleTileBwdLPTSchedulerILb1ELi128ELb1EEEEEEEEEvNT_6ParamsE,(.L_x_1442 - _ZN7cutlass13device_kernelIN5flash19enable_sm80_to_sm89INS1_16FlashAttnBwdSm80INS1_25CollectiveMainloopBwdSm80ILi2ELi2EN4cute5tupleIJNS5_1CILi64EEENS7_ILi128EEENS7_ILi96EEEEEENS_10bfloat16_tEfNS_4arch4Sm80ELb1ELb0ELb0ELb1ELb1ELb0ELb0ELb0ELi2ELi2ELi4ELi2ELb0EEENS1_24CollectiveEpilogueBwdGQAISB_fSE_Li256ELb1ELb1EEENS1_25SingleTileBwdLPTSchedulerILb1ELi128ELb1EEEEEEEEEvNT_6ParamsE)
        .other          _ZN7cutlass13device_kernelIN5flash19enable_sm80_to_sm89INS1_16FlashAttnBwdSm80INS1_25CollectiveMainloopBwdSm80ILi2ELi2EN4cute5tupleIJNS5_1CILi64EEENS7_ILi128EEENS7_ILi96EEEEEENS_10bfloat16_tEfNS_4arch4Sm80ELb1ELb0ELb0ELb1ELb1ELb0ELb0ELb0ELi2ELi2ELi4ELi2ELb0EEENS1_24CollectiveEpilogueBwdGQAISB_fSE_Li256ELb1ELb1EEENS1_25SingleTileBwdLPTSchedulerILb1ELi128ELb1EEEEEEEEEvNT_6ParamsE,@"STO_CUDA_ENTRY STV_DEFAULT"
_ZN7cutlass13device_kernelIN5flash19enable_sm80_to_sm89INS1_16FlashAttnBwdSm80INS1_25CollectiveMainloopBwdSm80ILi2ELi2EN4cute5tupleIJNS5_1CILi64EEENS7_ILi128EEENS7_ILi96EEEEEENS_10bfloat16_tEfNS_4arch4Sm80ELb1ELb0ELb0ELb1ELb1ELb0ELb0ELb0ELi2ELi2ELi4ELi2ELb0EEENS1_24CollectiveEpilogueBwdGQAISB_fSE_Li256ELb1ELb1EEENS1_25SingleTileBwdLPTSchedulerILb1ELi128ELb1EEEEEEEEEvNT_6ParamsE:
        /* <DEDUP_REMOVED lines=24> */
.L_x_1338:
[----:B------:R-:W-:Y:S02]  /*0180*/  MOV R3, c[0x0][0x3b4] ;  /* 0x0000ed0000037a02 */ /* 0x000fe40000000f00 */
[----:B------:R-:W-:Y:S02]  /*0190*/  MOV R4, R0 ;  /* 0x0000000000047202 */ /* 0x000fe40000000f00 */
[----:B------:R-:W-:-:S13]  /*01a0*/  ISETP.NE.AND P0, PT, R3, 0x1, PT ;  /* 0x000000010300780c */ /* 0x000fda0003f05270 */
[----:B------:R-:W-:-:S05]  /*01b0*/  @P0 IMAD.HI.U32 R3, R0, c[0x0][0x3b8], RZ ;  /* 0x0000ee0000030a27 */ /* 0x000fca00078e00ff */
[----:B------:R-:W-:-:S05]  /*01c0*/  @P0 SHF.R.U32.HI R4, RZ, c[0x0][0x3bc], R3 ;  /* 0x0000ef00ff040a19 */ /* 0x000fca0000011603 */
[----:B------:R-:W-:Y:S02]  /*01d0*/  IMAD R5, R4, c[0x0][0x3b4], RZ ;  /* 0x0000ed0004057a24 */ /* 0x000fe400078e02ff */
.L_x_1339:
        /* <DEDUP_REMOVED lines=16> */
.L_x_1340:
        /* <DEDUP_REMOVED lines=9> */
.L_x_1342:
[----:B------:R-:W-:-:S04]  /*0370*/  MOV R3, c[0x0][0x3dc] ;  /* 0x0000f70000037a02 */ /* 0x000fc80000000f00 */
.L_x_1341:
        /* <DEDUP_REMOVED lines=9> */
.L_x_1337:
        /* <DEDUP_REMOVED lines=16> */
.L_x_1344:
[----:B------:R-:W-:Y:S02]  /*0510*/  MOV R0, c[0x0][0x3b4] ;  /* 0x0000ed0000007a02 */ /* 0x000fe40000000f00 */
[----:B------:R-:W-:Y:S02]  /*0520*/  MOV R4, R3 ;  /* 0x0000000300047202 */ /* 0x000fe40000000f00 */
[----:B------:R-:W-:-:S13]  /*0530*/  ISETP.NE.AND P0, PT, R0, 0x1, PT ;  /* 0x000000010000780c */ /* 0x000fda0003f05270 */
[----:B------:R-:W-:-:S05]  /*0540*/  @P0 IMAD.HI.U32 R0, R3, c[0x0][0x3b8], RZ ;  /* 0x0000ee0003000a27 */ /* 0x000fca00078e00ff */
[----:B------:R-:W-:-:S05]  /*0550*/  @P0 SHF.R.U32.HI R4, RZ, c[0x0][0x3bc], R0 ;  /* 0x0000ef00ff040a19 */ /* 0x000fca0000011600 */
[----:B------:R-:W-:Y:S02]  /*0560*/  IMAD R6, R4, c[0x0][0x3b4], RZ ;  /* 0x0000ed0004067a24 */ /* 0x000fe400078e02ff */
.L_x_1345:
        /* <DEDUP_REMOVED lines=16> */
.L_x_1346:
        /* <DEDUP_REMOVED lines=9> */
.L_x_1348:
[----:B------:R-:W-:-:S04]  /*0700*/  MOV R3, c[0x0][0x3dc] ;  /* 0x0000f70000037a02 */ /* 0x000fc80000000f00 */
.L_x_1347:
        /* <DEDUP_REMOVED lines=8> */
.L_x_1343:
        /* <DEDUP_REMOVED lines=10> */
[----:B------:R-:W2:Y:S01]  /*0830*/  @P1 LDG.E R4, [R14.64] ;  /* 0x000000080e041981 */ /* 0x000ea2000c1e1900 */
[----:B------:R-:W-:-:S03]  /*0840*/  IMAD.WIDE R12, R221, R0, c[0x0][0x2d0] ;  /* 0x0000b400dd0c7625 */ /* 0x000fc600078e0200 */
[----:B------:R-:W3:Y:S01]  /*0850*/  @P1 LDG.E R11, [R14.64] ;  /* 0x000000080e0b1981 */ /* 0x000ee2000c1e1900 */
[----:B------:R-:W-:Y:S02]  /*0860*/  IMAD.MOV.U32 R220, RZ, RZ, c[0x0][0x168] ;  /* 0x00005a00ffdc7624 */ /* 0x000fe400078e00ff */
[----:B------:R-:W-:Y:S01]  /*0870*/  @P0 IMAD.WIDE R16, R221, R0, c[0x0][0x2d8] ;  /* 0x0000b600dd100625 */ /* 0x000fe200078e0200 */
[----:B------:R-:W4:Y:S04]  /*0880*/  @P2 LDG.E R9, [R12.64] ;  /* 0x000000080c092981 */ /* 0x000f28000c1e1900 */
[----:B------:R1:W5:Y:S02]  /*0890*/  @P0 LDG.E R220, [R16.64] ;  /* 0x0000000810dc0981 */ /* 0x000364000c1e1900 */
[----:B-1----:R-:W-:Y:S01]  /*08a0*/  CS2R R6, SRZ ;  /* 0x0000000000067805 */ /* 0x002fe2000001ff00 */
        /* <DEDUP_REMOVED lines=12> */
[----:B------:R-:W-:Y:S05]  /*0970*/  @!P1 BRA `(.L_x_1349) ;  /* 0x0000003000009947 */ /* 0x000fea0003800000 */
[----:B-----5:R-:W2:Y:S04]  /*0980*/  LDG.E R220, [R14.64] ;  /* 0x000000080edc7981 */ /* 0x020ea8000c1e1900 */
[----:B------:R-:W2:Y:S02]  /*0990*/  LDG.E R9, [R14.64+0x4] ;  /* 0x000004080e097981 */ /* 0x000ea4000c1e1900 */
[----:B--2---:R-:W-:Y:S02]  /*09a0*/  IADD3 R220, -R220, R9, RZ ;  /* 0x00000009dcdc7210 */ /* 0x004fe40007ffe1ff */
.L_x_1349:
[----:B------:R-:W-:-:S04]  /*09b0*/  ISETP.NE.U32.AND P0, PT, RZ, c[0x0][0x2e0], PT ;  /* 0x0000b800ff007a0c */ /* 0x000fc80003f05070 */
[----:B------:R-:W-:-:S13]  /*09c0*/  ISETP.NE.AND.EX P0, PT, RZ, c[0x0][0x2e4], PT, P0 ;  /* 0x0000b900ff007a0c */ /* 0x000fda0003f05300 */
[----:B------:R-:W-:Y:S05]  /*09d0*/  @!P0 BRA `(.L_x_1350) ;  /* 0x0000003000008947 */ /* 0x000fea0003800000 */
[----:B------:R-:W-:-:S05]  /*09e0*/  IMAD.WIDE R8, R221, R0, c[0x0][0x2e0] ;  /* 0x0000b800dd087625 */ /* 0x000fca00078e0200 */
[----:B------:R1:W5:Y:S01]  /*09f0*/  LDG.E R219, [R8.64] ;  /* 0x0000000808db7981 */ /* 0x000362000c1e1900 */
[----:B------:R-:W-:Y:S05]  /*0a00*/  BRA `(.L_x_1351) ;  /* 0x0000004000007947 */ /* 0x000fea0003800000 */
.L_x_1350:
[----:B------:R-:W-:Y:S05]  /*0a10*/  @!P2 BRA `(.L_x_1351) ;  /* 0x000000300000a947 */ /* 0x000fea0003800000 */
[----:B------:R-:W2:Y:S04]  /*0a20*/  LDG.E R219, [R12.64] ;  /* 0x000000080cdb7981 */ /* 0x000ea8000c1e1900 */
[----:B------:R-:W2:Y:S02]  /*0a30*/  LDG.E R0, [R12.64+0x4] ;  /* 0x000004080c007981 */ /* 0x000ea4000c1e1900 */
[----:B--2---:R-:W-:Y:S02]  /*0a40*/  IADD3 R219, -R219, R0, RZ ;  /* 0x00000000dbdb7210 */ /* 0x004fe40007ffe1ff */
.L_x_1351:
        /* <DEDUP_REMOVED lines=82> */
[-C--:B------:R-:W-:Y:S01]  /*0f70*/  LEA.HI R18, R23, R2.reuse, RZ, 0x3 ;  /* 0x0000000217127211 */ /* 0x080fe200078f18ff */
        /* <DEDUP_REMOVED lines=17> */
[----:B------:R-:W-:Y:S01]  /*1090*/  SHF.R.S32.HI R20, RZ, 0x1f, R223 ;  /* 0x0000001fff147819 */ /* 0x000fe200000114df */
        /* <DEDUP_REMOVED lines=12> */
[----:B------:R-:W-:Y:S01]  /*1160*/  IMAD.IADD R9, R19, 0x1, -R4 ;  /* 0x0000000113097824 */ /* 0x000fe200078e0a04 */
[----:B------:R-:W-:Y:S01]  /*1170*/  LEA.HI R19, R17, R218, RZ, 0x1 ;  /* 0x000000da11137211 */ /* 0x000fe200078f08ff */
[----:B------:R-:W-:Y:S01]  /*1180*/  IMAD.MOV.U32 R4, RZ, RZ, R24 ;  /* 0x000000ffff047224 */ /* 0x000fe200078e0018 */
[----:B------:R-:W-:Y:S01]  /*1190*/  IADD3 R24, P0, R216, R3, RZ ;  /* 0x00000003d8187210 */ /* 0x000fe20007f1e0ff */
[----:B------:R-:W-:Y:S01]  /*11a0*/  IMAD.IADD R5, R25, 0x1, R8 ;  /* 0x0000000119057824 */ /* 0x000fe200078e0208 */
[----:B------:R-:W-:Y:S01]  /*11b0*/  LEA.HI R8, R23, R2, RZ, 0x5 ;  /* 0x0000000217087211 */ /* 0x000fe200078f28ff */
[----:B------:R-:W-:Y:S01]  /*11c0*/  IMAD.WIDE R34, R222, 0x80, R34 ;  /* 0x00000080de227825 */ /* 0x000fe200078e0222 */
[----:B------:R-:W-:-:S02]  /*11d0*/  LEA.HI.X.SX32 R25, R216, R7, 0x1, P0 ;  /* 0x00000007d8197211 */ /* 0x000fc400000f0eff */
[----:B------:R-:W-:Y:S01]  /*11e0*/  LOP3.LUT R19, R19, 0x7fffffe, RZ, 0xc0, !PT ;  /* 0x07fffffe13137812 */ /* 0x000fe200078ec0ff */
[----:B------:R-:W-:Y:S01]  /*11f0*/  IMAD.SHL.U32 R7, R18, 0x8, RZ ;  /* 0x0000000812077824 */ /* 0x000fe200078e00ff */
[----:B------:R-:W-:Y:S01]  /*1200*/  SHF.R.S32.HI R17, RZ, 0x1f, R17 ;  /* 0x0000001fff117819 */ /* 0x000fe20000011411 */
[----:B------:R-:W-:Y:S02]  /*1210*/  IMAD R224, R20, c[0x0][0x238], RZ ;  /* 0x00008e0014e07a24 */ /* 0x000fe400078e02ff */
[----:B------:R-:W-:Y:S01]  /*1220*/  IMAD R3, R35, c[0x0][0x1d8], RZ ;  /* 0x0000760023037a24 */ /* 0x000fe200078e02ff */
[----:B------:R-:W-:Y:S01]  /*1230*/  LOP3.LUT R7, R7, 0xc0, RZ, 0xc0, !PT ;  /* 0x000000c007077812 */ /* 0x000fe200078ec0ff */
[----:B------:R-:W-:Y:S01]  /*1240*/  IMAD R224, R223, c[0x0][0x23c], R224 ;  /* 0x00008f00dfe07a24 */ /* 0x000fe200078e02e0 */
[----:B------:R-:W-:Y:S01]  /*1250*/  LEA.HI R17, R17, R218, RZ, 0x3 ;  /* 0x000000da11117211 */ /* 0x000fe200078f18ff */
[----:B------:R-:W-:Y:S01]  /*1260*/  IMAD.WIDE.U32 R28, R223, c[0x0][0x238], R28 ;  /* 0x00008e00df1c7a25 */ /* 0x000fe200078e001c */
[----:B------:R-:W-:-:S02]  /*1270*/  SHF.R.U32.HI R6, RZ, 0x3, R7 ;  /* 0x00000003ff067819 */ /* 0x000fc40000011607 */
[----:B------:R-:W-:Y:S01]  /*1280*/  LOP3.LUT R7, R7, 0x18, R12, 0xf8, !PT ;  /* 0x0000001807077812 */ /* 0x000fe200078ef80c */
[C---:B------:R-:W-:Y:S01]  /*1290*/  IMAD R3, R34.reuse, c[0x0][0x1dc], R3 ;  /* 0x0000770022037a24 */ /* 0x040fe200078e0203 */
[----:B------:R-:W-:Y:S01]  /*12a0*/  LOP3.LUT R17, R17, 0xfffffff8, RZ, 0xc0, !PT ;  /* 0xfffffff811117812 */ /* 0x000fe200078ec0ff */
[----:B------:R-:W-:Y:S01]  /*12b0*/  IMAD.WIDE.U32 R4, R34, c[0x0][0x1d8], R4 ;  /* 0x0000760022047a25 */ /* 0x000fe200078e0004 */
[----:B------:R-:W-:-:S03]  /*12c0*/  LOP3.LUT R6, R7, R6, RZ, 0x3c, !PT ;  /* 0x0000000607067212 */ /* 0x000fc600078e3cff */
[----:B------:R-:W-:Y:S02]  /*12d0*/  IMAD.IADD R225, R29, 0x1, R224 ;  /* 0x000000011de17824 */ /* 0x000fe400078e02e0 */
[----:B------:R-:W-:Y:S01]  /*12e0*/  IMAD.MOV.U32 R224, RZ, RZ, R28 ;  /* 0x000000ffffe07224 */ /* 0x000fe200078e001c */
[----:B------:R-:W-:Y:S01]  /*12f0*/  LEA R28, P0, R4, c[0x0][0x1c0], 0x1 ;  /* 0x00007000041c7a11 */ /* 0x000fe200078008ff */
[----:B------:R-:W-:Y:S02]  /*1300*/  IMAD.IADD R3, R5, 0x1, R3 ;  /* 0x0000000105037824 */ /* 0x000fe400078e0203 */
[----:B------:R-:W-:Y:S02]  /*1310*/  IMAD.MOV.U32 R7, RZ, RZ, c[0x0][0x1d8] ;  /* 0x00007600ff077624 */ /* 0x000fe400078e00ff */
[----:B------:R-:W-:Y:S01]  /*1320*/  IMAD R232, R20, c[0x0][0x288], RZ ;  /* 0x0000a20014e87a24 */ /* 0x000fe200078e02ff */
[----:B------:R-:W-:Y:S01]  /*1330*/  LEA.HI.X R29, R4, c[0x0][0x1c4], R3, 0x1, P0 ;  /* 0x00007100041d7a11 */ /* 0x000fe200000f0c03 */
[----:B------:R-:W-:Y:S01]  /*1340*/  IMAD.MOV.U32 R3, RZ, RZ, c[0x0][0x1dc] ;  /* 0x00007700ff037624 */ /* 0x000fe200078e00ff */
[----:B------:R-:W-:Y:S01]  /*1350*/  LEA R32, P0, R7, R28, 0x7 ;  /* 0x0000001c07207211 */ /* 0x000fe200078038ff */
[----:B------:R-:W-:-:S03]  /*1360*/  IMAD.WIDE.U32 R30, R223, c[0x0][0x270], R24 ;  /* 0x00009c00df1e7a25 */ /* 0x000fc600078e0018 */
[----:B------:R-:W-:Y:S01]  /*1370*/  LEA.HI.X R33, R7, R29, R3, 0x7, P0 ;  /* 0x0000001d07217211 */ /* 0x000fe200000f3c03 */
[C---:B------:R-:W-:Y:S01]  /*1380*/  IMAD R232, R223.reuse, c[0x0][0x28c], R232 ;  /* 0x0000a300dfe87a24 */ /* 0x040fe200078e02e8 */
[----:B------:R-:W-:Y:S01]  /*1390*/  IADD3 R7, R12, 0x20, RZ ;  /* 0x000000200c077810 */ /* 0x000fe20007ffe0ff */
[----:B------:R-:W-:Y:S01]  /*13a0*/  IMAD.WIDE.U32 R24, R223, c[0x0][0x288], R24 ;  /* 0x0000a200df187a25 */ /* 0x000fe200078e0018 */
[----:B------:R-:W-:Y:S02]  /*13b0*/  ISETP.GE.AND P0, PT, R214, c[0x0][0x1cc], PT ;  /* 0x00007300d6007a0c */ /* 0x000fe40003f06270 */
[----:B------:R-:W-:Y:S01]  /*13c0*/  ISETP.GE.AND P6, PT, R7, c[0x0][0x1cc], PT ;  /* 0x0000730007007a0c */ /* 0x000fe20003fc6270 */
[----:B------:R-:W-:Y:S02]  /*13d0*/  IMAD.IADD R5, R219, 0x1, -R212 ;  /* 0x00000001db057824 */ /* 0x000fe400078e0ad4 */
[----:B------:R-:W-:Y:S01]  /*13e0*/  IMAD.IADD R233, R25, 0x1, R232 ;  /* 0x0000000119e97824 */ /* 0x000fe200078e02e8 */
[----:B------:R-:W-:Y:S01]  /*13f0*/  SHF.R.S32.HI R25, RZ, 0x5, R8 ;  /* 0x00000005ff197819 */ /* 0x000fe20000011408 */
[----:B------:R-:W-:-:S02]  /*1400*/  IMAD.IADD R3, R5, 0x1, -R218 ;  /* 0x0000000105037824 */ /* 0x000fc400078e0ada */
[----:B------:R-:W-:Y:S02]  /*1410*/  IMAD.IADD R16, R218, 0x1, -R19 ;  /* 0x00000001da107824 */ /* 0x000fe400078e0a13 */
        /* <DEDUP_REMOVED lines=8> */
[C---:B------:R-:W-:Y:S01]  /*14a0*/  ISETP.LT.OR P6, PT, R3.reuse, 0x41, P6 ;  /* 0x000000410300780c */ /* 0x040fe200037c1670 */
[----:B------:R-:W-:Y:S01]  /*14b0*/  IMAD.MOV.U32 R232, RZ, RZ, R24 ;  /* 0x000000ffffe87224 */ /* 0x000fe200078e0018 */
[----:B------:R-:W-:Y:S01]  /*14c0*/  ISETP.LT.OR P0, PT, R3, 0x41, P0 ;  /* 0x000000410300780c */ /* 0x000fe20000701670 */
[----:B------:R-:W-:Y:S01]  /*14d0*/  IMAD.SHL.U32 R6, R6, 0x2, RZ ;  /* 0x0000000206067824 */ /* 0x000fe200078e00ff */
[----:B------:R-:W-:Y:S01]  /*14e0*/  LEA.HI R16, R8, R25, RZ, 0x1 ;  /* 0x0000001908107211 */ /* 0x000fe200078f08ff */
[----:B------:R-:W-:Y:S01]  /*14f0*/  IMAD.IADD R204, R2, 0x1, -R15 ;  /* 0x0000000102cc7824 */ /* 0x000fe200078e0a0f */
[----:B------:R-:W-:Y:S01]  /*1500*/  LOP3.LUT R15, R10, 0xfffffff0, RZ, 0xc0, !PT ;  /* 0xfffffff00a0f7812 */ /* 0x000fe200078ec0ff */
[----:B------:R-:W-:Y:S01]  /*1510*/  IMAD R236, R20, c[0x0][0x270], RZ ;  /* 0x00009c0014ec7a24 */ /* 0x000fe200078e02ff */
        /* <DEDUP_REMOVED lines=13> */
[----:B------:R-:W-:Y:S01]  /*15f0*/  IMAD R236, R223, c[0x0][0x274], R236 ;  /* 0x00009d00dfec7a24 */ /* 0x000fe200078e02ec */
[C---:B------:R-:W-:Y:S01]  /*1600*/  ISETP.LT.OR P1, PT, R3.reuse, 0x1, P5 ;  /* 0x000000010300780c */ /* 0x040fe20002f21670 */
[----:B------:R-:W-:Y:S01]  /*1610*/  IMAD R4, R36, c[0x0][0x178], RZ ;  /* 0x00005e0024047a24 */ /* 0x000fe200078e02ff */
[----:B------:R-:W-:Y:S01]  /*1620*/  ISETP.LT.OR P5, PT, R3, 0x41, P5 ;  /* 0x000000410300780c */ /* 0x000fe20002fa1670 */
[----:B------:R-:W-:Y:S01]  /*1630*/  IMAD.IADD R237, R31, 0x1, R236 ;  /* 0x000000011fed7824 */ /* 0x000fe200078e02ec */
[----:B------:R-:W-:Y:S01]  /*1640*/  SHF.R.S32.HI R21, RZ, 0x1f, R24 ;  /* 0x0000001fff157819 */ /* 0x000fe20000011418 */
[----:B------:R-:W-:Y:S01]  /*1650*/  IMAD.MOV.U32 R236, RZ, RZ, R30 ;  /* 0x000000ffffec7224 */ /* 0x000fe200078e001e */
[----:B------:R-:W-:Y:S01]  /*1660*/  LOP3.LUT R16, R16, 0xfffffffe, RZ, 0xc0, !PT ;  /* 0xfffffffe10107812 */ /* 0x000fe200078ec0ff */
[----:B------:R2:W-:Y:S01]  /*1670*/  LDGSTS.E.BYPASS.LTC128B.128 [R6+0x7080], [R32.64], !P3 ;  /* 0x0708000020067fae */ /* 0x0005e2000d901d48 */
[----:B------:R-:W-:Y:S01]  /*1680*/  ISETP.LT.OR P3, PT, R3, 0x1, P2 ;  /* 0x000000010300780c */ /* 0x000fe20001761670 */
[----:B------:R-:W-:Y:S01]  /*1690*/  IMAD R19, R27, c[0x0][0x17c], R4 ;  /* 0x00005f001b137a24 */ /* 0x000fe200078e0204 */
[C---:B------:R-:W-:Y:S01]  /*16a0*/  ISETP.LT.OR P2, PT, R3.reuse, 0x41, P2 ;  /* 0x000000410300780c */ /* 0x040fe20001741670 */
[----:B------:R2:W-:Y:S01]  /*16b0*/  LDGSTS.E.BYPASS.LTC128B.128 [R6+0x9080], [R32.64+0x40], !P6 ;  /* 0x0908004020067fae */ /* 0x0005e2000f101d48 */
[----:B------:R-:W-:Y:S01]  /*16c0*/  ISETP.LT.OR P6, PT, R3, 0x1, P4 ;  /* 0x000000010300780c */ /* 0x000fe200027c1670 */
[----:B------:R-:W-:Y:S01]  /*16d0*/  IMAD.WIDE.U32 R30, R27, c[0x0][0x178], R12 ;  /* 0x00005e001b1e7a25 */ /* 0x000fe200078e000c */
[----:B------:R-:W-:Y:S01]  /*16e0*/  ISETP.LT.OR P4, PT, R3, 0x41, P4 ;  /* 0x000000410300780c */ /* 0x000fe20002781670 */
[----:B------:R2:W-:Y:S01]  /*16f0*/  LDGSTS.E.BYPASS.LTC128B.128 [R6+0xb080], [R32.64+0x80], !P0 ;  /* 0x0b08008020067fae */ /* 0x0005e2000c101d48 */
[----:B------:R-:W-:Y:S01]  /*1700*/  LEA.HI R3, R24, R24, RZ, 0x1 ;  /* 0x0000001818037211 */ /* 0x000fe200078f08ff */
[----:B------:R-:W-:Y:S01]  /*1710*/  IMAD.WIDE.U32 R38, R0, c[0x0][0x1b8], R38 ;  /* 0x00006e0000267a25 */ /* 0x000fe200078e0026 */
[----:B------:R-:W-:-:S02]  /*1720*/  LOP3.LUT R15, R10, 0x7fffffe, RZ, 0xc0, !PT ;  /* 0x07fffffe0a0f7812 */ /* 0x000fc400078ec0ff */
[----:B------:R-:W-:Y:S01]  /*1730*/  LEA.HI R21, R21, R24, RZ, 0x3 ;  /* 0x0000001815157211 */ /* 0x000fe200078f18ff */
[----:B------:R-:W-:Y:S01]  /*1740*/  IMAD.IADD R31, R31, 0x1, R19 ;  /* 0x000000011f1f7824 */ /* 0x000fe200078e0213 */
[----:B------:R-:W-:Y:S01]  /*1750*/  LEA.HI R4, R23, R2, RZ, 0x6 ;  /* 0x0000000217047211 */ /* 0x000fe200078f30ff */
[----:B------:R-:W-:Y:S01]  /*1760*/  IMAD R19, R35, c[0x0][0x1a8], RZ ;  /* 0x00006a0023137a24 */ /* 0x000fe200078e02ff */
[----:B-1----:R-:W-:Y:S01]  /*1770*/  LOP3.LUT R29, R3, 0x7fffffe, RZ, 0xc0, !PT ;  /* 0x07fffffe031d7812 */ /* 0x002fe200078ec0ff */
[----:B------:R-:W-:Y:S01]  /*1780*/  IMAD.IADD R16, R25, 0x1, -R16 ;  /* 0x0000000119107824 */ /* 0x000fe200078e0a10 */
[----:B------:R-:W-:Y:S01]  /*1790*/  SHF.R.S32.HI R4, RZ, 0x6, R4 ;  /* 0x00000006ff047819 */ /* 0x000fe20000011404 */
[----:B------:R-:W-:Y:S01]  /*17a0*/  IMAD.IADD R28, R204, 0x1, -R15 ;  /* 0x00000001cc1c7824 */ /* 0x000fe200078e0a0f */
[----:B------:R-:W-:Y:S01]  /*17b0*/  LOP3.LUT R15, R21, 0xfffffff8, RZ, 0xc0, !PT ;  /* 0xfffffff8150f7812 */ /* 0x000fe200078ec0ff */
[----:B------:R-:W-:Y:S01]  /*17c0*/  IMAD.IADD R22, R24, 0x1, -R29 ;  /* 0x0000000118167824 */ /* 0x000fe200078e0a1d */
[----:B------:R-:W-:Y:S01]  /*17d0*/  SHF.R.S32.HI R21, RZ, 0x3, R21 ;  /* 0x00000003ff157819 */ /* 0x000fe20000011415 */
[----:B------:R-:W-:Y:S01]  /*17e0*/  IMAD R29, R14, c[0x0][0x1b8], RZ ;  /* 0x00006e000e1d7a24 */ /* 0x000fe200078e02ff */
[----:B------:R-:W-:Y:S01]  /*17f0*/  IADD3 R234, R6, 0xc080, RZ ;  /* 0x0000c08006ea7810 */ /* 0x000fe20007ffe0ff */
[----:B------:R-:W-:Y:S01]  /*1800*/  IMAD.SHL.U32 R202, R16, 0x400, RZ ;  /* 0x0000040010ca7824 */ /* 0x000fe200078e00ff */
[----:B------:R-:W-:Y:S01]  /*1810*/  IADD3 R231, R6, 0x12080, RZ ;  /* 0x0001208006e77810 */ /* 0x000fe20007ffe0ff */
[----:B------:R-:W-:-:S02]  /*1820*/  IMAD R14, R0, c[0x0][0x1bc], R29 ;  /* 0x00006f00000e7a24 */ /* 0x000fc400078e021d */
[----:B------:R-:W-:Y:S02]  /*1830*/  IMAD R0, R20, c[0x0][0x180], RZ ;  /* 0x0000600014007a24 */ /* 0x000fe400078e02ff */
[----:B------:R-:W-:Y:S02]  /*1840*/  IMAD.IADD R39, R39, 0x1, R14 ;  /* 0x0000000127277824 */ /* 0x000fe400078e020e */
[----:B------:R-:W-:Y:S01]  /*1850*/  IMAD R228, R223, c[0x0][0x184], R0 ;  /* 0x00006100dfe47a24 */ /* 0x000fe200078e0200 */
[----:B--2---:R-:W-:Y:S01]  /*1860*/  SHF.R.S32.HI R32, RZ, 0x1, R3 ;  /* 0x00000001ff207819 */ /* 0x004fe20000011403 */
[C---:B------:R-:W-:Y:S01]  /*1870*/  IMAD R0, R34.reuse, c[0x0][0x1ac], R19 ;  /* 0x00006b0022007a24 */ /* 0x040fe200078e0213 */
[----:B------:R-:W-:Y:S01]  /*1880*/  SHF.R.S32.HI R3, RZ, 0x1f, R3 ;  /* 0x0000001fff037819 */ /* 0x000fe20000011403 */
[----:B------:R-:W-:-:S03]  /*1890*/  IMAD.WIDE.U32 R38, R34, c[0x0][0x1a8], R38 ;  /* 0x00006a0022267a25 */ /* 0x000fc600078e0026 */
[----:B------:R-:W-:Y:S01]  /*18a0*/  LEA.HI R3, R3, R32, RZ, 0x2 ;  /* 0x0000002003037211 */ /* 0x000fe200078f10ff */
[----:B------:R-:W-:Y:S01]  /*18b0*/  IMAD.IADD R0, R39, 0x1, R0 ;  /* 0x0000000127007824 */ /* 0x000fe200078e0200 */
[C---:B------:R-:W-:Y:S01]  /*18c0*/  LEA R34, P0, R38.reuse, c[0x0][0x190], 0x1 ;  /* 0x0000640026227a11 */ /* 0x040fe200078008ff */
[----:B------:R-:W-:Y:S01]  /*18d0*/  IMAD.WIDE.U32 R30, R223, c[0x0][0x180], R30 ;  /* 0x00006000df1e7a25 */ /* 0x000fe200078e001e */
[----:B------:R-:W-:Y:S02]  /*18e0*/  LOP3.LUT R3, R3, 0xfffffffc, RZ, 0xc0, !PT ;  /* 0xfffffffc03037812 */ /* 0x000fe400078ec0ff */
[----:B------:R-:W-:Y:S01]  /*18f0*/  LEA.HI.X R35, R38, c[0x0][0x194], R0, 0x1, P0 ;  /* 0x0000650026237a11 */ /* 0x000fe200000f0c00 */
[----:B------:R-:W-:Y:S01]  /*1900*/  IMAD.MOV.U32 R29, RZ, RZ, c[0x0][0x1a8] ;  /* 0x00006a00ff1d7624 */ /* 0x000fe200078e00ff */
[----:B------:R-:W-:Y:S01]  /*1910*/  SHF.R.S32.HI R0, RZ, 0x1f, R245 ;  /* 0x0000001fff007819 */ /* 0x000fe200000114f5 */
[----:B------:R-:W-:Y:S02]  /*1920*/  IMAD R235, R235, 0x2, R202 ;  /* 0x00000002ebeb7824 */ /* 0x000fe400078e02ca */
[C---:B------:R-:W-:Y:S01]  /*1930*/  IMAD R203, R21.reuse, 0x8, R22 ;  /* 0x0000000815cb7824 */ /* 0x040fe200078e0216 */
[----:B------:R1:W-:Y:S01]  /*1940*/  LDGSTS.E.BYPASS.LTC128B.128 [R6+0x80], [R34.64], !P1 ;  /* 0x0008000022067fae */ /* 0x0003e2000c901d48 */
[----:B------:R-:W-:Y:S01]  /*1950*/  IMAD R202, R21, 0x200, R202 ;  /* 0x0000020015ca7824 */ /* 0x000fe200078e02ca */
[----:B------:R-:W-:Y:S01]  /*1960*/  ISETP.GE.AND P1, PT, R214, c[0x0][0x16c], PT ;  /* 0x00005b00d6007a0c */ /* 0x000fe20003f26270 */
[----:B------:R-:W-:Y:S01]  /*1970*/  IMAD.IADD R229, R31, 0x1, R228 ;  /* 0x000000011fe57824 */ /* 0x000fe200078e02e4 */
[----:B------:R1:W-:Y:S01]  /*1980*/  LDGSTS.E.BYPASS.LTC128B.128 [R6+0x2080], [R34.64+0x40], !P3 ;  /* 0x0208004022067fae */ /* 0x0003e2000d901d48 */
[----:B------:R-:W-:Y:S01]  /*1990*/  IMAD.MOV.U32 R228, RZ, RZ, R30 ;  /* 0x000000ffffe47224 */ /* 0x000fe200078e001e */
[----:B------:R-:W-:Y:S01]  /*19a0*/  LEA R30, P0, R29, R34, 0x7 ;  /* 0x000000221d1e7211 */ /* 0x000fe200078038ff */
[----:B------:R-:W-:Y:S01]  /*19b0*/  IMAD R31, R245, UR5, RZ ;  /* 0x00000005f51f7c24 */ /* 0x000fe2000f8e02ff */
[----:B------:R-:W-:Y:S01]  /*19c0*/  SEL R22, RZ, 0x4, P1 ;  /* 0x00000004ff167807 */ /* 0x000fe20000800000 */
[----:B------:R-:W-:Y:S01]  /*19d0*/  IMAD.MOV.U32 R21, RZ, RZ, c[0x0][0x1ac] ;  /* 0x00006b00ff157624 */ /* 0x000fe200078e00ff */
[----:B------:R1:W-:Y:S01]  /*19e0*/  LDGSTS.E.BYPASS.LTC128B.128 [R6+0x4080], [R34.64+0x80], !P6 ;  /* 0x0408008022067fae */ /* 0x0003e2000f101d48 */
[----:B------:R-:W-:-:S02]  /*19f0*/  IMAD R14, R0, UR4, R31 ;  /* 0x00000004000e7c24 */ /* 0x000fc4000f8e021f */
[----:B------:R-:W-:Y:S01]  /*1a00*/  IMAD R205, R9, 0x4, R4 ;  /* 0x0000000409cd7824 */ /* 0x000fe200078e0204 */
[----:B------:R-:W-:Y:S01]  /*1a10*/  LEA.HI.X R31, R29, R35, R21, 0x7, P0 ;  /* 0x000000231d1f7211 */ /* 0x000fe200000f3c15 */
[----:B------:R-:W-:Y:S01]  /*1a20*/  IMAD R19, R11, c[0x0][0x188], RZ ;  /* 0x000062000b137a24 */ /* 0x000fe200078e02ff */
[----:B------:R-:W-:Y:S01]  /*1a30*/  ISETP.GE.AND P0, PT, R12, c[0x0][0x16c], PT ;  /* 0x00005b000c007a0c */ /* 0x000fe20003f06270 */
[----:B------:R-:W-:Y:S02]  /*1a40*/  IMAD R0, R0, c[0x0][0x178], RZ ;  /* 0x00005e0000007a24 */ /* 0x000fe400078e02ff */
[----:B------:R-:W-:Y:S01]  /*1a50*/  IMAD R205, R205, 0x8, R28 ;  /* 0x00000008cdcd7824 */ /* 0x000fe200078e021c */
        /* <DEDUP_REMOVED lines=8> */
[----:B------:R2:W-:Y:S02]  /*1ae0*/  LDGSTS.E.BYPASS.LTC128B.128 [R6+0x3080], [R30.64+0x40], !P2 ;  /* 0x030800401e067fae */ /* 0x0005e4000d101d48 */
[----:B------:R-:W-:Y:S01]  /*1af0*/  IADD3 R22, R22, R0, R215 ;  /* 0x0000000016167210 */ /* 0x000fe20007ffe0d7 */
[----:B------:R-:W-:Y:S01]  /*1b00*/  IMAD.IADD R21, R29, 0x1, R21 ;  /* 0x000000011d157824 */ /* 0x000fe200078e0215 */
[----:B------:R2:W-:Y:S01]  /*1b10*/  LDGSTS.E.BYPASS.LTC128B.128 [R6+0x5080], [R30.64+0x80], !P4 ;  /* 0x050800801e067fae */ /* 0x0005e2000e101d48 */
[----:B------:R-:W-:Y:S01]  /*1b20*/  IMAD.IADD R208, R229, 0x1, R19 ;  /* 0x00000001e5d07824 */ /* 0x000fe200078e0213 */
[----:B------:R-:W-:Y:S01]  /*1b30*/  LEA R19, P1, R28, R228, 0x6 ;  /* 0x000000e41c137211 */ /* 0x000fe200078230ff */
[----:B------:R-:W-:Y:S01]  /*1b40*/  IMAD.SHL.U32 R204, R204, 0x40, RZ ;  /* 0x00000040cccc7824 */ /* 0x000fe200078e00ff */
[----:B------:R-:W-:Y:S01]  /*1b50*/  LOP3.LUT P5, RZ, R22, 0x2, RZ, 0xc0, !PT ;  /* 0x0000000216ff7812 */ /* 0x000fe200078ac0ff */
[----:B------:R-:W-:Y:S01]  /*1b60*/  IMAD R211, R11, c[0x0][0x278], RZ ;  /* 0x00009e000bd37a24 */ /* 0x000fe200078e02ff */
[----:B------:R-:W-:Y:S01]  /*1b70*/  LEA.HI.X R0, R28, R208, R21, 0x6, P1 ;  /* 0x000000d01c007211 */ /* 0x000fe200008f3415 */
[----:B------:R-:W-:Y:S01]  /*1b80*/  IMAD.SHL.U32 R21, R245, 0x40, RZ ;  /* 0x00000040f5157824 */ /* 0x000fe200078e00ff */
[----:B------:R-:W-:Y:S01]  /*1b90*/  ISETP.GT.AND P1, PT, R2, 0xf, PT ;  /* 0x0000000f0200780c */ /* 0x000fe20003f24270 */
[----:B------:R-:W-:Y:S01]  /*1ba0*/  IMAD.WIDE.U32 R236, R226, c[0x0][0x278], R236 ;  /* 0x00009e00e2ec7a25 */ /* 0x000fe200078e00ec */
[----:B------:R-:W-:Y:S01]  /*1bb0*/  LEA R28, P3, R19, c[0x0][0x160], 0x1 ;  /* 0x00005800131c7a11 */ /* 0x000fe200078608ff */
[----:B------:R-:W0:Y:S01]  /*1bc0*/  LDGDEPBAR ;  /* 0x00000000000079af */ /* 0x000e220000000000 */
[----:B------:R-:W-:Y:S01]  /*1bd0*/  LOP3.LUT R204, R204, 0x1c0, RZ, 0xc0, !PT ;  /* 0x000001c0cccc7812 */ /* 0x000fe200078ec0ff */
[----:B------:R-:W-:Y:S01]  /*1be0*/  IMAD.SHL.U32 R25, R25, 0x10, RZ ;  /* 0x0000001019197824 */ /* 0x000fe200078e00ff */
[----:B------:R-:W-:Y:S01]  /*1bf0*/  LEA.HI.X R29, R19, c[0x0][0x164], R0, 0x1, P3 ;  /* 0x00005900131d7a11 */ /* 0x000fe200018f0c00 */
[----:B------:R-:W-:Y:S01]  /*1c00*/  IMAD R211, R226, c[0x0][0x27c], R211 ;  /* 0x00009f00e2d37a24 */ /* 0x000fe200078e02d3 */
[----:B------:R-:W-:Y:S01]  /*1c10*/  SHF.R.S32.HI R19, RZ, 0x1f, R21 ;  /* 0x0000001fff137819 */ /* 0x000fe20000011415 */
[----:B------:R-:W-:Y:S01]  /*1c20*/  IMAD.IADD R15, R24, 0x1, -R15 ;  /* 0x00000001180f7824 */ /* 0x000fe200078e0a0f */
[----:B------:R-:W-:Y:S01]  /*1c30*/  LOP3.LUT R25, R204, 0x30, R25, 0xf8, !PT ;  /* 0x00000030cc197812 */ /* 0x000fe200078ef819 */
[----:B------:R-:W-:Y:S01]  /*1c40*/  IMAD R36, R36, c[0x0][0x208], RZ ;  /* 0x0000820024247a24 */ /* 0x000fe200078e02ff */
[----:B------:R-:W-:Y:S01]  /*1c50*/  LEA.HI R0, R23, R2, RZ, 0x7 ;  /* 0x0000000217007211 */ /* 0x000fe200078f38ff */
[----:B------:R-:W-:Y:S01]  /*1c60*/  IMAD.IADD R211, R237, 0x1, R211 ;  /* 0x00000001edd37824 */ /* 0x000fe200078e02d3 */
[----:B------:R-:W-:Y:S01]  /*1c70*/  @!P1 IADD3 R24, P3, R21, R236, RZ ;  /* 0x000000ec15189210 */ /* 0x000fe20007f7e0ff */
[C---:B------:R-:W-:Y:S01]  /*1c80*/  IMAD R36, R27.reuse, c[0x0][0x20c], R36 ;  /* 0x000083001b247a24 */ /* 0x040fe200078e0224 */
[----:B------:R-:W-:Y:S01]  /*1c90*/  SHF.R.U32.HI R204, RZ, 0x3, R204 ;  /* 0x00000003ffcc7819 */ /* 0x000fe200000116cc */
[----:B------:R-:W-:Y:S01]  /*1ca0*/  IMAD.WIDE.U32 R26, R27, c[0x0][0x208], R12 ;  /* 0x000082001b1a7a25 */ /* 0x000fe200078e000c */
[----:B------:R-:W-:-:S02]  /*1cb0*/  LOP3.LUT R25, R25, 0x8, R18, 0xf8, !PT ;  /* 0x0000000819197812 */ /* 0x000fc400078ef812 */
[----:B------:R-:W-:Y:S01]  /*1cc0*/  SHF.R.U32.HI R0, RZ, 0x4, R0 ;  /* 0x00000004ff007819 */ /* 0x000fe20000011600 */
[----:B------:R-:W-:Y:S01]  /*1cd0*/  @!P1 IMAD.X R23, R19, 0x1, R211, P3 ;  /* 0x0000000113179824 */ /* 0x000fe200018e06d3 */
[----:B------:R-:W-:Y:S01]  /*1ce0*/  ISETP.GE.AND P3, PT, R12, c[0x0][0x1fc], PT ;  /* 0x00007f000c007a0c */ /* 0x000fe20003f66270 */
[----:B------:R-:W-:Y:S01]  /*1cf0*/  IMAD.IADD R37, R27, 0x1, R36 ;  /* 0x000000011b257824 */ /* 0x000fe200078e0224 */
[----:B------:R-:W-:Y:S01]  /*1d00*/  LOP3.LUT R204, R25, R204, RZ, 0x3c, !PT ;  /* 0x000000cc19cc7212 */ /* 0x000fe200078e3cff */
[----:B------:R-:W-:Y:S01]  /*1d10*/  IMAD R20, R20, c[0x0][0x210], RZ ;  /* 0x0000840014147a24 */ /* 0x000fe200078e02ff */
[----:B------:R-:W-:Y:S01]  /*1d20*/  SEL R25, RZ, 0x1, P3 ;  /* 0x00000001ff197807 */ /* 0x000fe20001800000 */
[----:B------:R-:W-:Y:S01]  /*1d30*/  IMAD.SHL.U32 R27, R9, 0x10, RZ ;  /* 0x00000010091b7824 */ /* 0x000fe200078e00ff */
[----:B------:R-:W-:Y:S01]  /*1d40*/  ISETP.GE.AND P3, PT, R7, c[0x0][0x1fc], PT ;  /* 0x00007f0007007a0c */ /* 0x000fe20003f66270 */
[----:B------:R-:W-:Y:S01]  /*1d50*/  IMAD R33, R223, c[0x0][0x214], R20 ;  /* 0x00008500df217a24 */ /* 0x000fe200078e0214 */
[----:B------:R-:W-:Y:S01]  /*1d60*/  LOP3.LUT P6, RZ, R22, 0x4, RZ, 0xc0, !PT ;  /* 0x0000000416ff7812 */ /* 0x000fe200078cc0ff */
[----:B------:R-:W-:Y:S01]  /*1d70*/  IMAD.MOV.U32 R36, RZ, RZ, R26 ;  /* 0x000000ffff247224 */ /* 0x000fe200078e001a */
[----:B------:R-:W-:Y:S01]  /*1d80*/  SEL R20, RZ, 0xffffffff, P3 ;  /* 0xffffffffff147807 */ /* 0x000fe20001800000 */
[----:B------:R-:W-:Y:S01]  /*1d90*/  IMAD R241, R11, c[0x0][0x218], RZ ;  /* 0x000086000bf17a24 */ /* 0x000fe200078e02ff */
[----:B------:R-:W-:Y:S01]  /*1da0*/  LOP3.LUT R27, R27, 0x10, RZ, 0xc0, !PT ;  /* 0x000000101b1b7812 */ /* 0x000fe200078ec0ff */
[----:B------:R-:W-:Y:S01]  /*1db0*/  IMAD.WIDE.U32 R36, R223, c[0x0][0x210], R36 ;  /* 0x00008400df247a25 */ /* 0x000fe200078e0024 */
[----:B------:R-:W-:-:S02]  /*1dc0*/  @!P1 LEA R26, P3, R24, c[0x0][0x258], 0x2 ;  /* 0x00009600181a9a11 */ /* 0x000fc400078610ff */
[----:B------:R-:W-:Y:S01]  /*1dd0*/  LOP3.LUT R0, R27, 0x8, R0, 0xf8, !PT ;  /* 0x000000081b007812 */ /* 0x000fe200078ef800 */
[----:B------:R-:W-:Y:S01]  /*1de0*/  IMAD.SHL.U32 R20, R20, 0x2, RZ ;  /* 0x0000000214147824 */ /* 0x000fe200078e00ff */
[----:B------:R-:W-:Y:S01]  /*1df0*/  @!P1 LEA.HI.X R27, R24, c[0x0][0x25c], R23, 0x2, P3 ;  /* 0x00009700181b9a11 */ /* 0x000fe200018f1417 */
[C---:B------:R-:W-:Y:S01]  /*1e00*/  IMAD R23, R11.reuse, c[0x0][0x290], RZ ;  /* 0x0000a4000b177a24 */ /* 0x040fe200078e02ff */
[----:B------:R-:W-:Y:S01]  /*1e10*/  ISETP.GE.AND P3, PT, R214, c[0x0][0x1fc], PT ;  /* 0x00007f00d6007a0c */ /* 0x000fe20003f66270 */
[----:B------:R-:W-:Y:S01]  /*1e20*/  IMAD.IADD R3, R32, 0x1, -R3 ;  /* 0x0000000120037824 */ /* 0x000fe200078e0a03 */
[----:B------:R-:W-:Y:S01]  /*1e30*/  LOP3.LUT R20, R20, 0x2, R25, 0xe2, !PT ;  /* 0x0000000214147812 */ /* 0x000fe200078ee219 */
[----:B------:R-:W-:Y:S02]  /*1e40*/  IMAD R11, R11, c[0x0][0x240], RZ ;  /* 0x000090000b0b7a24 */ /* 0x000fe400078e02ff */
[----:B------:R-:W-:Y:S02]  /*1e50*/  IMAD.IADD R33, R37, 0x1, R33 ;  /* 0x0000000125217824 */ /* 0x000fe400078e0221 */
[----:B------:R-:W-:-:S02]  /*1e60*/  IMAD.MOV.U32 R32, RZ, RZ, R36 ;  /* 0x000000ffff207224 */ /* 0x000fc400078e0024 */
        /* <DEDUP_REMOVED lines=59> */
[----:B--2---:R-:W-:Y:S01]  /*2220*/  LEA R26, P5, R21, c[0x0][0x280], 0x2 ;  /* 0x0000a000151a7a11 */ /* 0x004fe200078a10ff */
        /* <DEDUP_REMOVED lines=41> */
[----:B-1----:R-:W-:Y:S01]  /*24c0*/  SHF.R.S32.HI R14, RZ, 0x1f, R3 ;  /* 0x0000001fff0e7819 */ /* 0x002fe20000011403 */
        /* <DEDUP_REMOVED lines=23> */
.L_x_1354:
[----:B------:R-:W-:Y:S05]  /*2640*/  BSYNC B0 ;  /* 0x0000000000007941 */ /* 0x000fea0003800000 */
.L_x_1353:
        /* <DEDUP_REMOVED lines=74> */
.L_x_1357:
        /* <DEDUP_REMOVED lines=131> */
.L_x_1355:
        /* <DEDUP_REMOVED lines=455> */
.L_x_1356:
        /* <DEDUP_REMOVED lines=237> */
.L_x_1352:
[----:B------:R-:W-:Y:S05]  /*5e60*/  @P3 EXIT ;  /* 0x000000000000394d */ /* 0x000fea0003800000 */
[----:B------:R-:W-:-:S04]  /*5e70*/  ISETP.NE.U32.AND P1, PT, RZ, c[0x0][0x360], PT ;  /* 0x0000d800ff007a0c */ /* 0x000fc80003f25070 */
[----:B------:R-:W-:-:S13]  /*5e80*/  ISETP.NE.AND.EX P1, PT, RZ, c[0x0][0x364], PT, P1 ;  /* 0x0000d900ff007a0c */ /* 0x000fda0003f25310 */
[----:B------:R-:W-:-:S04]  /*5e90*/  @P1 IMAD.MOV.U32 R0, RZ, RZ, 0x4 ;  /* 0x00000004ff001424 */ /* 0x000fc800078e00ff */
[----:B------:R-:W-:-:S05]  /*5ea0*/  @P1 IMAD.WIDE R10, R221, R0, c[0x0][0x360] ;  /* 0x0000d800dd0a1625 */ /* 0x000fca00078e0200 */
[----:B------:R-:W2:Y:S01]  /*5eb0*/  @P1 LDG.E R4, [R10.64] ;  /* 0x000000080a041981 */ /* 0x000ea2000c1e1900 */
[----:B------:R-:W-:Y:S01]  /*5ec0*/  IMAD.MOV.U32 R0, RZ, RZ, 0x1 ;  /* 0x00000001ff007424 */ /* 0x000fe200078e00ff */
[----:B------:R-:W-:Y:S01]  /*5ed0*/  BSSY B0, `(.L_x_1358) ;  /* 0x0000026000007945 */ /* 0x000fe20003800000 */
[----:B------:R-:W-:Y:S01]  /*5ee0*/  IMAD R3, R221, c[0x0][0x2f4], RZ ;  /* 0x0000bd00dd037a24 */ /* 0x000fe200078e02ff */
[----:B------:R-:W1:Y:S01]  /*5ef0*/  S2R R2, SR_TID.X ;  /* 0x0000000000027919 */ /* 0x000e620000002100 */
[----:B------:R-:W-:-:S03]  /*5f00*/  IMAD.MOV.U32 R7, RZ, RZ, R223 ;  /* 0x000000ffff077224 */ /* 0x000fc600078e00df */
[----:B------:R-:W-:Y:S01]  /*5f10*/  BAR.SYNC.DEFER_BLOCKING 0x1, 0x100 ;  /* 0x0044000000007b1d */ /* 0x000fe20000010000 */
[----:B------:R-:W-:Y:S01]  /*5f20*/  ISETP.NE.AND P0, PT, R0, c[0x0][0x338], PT ;  /* 0x0000ce0000007a0c */ /* 0x000fe20003f05270 */
[----:B------:R-:W-:-:S04]  /*5f30*/  IMAD R0, R222, c[0x0][0x358], RZ ;  /* 0x0000d600de007a24 */ /* 0x000fc800078e02ff */
[----:B------:R-:W-:-:S08]  /*5f40*/  IMAD R0, R0, c[0x0][0x2f4], RZ ;  /* 0x0000bd0000007a24 */ /* 0x000fd000078e02ff */
[----:B------:R-:W-:-:S05]  /*5f50*/  @P0 IMAD.HI.U32 R5, R223, c[0x0][0x33c], RZ ;  /* 0x0000cf00df050a27 */ /* 0x000fca00078e00ff */
[----:B------:R-:W-:-:S04]  /*5f60*/  @P0 SHF.R.U32.HI R7, RZ, c[0x0][0x340], R5 ;  /* 0x0000d000ff070a19 */ /* 0x000fc80000011605 */
[----:B------:R-:W-:Y:S01]  /*5f70*/  SHF.R.S32.HI R5, RZ, 0x1f, R7 ;  /* 0x0000001fff057819 */ /* 0x000fe20000011407 */
[----:B--2---:R-:W-:Y:S01]  /*5f80*/  @P1 IMAD R9, R221, 0x80, R4 ;  /* 0x00000080dd091824 */ /* 0x004fe200078e0204 */
[----:B------:R-:W-:Y:S02]  /*5f90*/  SHF.R.S32.HI R4, RZ, 0x1f, R3 ;  /* 0x0000001fff047819 */ /* 0x000fe40000011403 */
[----:B------:R-:W-:Y:S02]  /*5fa0*/  IADD3 R3, P2, P0, R0, R3, R7 ;  /* 0x0000000300037210 */ /* 0x000fe4000785e007 */
[----:B------:R-:W-:Y:S02]  /*5fb0*/  SHF.R.S32.HI R0, RZ, 0x1f, R0 ;  /* 0x0000001fff007819 */ /* 0x000fe40000011400 */
[----:B------:R-:W-:Y:S02]  /*5fc0*/  @P1 SHF.R.S32.HI R6, RZ, 0x1f, R9 ;  /* 0x0000001fff061819 */ /* 0x000fe40000011409 */
[----:B------:R-:W-:-:S02]  /*5fd0*/  IADD3.X R4, R0, R4, R5, P2, P0 ;  /* 0x0000000400047210 */ /* 0x000fc400017e0405 */
[----:B------:R-:W-:Y:S02]  /*5fe0*/  @P1 LEA.HI R6, R6, R9, RZ, 0x7 ;  /* 0x0000000906061211 */ /* 0x000fe400078f38ff */
[----:B-1----:R-:W-:Y:S02]  /*5ff0*/  ISETP.NE.AND P2, PT, R2, RZ, PT ;  /* 0x000000ff0200720c */ /* 0x002fe40003f45270 */
[----:B------:R-:W-:Y:S01]  /*6000*/  @P1 SHF.R.S32.HI R8, RZ, 0x7, R6 ;  /* 0x00000007ff081819 */ /* 0x000fe20000011406 */
[----:B------:R-:W-:Y:S01]  /*6010*/  IMAD.MOV R6, RZ, RZ, -R7 ;  /* 0x000000ffff067224 */ /* 0x000fe200078e0a07 */
[C---:B------:R-:W-:Y:S01]  /*6020*/  SHF.L.U64.HI R4, R3.reuse, 0x2, R4 ;  /* 0x0000000203047819 */ /* 0x040fe20000010204 */
[----:B------:R-:W-:Y:S01]  /*6030*/  IMAD.SHL.U32 R3, R3, 0x4, RZ ;  /* 0x0000000403037824 */ /* 0x000fe200078e00ff */
[----:B------:R-:W-:Y:S01]  /*6040*/  SHF.R.S32.HI R0, RZ, 0x1f, R221 ;  /* 0x0000001fff007819 */ /* 0x000fe200000114dd */
[----:B------:R-:W-:Y:S01]  /*6050*/  @P1 IMAD R8, R8, 0x3000, RZ ;  /* 0x0000300008081824 */ /* 0x000fe200078e02ff */
[----:B------:R-:W-:Y:S01]  /*6060*/  SEL R221, R221, RZ, !P1 ;  /* 0x000000ffdddd7207 */ /* 0x000fe20004800000 */
[----:B------:R-:W-:Y:S01]  /*6070*/  IMAD R6, R6, c[0x0][0x338], R223 ;  /* 0x0000ce0006067a24 */ /* 0x000fe200078e02df */
[----:B------:R-:W-:-:S02]  /*6080*/  IADD3 R10, P0, R3, c[0x0][0x350], RZ ;  /* 0x0000d400030a7a10 */ /* 0x000fc40007f1e0ff */
[----:B------:R-:W-:Y:S02]  /*6090*/  @P1 SHF.R.S32.HI R9, RZ, 0x1f, R8 ;  /* 0x0000001fff091819 */ /* 0x000fe40000011408 */
[----:B------:R-:W-:Y:S01]  /*60a0*/  SEL R0, R0, RZ, !P1 ;  /* 0x000000ff00007207 */ /* 0x000fe20004800000 */
[----:B------:R-:W-:Y:S01]  /*60b0*/  @!P1 CS2R R8, SRZ ;  /* 0x0000000000089805 */ /* 0x000fe2000001ff00 */
[----:B------:R-:W-:Y:S01]  /*60c0*/  IADD3.X R11, R4, c[0x0][0x354], RZ, P0, !PT ;  /* 0x0000d500040b7a10 */ /* 0x000fe200007fe4ff */
[----:B------:R-:W-:Y:S05]  /*60d0*/  @P2 BRA `(.L_x_1359) ;  /* 0x0000005000002947 */ /* 0x000fea0003800000 */
.L_x_1360:
[----:B------:R-:W2:Y:S01]  /*60e0*/  LDG.E.STRONG.GPU R13, [R10.64] ;  /* 0x000000080a0d7981 */ /* 0x000ea2000c1ef900 */
[----:B------:R-:W-:Y:S01]  /*60f0*/  YIELD ;  /* 0x0000000000007946 */ /* 0x000fe20003800000 */
[----:B--2---:R-:W-:Y:S01]  /*6100*/  ISETP.NE.AND P0, PT, R13, R6, PT ;  /* 0x000000060d00720c */ /* 0x004fe20003f05270 */
[----:B------:R-:W-:-:S12]  /*6110*/  CCTL.IVALL ;  /* 0x00000000ff00798f */ /* 0x000fd80002000000 */
[----:B------:R-:W-:Y:S05]  /*6120*/  @P0 BRA `(.L_x_1360) ;  /* 0xffffffb000000947 */ /* 0x000fea000383ffff */
.L_x_1359:
[----:B------:R-:W-:Y:S05]  /*6130*/  BSYNC B0 ;  /* 0x0000000000007941 */ /* 0x000fea0003800000 */
.L_x_1358:
[----:B------:R-:W-:Y:S01]  /*6140*/  MOV R12, 0xffffffff ;  /* 0xffffffff000c7802 */ /* 0x000fe20000000f00 */
[----:B------:R-:W-:Y:S05]  /*6150*/  BRA.CONV ~URZ, `(.L_x_1361) ;  /* 0x000000237f007947 */ /* 0x000fea000b800000 */
[----:B------:R-:W-:Y:S02]  /*6160*/  MOV R14, 0x6180 ;  /* 0x00006180000e7802 */ /* 0x000fe40000000f00 */
[----:B------:R-:W-:Y:S05]  /*6170*/  CALL.REL.NOINC `($__internal_11_$__cuda_sm70_warpsync) ;  /* 0x00000a9000007944 */ /* 0x000fea0003c00000 */
.L_x_1361:
[----:B------:R-:W-:Y:S01]  /*6180*/  IMAD R15, R222, 0x3000, RZ ;  /* 0x00003000de0f7824 */ /* 0x000fe200078e02ff */
[----:B------:R-:W-:Y:S01]  /*6190*/  SHF.R.S32.HI R13, RZ, 0x1f, R2 ;  /* 0x0000001fff0d7819 */ /* 0x000fe20000011402 */
[----:B------:R-:W-:-:S06]  /*61a0*/  NOP ;  /* 0x0000000000007918 */ /* 0x000fcc0000000000 */
[----:B------:R-:W-:Y:S01]  /*61b0*/  IADD3 R16, P1, P0, R8, R15, R2 ;  /* 0x0000000f08107210 */ /* 0x000fe2000783e002 */
[----:B------:R-:W-:Y:S01]  /*61c0*/  IMAD R2, R5, c[0x0][0x328], RZ ;  /* 0x0000ca0005027a24 */ /* 0x000fe200078e02ff */
[----:B------:R-:W-:-:S04]  /*61d0*/  SHF.R.S32.HI R8, RZ, 0x1f, R15 ;  /* 0x0000001fff087819 */ /* 0x000fc8000001140f */
[----:B------:R-:W-:Y:S01]  /*61e0*/  IADD3.X R17, R9, R8, R13, P1, P0 ;  /* 0x0000000809117210 */ /* 0x000fe20000fe040d */
        /* <DEDUP_REMOVED lines=59> */
[----:B-1----:R-:W-:Y:S05]  /*65a0*/  CALL.REL.NOINC `($__internal_11_$__cuda_sm70_warpsync) ;  /* 0x0000066000007944 */ /* 0x002fea0003c00000 */
.L_x_1362:
        /* <DEDUP_REMOVED lines=8> */
[----:B-1----:R-:W-:Y:S01]  /*6630*/  MOV R9, 0x1 ;  /* 0x0000000100097802 */ /* 0x002fe20000000f00 */
[----:B------:R-:W-:-:S00]  /*6640*/  ERRBAR ;  /* 0x00000000000079ab */ /* 0x000fc00000000000 */
[----:B012345:R-:W-:-:S05]  /*6650*/  CCTL.IVALL ;  /* 0x00000000ff00798f */ /* 0x03ffca0002000000 */
[----:B------:R1:W-:Y:S02]  /*6660*/  RED.E.ADD.S32.STRONG.GPU [R10.64], R9 ;  /* 0x000000090a00798e */ /* 0x0003e4000c10e388 */
.L_x_1364:
[----:B------:R-:W-:Y:S05]  /*6670*/  BSYNC B0 ;  /* 0x0000000000007941 */ /* 0x000fea0003800000 */
.L_x_1363:
[----:B------:R-:W-:Y:S01]  /*6680*/  IADD3 R2, P0, R3, c[0x0][0x348], RZ ;  /* 0x0000d20003027a10 */ /* 0x000fe20007f1e0ff */
[----:B------:R-:W-:Y:S03]  /*6690*/  BSSY B0, `(.L_x_1365) ;  /* 0x0000008000007945 */ /* 0x000fe60003800000 */
[----:B------:R-:W-:Y:S01]  /*66a0*/  IADD3.X R3, R4, c[0x0][0x34c], RZ, P0, !PT ;  /* 0x0000d30004037a10 */ /* 0x000fe200007fe4ff */
[----:B------:R-:W-:Y:S05]  /*66b0*/  @P2 BRA `(.L_x_1366) ;  /* 0x0000005000002947 */ /* 0x000fea0003800000 */
.L_x_1367:
[----:B-1----:R-:W2:Y:S01]  /*66c0*/  LDG.E.STRONG.GPU R9, [R2.64] ;  /* 0x0000000802097981 */ /* 0x002ea2000c1ef900 */
[----:B------:R-:W-:Y:S01]  /*66d0*/  YIELD ;  /* 0x0000000000007946 */ /* 0x000fe20003800000 */
[----:B--2---:R-:W-:Y:S01]  /*66e0*/  ISETP.NE.AND P0, PT, R9, R6, PT ;  /* 0x000000060900720c */ /* 0x004fe20003f05270 */
[----:B------:R-:W-:-:S12]  /*66f0*/  CCTL.IVALL ;  /* 0x00000000ff00798f */ /* 0x000fd80002000000 */
[----:B------:R-:W-:Y:S05]  /*6700*/  @P0 BRA `(.L_x_1367) ;  /* 0xffffffb000000947 */ /* 0x000fea000383ffff */
.L_x_1366:
[----:B------:R-:W-:Y:S05]  /*6710*/  BSYNC B0 ;  /* 0x0000000000007941 */ /* 0x000fea0003800000 */
.L_x_1365:
[----:B------:R-:W-:Y:S05]  /*6720*/  BRA.CONV ~URZ, `(.L_x_1368) ;  /* 0x000000237f007947 */ /* 0x000fea000b800000 */
[----:B------:R-:W-:Y:S02]  /*6730*/  MOV R14, 0x6750 ;  /* 0x00006750000e7802 */ /* 0x000fe40000000f00 */
[----:B-1----:R-:W-:Y:S05]  /*6740*/  CALL.REL.NOINC `($__internal_11_$__cuda_sm70_warpsync) ;  /* 0x000004c000007944 */ /* 0x002fea0003c00000 */
.L_x_1368:
[----:B-1----:R-:W-:Y:S01]  /*6750*/  MOV R8, R16 ;  /* 0x0000001000087202 */ /* 0x002fe20000000f00 */
        /* <DEDUP_REMOVED lines=63> */
.L_x_1369:
[----:B------:R-:W-:-:S06]  /*6b50*/  NOP ;  /* 0x0000000000007918 */ /* 0x000fcc0000000000 */
[----:B------:R-:W-:Y:S05]  /*6b60*/  @P2 EXIT ;  /* 0x000000000000294d */ /* 0x000fea0003800000 */
        /* <DEDUP_REMOVED lines=8> */
[----:B------:R-:W-:Y:S01]  /*6bf0*/  RED.E.ADD.S32.STRONG.GPU [R2.64], R5 ;  /* 0x000000050200798e */ /* 0x000fe2000c10e388 */
[----:B------:R-:W-:Y:S05]  /*6c00*/  EXIT ;  /* 0x000000000000794d */ /* 0x000fea0003800000 */
        .weak           $__internal_11_$__cuda_sm70_warpsync
        .type           $__internal_11_$__cuda_sm70_warpsync,@function
        .size           $__internal_11_$__cuda_sm70_warpsync,(.L_x_1442 - $__internal_11_$__cuda_sm70_warpsync)
$__internal_11_$__cuda_sm70_warpsync:
[----:B------:R-:W-:Y:S01]  /*6c10*/  MOV R15, 0x0 ;  /* 0x00000000000f7802 */ /* 0x000fe20000000f00 */
[----:B------:R-:W-:Y:S04]  /*6c20*/  WARPSYNC R12 ;  /* 0x0000000c00007348 */ /* 0x000fe80003800000 */
[----:B------:R-:W-:Y:S05]  /*6c30*/  RET.REL.NODEC R14 `(_ZN7cutlass13device_kernelIN5flash19enable_sm80_to_sm89INS1_16FlashAttnBwdSm80INS1_25CollectiveMainloopBwdSm80ILi2ELi2EN4cute5tupleIJNS5_1CILi64EEENS7_ILi128EEENS7_ILi96EEEEEENS_10bfloat16_tEfNS_4arch4Sm80ELb1ELb0ELb0ELb1ELb1ELb0ELb0ELb0ELi2ELi2ELi4ELi2ELb0EEENS1_24CollectiveEpilogueBwdGQAISB_fSE_Li256ELb1ELb1EEENS1_25SingleTileBwdLPTSchedulerILb1ELi128ELb1EEEEEEEEEvNT_6ParamsE) ;  /* 0xffff93c00e007950 */ /* 0x000fea0003c3ffff */
.L_x_1370:
        /* <DEDUP_REMOVED lines=12> */
.L_x_1442:


//--------------------- .text._ZN7cutlass13device_kernelIN5flash22FlashAttnBwdPreprocessIN4cute5tupleIJNS3_1CILi64EEENS5_ILi96EEEEEENS_10bfloat16_tEfNS_4arch4Sm80ELb1ELb1EEEEEvNT_6ParamsE --------------------------
	.section	.text._ZN7cutlass13device_kernelIN5flash22FlashAttnBwdPreprocessIN4cute5tupleIJNS3_1CILi64EEENS5_ILi96EEEEEENS_10bfloat16_tEfNS_4arch4Sm80ELb1ELb1EEEEEvNT_6ParamsE,"ax",@progbits
	.sectioninfo	@"SHI_REGISTERS=52"
	.align	128
.text._ZN7cutlass13device_kernelIN5flash22FlashAttnBwdPreprocessIN4cute5tupleIJNS3_1CILi64EEENS5_ILi96EEEEEENS_10bfloat16_tEfNS_4arch4Sm80ELb1ELb1EEEEEvNT_6ParamsE:
        .type           _ZN7cutlass13device_kernelIN5flash22FlashAttnBwdPreprocessIN4cute5tupleIJNS3_1CILi64EEENS5_ILi96EEEEEENS_10bfloat16_tEfNS_4arch4Sm80ELb1ELb1EEEEEvNT_6ParamsE,@function
        .size           _ZN7cutlass13device_kernelIN5flash22FlashAttnBwdPreprocessIN4cute5tupleIJNS3_1CILi64EEENS5_ILi96EEEEEENS_10bfloat16_tEfNS_4arch4Sm80ELb1ELb1EEEEEvNT_6ParamsE,(.L_x_1444 - _ZN7cutlass13device_kernelIN5flash22FlashAttnBwdPreprocessIN4cute5tupleIJNS3_1CILi64EEENS5_ILi96EEEEEENS_10bfloat16_tEfNS_4arch4Sm80ELb1ELb1EEEEEvNT_6ParamsE)
        .other          _ZN7cutlass13device_kernelIN5flash22FlashAttnBwdPreprocessIN4cute5tupleIJNS3_1CILi64EEENS5_ILi96EEEEEENS_10bfloat16_tEfNS_4arch4Sm80ELb1ELb1EEEEEvNT_6ParamsE,@"STO_CUDA_ENTRY STV_DEFAULT"
_ZN7cutlass13device_kernelIN5flash22FlashAttnBwdPreprocessIN4cute5tupleIJNS3_1CILi64EEENS5_ILi96EEEEEENS_10bfloat16_tEfNS_4arch4Sm80ELb1ELb1EEEEEvNT_6ParamsE:
        /* <DEDUP_REMOVED lines=14> */
[----:B------:R-:W1:Y:S04]  /*00e0*/  S2R R7, SR_CTAID.X ;  /* 0x0000000000077919 */ /* 0x000e680000002500 */
[----:B------:R-:W2:Y:S01]  /*00f0*/  S2R R4, SR_CTAID.Y ;  /* 0x0000000000047919 */ /* 0x000ea20000002600 */
[----:B-1----:R-:W-:Y:S01]  /*0100*/  SHF.L.U32 R9, R7, 0x6, RZ ;  /* 0x0000000607097819 */ /* 0x002fe200000006ff */
[----:B------:R-:W-:Y:S05]  /*0110*/  @P1 BRA `(.L_x_1371) ;  /* 0x0000004000001947 */ /* 0x000fea0003800000 */
[----:B0-----:R-:W-:Y:S05]  /*0120*/  @!P0 BRA `(.L_x_1371) ;  /* 0x0000003000008947 */ /* 0x001fea0003800000 */
[----:B------:R-:W3:Y:S04]  /*0130*/  LDG.E R13, [R10.64] ;  /* 0x000000040a0d7981 */ /* 0x000ee8000c1e1900 */
[----:B-----5:R-:W3:Y:S02]  /*0140*/  LDG.E R2, [R10.64+0x4] ;  /* 0x000004040a027981 */ /* 0x020ee4000c1e1900 */
[----:B---3--:R-:W-:-:S03]  /*0150*/  IMAD.IADD R2, R2, 0x1, -R13 ;  /* 0x0000000102027824 */ /* 0x008fc600078e0a0d */
.L_x_1371:
[----:B0-----:R-:W-:Y:S02]  /*0160*/  ISETP.NE.AND.EX P2, PT, RZ, c[0x0][0x244], PT, P2 ;  /* 0x00009100ff007a0c */ /* 0x001fe40003f45320 */
[----:B-----5:R-:W-:-:S13]  /*0170*/  ISETP.LE.AND P1, PT, R2, R9, PT ;  /* 0x000000090200720c */ /* 0x020fda0003f23270 */
[----:B------:R-:W-:Y:S05]  /*0180*/  @P2 EXIT P1 ;  /* 0x000000000000294d */ /* 0x000fea0000800000 */
[----:B------:R-:W0:Y:S01]  /*0190*/  S2R R6, SR_TID.X ;  /* 0x0000000000067919 */ /* 0x000e220000002100 */
[----:B------:R-:W-:Y:S01]  /*01a0*/  IMAD.IADD R11, R2, 0x1, -R9 ;  /* 0x00000001020b7824 */ /* 0x000fe200078e0a09 */
[----:B------:R-:W-:Y:S01]  /*01b0*/  CS2R R36, SRZ ;  /* 0x0000000000247805 */ /* 0x000fe2000001ff00 */
[----:B--2---:R-:W-:Y:S01]  /*01c0*/  SHF.R.S32.HI R8, RZ, 0x1f, R4 ;  /* 0x0000001fff087819 */ /* 0x004fe20000011404 */
[--C-:B------:R-:W-:Y:S01]  /*01d0*/  @P0 IMAD.MOV.U32 R36, RZ, RZ, R5.reuse ;  /* 0x000000ffff240224 */ /* 0x100fe200078e0005 */
[----:B------:R-:W-:Y:S01]  /*01e0*/  @P0 SHF.R.S32.HI R37, RZ, 0x1f, R5 ;  /* 0x0000001fff250819 */ /* 0x000fe20000011405 */
[----:B------:R-:W-:Y:S01]  /*01f0*/  IMAD.MOV.U32 R44, RZ, RZ, 0x7f800000 ;  /* 0x7f800000ff2c7424 */ /* 0x000fe200078e00ff */
[----:B------:R-:W-:Y:S02]  /*0200*/  SHF.R.S32.HI R10, RZ, 0x1f, R0 ;  /* 0x0000001fff0a7819 */ /* 0x000fe40000011400 */
[----:B------:R-:W-:Y:S02]  /*0210*/  SEL R45, R0, RZ, !P2 ;  /* 0x000000ff002d7207 */ /* 0x000fe40005000000 */
[----:B------:R-:W-:-:S02]  /*0220*/  SEL R10, R10, RZ, !P2 ;  /* 0x000000ff0a0a7207 */ /* 0x000fc40005000000 */
[----:B0-----:R-:W-:-:S04]  /*0230*/  ISETP.GT.AND P1, PT, R6, 0x3f, PT ;  /* 0x0000003f0600780c */ /* 0x001fc80003f24270 */
[----:B------:R-:W-:-:S13]  /*0240*/  ISETP.GE.OR P3, PT, R6, R11, P1 ;  /* 0x0000000b0600720c */ /* 0x000fda0000f66670 */
[----:B------:R-:W-:Y:S01]  /*0250*/  @!P3 SHF.R.S32.HI R13, RZ, 0x1f, R9 ;  /* 0x0000001fff0db819 */ /* 0x000fe20000011409 */
[----:B------:R-:W-:Y:S01]  /*0260*/  @!P3 IMAD R15, R8, c[0x0][0x1e0], RZ ;  /* 0x00007800080fba24 */ /* 0x000fe200078e02ff */
[--C-:B------:R-:W-:Y:S02]  /*0270*/  @!P3 SHF.R.S32.HI R14, RZ, 0x1f, R6.reuse ;  /* 0x0000001fff0eb819 */ /* 0x100fe40000011406 */
[----:B------:R-:W-:Y:S01]  /*0280*/  @!P3 IADD3 R12, P4, P5, R36, R9, R6 ;  /* 0x00000009240cb210 */ /* 0x000fe20007d9e006 */
[----:B------:R-:W-:-:S03]  /*0290*/  @!P3 IMAD R15, R4, c[0x0][0x1e4], R15 ;  /* 0x00007900040fba24 */ /* 0x000fc600078e020f */
[----:B------:R-:W-:Y:S01]  /*02a0*/  @!P3 IADD3.X R13, R37, R13, R14, P4, P5 ;  /* 0x0000000d250db210 */ /* 0x000fe200027ea40e */
[----:B------:R-:W-:-:S04]  /*02b0*/  @!P3 IMAD R14, R10, c[0x0][0x1e8], RZ ;  /* 0x00007a000a0eba24 */ /* 0x000fc800078e02ff */
[----:B------:R-:W-:Y:S01]  /*02c0*/  @!P3 IMAD.WIDE.U32 R12, R4, c[0x0][0x1e0], R12 ;  /* 0x00007800040cba25 */ /* 0x000fe200078e000c */
[----:B------:R-:W-:-:S04]  /*02d0*/  SHF.R.S32.HI R19, RZ, 0x1f, R6 ;  /* 0x0000001fff137819 */ /* 0x000fc80000011406 */
[----:B------:R-:W-:Y:S01]  /*02e0*/  @!P3 IADD3 R13, R13, R15, RZ ;  /* 0x0000000f0d0db210 */ /* 0x000fe20007ffe0ff */
[----:B------:R-:W-:Y:S01]  /*02f0*/  @!P3 IMAD R15, R45, c[0x0][0x1ec], R14 ;  /* 0x00007b002d0fba24 */ /* 0x000fe200078e020e */
[----:B------:R-:W-:-:S03]  /*0300*/  LEA.HI R33, R19, R6, RZ, 0x2 ;  /* 0x0000000613217211 */ /* 0x000fc600078f10ff */
[----:B------:R-:W-:Y:S01]  /*0310*/  @!P3 IMAD.WIDE.U32 R12, R45, c[0x0][0x1e8], R12 ;  /* 0x00007a002d0cba25 */ /* 0x000fe200078e000c */
[----:B------:R-:W-:-:S03]  /*0320*/  SHF.R.S32.HI R47, RZ, 0x2, R33 ;  /* 0x00000002ff2f7819 */ /* 0x000fc60000011421 */
[----:B------:R-:W-:Y:S01]  /*0330*/  @!P3 IMAD.IADD R13, R13, 0x1, R15 ;  /* 0x000000010d0db824 */ /* 0x000fe200078e020f */
[----:B------:R-:W-:-:S04]  /*0340*/  @!P3 LEA R26, P2, R12, c[0x0][0x1d8], 0x2 ;  /* 0x000076000c1aba11 */ /* 0x000fc800078410ff */
[----:B------:R-:W-:Y:S02]  /*0350*/  @!P3 LEA.HI.X R27, R12, c[0x0][0x1dc], R13, 0x2, P2 ;  /* 0x000077000c1bba11 */ /* 0x000fe400010f140d */
[----:B------:R-:W-:Y:S02]  /*0360*/  ISETP.GE.AND P2, PT, R47, R11, PT ;  /* 0x0000000b2f00720c */ /* 0x000fe40003f46270 */
[----:B------:R-:W-:Y:S01]  /*0370*/  LOP3.LUT R39, R33, 0xfffffffc, RZ, 0xc0, !PT ;  /* 0xfffffffc21277812 */ /* 0x000fe200078ec0ff */
[----:B------:R-:W-:Y:S01]  /*0380*/  BSSY B0, `(.L_x_1372) ;  /* 0x000002b000007945 */ /* 0x000fe20003800000 */
[----:B------:R0:W5:Y:S01]  /*0390*/  @!P3 LDG.E R44, [R26.64] ;  /* 0x000000041a2cb981 */ /* 0x000162000c1e1900 */
        /* <DEDUP_REMOVED lines=11> */
[----:B------:R-:W-:Y:S01]  /*0450*/  CS2R R34, SRZ ;  /* 0x0000000000227805 */ /* 0x000fe2000001ff00 */
[----:B------:R-:W-:Y:S01]  /*0460*/  IMAD.IADD R46, R6, 0x1, -R39 ;  /* 0x00000001062e7824 */ /* 0x000fe200078e0a27 */
[----:B------:R-:W-:Y:S05]  /*0470*/  @P2 BRA `(.L_x_1373) ;  /* 0x000001b000002947 */ /* 0x000fea0003800000 */
[----:B------:R-:W-:Y:S01]  /*0480*/  SHF.L.U32 R38, R46, 0x3, RZ ;  /* 0x000000032e267819 */ /* 0x000fe200000006ff */
[----:B------:R-:W-:Y:S01]  /*0490*/  IMAD R41, R8, c[0x0][0x180], RZ ;  /* 0x0000600008297a24 */ /* 0x000fe200078e02ff */
[C---:B------:R-:W-:Y:S01]  /*04a0*/  IADD3 R40, P3, R47.reuse, R36, RZ ;  /* 0x000000242f287210 */ /* 0x040fe20007f7e0ff */
[----:B------:R-:W-:Y:S01]  /*04b0*/  IMAD R48, R10, c[0x0][0x188], RZ ;  /* 0x000062000a307a24 */ /* 0x000fe200078e02ff */
[----:B------:R-:W-:Y:S01]  /*04c0*/  SHF.R.S32.HI R39, RZ, 0x1f, R38 ;  /* 0x0000001fff277819 */ /* 0x000fe20000011426 */
[----:B------:R-:W-:Y:S01]  /*04d0*/  IMAD R49, R4, c[0x0][0x184], R41 ;  /* 0x0000610004317a24 */ /* 0x000fe200078e0229 */
[----:B------:R-:W-:-:S02]  /*04e0*/  LEA.HI.X.SX32 R41, R47, R37, 0x1, P3 ;  /* 0x000000252f297211 */ /* 0x000fc400018f0eff */
[----:B------:R-:W-:Y:S01]  /*04f0*/  ISETP.GE.AND P3, PT, R38, c[0x0][0x16c], PT ;  /* 0x00005b0026007a0c */ /* 0x000fe20003f66270 */
[----:B------:R-:W-:-:S04]  /*0500*/  IMAD.WIDE.U32 R42, R4, c[0x0][0x180], R38 ;  /* 0x00006000042a7a25 */ /* 0x000fc800078e0026 */
[----:B------:R-:W-:Y:S02]  /*0510*/  IMAD.IADD R43, R43, 0x1, R49 ;  /* 0x000000012b2b7824 */ /* 0x000fe400078e0231 */
[----:B------:R-:W-:-:S04]  /*0520*/  IMAD.WIDE R40, R7, 0x40, R40 ;  /* 0x0000004007287825 */ /* 0x000fc800078e0228 */
[C---:B------:R-:W-:Y:S01]  /*0530*/  IMAD R39, R45.reuse, c[0x0][0x18c], R48 ;  /* 0x000063002d277a24 */ /* 0x040fe200078e0230 */
[----:B------:R-:W-:Y:S01]  /*0540*/  IADD3 R48, R38, 0x20, RZ ;  /* 0x0000002026307810 */ /* 0x000fe20007ffe0ff */
[----:B------:R-:W-:-:S03]  /*0550*/  IMAD.WIDE.U32 R42, R45, c[0x0][0x188], R42 ;  /* 0x000062002d2a7a25 */ /* 0x000fc600078e002a */
[----:B------:R-:W-:Y:S01]  /*0560*/  ISETP.GE.AND P4, PT, R48, c[0x0][0x16c], PT ;  /* 0x00005b0030007a0c */ /* 0x000fe20003f86270 */
[----:B------:R-:W-:Y:S02]  /*0570*/  IMAD R41, R41, c[0x0][0x178], RZ ;  /* 0x00005e0029297a24 */ /* 0x000fe400078e02ff */
[----:B------:R-:W-:Y:S02]  /*0580*/  IMAD.IADD R43, R43, 0x1, R39 ;  /* 0x000000012b2b7824 */ /* 0x000fe400078e0227 */
[C---:B------:R-:W-:Y:S02]  /*0590*/  IMAD R39, R40.reuse, c[0x0][0x17c], R41 ;  /* 0x00005f0028277a24 */ /* 0x040fe400078e0229 */
[----:B------:R-:W-:Y:S01]  /*05a0*/  IMAD.WIDE.U32 R40, R40, c[0x0][0x178], R42 ;  /* 0x00005e0028287a25 */ /* 0x000fe200078e002a */
[----:B------:R-:W-:-:S03]  /*05b0*/  IADD3 R42, R38, 0x40, RZ ;  /* 0x00000040262a7810 */ /* 0x000fc60007ffe0ff */
[----:B------:R-:W-:Y:S01]  /*05c0*/  IMAD.IADD R39, R41, 0x1, R39 ;  /* 0x0000000129277824 */ /* 0x000fe200078e0227 */
[----:B------:R-:W-:Y:S02]  /*05d0*/  ISETP.GE.AND P5, PT, R42, c[0x0][0x16c], PT ;  /* 0x00005b002a007a0c */ /* 0x000fe40003fa6270 */
[----:B------:R-:W-:-:S04]  /*05e0*/  LEA R38, P6, R40, c[0x0][0x160], 0x1 ;  /* 0x0000580028267a11 */ /* 0x000fc800078c08ff */
[----:B------:R-:W-:-:S05]  /*05f0*/  LEA.HI.X R39, R40, c[0x0][0x164], R39, 0x1, P6 ;  /* 0x0000590028277a11 */ /* 0x000fca00030f0c27 */
[----:B------:R0:W5:Y:S04]  /*0600*/  @!P3 LDG.E.128 R12, [R38.64] ;  /* 0x00000004260cb981 */ /* 0x000168000c1e1d00 */
[----:B------:R0:W5:Y:S04]  /*0610*/  @!P4 LDG.E.128 R16, [R38.64+0x40] ;  /* 0x000040042610c981 */ /* 0x000168000c1e1d00 */
[----:B------:R0:W5:Y:S02]  /*0620*/  @!P5 LDG.E.128 R28, [R38.64+0x80] ;  /* 0x00008004261cd981 */ /* 0x000164000c1e1d00 */
.L_x_1373:
[----:B------:R-:W-:Y:S05]  /*0630*/  BSYNC B0 ;  /* 0x0000000000007941 */ /* 0x000fea0003800000 */
.L_x_1372:
[----:B------:R-:W-:Y:S01]  /*0640*/  BSSY B0, `(.L_x_1374) ;  /* 0x000001d000007945 */ /* 0x000fe20003800000 */
[----:B------:R-:W-:Y:S05]  /*0650*/  @P2 BRA `(.L_x_1375) ;  /* 0x000001b000002947 */ /* 0x000fea0003800000 */
[----:B0-----:R-:W-:Y:S01]  /*0660*/  SHF.L.U32 R38, R46, 0x3, RZ ;  /* 0x000000032e267819 */ /* 0x001fe200000006ff */
        /* <DEDUP_REMOVED lines=26> */
.L_x_1375:
[----:B------:R-:W-:Y:S05]  /*0810*/  BSYNC B0 ;  /* 0x0000000000007941 */ /* 0x000fea0003800000 */
.L_x_1374:
[----:B-----5:R-:W-:Y:S01]  /*0820*/  LOP3.LUT R36, R12, 0xffff0000, RZ, 0xc0, !PT ;  /* 0xffff00000c247812 */ /* 0x020fe200078ec0ff */
[C---:B------:R-:W-:Y:S01]  /*0830*/  IMAD.U32 R37, R20.reuse, 0x10000, RZ ;  /* 0x0001000014257824 */ /* 0x040fe200078e00ff */
[----:B0-----:R-:W-:Y:S01]  /*0840*/  LOP3.LUT R39, R20, 0xffff0000, RZ, 0xc0, !PT ;  /* 0xffff000014277812 */ /* 0x001fe200078ec0ff */
[----:B------:R-:W-:Y:S01]  /*0850*/  IMAD.U32 R20, R13, 0x10000, RZ ;  /* 0x000100000d147824 */ /* 0x000fe200078e00ff */
[----:B------:R-:W-:Y:S01]  /*0860*/  SHF.L.U32 R12, R12, 0x10, RZ ;  /* 0x000000100c0c7819 */ /* 0x000fe200000006ff */
[----:B------:R-:W-:Y:S01]  /*0870*/  @P0 IMAD R5, R0, 0x40, R5 ;  /* 0x0000004000050824 */ /* 0x000fe200078e0205 */
[----:B------:R-:W-:Y:S01]  /*0880*/  BSSY B0, `(.L_x_1376) ;  /* 0x000006b000007945 */ /* 0x000fe20003800000 */
[----:B------:R-:W-:-:S02]  /*0890*/  FMUL.FTZ R36, R36, R39 ;  /* 0x0000002724247220 */ /* 0x000fc40000410000 */
[C---:B------:R-:W-:Y:S01]  /*08a0*/  IMAD.U32 R39, R21.reuse, 0x10000, RZ ;  /* 0x0001000015277824 */ /* 0x040fe200078e00ff */
[----:B------:R-:W-:Y:S01]  /*08b0*/  LOP3.LUT R21, R21, 0xffff0000, RZ, 0xc0, !PT ;  /* 0xffff000015157812 */ /* 0x000fe200078ec0ff */
[----:B------:R-:W-:Y:S01]  /*08c0*/  FFMA.FTZ R36, R12, R37, R36 ;  /* 0x000000250c247223 */ /* 0x000fe20000010024 */
[----:B------:R-:W-:Y:S02]  /*08d0*/  LOP3.LUT R12, R13, 0xffff0000, RZ, 0xc0, !PT ;  /* 0xffff00000d0c7812 */ /* 0x000fe400078ec0ff */
[----:B------:R-:W-:Y:S01]  /*08e0*/  SHF.L.U32 R13, R14, 0x10, RZ ;  /* 0x000000100e0d7819 */ /* 0x000fe200000006ff */
[----:B------:R-:W-:Y:S02]  /*08f0*/  FFMA.FTZ R36, R20, R39, R36 ;  /* 0x0000002714247223 */ /* 0x000fe40000010024 */
[----:B------:R-:W-:Y:S02]  /*0900*/  IMAD.U32 R20, R22, 0x10000, RZ ;  /* 0x0001000016147824 */ /* 0x000fe400078e00ff */
[----:B------:R-:W-:Y:S01]  /*0910*/  FFMA.FTZ R36, R12, R21, R36 ;  /* 0x000000150c247223 */ /* 0x000fe20000010024 */
[----:B------:R-:W-:-:S02]  /*0920*/  LOP3.LUT R12, R14, 0xffff0000, RZ, 0xc0, !PT ;  /* 0xffff00000e0c7812 */ /* 0x000fc400078ec0ff */
[----:B------:R-:W-:Y:S01]  /*0930*/  LOP3.LUT R21, R22, 0xffff0000, RZ, 0xc0, !PT ;  /* 0xffff000016157812 */ /* 0x000fe200078ec0ff */
[----:B------:R-:W-:Y:S01]  /*0940*/  FFMA.FTZ R36, R13, R20, R36 ;  /* 0x000000140d247223 */ /* 0x000fe20000010024 */
[C---:B------:R-:W-:Y:S01]  /*0950*/  LOP3.LUT R14, R15.reuse, 0xffff0000, RZ, 0xc0, !PT ;  /* 0xffff00000f0e7812 */ /* 0x040fe200078ec0ff */
[----:B------:R-:W-:Y:S02]  /*0960*/  IMAD.U32 R13, R15, 0x10000, RZ ;  /* 0x000100000f0d7824 */ /* 0x000fe400078e00ff */
[C---:B------:R-:W-:Y:S01]  /*0970*/  IMAD.U32 R20, R23.reuse, 0x10000, RZ ;  /* 0x0001000017147824 */ /* 0x040fe200078e00ff */
[----:B------:R-:W-:Y:S01]  /*0980*/  LOP3.LUT R23, R23, 0xffff0000, RZ, 0xc0, !PT ;  /* 0xffff000017177812 */ /* 0x000fe200078ec0ff */
[----:B------:R-:W-:Y:S02]  /*0990*/  FFMA.FTZ R12, R12, R21, R36 ;  /* 0x000000150c0c7223 */ /* 0x000fe40000010024 */
[----:B------:R-:W-:Y:S02]  /*09a0*/  IMAD.U32 R15, R24, 0x10000, RZ ;  /* 0x00010000180f7824 */ /* 0x000fe400078e00ff */
[----:B------:R-:W-:Y:S01]  /*09b0*/  FFMA.FTZ R13, R13, R20, R12 ;  /* 0x000000140d0d7223 */ /* 0x000fe2000001000c */
[----:B------:R-:W-:-:S03]  /*09c0*/  SHF.L.U32 R12, R16, 0x10, RZ ;  /* 0x00000010100c7819 */ /* 0x000fc600000006ff */
[----:B------:R-:W-:Y:S01]  /*09d0*/  FFMA.FTZ R23, R14, R23, R13 ;  /* 0x000000170e177223 */ /* 0x000fe2000001000d */
[----:B------:R-:W-:Y:S02]  /*09e0*/  LOP3.LUT R13, R16, 0xffff0000, RZ, 0xc0, !PT ;  /* 0xffff0000100d7812 */ /* 0x000fe400078ec0ff */
[----:B------:R-:W-:Y:S01]  /*09f0*/  LOP3.LUT R14, R24, 0xffff0000, RZ, 0xc0, !PT ;  /* 0xffff0000180e7812 */ /* 0x000fe200078ec0ff */
[----:B------:R-:W-:Y:S01]  /*0a00*/  FFMA.FTZ R23, R12, R15, R23 ;  /* 0x0000000f0c177223 */ /* 0x000fe20000010017 */
[C---:B------:R-:W-:Y:S01]  /*0a10*/  LOP3.LUT R16, R17.reuse, 0xffff0000, RZ, 0xc0, !PT ;  /* 0xffff000011107812 */ /* 0x040fe200078ec0ff */
[----:B------:R-:W-:Y:S02]  /*0a20*/  IMAD.U32 R12, R17, 0x10000, RZ ;  /* 0x00010000110c7824 */ /* 0x000fe400078e00ff */
[C---:B------:R-:W-:Y:S01]  /*0a30*/  IMAD.U32 R15, R25.reuse, 0x10000, RZ ;  /* 0x00010000190f7824 */ /* 0x040fe200078e00ff */
[----:B------:R-:W-:Y:S01]  /*0a40*/  LOP3.LUT R25, R25, 0xffff0000, RZ, 0xc0, !PT ;  /* 0xffff000019197812 */ /* 0x000fe200078ec0ff */
[----:B------:R-:W-:Y:S01]  /*0a50*/  FFMA.FTZ R13, R13, R14, R23 ;  /* 0x0000000e0d0d7223 */ /* 0x000fe20000010017 */
[----:B------:R-:W-:-:S03]  /*0a60*/  LOP3.LUT R14, R26, 0xffff0000, RZ, 0xc0, !PT ;  /* 0xffff00001a0e7812 */ /* 0x000fc600078ec0ff */
[----:B------:R-:W-:Y:S01]  /*0a70*/  FFMA.FTZ R13, R12, R15, R13 ;  /* 0x0000000f0c0d7223 */ /* 0x000fe2000001000d */
[----:B------:R-:W-:Y:S01]  /*0a80*/  SHF.L.U32 R12, R18, 0x10, RZ ;  /* 0x00000010120c7819 */ /* 0x000fe200000006ff */
[----:B------:R-:W-:Y:S02]  /*0a90*/  IMAD.U32 R15, R26, 0x10000, RZ ;  /* 0x000100001a0f7824 */ /* 0x000fe400078e00ff */
[----:B------:R-:W-:Y:S01]  /*0aa0*/  FFMA.FTZ R16, R16, R25, R13 ;  /* 0x0000001910107223 */ /* 0x000fe2000001000d */
[----:B------:R-:W-:Y:S02]  /*0ab0*/  LOP3.LUT R13, R18, 0xffff0000, RZ, 0xc0, !PT ;  /* 0xffff0000120d7812 */ /* 0x000fe400078ec0ff */
[C---:B------:R-:W-:Y:S01]  /*0ac0*/  LOP3.LUT R18, R19.reuse, 0xffff0000, RZ, 0xc0, !PT ;  /* 0xffff000013127812 */ /* 0x040fe200078ec0ff */
[----:B------:R-:W-:Y:S02]  /*0ad0*/  FFMA.FTZ R16, R12, R15, R16 ;  /* 0x0000000f0c107223 */ /* 0x000fe40000010010 */
[----:B------:R-:W-:-:S02]  /*0ae0*/  IMAD.U32 R12, R19, 0x10000, RZ ;  /* 0x00010000130c7824 */ /* 0x000fc400078e00ff */
[C---:B------:R-:W-:Y:S01]  /*0af0*/  IMAD.U32 R15, R27.reuse, 0x10000, RZ ;  /* 0x000100001b0f7824 */ /* 0x040fe200078e00ff */
[----:B------:R-:W-:Y:S01]  /*0b00*/  LOP3.LUT R27, R27, 0xffff0000, RZ, 0xc0, !PT ;  /* 0xffff00001b1b7812 */ /* 0x000fe200078ec0ff */
[----:B------:R-:W-:Y:S01]  /*0b10*/  FFMA.FTZ R13, R13, R14, R16 ;  /* 0x0000000e0d0d7223 */ /* 0x000fe20000010010 */
[----:B------:R-:W-:-:S03]  /*0b20*/  LOP3.LUT R14, R33, 0xffff0000, RZ, 0xc0, !PT ;  /* 0xffff0000210e7812 */ /* 0x000fc600078ec0ff */
[----:B------:R-:W-:Y:S01]  /*0b30*/  FFMA.FTZ R15, R12, R15, R13 ;  /* 0x0000000f0c0f7223 */ /* 0x000fe2000001000d */
[----:B------:R-:W-:Y:S01]  /*0b40*/  SHF.L.U32 R12, R28, 0x10, RZ ;  /* 0x000000101c0c7819 */ /* 0x000fe200000006ff */
[----:B------:R-:W-:Y:S01]  /*0b50*/  IMAD.U32 R13, R32, 0x10000, RZ ;  /* 0x00010000200d7824 */ /* 0x000fe200078e00ff */
[----:B------:R-:W-:Y:S01]  /*0b60*/  LOP3.LUT R28, R28, 0xffff0000, RZ, 0xc0, !PT ;  /* 0xffff00001c1c7812 */ /* 0x000fe200078ec0ff */
[----:B------:R-:W-:Y:S01]  /*0b70*/  FFMA.FTZ R18, R18, R27, R15 ;  /* 0x0000001b12127223 */ /* 0x000fe2000001000f */
[----:B------:R-:W-:-:S03]  /*0b80*/  LOP3.LUT R15, R32, 0xffff0000, RZ, 0xc0, !PT ;  /* 0xffff0000200f7812 */ /* 0x000fc600078ec0ff */
[----:B------:R-:W-:Y:S02]  /*0b90*/  FFMA.FTZ R18, R12, R13, R18 ;  /* 0x0000000d0c127223 */ /* 0x000fe40000010012 */
[C---:B------:R-:W-:Y:S01]  /*0ba0*/  IMAD.U32 R12, R29.reuse, 0x10000, RZ ;  /* 0x000100001d0c7824 */ /* 0x040fe200078e00ff */
[----:B------:R-:W-:Y:S01]  /*0bb0*/  LOP3.LUT R29, R29, 0xffff0000, RZ, 0xc0, !PT ;  /* 0xffff00001d1d7812 */ /* 0x000fe200078ec0ff */
[----:B------:R-:W-:Y:S02]  /*0bc0*/  IMAD.U32 R13, R33, 0x10000, RZ ;  /* 0x00010000210d7824 */ /* 0x000fe400078e00ff */
[----:B------:R-:W-:-:S04]  /*0bd0*/  FFMA.FTZ R15, R28, R15, R18 ;  /* 0x0000000f1c0f7223 */ /* 0x000fc80000010012 */
[----:B------:R-:W-:Y:S01]  /*0be0*/  FFMA.FTZ R15, R12, R13, R15 ;  /* 0x0000000d0c0f7223 */ /* 0x000fe2000001000f */
[----:B------:R-:W-:Y:S01]  /*0bf0*/  SHF.L.U32 R12, R30, 0x10, RZ ;  /* 0x000000101e0c7819 */ /* 0x000fe200000006ff */
[----:B------:R-:W-:Y:S01]  /*0c00*/  IMAD.U32 R13, R34, 0x10000, RZ ;  /* 0x00010000220d7824 */ /* 0x000fe200078e00ff */
        /* <DEDUP_REMOVED lines=11> */
[----:B------:R-:W-:Y:S02]  /*0cc0*/  IMAD R13, R7, 0x1800, RZ ;  /* 0x00001800070d7824 */ /* 0x000fe400078e02ff */
[----:B------:R-:W-:Y:S01]  /*0cd0*/  FFMA.FTZ R31, R31, R14, R12 ;  /* 0x0000000e1f1f7223 */ /* 0x000fe2000001000c */
[----:B------:R-:W-:Y:S01]  /*0ce0*/  @P0 SHF.R.S32.HI R12, RZ, 0x1f, R5 ;  /* 0x0000001fff0c0819 */ /* 0x000fe20000011405 */
[----:B------:R-:W-:Y:S01]  /*0cf0*/  IMAD.MOV.U32 R14, RZ, RZ, RZ ;  /* 0x000000ffff0e7224 */ /* 0x000fe200078e00ff */
[----:B------:R-:W-:Y:S02]  /*0d00*/  SHF.R.S32.HI R18, RZ, 0x1f, R13 ;  /* 0x0000001fff127819 */ /* 0x000fe4000001140d */
[----:B------:R-:W0:Y:S01]  /*0d10*/  SHFL.BFLY PT, R16, R31, 0x2, 0x1f ;  /* 0x0c401f001f107f89 */ /* 0x000e2200000e0000 */
[----:B------:R-:W-:-:S04]  /*0d20*/  @P0 LEA.HI R12, R12, R5, RZ, 0x6 ;  /* 0x000000050c0c0211 */ /* 0x000fc800078f30ff */
[----:B------:R-:W-:-:S05]  /*0d30*/  @P0 LOP3.LUT R14, R12, 0xffffffc0, RZ, 0xc0, !PT ;  /* 0xffffffc00c0e0812 */ /* 0x000fca00078ec0ff */
[----:B------:R-:W-:-:S05]  /*0d40*/  IMAD R12, R14, 0x60, RZ ;  /* 0x000000600e0c7824 */ /* 0x000fca00078e02ff */
[----:B------:R-:W-:Y:S02]  /*0d50*/  SHF.R.S32.HI R17, RZ, 0x1f, R12 ;  /* 0x0000001fff117819 */ /* 0x000fe4000001140c */
[----:B------:R-:W-:Y:S02]  /*0d60*/  IADD3 R12, P0, P2, R12, R15, R13 ;  /* 0x0000000f0c0c7210 */ /* 0x000fe40007a1e00d */
[----:B------:R-:W-:-:S04]  /*0d70*/  SHF.R.S32.HI R15, RZ, 0x1f, R15 ;  /* 0x0000001fff0f7819 */ /* 0x000fc8000001140f */
[----:B------:R-:W-:Y:S01]  /*0d80*/  IADD3.X R13, R17, R15, R18, P0, P2 ;  /* 0x0000000f110d7210 */ /* 0x000fe200007e4412 */
[----:B0-----:R-:W-:Y:S01]  /*0d90*/  FADD.FTZ R16, R31, R16 ;  /* 0x000000101f107221 */ /* 0x001fe20000010000 */
[----:B------:R-:W-:Y:S01]  /*0da0*/  ISETP.NE.AND P0, PT, R46, RZ, PT ;  /* 0x000000ff2e00720c */ /* 0x000fe20003f05270 */
[----:B------:R-:W-:Y:S02]  /*0db0*/  IMAD R15, R8, c[0x0][0x220], RZ ;  /* 0x00008800080f7a24 */ /* 0x000fe400078e02ff */
[C---:B------:R-:W-:Y:S01]  /*0dc0*/  IMAD.WIDE.U32 R12, R4.reuse, c[0x0][0x220], R12 ;  /* 0x00008800040c7a25 */ /* 0x040fe200078e000c */
[----:B------:R-:W0:Y:S03]  /*0dd0*/  SHFL.BFLY PT, R5, R16, 0x1, 0x1f ;  /* 0x0c201f0010057f89 */ /* 0x000e2600000e0000 */
[----:B------:R-:W-:Y:S02]  /*0de0*/  IMAD R21, R4, c[0x0][0x224], R15 ;  /* 0x0000890004157a24 */ /* 0x000fe400078e020f */
[----:B0-----:R-:W-:-:S04]  /*0df0*/  FADD.FTZ R20, R16, R5 ;  /* 0x0000000510147221 */ /* 0x001fc80000010000 */
[----:B------:R-:W-:Y:S05]  /*0e00*/  @P0 BRA `(.L_x_1377) ;  /* 0x0000012000000947 */ /* 0x000fea0003800000 */
[----:B------:R-:W-:Y:S01]  /*0e10*/  SHF.R.S32.HI R18, RZ, 0x1f, R47 ;  /* 0x0000001fff127819 */ /* 0x000fe2000001142f */
[----:B------:R-:W-:Y:S01]  /*0e20*/  IMAD R15, R8, c[0x0][0x1c8], RZ ;  /* 0x00007200080f7a24 */ /* 0x000fe200078e02ff */
[--C-:B------:R-:W-:Y:S02]  /*0e30*/  IADD3 R16, P0, P2, R14, R47, R9.reuse ;  /* 0x0000002f0e107210 */ /* 0x100fe40007a1e009 */
[----:B------:R-:W-:Y:S01]  /*0e40*/  SHF.R.S32.HI R17, RZ, 0x1f, R9 ;  /* 0x0000001fff117819 */ /* 0x000fe20000011409 */
[----:B------:R-:W-:Y:S01]  /*0e50*/  IMAD R15, R4, c[0x0][0x1cc], R15 ;  /* 0x00007300040f7a24 */ /* 0x000fe200078e020f */
[----:B------:R-:W-:-:S04]  /*0e60*/  SHF.R.S32.HI R5, RZ, 0x1f, R14 ;  /* 0x0000001fff057819 */ /* 0x000fc8000001140e */
[----:B------:R-:W-:Y:S01]  /*0e70*/  IADD3.X R17, R5, R18, R17, P0, P2 ;  /* 0x0000001205117210 */ /* 0x000fe200007e4411 */
[----:B------:R-:W-:Y:S01]  /*0e80*/  IMAD R18, R10, c[0x0][0x1d0], RZ ;  /* 0x000074000a127a24 */ /* 0x000fe200078e02ff */
[----:B------:R-:W-:-:S03]  /*0e90*/  ISETP.GE.AND P0, PT, R47, R11, PT ;  /* 0x0000000b2f00720c */ /* 0x000fc60003f06270 */
[----:B------:R-:W-:-:S04]  /*0ea0*/  IMAD.WIDE.U32 R16, R4, c[0x0][0x1c8], R16 ;  /* 0x0000720004107a25 */ /* 0x000fc800078e0010 */
[----:B------:R-:W-:Y:S02]  /*0eb0*/  IMAD.IADD R17, R17, 0x1, R15 ;  /* 0x0000000111117824 */ /* 0x000fe400078e020f */
[C---:B------:R-:W-:Y:S02]  /*0ec0*/  IMAD R5, R45.reuse, c[0x0][0x1d4], R18 ;  /* 0x000075002d057a24 */ /* 0x040fe400078e0212 */
[----:B------:R-:W-:-:S04]  /*0ed0*/  IMAD.WIDE.U32 R16, R45, c[0x0][0x1d0], R16 ;  /* 0x000074002d107a25 */ /* 0x000fc800078e0010 */
[----:B------:R-:W-:Y:S01]  /*0ee0*/  IMAD.IADD R5, R17, 0x1, R5 ;  /* 0x0000000111057824 */ /* 0x000fe200078e0205 */
[----:B------:R-:W-:-:S04]  /*0ef0*/  LEA R18, P2, R16, c[0x0][0x1b0], 0x2 ;  /* 0x00006c0010127a11 */ /* 0x000fc800078410ff */
[----:B------:R-:W-:Y:S02]  /*0f00*/  LEA.HI.X R19, R16, c[0x0][0x1b4], R5, 0x2, P2 ;  /* 0x00006d0010137a11 */ /* 0x000fe400010f1405 */
[----:B------:R-:W-:-:S05]  /*0f10*/  FSEL R5, R20, RZ, !P0 ;  /* 0x000000ff14057208 */ /* 0x000fca0004000000 */
[----:B------:R0:W-:Y:S02]  /*0f20*/  STG.E [R18.64], R5 ;  /* 0x0000000512007986 */ /* 0x0001e4000c101904 */
.L_x_1377:
[----:B------:R-:W-:Y:S05]  /*0f30*/  BSYNC B0 ;  /* 0x0000000000007941 */ /* 0x000fea0003800000 */
.L_x_1376:
[----:B------:R-:W-:Y:S01]  /*0f40*/  IADD3 R2, R2, 0x3f, RZ ;  /* 0x0000003f02027810 */ /* 0x000fe20007ffe0ff */
[----:B------:R-:W-:Y:S01]  /*0f50*/  IMAD R16, R10, c[0x0][0x228], RZ ;  /* 0x00008a000a107a24 */ /* 0x000fe200078e02ff */
[----:B------:R-:W-:Y:S01]  /*0f60*/  IADD3 R13, R13, R21, RZ ;  /* 0x000000150d0d7210 */ /* 0x000fe20007ffe0ff */
[----:B------:R-:W-:Y:S01]  /*0f70*/  BSSY B0, `(.L_x_1378) ;  /* 0x0000022000007945 */ /* 0x000fe20003800000 */
[----:B0-----:R-:W-:Y:S01]  /*0f80*/  SHF.R.S32.HI R5, RZ, 0x1f, R2 ;  /* 0x0000001fff057819 */ /* 0x001fe20000011402 */
[C---:B------:R-:W-:Y:S01]  /*0f90*/  IMAD R11, R45.reuse, c[0x0][0x22c], R16 ;  /* 0x00008b002d0b7a24 */ /* 0x040fe200078e0210 */
[----:B------:R-:W-:Y:S01]  /*0fa0*/  ISETP.NE.U32.AND P0, PT, RZ, c[0x0][0x238], PT ;  /* 0x00008e00ff007a0c */ /* 0x000fe20003f05070 */
[----:B------:R-:W-:Y:S01]  /*0fb0*/  IMAD.WIDE.U32 R12, R45, c[0x0][0x228], R12 ;  /* 0x00008a002d0c7a25 */ /* 0x000fe200078e000c */
[----:B------:R-:W-:Y:S02]  /*0fc0*/  LEA.HI R5, R5, R2, RZ, 0x6 ;  /* 0x0000000205057211 */ /* 0x000fe400078f30ff */
[----:B------:R-:W-:Y:S01]  /*0fd0*/  ISETP.NE.AND.EX P0, PT, RZ, c[0x0][0x23c], PT, P0 ;  /* 0x00008f00ff007a0c */ /* 0x000fe20003f05300 */
[----:B------:R-:W-:Y:S01]  /*0fe0*/  IMAD.IADD R11, R13, 0x1, R11 ;  /* 0x000000010d0b7824 */ /* 0x000fe200078e020b */
[----:B------:R-:W-:-:S02]  /*0ff0*/  LOP3.LUT R2, R5, 0xffffffc0, RZ, 0xc0, !PT ;  /* 0xffffffc005027812 */ /* 0x000fc400078ec0ff */
[----:B------:R-:W-:Y:S02]  /*1000*/  LEA R16, P2, R12, c[0x0][0x208], 0x2 ;  /* 0x000082000c107a11 */ /* 0x000fe400078410ff */
[----:B------:R-:W-:Y:S01]  /*1010*/  ISETP.NE.OR P0, PT, R6, RZ, !P0 ;  /* 0x000000ff0600720c */ /* 0x000fe20004705670 */
[----:B------:R-:W-:Y:S01]  /*1020*/  IMAD.IADD R5, R2, 0x1, -R9 ;  /* 0x0000000102057824 */ /* 0x000fe200078e0a09 */
[----:B------:R-:W-:-:S04]  /*1030*/  LEA.HI.X R17, R12, c[0x0][0x20c], R11, 0x2, P2 ;  /* 0x000083000c117a11 */ /* 0x000fc800010f140b */
[----:B------:R-:W-:-:S13]  /*1040*/  ISETP.GE.OR P1, PT, R6, R5, P1 ;  /* 0x000000050600720c */ /* 0x000fda0000f26670 */
[----:B------:R-:W-:Y:S05]  /*1050*/  @P1 BRA `(.L_x_1379) ;  /* 0x0000013000001947 */ /* 0x000fea0003800000 */
[----:B------:R-:W-:Y:S01]  /*1060*/  SHF.R.S32.HI R2, RZ, 0x1f, R9 ;  /* 0x0000001fff027819 */ /* 0x000fe20000011409 */
[----:B------:R-:W-:Y:S01]  /*1070*/  IMAD R5, R8, c[0x0][0x1f8], RZ ;  /* 0x00007e0008057a24 */ /* 0x000fe200078e02ff */
[--C-:B------:R-:W-:Y:S01]  /*1080*/  IADD3 R12, P1, P2, R14, R9, R6.reuse ;  /* 0x000000090e0c7210 */ /* 0x100fe20007a3e006 */
[----:B------:R-:W-:Y:S01]  /*1090*/  IMAD R10, R10, c[0x0][0x200], RZ ;  /* 0x000080000a0a7a24 */ /* 0x000fe200078e02ff */
[----:B------:R-:W-:Y:S01]  /*10a0*/  SHF.R.S32.HI R9, RZ, 0x1f, R6 ;  /* 0x0000001fff097819 */ /* 0x000fe20000011406 */
[----:B------:R-:W-:Y:S01]  /*10b0*/  IMAD R5, R4, c[0x0][0x1fc], R5 ;  /* 0x00007f0004057a24 */ /* 0x000fe200078e0205 */
[----:B------:R-:W-:-:S04]  /*10c0*/  SHF.R.S32.HI R14, RZ, 0x1f, R14 ;  /* 0x0000001fff0e7819 */ /* 0x000fc8000001140e */
[----:B------:R-:W-:Y:S01]  /*10d0*/  IADD3.X R13, R14, R2, R9, P1, P2 ;  /* 0x000000020e0d7210 */ /* 0x000fe20000fe4409 */
        /* <DEDUP_REMOVED lines=11> */
.L_x_1379:
[----:B------:R-:W-:Y:S05]  /*1190*/  BSYNC B0 ;  /* 0x0000000000007941 */ /* 0x000fea0003800000 */
.L_x_1378:
[----:B------:R1:W-:Y:S04]  /*11a0*/  STG.E.128 [R16.64], RZ ;  /* 0x000000ff10007986 */ /* 0x0003e8000c101d04 */
[----:B------:R1:W-:Y:S04]  /*11b0*/  STG.E.128 [R16.64+0x1000], RZ ;  /* 0x001000ff10007986 */ /* 0x0003e8000c101d04 */
[----:B------:R1:W-:Y:S04]  /*11c0*/  STG.E.128 [R16.64+0x2000], RZ ;  /* 0x002000ff10007986 */ /* 0x0003e8000c101d04 */
[----:B------:R1:W-:Y:S04]  /*11d0*/  STG.E.128 [R16.64+0x3000], RZ ;  /* 0x003000ff10007986 */ /* 0x0003e8000c101d04 */
[----:B------:R1:W-:Y:S04]  /*11e0*/  STG.E.128 [R16.64+0x4000], RZ ;  /* 0x004000ff10007986 */ /* 0x0003e8000c101d04 */
[----:B------:R1:W-:Y:S01]  /*11f0*/  STG.E.128 [R16.64+0x5000], RZ ;  /* 0x005000ff10007986 */ /* 0x0003e2000c101d04 */
[----:B------:R-:W-:Y:S05]  /*1200*/  @P0 EXIT ;  /* 0x000000000000094d */ /* 0x000fea0003800000 */
[----:B------:R-:W-:-:S04]  /*1210*/  IMAD R7, R7, c[0x0][0x230], R0 ;  /* 0x00008c0007077a24 */ /* 0x000fc800078e0200 */
[----:B------:R-:W-:-:S04]  /*1220*/  IMAD R2, R7, c[0x0][0x170], R4 ;  /* 0x00005c0007027a24 */ /* 0x000fc800078e0204 */
[----:B------:R-:W-:-:S05]  /*1230*/  IMAD.WIDE R2, R2, R3, c[0x0][0x238] ;  /* 0x00008e0002027625 */ /* 0x000fca00078e0203 */
[----:B------:R-:W-:Y:S01]  /*1240*/  STG.E [R2.64], RZ ;  /* 0x000000ff02007986 */ /* 0x000fe2000c101904 */
[----:B------:R-:W-:Y:S05]  /*1250*/  EXIT ;  /* 0x000000000000794d */ /* 0x000fea0003800000 */
.L_x_1380:
        /* <DEDUP_REMOVED lines=10> */
.L_x_1444:


//--------------------- .nv.shared._ZN7cutlass13device_kernelIN5flash19enable_sm80_to_sm89INS1_16FlashAttnBwdSm80INS1_25CollectiveMainloopBwdSm80ILi2ELi1EN4cute5tupleIJNS5_1CILi64EEENS7_ILi128EEENS7_ILi96EEEEEENS_10bfloat16_tEfNS_4arch4Sm80ELb0ELb0ELb0ELb0ELb0ELb0ELb0ELb0ELi2ELi2ELi4ELi2ELb1EEENS1_21CollectiveEpilogueBwdISB_SC_SE_Li256ELb0ELb0ELi2EEENS1_19SingleTileSchedulerILb0ELb0ELb0ELi128EEEEEEEEEvNT_6ParamsE --------------------------
	.section	.nv.shared._ZN7cutlass13device_kernelIN5flash19enable_sm80_to_sm89INS1_16FlashAttnBwdSm80INS1_25CollectiveMainloopBwdSm80ILi2ELi1EN4cute5tupleIJNS5_1CILi64EEENS7_ILi128EEENS7_ILi96EEEEEENS_10bfloat16_tEfNS_4arch4Sm80ELb0ELb0ELb0ELb0ELb0ELb0ELb0ELb0ELi2ELi2ELi4ELi2ELb1EEENS1_21CollectiveEpilogueBwdISB_SC_SE_Li256ELb0ELb0ELi2EEENS1_19SingleTileSchedulerILb0ELb0ELb0ELi128EEEEEEEEEvNT_6ParamsE,"aw",@nobits
	.sectionflags	@""
	.align	16


//--------------------- .nv.global                --------------------------
	.section	.nv.global,"aw",@nobits
.nv.global:
	.type		_ZN65_INTERNAL_5e585306_29_flash_bwd_hdim96_bf16_sm80_cu_744032ad_29854cute1_E,@object
	.size		_ZN65_INTERNAL_5e585306_29_flash_bwd_hdim96_bf16_sm80_cu_744032ad_29854cute1_E,(_ZN65_INTERNAL_5e585306_29_flash_bwd_hdim96_bf16_sm80_cu_744032ad_29854cuda3std3__45__cpo6cbeginE - _ZN65_INTERNAL_5e585306_29_flash_bwd_hdim96_bf16_sm80_cu_744032ad_29854cute1_E)
_ZN65_INTERNAL_5e585306_29_flash_bwd_hdim96_bf16_sm80_cu_744032ad_29854cute1_E:
	.zero		1
	.type		_ZN65_INTERNAL_5e585306_29_flash_bwd_hdim96_bf16_sm80_cu_744032ad_29854cuda3std3__45__cpo6cbeginE,@object
	.size		_ZN65_INTERNAL_5e585306_29_flash_bwd_hdim96_bf16_sm80_cu_744032ad_29854cuda3std3__45__cpo6cbeginE,(_ZN65_INTERNAL_5e585306_29_flash_bwd_hdim96_bf16_sm80_cu_744032ad_29854cuda3std3__48in_placeE - _ZN65_INTERNAL_5e585306_29_flash_bwd_hdim96_bf16_sm80_cu_744032ad_29854cuda3std3__45__cpo6cbeginE)
_ZN65_INTERNAL_5e585306_29_flash_bwd_hdim96_bf16_sm80_cu_744032ad_29854cuda3std3__45__cpo6cbeginE:
	.zero		1
	.type		_ZN65_INTERNAL_5e585306_29_flash_bwd_hdim96_bf16_sm80_cu_744032ad_29854cuda3std3__48in_placeE,@object
	.size		_ZN65_INTERNAL_5e585306_29_flash_bwd_hdim96_bf16_sm80_cu_744032ad_29854cuda3std3__48in_placeE,(_ZN65_INTERNAL_5e585306_29_flash_bwd_hdim96_bf16_sm80_cu_744032ad_29854cuda3std6ranges3__45__cpo9iter_moveE - _ZN65_INTERNAL_5e585306_29_flash_bwd_hdim96_bf16_sm80_cu_744032ad_29854cuda3std3__48in_placeE)
_ZN65_INTERNAL_5e585306_29_flash_bwd_hdim96_bf16_sm80_cu_744032ad_29854cuda3std3__48in_placeE:
	.zero		1
	.type		_ZN65_INTERNAL_5e585306_29_flash_bwd_hdim96_bf16_sm80_cu_744032ad_29854cuda3std6ranges3__45__cpo9iter_moveE,@object
	.size		_ZN65_INTERNAL_5e585306_29_flash_bwd_hdim96_bf16_sm80_cu_744032ad_29854cuda3std6ranges3__45__cpo9iter_moveE,(_ZN65_INTERNAL_5e585306_29_flash_bwd_hdim96_bf16_sm80_cu_744032ad_29854cuda3std3__45__cpo5beginE - _ZN65_INTERNAL_5e585306_29_flash_bwd_hdim96_bf16_sm80_cu_744032ad_29854cuda3std6ranges3__45__cpo9iter_moveE)
_ZN65_INTERNAL_5e585306_29_flash_bwd_hdim96_bf16_sm80_cu_744032ad_29854cuda3std6ranges3__45__cpo9iter_moveE:
	.zero		1
	.type		_ZN65_INTERNAL_5e585306_29_flash_bwd_hdim96_bf16_sm80_cu_744032ad_29854cuda3std3__45__cpo5beginE,@object
	.size		_ZN65_INTERNAL_5e585306_29_flash_bwd_hdim96_bf16_sm80_cu_744032ad_29854cuda3std3__45__cpo5beginE,(_ZN65_INTERNAL_5e585306_29_flash_bwd_hdim96_bf16_sm80_cu_744032ad_29854cuda3std3__467_GLOBAL__N__5e585306_29_flash_bwd_hdim96_bf16_sm80_cu_744032ad_29856ignoreE - _ZN65_INTERNAL_5e585306_29_flash_bwd_hdim96_bf16_sm80_cu_744032ad_29854cuda3std3__45__cpo5beginE)
_ZN65_INTERNAL_5e585306_29_flash_bwd_hdim96_bf16_sm80_cu_744032ad_29854cuda3std3__45__cpo5beginE:
	.zero		1
	.type		_ZN65_INTERNAL_5e585306_29_flash_bwd_hdim96_bf16_sm80_cu_744032ad_29854cuda3std3__467_GLOBAL__N__5e585306_29_flash_bwd_hdim96_bf16_sm80_cu_744032ad_29856ignoreE,@object
	.size		_ZN65_INTERNAL_5e585306_29_flash_bwd_hdim96_bf16_sm80_cu_744032ad_29854cuda3std3__467_GLOBAL__N__5e585306_29_flash_bwd_hdim96_bf16_sm80_cu_744032ad_29856ignoreE,(_ZN65_INTERNAL_5e585306_29_flash_bwd_hdim96_bf16_sm80_cu_744032ad_29854cute7productE - _ZN65_INTERNAL_5e585306_29_flash_bwd_hdim96_bf16_sm80_cu_744032ad_29854cuda3std3__467_GLOBAL__N__5e585306_29_flash_bwd_hdim96_bf16_sm80_cu_744032ad_29856ignoreE)
_ZN65_INTERNAL_5e585306_29_flash_bwd_hdim96_bf16_sm80_cu_744032ad_29854cuda3std3__467_GLOBAL__N__5e585306_29_flash_bwd_hdim96_bf16_sm80_cu_744032ad_29856ignoreE:
	.zero		1
	.type		_ZN65_INTERNAL_5e585306_29_flash_bwd_hdim96_bf16_sm80_cu_744032ad_29854cute7productE,@object
	.size		_ZN65_INTERNAL_5e585306_29_flash_bwd_hdim96_bf16_sm80_cu_744032ad_29854cute7productE,(_ZN65_INTERNAL_5e585306_29_flash_bwd_hdim96_bf16_sm80_cu_744032ad_29854cuda3std3__45__cpo3endE - _ZN65_INTERNAL_5e585306_29_flash_bwd_hdim96_bf16_sm80_cu_744032ad_29854cute7productE)
_ZN65_INTERNAL_5e585306_29_flash_bwd_hdim96_bf16_sm80_cu_744032ad_29854cute7productE:
	.zero		1
	.type		_ZN65_INTERNAL_5e585306_29_flash_bwd_hdim96_bf16_sm80_cu_744032ad_29854cuda3std3__45__cpo3endE,@object
	.size		_ZN65_INTERNAL_5e585306_29_flash_bwd_hdim96_bf16_sm80_cu_744032ad_29854cuda3std3__45__cpo3endE,(_ZN65_INTERNAL_5e585306_29_flash_bwd_hdim96_bf16_sm80_cu_744032ad_29854cuda3std3__419piecewise_constructE - _ZN65_INTERNAL_5e585306_29_flash_bwd_hdim96_bf16_sm80_cu_744032ad_29854cuda3std3__45__cpo3endE)
_ZN65_INTERNAL_5e585306_29_flash_bwd_hdim96_bf16_sm80_cu_744032ad_29854cuda3std3__45__cpo3endE:
	.zero		1
	.type		_ZN65_INTERNAL_5e585306_29_flash_bwd_hdim96_bf16_sm80_cu_744032ad_29854cuda3std3__419piecewise_constructE,@object
	.size		_ZN65_INTERNAL_5e585306_29_flash_bwd_hdim96_bf16_sm80_cu_744032ad_29854cuda3std3__419piecewise_constructE,(_ZN65_INTERNAL_5e585306_29_flash_bwd_hdim96_bf16_sm80_cu_744032ad_29854cuda3std3__45__cpo4cendE - _ZN65_INTERNAL_5e585306_29_flash_bwd_hdim96_bf16_sm80_cu_744032ad_29854cuda3std3__419piecewise_constructE)
_ZN65_INTERNAL_5e585306_29_flash_bwd_hdim96_bf16_sm80_cu_744032ad_29854cuda3std3__419piecewise_constructE:
	.zero		1
	.type		_ZN65_INTERNAL_5e585306_29_flash_bwd_hdim96_bf16_sm80_cu_744032ad_29854cuda3std3__45__cpo4cendE,@object
	.size		_ZN65_INTERNAL_5e585306_29_flash_bwd_hdim96_bf16_sm80_cu_744032ad_29854cuda3std3__45__cpo4cendE,(_ZN65_INTERNAL_5e585306_29_flash_bwd_hdim96_bf16_sm80_cu_744032ad_29854cuda3std6ranges3__45__cpo4swapE - _ZN65_INTERNAL_5e585306_29_flash_bwd_hdim96_bf16_sm80_cu_744032ad_29854cuda3std3__45__cpo4cendE)
_ZN65_INTERNAL_5e585306_29_flash_bwd_hdim96_bf16_sm80_cu_744032ad_29854cuda3std3__45__cpo4cendE:
	.zero		1
	.type		_ZN65_INTERNAL_5e585306_29_flash_bwd_hdim96_bf16_sm80_cu_744032ad_29854cuda3std6ranges3__45__cpo4swapE,@object
	.size		_ZN65_INTERNAL_5e585306_29_flash_bwd_hdim96_bf16_sm80_cu_744032ad_29854cuda3std6ranges3__45__cpo4swapE,(.L_7 - _ZN65_INTERNAL_5e585306_29_flash_bwd_hdim96_bf16_sm80_cu_744032ad_29854cuda3std6ranges3__45__cpo4swapE)
_ZN65_INTERNAL_5e585306_29_flash_bwd_hdim96_bf16_sm80_cu_744032ad_29854cuda3std6ranges3__45__cpo4swapE:
	.zero		1
.L_7:


//--------------------- .nv.shared._ZN7cutlass13device_kernelIN5flash19enable_sm80_to_sm89INS1_16FlashAttnBwdSm80INS1_25CollectiveMainloopBwdSm80ILi2ELi1EN4cute5tupleIJNS5_1CILi64EEENS7_ILi128EEENS7_ILi96EEEEEENS_10bfloat16_tEfNS_4arch4Sm80ELb0ELb0ELb0ELb0ELb1ELb0ELb0ELb0ELi2ELi2ELi4ELi2ELb1EEENS1_21CollectiveEpilogueBwdISB_SC_SE_Li256ELb0ELb0ELi2EEENS1_19SingleTileSchedulerILb0ELb0ELb0ELi128EEEEEEEEEvNT_6ParamsE --------------------------
	.section	.nv.shared._ZN7cutlass13device_kernelIN5flash19enable_sm80_to_sm89INS1_16FlashAttnBwdSm80INS1_25CollectiveMainloopBwdSm80ILi2ELi1EN4cute5tupleIJNS5_1CILi64EEENS7_ILi128EEENS7_ILi96EEEEEENS_10bfloat16_tEfNS_4arch4Sm80ELb0ELb0ELb0ELb0ELb1ELb0ELb0ELb0ELi2ELi2ELi4ELi2ELb1EEENS1_21CollectiveEpilogueBwdISB_SC_SE_Li256ELb0ELb0ELi2EEENS1_19SingleTileSchedulerILb0ELb0ELb0ELi128EEEEEEEEEvNT_6ParamsE,"aw",@nobits
	.sectionflags	@""
	.align	16


//--------------------- .nv.shared._ZN7cutlass13device_kernelIN5flash19enable_sm80_to_sm89INS1_16FlashAttnBwdSm80INS1_25CollectiveMainloopBwdSm80ILi2ELi1EN4cute5tupleIJNS5_1CILi64EEENS7_ILi128EEENS7_ILi96EEEEEENS_10bfloat16_tEfNS_4arch4Sm80ELb0ELb0ELb0ELb0ELb0ELb0ELb0ELb0ELi2ELi2ELi4ELi2ELb1EEENS1_24CollectiveEpilogueBwdGQAISB_fSE_Li256ELb0ELb0EEENS1_19SingleTileSchedulerILb0ELb0ELb0ELi128EEEEEEEEEvNT_6ParamsE --------------------------
	.section	.nv.shared._ZN7cutlass13device_kernelIN5flash19enable_sm80_to_sm89INS1_16FlashAttnBwdSm80INS1_25CollectiveMainloopBwdSm80ILi2ELi1EN4cute5tupleIJNS5_1CILi64EEENS7_ILi128EEENS7_ILi96EEEEEENS_10bfloat16_tEfNS_4arch4Sm80ELb0ELb0ELb0ELb0ELb0ELb0ELb0ELb0ELi2ELi2ELi4ELi2ELb1EEENS1_24CollectiveEpilogueBwdGQAISB_fSE_Li256ELb0ELb0EEENS1_19SingleTileSchedulerILb0ELb0ELb0ELi128EEEEEEEEEvNT_6ParamsE,"aw",@nobits
	.sectionflags	@""
	.align	16


//--------------------- .nv.shared._ZN7cutlass13device_kernelIN5flash19enable_sm80_to_sm89INS1_16FlashAttnBwdSm80INS1_25CollectiveMainloopBwdSm80ILi2ELi1EN4cute5tupleIJNS5_1CILi64EEENS7_ILi128EEENS7_ILi96EEEEEENS_10bfloat16_tEfNS_4arch4Sm80ELb0ELb0ELb0ELb0ELb1ELb0ELb0ELb0ELi2ELi2ELi4ELi2ELb1EEENS1_24CollectiveEpilogueBwdGQAISB_fSE_Li256ELb0ELb1EEENS1_19SingleTileSchedulerILb0ELb0ELb0ELi128EEEEEEEEEvNT_6ParamsE --------------------------
	.section	.nv.shared._ZN7cutlass13device_kernelIN5flash19enable_sm80_to_sm89INS1_16FlashAttnBwdSm80INS1_25CollectiveMainloopBwdSm80ILi2ELi1EN4cute5tupleIJNS5_1CILi64EEENS7_ILi128EEENS7_ILi96EEEEEENS_10bfloat16_tEfNS_4arch4Sm80ELb0ELb0ELb0ELb0ELb1ELb0ELb0ELb0ELi2ELi2ELi4ELi2ELb1EEENS1_24CollectiveEpilogueBwdGQAISB_fSE_Li256ELb0ELb1EEENS1_19SingleTileSchedulerILb0ELb0ELb0ELi128EEEEEEEEEvNT_6ParamsE,"aw",@nobits
	.sectionflags	@""
	.align	16


//--------------------- .nv.shared._ZN7cutlass13device_kernelIN5flash19enable_sm80_to_sm89INS1_16FlashAttnBwdSm80INS1_25CollectiveMainloopBwdSm80ILi2ELi1EN4cute5tupleIJNS5_1CILi64EEENS7_ILi128EEENS7_ILi96EEEEEENS_10bfloat16_tEfNS_4arch4Sm80ELb0ELb0ELb0ELb1ELb0ELb0ELb0ELb0ELi2ELi2ELi4ELi2ELb1EEENS1_21CollectiveEpilogueBwdISB_SC_SE_Li256ELb1ELb0ELi2EEENS1_19SingleTileSchedulerILb1ELb0ELb0ELi128EEEEEEEEEvNT_6ParamsE --------------------------
	.section	.nv.shared._ZN7cutlass13device_kernelIN5flash19enable_sm80_to_sm89INS1_16FlashAttnBwdSm80INS1_25CollectiveMainloopBwdSm80ILi2ELi1EN4cute5tupleIJNS5_1CILi64EEENS7_ILi128EEENS7_ILi96EEEEEENS_10bfloat16_tEfNS_4arch4Sm80ELb0ELb0ELb0ELb1ELb0ELb0ELb0ELb0ELi2ELi2ELi4ELi2ELb1EEENS1_21CollectiveEpilogueBwdISB_SC_SE_Li256ELb1ELb0ELi2EEENS1_19SingleTileSchedulerILb1ELb0ELb0ELi128EEEEEEEEEvNT_6ParamsE,"aw",@nobits
	.sectionflags	@""
	.align	16


//--------------------- .nv.shared._ZN7cutlass13device_kernelIN5flash19enable_sm80_to_sm89INS1_16FlashAttnBwdSm80INS1_25CollectiveMainloopBwdSm80ILi2ELi1EN4cute5tupleIJNS5_1CILi64EEENS7_ILi128EEENS7_ILi96EEEEEENS_10bfloat16_tEfNS_4arch4Sm80ELb0ELb0ELb0ELb1ELb1ELb0ELb0ELb0ELi2ELi2ELi4ELi2ELb1EEENS1_21CollectiveEpilogueBwdISB_SC_SE_Li256ELb1ELb0ELi2EEENS1_19SingleTileSchedulerILb1ELb0ELb0ELi128EEEEEEEEEvNT_6ParamsE --------------------------
	.section	.nv.shared._ZN7cutlass13device_kernelIN5flash19enable_sm80_to_sm89INS1_16FlashAttnBwdSm80INS1_25CollectiveMainloopBwdSm80ILi2ELi1EN4cute5tupleIJNS5_1CILi64EEENS7_ILi128EEENS7_ILi96EEEEEENS_10bfloat16_tEfNS_4arch4Sm80ELb0ELb0ELb0ELb1ELb1ELb0ELb0ELb0ELi2ELi2ELi4ELi2ELb1EEENS1_21CollectiveEpilogueBwdISB_SC_SE_Li256ELb1ELb0ELi2EEENS1_19SingleTileSchedulerILb1ELb0ELb0ELi128EEEEEEEEEvNT_6ParamsE,"aw",@nobits
	.sectionflags	@""
	.align	16


//--------------------- .nv.shared._ZN7cutlass13device_kernelIN5flash19enable_sm80_to_sm89INS1_16FlashAttnBwdSm80INS1_25CollectiveMainloopBwdSm80ILi2ELi1EN4cute5tupleIJNS5_1CILi64EEENS7_ILi128EEENS7_ILi96EEEEEENS_10bfloat16_tEfNS_4arch4Sm80ELb0ELb0ELb0ELb1ELb0ELb0ELb0ELb0ELi2ELi2ELi4ELi2ELb1EEENS1_24CollectiveEpilogueBwdGQAISB_fSE_Li256ELb1ELb0EEENS1_19SingleTileSchedulerILb1ELb0ELb0ELi128EEEEEEEEEvNT_6ParamsE --------------------------
	.section	.nv.shared._ZN7cutlass13device_kernelIN5flash19enable_sm80_to_sm89INS1_16FlashAttnBwdSm80INS1_25CollectiveMainloopBwdSm80ILi2ELi1EN4cute5tupleIJNS5_1CILi64EEENS7_ILi128EEENS7_ILi96EEEEEENS_10bfloat16_tEfNS_4arch4Sm80ELb0ELb0ELb0ELb1ELb0ELb0ELb0ELb0ELi2ELi2ELi4ELi2ELb1EEENS1_24CollectiveEpilogueBwdGQAISB_fSE_Li256ELb1ELb0EEENS1_19SingleTileSchedulerILb1ELb0ELb0ELi128EEEEEEEEEvNT_6ParamsE,"aw",@nobits
	.sectionflags	@""
	.align	16


//--------------------- .nv.shared._ZN7cutlass13device_kernelIN5flash19enable_sm80_to_sm89INS1_16FlashAttnBwdSm80INS1_25CollectiveMainloopBwdSm80ILi2ELi1EN4cute5tupleIJNS5_1CILi64EEENS7_ILi128EEENS7_ILi96EEEEEENS_10bfloat16_tEfNS_4arch4Sm80ELb0ELb0ELb0ELb1ELb1ELb0ELb0ELb0ELi2ELi2ELi4ELi2ELb1EEENS1_24CollectiveEpilogueBwdGQAISB_fSE_Li256ELb1ELb1EEENS1_19SingleTileSchedulerILb1ELb0ELb0ELi128EEEEEEEEEvNT_6ParamsE --------------------------
	.section	.nv.shared._ZN7cutlass13device_kernelIN5flash19enable_sm80_to_sm89INS1_16FlashAttnBwdSm80INS1_25CollectiveMainloopBwdSm80ILi2ELi1EN4cute5tupleIJNS5_1CILi64EEENS7_ILi128EEENS7_ILi96EEEEEENS_10bfloat16_tEfNS_4arch4Sm80ELb0ELb0ELb0ELb1ELb1ELb0ELb0ELb0ELi2ELi2ELi4ELi2ELb1EEENS1_24CollectiveEpilogueBwdGQAISB_fSE_Li256ELb1ELb1EEENS1_19SingleTileSchedulerILb1ELb0ELb0ELi128EEEEEEEEEvNT_6ParamsE,"aw",@nobits
	.sectionflags	@""
	.align	16


//--------------------- .nv.shared._ZN7cutlass13device_kernelIN5flash19enable_sm80_to_sm89INS1_16FlashAttnBwdSm80INS1_25CollectiveMainloopBwdSm80ILi2ELi1EN4cute5tupleIJNS5_1CILi64EEENS7_ILi128EEENS7_ILi96EEEEEENS_10bfloat16_tEfNS_4arch4Sm80ELb0ELb1ELb0ELb0ELb0ELb0ELb0ELb0ELi2ELi2ELi4ELi2ELb1EEENS1_21CollectiveEpilogueBwdISB_SC_SE_Li256ELb0ELb0ELi2EEENS1_19SingleTileSchedulerILb0ELb0ELb0ELi128EEEEEEEEEvNT_6ParamsE --------------------------
	.section	.nv.shared._ZN7cutlass13device_kernelIN5flash19enable_sm80_to_sm89INS1_16FlashAttnBwdSm80INS1_25CollectiveMainloopBwdSm80ILi2ELi1EN4cute5tupleIJNS5_1CILi64EEENS7_ILi128EEENS7_ILi96EEEEEENS_10bfloat16_tEfNS_4arch4Sm80ELb0ELb1ELb0ELb0ELb0ELb0ELb0ELb0ELi2ELi2ELi4ELi2ELb1EEENS1_21CollectiveEpilogueBwdISB_SC_SE_Li256ELb0ELb0ELi2EEENS1_19SingleTileSchedulerILb0ELb0ELb0ELi128EEEEEEEEEvNT_6ParamsE,"aw",@nobits
	.sectionflags	@""
	.align	16


//--------------------- .nv.shared._ZN7cutlass13device_kernelIN5flash19enable_sm80_to_sm89INS1_16FlashAttnBwdSm80INS1_25CollectiveMainloopBwdSm80ILi2ELi1EN4cute5tupleIJNS5_1CILi64EEENS7_ILi128EEENS7_ILi96EEEEEENS_10bfloat16_tEfNS_4arch4Sm80ELb0ELb1ELb0ELb0ELb1ELb0ELb0ELb0ELi2ELi2ELi4ELi2ELb1EEENS1_21CollectiveEpilogueBwdISB_SC_SE_Li256ELb0ELb0ELi2EEENS1_19SingleTileSchedulerILb0ELb0ELb0ELi128EEEEEEEEEvNT_6ParamsE --------------------------
	.section	.nv.shared._ZN7cutlass13device_kernelIN5flash19enable_sm80_to_sm89INS1_16FlashAttnBwdSm80INS1_25CollectiveMainloopBwdSm80ILi2ELi1EN4cute5tupleIJNS5_1CILi64EEENS7_ILi128EEENS7_ILi96EEEEEENS_10bfloat16_tEfNS_4arch4Sm80ELb0ELb1ELb0ELb0ELb1ELb0ELb0ELb0ELi2ELi2ELi4ELi2ELb1EEENS1_21CollectiveEpilogueBwdISB_SC_SE_Li256ELb0ELb0ELi2EEENS1_19SingleTileSchedulerILb0ELb0ELb0ELi128EEEEEEEEEvNT_6ParamsE,"aw",@nobits
	.sectionflags	@""
	.align	16


//--------------------- .nv.shared._ZN7cutlass13device_kernelIN5flash19enable_sm80_to_sm89INS1_16FlashAttnBwdSm80INS1_25CollectiveMainloopBwdSm80ILi2ELi1EN4cute5tupleIJNS5_1CILi64EEENS7_ILi128EEENS7_ILi96EEEEEENS_10bfloat16_tEfNS_4arch4Sm80ELb0ELb1ELb0ELb0ELb0ELb0ELb0ELb0ELi2ELi2ELi4ELi2ELb1EEENS1_24CollectiveEpilogueBwdGQAISB_fSE_Li256ELb0ELb0EEENS1_19SingleTileSchedulerILb0ELb0ELb0ELi128EEEEEEEEEvNT_6ParamsE --------------------------
	.section	.nv.shared._ZN7cutlass13device_kernelIN5flash19enable_sm80_to_sm89INS1_16FlashAttnBwdSm80INS1_25CollectiveMainloopBwdSm80ILi2ELi1EN4cute5tupleIJNS5_1CILi64EEENS7_ILi128EEENS7_ILi96EEEEEENS_10bfloat16_tEfNS_4arch4Sm80ELb0ELb1ELb0ELb0ELb0ELb0ELb0ELb0ELi2ELi2ELi4ELi2ELb1EEENS1_24CollectiveEpilogueBwdGQAISB_fSE_Li256ELb0ELb0EEENS1_19SingleTileSchedulerILb0ELb0ELb0ELi128EEEEEEEEEvNT_6ParamsE,"aw",@nobits
	.sectionflags	@""
	.align	16


//--------------------- .nv.shared._ZN7cutlass13device_kernelIN5flash19enable_sm80_to_sm89INS1_16FlashAttnBwdSm80INS1_25CollectiveMainloopBwdSm80ILi2ELi1EN4cute5tupleIJNS5_1CILi64EEENS7_ILi128EEENS7_ILi96EEEEEENS_10bfloat16_tEfNS_4arch4Sm80ELb0ELb1ELb0ELb0ELb1ELb0ELb0ELb0ELi2ELi2ELi4ELi2ELb1EEENS1_24CollectiveEpilogueBwdGQAISB_fSE_Li256ELb0ELb1EEENS1_19SingleTileSchedulerILb0ELb0ELb0ELi128EEEEEEEEEvNT_6ParamsE --------------------------
	.section	.nv.shared._ZN7cutlass13device_kernelIN5flash19enable_sm80_to_sm89INS1_16FlashAttnBwdSm80INS1_25CollectiveMainloopBwdSm80ILi2ELi1EN4cute5tupleIJNS5_1CILi64EEENS7_ILi128EEENS7_ILi96EEEEEENS_10bfloat16_tEfNS_4arch4Sm80ELb0ELb1ELb0ELb0ELb1ELb0ELb0ELb0ELi2ELi2ELi4ELi2ELb1EEENS1_24CollectiveEpilogueBwdGQAISB_fSE_Li256ELb0ELb1EEENS1_19SingleTileSchedulerILb0ELb0ELb0ELi128EEEEEEEEEvNT_6ParamsE,"aw",@nobits
	.sectionflags	@""
	.align	16


//--------------------- .nv.shared._ZN7cutlass13device_kernelIN5flash19enable_sm80_to_sm89INS1_16FlashAttnBwdSm80INS1_25CollectiveMainloopBwdSm80ILi2ELi1EN4cute5tupleIJNS5_1CILi64EEENS7_ILi128EEENS7_ILi96EEEEEENS_10bfloat16_tEfNS_4arch4Sm80ELb0ELb1ELb0ELb1ELb0ELb0ELb0ELb0ELi2ELi2ELi4ELi2ELb1EEENS1_21CollectiveEpilogueBwdISB_SC_SE_Li256ELb1ELb0ELi2EEENS1_19SingleTileSchedulerILb1ELb0ELb0ELi128EEEEEEEEEvNT_6ParamsE --------------------------
	.section	.nv.shared._ZN7cutlass13device_kernelIN5flash19enable_sm80_to_sm89INS1_16FlashAttnBwdSm80INS1_25CollectiveMainloopBwdSm80ILi2ELi1EN4cute5tupleIJNS5_1CILi64EEENS7_ILi128EEENS7_ILi96EEEEEENS_10bfloat16_tEfNS_4arch4Sm80ELb0ELb1ELb0ELb1ELb0ELb0ELb0ELb0ELi2ELi2ELi4ELi2ELb1EEENS1_21CollectiveEpilogueBwdISB_SC_SE_Li256ELb1ELb0ELi2EEENS1_19SingleTileSchedulerILb1ELb0ELb0ELi128EEEEEEEEEvNT_6ParamsE,"aw",@nobits
	.sectionflags	@""
	.align	16


//--------------------- .nv.shared._ZN7cutlass13device_kernelIN5flash19enable_sm80_to_sm89INS1_16FlashAttnBwdSm80INS1_25CollectiveMainloopBwdSm80ILi2ELi1EN4cute5tupleIJNS5_1CILi64EEENS7_ILi128EEENS7_ILi96EEEEEENS_10bfloat16_tEfNS_4arch4Sm80ELb0ELb1ELb0ELb1ELb1ELb0ELb0ELb0ELi2ELi2ELi4ELi2ELb1EEENS1_21CollectiveEpilogueBwdISB_SC_SE_Li256ELb1ELb0ELi2EEENS1_19SingleTileSchedulerILb1ELb0ELb0ELi128EEEEEEEEEvNT_6ParamsE --------------------------
	.section	.nv.shared._ZN7cutlass13device_kernelIN5flash19enable_sm80_to_sm89INS1_16FlashAttnBwdSm80INS1_25CollectiveMainloopBwdSm80ILi2ELi1EN4cute5tupleIJNS5_1CILi64EEENS7_ILi128EEENS7_ILi96EEEEEENS_10bfloat16_tEfNS_4arch4Sm80ELb0ELb1ELb0ELb1ELb1ELb0ELb0ELb0ELi2ELi2ELi4ELi2ELb1EEENS1_21CollectiveEpilogueBwdISB_SC_SE_Li256ELb1ELb0ELi2EEENS1_19SingleTileSchedulerILb1ELb0ELb0ELi128EEEEEEEEEvNT_6ParamsE,"aw",@nobits
	.sectionflags	@""
	.align	16


//--------------------- .nv.shared._ZN7cutlass13device_kernelIN5flash19enable_sm80_to_sm89INS1_16FlashAttnBwdSm80INS1_25CollectiveMainloopBwdSm80ILi2ELi1EN4cute5tupleIJNS5_1CILi64EEENS7_ILi128EEENS7_ILi96EEEEEENS_10bfloat16_tEfNS_4arch4Sm80ELb0ELb1ELb0ELb1ELb0ELb0ELb0ELb0ELi2ELi2ELi4ELi2ELb1EEENS1_24CollectiveEpilogueBwdGQAISB_fSE_Li256ELb1ELb0EEENS1_19SingleTileSchedulerILb1ELb0ELb0ELi128EEEEEEEEEvNT_6ParamsE --------------------------
	.section	.nv.shared._ZN7cutlass13device_kernelIN5flash19enable_sm80_to_sm89INS1_16FlashAttnBwdSm80INS1_25CollectiveMainloopBwdSm80ILi2ELi1EN4cute5tupleIJNS5_1CILi64EEENS7_ILi128EEENS7_ILi96EEEEEENS_10bfloat16_tEfNS_4arch4Sm80ELb0ELb1ELb0ELb1ELb0ELb0ELb0ELb0ELi2ELi2ELi4ELi2ELb1EEENS1_24CollectiveEpilogueBwdGQAISB_fSE_Li256ELb1ELb0EEENS1_19SingleTileSchedulerILb1ELb0ELb0ELi128EEEEEEEEEvNT_6ParamsE,"aw",@nobits
	.sectionflags	@""
	.align	16


//--------------------- .nv.shared._ZN7cutlass13device_kernelIN5flash19enable_sm80_to_sm89INS1_16FlashAttnBwdSm80INS1_25CollectiveMainloopBwdSm80ILi2ELi1EN4cute5tupleIJNS5_1CILi64EEENS7_ILi128EEENS7_ILi96EEEEEENS_10bfloat16_tEfNS_4arch4Sm80ELb0ELb1ELb0ELb1ELb1ELb0ELb0ELb0ELi2ELi2ELi4ELi2ELb1EEENS1_24CollectiveEpilogueBwdGQAISB_fSE_Li256ELb1ELb1EEENS1_19SingleTileSchedulerILb1ELb0ELb0ELi128EEEEEEEEEvNT_6ParamsE --------------------------
	.section	.nv.shared._ZN7cutlass13device_kernelIN5flash19enable_sm80_to_sm89INS1_16FlashAttnBwdSm80INS1_25CollectiveMainloopBwdSm80ILi2ELi1EN4cute5tupleIJNS5_1CILi64EEENS7_ILi128EEENS7_ILi96EEEEEENS_10bfloat16_tEfNS_4arch4Sm80ELb0ELb1ELb0ELb1ELb1ELb0ELb0ELb0ELi2ELi2ELi4ELi2ELb1EEENS1_24CollectiveEpilogueBwdGQAISB_fSE_Li256ELb1ELb1EEENS1_19SingleTileSchedulerILb1ELb0ELb0ELi128EEEEEEEEEvNT_6ParamsE,"aw",@nobits
	.sectionflags	@""
	.align	16


//--------------------- .nv.shared._ZN7cutlass13device_kernelIN5flash19enable_sm80_to_sm89INS1_16FlashAttnBwdSm80INS1_25CollectiveMainloopBwdSm80ILi2ELi1EN4cute5tupleIJNS5_1CILi64EEENS7_ILi128EEENS7_ILi96EEEEEENS_10bfloat16_tEfNS_4arch4Sm80ELb1ELb0ELb0ELb0ELb0ELb0ELb0ELb0ELi2ELi2ELi4ELi2ELb1EEENS1_21CollectiveEpilogueBwdISB_SC_SE_Li256ELb0ELb0ELi2EEENS1_25SingleTileBwdLPTSchedulerILb0ELi128ELb0EEEEEEEEEvNT_6ParamsE --------------------------
	.section	.nv.shared._ZN7cutlass13device_kernelIN5flash19enable_sm80_to_sm89INS1_16FlashAttnBwdSm80INS1_25CollectiveMainloopBwdSm80ILi2ELi1EN4cute5tupleIJNS5_1CILi64EEENS7_ILi128EEENS7_ILi96EEEEEENS_10bfloat16_tEfNS_4arch4Sm80ELb1ELb0ELb0ELb0ELb0ELb0ELb0ELb0ELi2ELi2ELi4ELi2ELb1EEENS1_21CollectiveEpilogueBwdISB_SC_SE_Li256ELb0ELb0ELi2EEENS1_25SingleTileBwdLPTSchedulerILb0ELi128ELb0EEEEEEEEEvNT_6ParamsE,"aw",@nobits
	.sectionflags	@""
	.align	16


//--------------------- .nv.shared._ZN7cutlass13device_kernelIN5flash19enable_sm80_to_sm89INS1_16FlashAttnBwdSm80INS1_25CollectiveMainloopBwdSm80ILi2ELi1EN4cute5tupleIJNS5_1CILi64EEENS7_ILi128EEENS7_ILi96EEEEEENS_10bfloat16_tEfNS_4arch4Sm80ELb1ELb0ELb0ELb0ELb1ELb0ELb0ELb0ELi2ELi2ELi4ELi2ELb1EEENS1_21CollectiveEpilogueBwdISB_SC_SE_Li256ELb0ELb0ELi2EEENS1_25SingleTileBwdLPTSchedulerILb0ELi128ELb1EEEEEEEEEvNT_6ParamsE --------------------------
	.section	.nv.shared._ZN7cutlass13device_kernelIN5flash19enable_sm80_to_sm89INS1_16FlashAttnBwdSm80INS1_25CollectiveMainloopBwdSm80ILi2ELi1EN4cute5tupleIJNS5_1CILi64EEENS7_ILi128EEENS7_ILi96EEEEEENS_10bfloat16_tEfNS_4arch4Sm80ELb1ELb0ELb0ELb0ELb1ELb0ELb0ELb0ELi2ELi2ELi4ELi2ELb1EEENS1_21CollectiveEpilogueBwdISB_SC_SE_Li256ELb0ELb0ELi2EEENS1_25SingleTileBwdLPTSchedulerILb0ELi128ELb1EEEEEEEEEvNT_6ParamsE,"aw",@nobits
	.sectionflags	@""
	.align	16


//--------------------- .nv.shared._ZN7cutlass13device_kernelIN5flash19enable_sm80_to_sm89INS1_16FlashAttnBwdSm80INS1_25CollectiveMainloopBwdSm80ILi2ELi1EN4cute5tupleIJNS5_1CILi64EEENS7_ILi128EEENS7_ILi96EEEEEENS_10bfloat16_tEfNS_4arch4Sm80ELb1ELb0ELb0ELb0ELb0ELb0ELb0ELb0ELi2ELi2ELi4ELi2ELb1EEENS1_24CollectiveEpilogueBwdGQAISB_fSE_Li256ELb0ELb0EEENS1_25SingleTileBwdLPTSchedulerILb0ELi128ELb0EEEEEEEEEvNT_6ParamsE --------------------------
	.section	.nv.shared._ZN7cutlass13device_kernelIN5flash19enable_sm80_to_sm89INS1_16FlashAttnBwdSm80INS1_25CollectiveMainloopBwdSm80ILi2ELi1EN4cute5tupleIJNS5_1CILi64EEENS7_ILi128EEENS7_ILi96EEEEEENS_10bfloat16_tEfNS_4arch4Sm80ELb1ELb0ELb0ELb0ELb0ELb0ELb0ELb0ELi2ELi2ELi4ELi2ELb1EEENS1_24CollectiveEpilogueBwdGQAISB_fSE_Li256ELb0ELb0EEENS1_25SingleTileBwdLPTSchedulerILb0ELi128ELb0EEEEEEEEEvNT_6ParamsE,"aw",@nobits
	.sectionflags	@""
	.align	16


//--------------------- .nv.shared._ZN7cutlass13device_kernelIN5flash19enable_sm80_to_sm89INS1_16FlashAttnBwdSm80INS1_25CollectiveMainloopBwdSm80ILi2ELi1EN4cute5tupleIJNS5_1CILi64EEENS7_ILi128EEENS7_ILi96EEEEEENS_10bfloat16_tEfNS_4arch4Sm80ELb1ELb0ELb0ELb0ELb1ELb0ELb0ELb0ELi2ELi2ELi4ELi2ELb1EEENS1_24CollectiveEpilogueBwdGQAISB_fSE_Li256ELb0ELb1EEENS1_25SingleTileBwdLPTSchedulerILb0ELi128ELb1EEEEEEEEEvNT_6ParamsE --------------------------
	.section	.nv.shared._ZN7cutlass13device_kernelIN5flash19enable_sm80_to_sm89INS1_16FlashAttnBwdSm80INS1_25CollectiveMainloopBwdSm80ILi2ELi1EN4cute5tupleIJNS5_1CILi64EEENS7_ILi128EEENS7_ILi96EEEEEENS_10bfloat16_tEfNS_4arch4Sm80ELb1ELb0ELb0ELb0ELb1ELb0ELb0ELb0ELi2ELi2ELi4ELi2ELb1EEENS1_24CollectiveEpilogueBwdGQAISB_fSE_Li256ELb0ELb1EEENS1_25SingleTileBwdLPTSchedulerILb0ELi128ELb1EEEEEEEEEvNT_6ParamsE,"aw",@nobits
	.sectionflags	@""
	.align	16


//--------------------- .nv.shared._ZN7cutlass13device_kernelIN5flash19enable_sm80_to_sm89INS1_16FlashAttnBwdSm80INS1_25CollectiveMainloopBwdSm80ILi2ELi1EN4cute5tupleIJNS5_1CILi64EEENS7_ILi128EEENS7_ILi96EEEEEENS_10bfloat16_tEfNS_4arch4Sm80ELb1ELb0ELb0ELb1ELb0ELb0ELb0ELb0ELi2ELi2ELi4ELi2ELb1EEENS1_21CollectiveEpilogueBwdISB_SC_SE_Li256ELb1ELb0ELi2EEENS1_25SingleTileBwdLPTSchedulerILb1ELi128ELb0EEEEEEEEEvNT_6ParamsE --------------------------
	.section	.nv.shared._ZN7cutlass13device_kernelIN5flash19enable_sm80_to_sm89INS1_16FlashAttnBwdSm80INS1_25CollectiveMainloopBwdSm80ILi2ELi1EN4cute5tupleIJNS5_1CILi64EEENS7_ILi128EEENS7_ILi96EEEEEENS_10bfloat16_tEfNS_4arch4Sm80ELb1ELb0ELb0ELb1ELb0ELb0ELb0ELb0ELi2ELi2ELi4ELi2ELb1EEENS1_21CollectiveEpilogueBwdISB_SC_SE_Li256ELb1ELb0ELi2EEENS1_25SingleTileBwdLPTSchedulerILb1ELi128ELb0EEEEEEEEEvNT_6ParamsE,"aw",@nobits
	.sectionflags	@""
	.align	16


//--------------------- .nv.shared._ZN7cutlass13device_kernelIN5flash19enable_sm80_to_sm89INS1_16FlashAttnBwdSm80INS1_25CollectiveMainloopBwdSm80ILi2ELi1EN4cute5tupleIJNS5_1CILi64EEENS7_ILi128EEENS7_ILi96EEEEEENS_10bfloat16_tEfNS_4arch4Sm80ELb1ELb0ELb0ELb1ELb1ELb0ELb0ELb0ELi2ELi2ELi4ELi2ELb1EEENS1_21CollectiveEpilogueBwdISB_SC_SE_Li256ELb1ELb0ELi2EEENS1_25SingleTileBwdLPTSchedulerILb1ELi128ELb1EEEEEEEEEvNT_6ParamsE --------------------------
	.section	.nv.shared._ZN7cutlass13device_kernelIN5flash19enable_sm80_to_sm89INS1_16FlashAttnBwdSm80INS1_25CollectiveMainloopBwdSm80ILi2ELi1EN4cute5tupleIJNS5_1CILi64EEENS7_ILi128EEENS7_ILi96EEEEEENS_10bfloat16_tEfNS_4arch4Sm80ELb1ELb0ELb0ELb1ELb1ELb0ELb0ELb0ELi2ELi2ELi4ELi2ELb1EEENS1_21CollectiveEpilogueBwdISB_SC_SE_Li256ELb1ELb0ELi2EEENS1_25SingleTileBwdLPTSchedulerILb1ELi128ELb1EEEEEEEEEvNT_6ParamsE,"aw",@nobits
	.sectionflags	@""
	.align	16


//--------------------- .nv.shared._ZN7cutlass13device_kernelIN5flash19enable_sm80_to_sm89INS1_16FlashAttnBwdSm80INS1_25CollectiveMainloopBwdSm80ILi2ELi1EN4cute5tupleIJNS5_1CILi64EEENS7_ILi128EEENS7_ILi96EEEEEENS_10bfloat16_tEfNS_4arch4Sm80ELb1ELb0ELb0ELb1ELb0ELb0ELb0ELb0ELi2ELi2ELi4ELi2ELb1EEENS1_24CollectiveEpilogueBwdGQAISB_fSE_Li256ELb1ELb0EEENS1_25SingleTileBwdLPTSchedulerILb1ELi128ELb0EEEEEEEEEvNT_6ParamsE --------------------------
	.section	.nv.shared._ZN7cutlass13device_kernelIN5flash19enable_sm80_to_sm89INS1_16FlashAttnBwdSm80INS1_25CollectiveMainloopBwdSm80ILi2ELi1EN4cute5tupleIJNS5_1CILi64EEENS7_ILi128EEENS7_ILi96EEEEEENS_10bfloat16_tEfNS_4arch4Sm80ELb1ELb0ELb0ELb1ELb0ELb0ELb0ELb0ELi2ELi2ELi4ELi2ELb1EEENS1_24CollectiveEpilogueBwdGQAISB_fSE_Li256ELb1ELb0EEENS1_25SingleTileBwdLPTSchedulerILb1ELi128ELb0EEEEEEEEEvNT_6ParamsE,"aw",@nobits
	.sectionflags	@""
	.align	16


//--------------------- .nv.shared._ZN7cutlass13device_kernelIN5flash19enable_sm80_to_sm89INS1_16FlashAttnBwdSm80INS1_25CollectiveMainloopBwdSm80ILi2ELi1EN4cute5tupleIJNS5_1CILi64EEENS7_ILi128EEENS7_ILi96EEEEEENS_10bfloat16_tEfNS_4arch4Sm80ELb1ELb0ELb0ELb1ELb1ELb0ELb0ELb0ELi2ELi2ELi4ELi2ELb1EEENS1_24CollectiveEpilogueBwdGQAISB_fSE_Li256ELb1ELb1EEENS1_25SingleTileBwdLPTSchedulerILb1ELi128ELb1EEEEEEEEEvNT_6ParamsE --------------------------
	.section	.nv.shared._ZN7cutlass13device_kernelIN5flash19enable_sm80_to_sm89INS1_16FlashAttnBwdSm80INS1_25CollectiveMainloopBwdSm80ILi2ELi1EN4cute5tupleIJNS5_1CILi64EEENS7_ILi128EEENS7_ILi96EEEEEENS_10bfloat16_tEfNS_4arch4Sm80ELb1ELb0ELb0ELb1ELb1ELb0ELb0ELb0ELi2ELi2ELi4ELi2ELb1EEENS1_24CollectiveEpilogueBwdGQAISB_fSE_Li256ELb1ELb1EEENS1_25SingleTileBwdLPTSchedulerILb1ELi128ELb1EEEEEEEEEvNT_6ParamsE,"aw",@nobits
	.sectionflags	@""
	.align	16


//--------------------- .nv.shared._ZN7cutlass13device_kernelIN5flash19enable_sm80_to_sm89INS1_16FlashAttnBwdSm80INS1_25CollectiveMainloopBwdSm80ILi2ELi2EN4cute5tupleIJNS5_1CILi64EEENS7_ILi128EEENS7_ILi96EEEEEENS_10bfloat16_tEfNS_4arch4Sm80ELb0ELb0ELb0ELb0ELb0ELb0ELb0ELb0ELi2ELi2ELi4ELi2ELb0EEENS1_21CollectiveEpilogueBwdISB_SC_SE_Li256ELb0ELb0ELi2EEENS1_19SingleTileSchedulerILb0ELb0ELb0ELi128EEEEEEEEEvNT_6ParamsE --------------------------
	.section	.nv.shared._ZN7cutlass13device_kernelIN5flash19enable_sm80_to_sm89INS1_16FlashAttnBwdSm80INS1_25CollectiveMainloopBwdSm80ILi2ELi2EN4cute5tupleIJNS5_1CILi64EEENS7_ILi128EEENS7_ILi96EEEEEENS_10bfloat16_tEfNS_4arch4Sm80ELb0ELb0ELb0ELb0ELb0ELb0ELb0ELb0ELi2ELi2ELi4ELi2ELb0EEENS1_21CollectiveEpilogueBwdISB_SC_SE_Li256ELb0ELb0ELi2EEENS1_19SingleTileSchedulerILb0ELb0ELb0ELi128EEEEEEEEEvNT_6ParamsE,"aw",@nobits
	.sectionflags	@""
	.align	16


//--------------------- .nv.shared._ZN7cutlass13device_kernelIN5flash19enable_sm80_to_sm89INS1_16FlashAttnBwdSm80INS1_25CollectiveMainloopBwdSm80ILi2ELi2EN4cute5tupleIJNS5_1CILi64EEENS7_ILi128EEENS7_ILi96EEEEEENS_10bfloat16_tEfNS_4arch4Sm80ELb0ELb0ELb0ELb0ELb1ELb0ELb0ELb0ELi2ELi2ELi4ELi2ELb0EEENS1_21CollectiveEpilogueBwdISB_SC_SE_Li256ELb0ELb0ELi2EEENS1_19SingleTileSchedulerILb0ELb0ELb0ELi128EEEEEEEEEvNT_6ParamsE --------------------------
	.section	.nv.shared._ZN7cutlass13device_kernelIN5flash19enable_sm80_to_sm89INS1_16FlashAttnBwdSm80INS1_25CollectiveMainloopBwdSm80ILi2ELi2EN4cute5tupleIJNS5_1CILi64EEENS7_ILi128EEENS7_ILi96EEEEEENS_10bfloat16_tEfNS_4arch4Sm80ELb0ELb0ELb0ELb0ELb1ELb0ELb0ELb0ELi2ELi2ELi4ELi2ELb0EEENS1_21CollectiveEpilogueBwdISB_SC_SE_Li256ELb0ELb0ELi2EEENS1_19SingleTileSchedulerILb0ELb0ELb0ELi128EEEEEEEEEvNT_6ParamsE,"aw",@nobits
	.sectionflags	@""
	.align	16


//--------------------- .nv.shared._ZN7cutlass13device_kernelIN5flash19enable_sm80_to_sm89INS1_16FlashAttnBwdSm80INS1_25CollectiveMainloopBwdSm80ILi2ELi2EN4cute5tupleIJNS5_1CILi64EEENS7_ILi128EEENS7_ILi96EEEEEENS_10bfloat16_tEfNS_4arch4Sm80ELb0ELb0ELb0ELb0ELb0ELb0ELb0ELb0ELi2ELi2ELi4ELi2ELb0EEENS1_24CollectiveEpilogueBwdGQAISB_fSE_Li256ELb0ELb0EEENS1_19SingleTileSchedulerILb0ELb0ELb0ELi128EEEEEEEEEvNT_6ParamsE --------------------------
	.section	.nv.shared._ZN7cutlass13device_kernelIN5flash19enable_sm80_to_sm89INS1_16FlashAttnBwdSm80INS1_25CollectiveMainloopBwdSm80ILi2ELi2EN4cute5tupleIJNS5_1CILi64EEENS7_ILi128EEENS7_ILi96EEEEEENS_10bfloat16_tEfNS_4arch4Sm80ELb0ELb0ELb0ELb0ELb0ELb0ELb0ELb0ELi2ELi2ELi4ELi2ELb0EEENS1_24CollectiveEpilogueBwdGQAISB_fSE_Li256ELb0ELb0EEENS1_19SingleTileSchedulerILb0ELb0ELb0ELi128EEEEEEEEEvNT_6ParamsE,"aw",@nobits
	.sectionflags	@""
	.align	16


//--------------------- .nv.shared._ZN7cutlass13device_kernelIN5flash19enable_sm80_to_sm89INS1_16FlashAttnBwdSm80INS1_25CollectiveMainloopBwdSm80ILi2ELi2EN4cute5tupleIJNS5_1CILi64EEENS7_ILi128EEENS7_ILi96EEEEEENS_10bfloat16_tEfNS_4arch4Sm80ELb0ELb0ELb0ELb0ELb1ELb0ELb0ELb0ELi2ELi2ELi4ELi2ELb0EEENS1_24CollectiveEpilogueBwdGQAISB_fSE_Li256ELb0ELb1EEENS1_19SingleTileSchedulerILb0ELb0ELb0ELi128EEEEEEEEEvNT_6ParamsE --------------------------
	.section	.nv.shared._ZN7cutlass13device_kernelIN5flash19enable_sm80_to_sm89INS1_16FlashAttnBwdSm80INS1_25CollectiveMainloopBwdSm80ILi2ELi2EN4cute5tupleIJNS5_1CILi64EEENS7_ILi128EEENS7_ILi96EEEEEENS_10bfloat16_tEfNS_4arch4Sm80ELb0ELb0ELb0ELb0ELb1ELb0ELb0ELb0ELi2ELi2ELi4ELi2ELb0EEENS1_24CollectiveEpilogueBwdGQAISB_fSE_Li256ELb0ELb1EEENS1_19SingleTileSchedulerILb0ELb0ELb0ELi128EEEEEEEEEvNT_6ParamsE,"aw",@nobits
	.sectionflags	@""
	.align	16


//--------------------- .nv.shared._ZN7cutlass13device_kernelIN5flash19enable_sm80_to_sm89INS1_16FlashAttnBwdSm80INS1_25CollectiveMainloopBwdSm80ILi2ELi2EN4cute5tupleIJNS5_1CILi64EEENS7_ILi128EEENS7_ILi96EEEEEENS_10bfloat16_tEfNS_4arch4Sm80ELb0ELb0ELb0ELb1ELb0ELb0ELb0ELb0ELi2ELi2ELi4ELi2ELb0EEENS1_21CollectiveEpilogueBwdISB_SC_SE_Li256ELb1ELb0ELi2EEENS1_19SingleTileSchedulerILb1ELb0ELb0ELi128EEEEEEEEEvNT_6ParamsE --------------------------
	.section	.nv.shared._ZN7cutlass13device_kernelIN5flash19enable_sm80_to_sm89INS1_16FlashAttnBwdSm80INS1_25CollectiveMainloopBwdSm80ILi2ELi2EN4cute5tupleIJNS5_1CILi64EEENS7_ILi128EEENS7_ILi96EEEEEENS_10bfloat16_tEfNS_4arch4Sm80ELb0ELb0ELb0ELb1ELb0ELb0ELb0ELb0ELi2ELi2ELi4ELi2ELb0EEENS1_21CollectiveEpilogueBwdISB_SC_SE_Li256ELb1ELb0ELi2EEENS1_19SingleTileSchedulerILb1ELb0ELb0ELi128EEEEEEEEEvNT_6ParamsE,"aw",@nobits
	.sectionflags	@""
	.align	16


//--------------------- .nv.shared._ZN7cutlass13device_kernelIN5flash19enable_sm80_to_sm89INS1_16FlashAttnBwdSm80INS1_25CollectiveMainloopBwdSm80ILi2ELi2EN4cute5tupleIJNS5_1CILi64EEENS7_ILi128EEENS7_ILi96EEEEEENS_10bfloat16_tEfNS_4arch4Sm80ELb0ELb0ELb0ELb1ELb1ELb0ELb0ELb0ELi2ELi2ELi4ELi2ELb0EEENS1_21CollectiveEpilogueBwdISB_SC_SE_Li256ELb1ELb0ELi2EEENS1_19SingleTileSchedulerILb1ELb0ELb0ELi128EEEEEEEEEvNT_6ParamsE --------------------------
	.section	.nv.shared._ZN7cutlass13device_kernelIN5flash19enable_sm80_to_sm89INS1_16FlashAttnBwdSm80INS1_25CollectiveMainloopBwdSm80ILi2ELi2EN4cute5tupleIJNS5_1CILi64EEENS7_ILi128EEENS7_ILi96EEEEEENS_10bfloat16_tEfNS_4arch4Sm80ELb0ELb0ELb0ELb1ELb1ELb0ELb0ELb0ELi2ELi2ELi4ELi2ELb0EEENS1_21CollectiveEpilogueBwdISB_SC_SE_Li256ELb1ELb0ELi2EEENS1_19SingleTileSchedulerILb1ELb0ELb0ELi128EEEEEEEEEvNT_6ParamsE,"aw",@nobits
	.sectionflags	@""
	.align	16


//--------------------- .nv.shared._ZN7cutlass13device_kernelIN5flash19enable_sm80_to_sm89INS1_16FlashAttnBwdSm80INS1_25CollectiveMainloopBwdSm80ILi2ELi2EN4cute5tupleIJNS5_1CILi64EEENS7_ILi128EEENS7_ILi96EEEEEENS_10bfloat16_tEfNS_4arch4Sm80ELb0ELb0ELb0ELb1ELb0ELb0ELb0ELb0ELi2ELi2ELi4ELi2ELb0EEENS1_24CollectiveEpilogueBwdGQAISB_fSE_Li256ELb1ELb0EEENS1_19SingleTileSchedulerILb1ELb0ELb0ELi128EEEEEEEEEvNT_6ParamsE --------------------------
	.section	.nv.shared._ZN7cutlass13device_kernelIN5flash19enable_sm80_to_sm89INS1_16FlashAttnBwdSm80INS1_25CollectiveMainloopBwdSm80ILi2ELi2EN4cute5tupleIJNS5_1CILi64EEENS7_ILi128EEENS7_ILi96EEEEEENS_10bfloat16_tEfNS_4arch4Sm80ELb0ELb0ELb0ELb1ELb0ELb0ELb0ELb0ELi2ELi2ELi4ELi2ELb0EEENS1_24CollectiveEpilogueBwdGQAISB_fSE_Li256ELb1ELb0EEENS1_19SingleTileSchedulerILb1ELb0ELb0ELi128EEEEEEEEEvNT_6ParamsE,"aw",@nobits
	.sectionflags	@""
	.align	16


//--------------------- .nv.shared._ZN7cutlass13device_kernelIN5flash19enable_sm80_to_sm89INS1_16FlashAttnBwdSm80INS1_25CollectiveMainloopBwdSm80ILi2ELi2EN4cute5tupleIJNS5_1CILi64EEENS7_ILi128EEENS7_ILi96EEEEEENS_10bfloat16_tEfNS_4arch4Sm80ELb0ELb0ELb0ELb1ELb1ELb0ELb0ELb0ELi2ELi2ELi4ELi2ELb0EEENS1_24CollectiveEpilogueBwdGQAISB_fSE_Li256ELb1ELb1EEENS1_19SingleTileSchedulerILb1ELb0ELb0ELi128EEEEEEEEEvNT_6ParamsE --------------------------
	.section	.nv.shared._ZN7cutlass13device_kernelIN5flash19enable_sm80_to_sm89INS1_16FlashAttnBwdSm80INS1_25CollectiveMainloopBwdSm80ILi2ELi2EN4cute5tupleIJNS5_1CILi64EEENS7_ILi128EEENS7_ILi96EEEEEENS_10bfloat16_tEfNS_4arch4Sm80ELb0ELb0ELb0ELb1ELb1ELb0ELb0ELb0ELi2ELi2ELi4ELi2ELb0EEENS1_24CollectiveEpilogueBwdGQAISB_fSE_Li256ELb1ELb1EEENS1_19SingleTileSchedulerILb1ELb0ELb0ELi128EEEEEEEEEvNT_6ParamsE,"aw",@nobits
	.sectionflags	@""
	.align	16


//--------------------- .nv.shared._ZN7cutlass13device_kernelIN5flash19enable_sm80_to_sm89INS1_16FlashAttnBwdSm80INS1_25CollectiveMainloopBwdSm80ILi2ELi2EN4cute5tupleIJNS5_1CILi64EEENS7_ILi128EEENS7_ILi96EEEEEENS_10bfloat16_tEfNS_4arch4Sm80ELb0ELb1ELb0ELb0ELb0ELb0ELb0ELb0ELi2ELi2ELi4ELi2ELb0EEENS1_21CollectiveEpilogueBwdISB_SC_SE_Li256ELb0ELb0ELi2EEENS1_19SingleTileSchedulerILb0ELb0ELb0ELi128EEEEEEEEEvNT_6ParamsE --------------------------
	.section	.nv.shared._ZN7cutlass13device_kernelIN5flash19enable_sm80_to_sm89INS1_16FlashAttnBwdSm80INS1_25CollectiveMainloopBwdSm80ILi2ELi2EN4cute5tupleIJNS5_1CILi64EEENS7_ILi128EEENS7_ILi96EEEEEENS_10bfloat16_tEfNS_4arch4Sm80ELb0ELb1ELb0ELb0ELb0ELb0ELb0ELb0ELi2ELi2ELi4ELi2ELb0EEENS1_21CollectiveEpilogueBwdISB_SC_SE_Li256ELb0ELb0ELi2EEENS1_19SingleTileSchedulerILb0ELb0ELb0ELi128EEEEEEEEEvNT_6ParamsE,"aw",@nobits
	.sectionflags	@""
	.align	16


//--------------------- .nv.shared._ZN7cutlass13device_kernelIN5flash19enable_sm80_to_sm89INS1_16FlashAttnBwdSm80INS1_25CollectiveMainloopBwdSm80ILi2ELi2EN4cute5tupleIJNS5_1CILi64EEENS7_ILi128EEENS7_ILi96EEEEEENS_10bfloat16_tEfNS_4arch4Sm80ELb0ELb1ELb0ELb0ELb1ELb0ELb0ELb0ELi2ELi2ELi4ELi2ELb0EEENS1_21CollectiveEpilogueBwdISB_SC_SE_Li256ELb0ELb0ELi2EEENS1_19SingleTileSchedulerILb0ELb0ELb0ELi128EEEEEEEEEvNT_6ParamsE --------------------------
	.section	.nv.shared._ZN7cutlass13device_kernelIN5flash19enable_sm80_to_sm89INS1_16FlashAttnBwdSm80INS1_25CollectiveMainloopBwdSm80ILi2ELi2EN4cute5tupleIJNS5_1CILi64EEENS7_ILi128EEENS7_ILi96EEEEEENS_10bfloat16_tEfNS_4arch4Sm80ELb0ELb1ELb0ELb0ELb1ELb0ELb0ELb0ELi2ELi2ELi4ELi2ELb0EEENS1_21CollectiveEpilogueBwdISB_SC_SE_Li256ELb0ELb0ELi2EEENS1_19SingleTileSchedulerILb0ELb0ELb0ELi128EEEEEEEEEvNT_6ParamsE,"aw",@nobits
	.sectionflags	@""
	.align	16


//--------------------- .nv.shared._ZN7cutlass13device_kernelIN5flash19enable_sm80_to_sm89INS1_16FlashAttnBwdSm80INS1_25CollectiveMainloopBwdSm80ILi2ELi2EN4cute5tupleIJNS5_1CILi64EEENS7_ILi128EEENS7_ILi96EEEEEENS_10bfloat16_tEfNS_4arch4Sm80ELb0ELb1ELb0ELb0ELb0ELb0ELb0ELb0ELi2ELi2ELi4ELi2ELb0EEENS1_24CollectiveEpilogueBwdGQAISB_fSE_Li256ELb0ELb0EEENS1_19SingleTileSchedulerILb0ELb0ELb0ELi128EEEEEEEEEvNT_6ParamsE --------------------------
	.section	.nv.shared._ZN7cutlass13device_kernelIN5flash19enable_sm80_to_sm89INS1_16FlashAttnBwdSm80INS1_25CollectiveMainloopBwdSm80ILi2ELi2EN4cute5tupleIJNS5_1CILi64EEENS7_ILi128EEENS7_ILi96EEEEEENS_10bfloat16_tEfNS_4arch4Sm80ELb0ELb1ELb0ELb0ELb0ELb0ELb0ELb0ELi2ELi2ELi4ELi2ELb0EEENS1_24CollectiveEpilogueBwdGQAISB_fSE_Li256ELb0ELb0EEENS1_19SingleTileSchedulerILb0ELb0ELb0ELi128EEEEEEEEEvNT_6ParamsE,"aw",@nobits
	.sectionflags	@""
	.align	16


//--------------------- .nv.shared._ZN7cutlass13device_kernelIN5flash19enable_sm80_to_sm89INS1_16FlashAttnBwdSm80INS1_25CollectiveMainloopBwdSm80ILi2ELi2EN4cute5tupleIJNS5_1CILi64EEENS7_ILi128EEENS7_ILi96EEEEEENS_10bfloat16_tEfNS_4arch4Sm80ELb0ELb1ELb0ELb0ELb1ELb0ELb0ELb0ELi2ELi2ELi4ELi2ELb0EEENS1_24CollectiveEpilogueBwdGQAISB_fSE_Li256ELb0ELb1EEENS1_19SingleTileSchedulerILb0ELb0ELb0ELi128EEEEEEEEEvNT_6ParamsE --------------------------
	.section	.nv.shared._ZN7cutlass13device_kernelIN5flash19enable_sm80_to_sm89INS1_16FlashAttnBwdSm80INS1_25CollectiveMainloopBwdSm80ILi2ELi2EN4cute5tupleIJNS5_1CILi64EEENS7_ILi128EEENS7_ILi96EEEEEENS_10bfloat16_tEfNS_4arch4Sm80ELb0ELb1ELb0ELb0ELb1ELb0ELb0ELb0ELi2ELi2ELi4ELi2ELb0EEENS1_24CollectiveEpilogueBwdGQAISB_fSE_Li256ELb0ELb1EEENS1_19SingleTileSchedulerILb0ELb0ELb0ELi128EEEEEEEEEvNT_6ParamsE,"aw",@nobits
	.sectionflags	@""
	.align	16


//--------------------- .nv.shared._ZN7cutlass13device_kernelIN5flash19enable_sm80_to_sm89INS1_16FlashAttnBwdSm80INS1_25CollectiveMainloopBwdSm80ILi2ELi2EN4cute5tupleIJNS5_1CILi64EEENS7_ILi128EEENS7_ILi96EEEEEENS_10bfloat16_tEfNS_4arch4Sm80ELb0ELb1ELb0ELb1ELb0ELb0ELb0ELb0ELi2ELi2ELi4ELi2ELb0EEENS1_21CollectiveEpilogueBwdISB_SC_SE_Li256ELb1ELb0ELi2EEENS1_19SingleTileSchedulerILb1ELb0ELb0ELi128EEEEEEEEEvNT_6ParamsE --------------------------
	.section	.nv.shared._ZN7cutlass13device_kernelIN5flash19enable_sm80_to_sm89INS1_16FlashAttnBwdSm80INS1_25CollectiveMainloopBwdSm80ILi2ELi2EN4cute5tupleIJNS5_1CILi64EEENS7_ILi128EEENS7_ILi96EEEEEENS_10bfloat16_tEfNS_4arch4Sm80ELb0ELb1ELb0ELb1ELb0ELb0ELb0ELb0ELi2ELi2ELi4ELi2ELb0EEENS1_21CollectiveEpilogueBwdISB_SC_SE_Li256ELb1ELb0ELi2EEENS1_19SingleTileSchedulerILb1ELb0ELb0ELi128EEEEEEEEEvNT_6ParamsE,"aw",@nobits
	.sectionflags	@""
	.align	16


//--------------------- .nv.shared._ZN7cutlass13device_kernelIN5flash19enable_sm80_to_sm89INS1_16FlashAttnBwdSm80INS1_25CollectiveMainloopBwdSm80ILi2ELi2EN4cute5tupleIJNS5_1CILi64EEENS7_ILi128EEENS7_ILi96EEEEEENS_10bfloat16_tEfNS_4arch4Sm80ELb0ELb1ELb0ELb1ELb1ELb0ELb0ELb0ELi2ELi2ELi4ELi2ELb0EEENS1_21CollectiveEpilogueBwdISB_SC_SE_Li256ELb1ELb0ELi2EEENS1_19SingleTileSchedulerILb1ELb0ELb0ELi128EEEEEEEEEvNT_6ParamsE --------------------------
	.section	.nv.shared._ZN7cutlass13device_kernelIN5flash19enable_sm80_to_sm89INS1_16FlashAttnBwdSm80INS1_25CollectiveMainloopBwdSm80ILi2ELi2EN4cute5tupleIJNS5_1CILi64EEENS7_ILi128EEENS7_ILi96EEEEEENS_10bfloat16_tEfNS_4arch4Sm80ELb0ELb1ELb0ELb1ELb1ELb0ELb0ELb0ELi2ELi2ELi4ELi2ELb0EEENS1_21CollectiveEpilogueBwdISB_SC_SE_Li256ELb1ELb0ELi2EEENS1_19SingleTileSchedulerILb1ELb0ELb0ELi128EEEEEEEEEvNT_6ParamsE,"aw",@nobits
	.sectionflags	@""
	.align	16


//--------------------- .nv.shared._ZN7cutlass13device_kernelIN5flash19enable_sm80_to_sm89INS1_16FlashAttnBwdSm80INS1_25CollectiveMainloopBwdSm80ILi2ELi2EN4cute5tupleIJNS5_1CILi64EEENS7_ILi128EEENS7_ILi96EEEEEENS_10bfloat16_tEfNS_4arch4Sm80ELb0ELb1ELb0ELb1ELb0ELb0ELb0ELb0ELi2ELi2ELi4ELi2ELb0EEENS1_24CollectiveEpilogueBwdGQAISB_fSE_Li256ELb1ELb0EEENS1_19SingleTileSchedulerILb1ELb0ELb0ELi128EEEEEEEEEvNT_6ParamsE --------------------------
	.section	.nv.shared._ZN7cutlass13device_kernelIN5flash19enable_sm80_to_sm89INS1_16FlashAttnBwdSm80INS1_25CollectiveMainloopBwdSm80ILi2ELi2EN4cute5tupleIJNS5_1CILi64EEENS7_ILi128EEENS7_ILi96EEEEEENS_10bfloat16_tEfNS_4arch4Sm80ELb0ELb1ELb0ELb1ELb0ELb0ELb0ELb0ELi2ELi2ELi4ELi2ELb0EEENS1_24CollectiveEpilogueBwdGQAISB_fSE_Li256ELb1ELb0EEENS1_19SingleTileSchedulerILb1ELb0ELb0ELi128EEEEEEEEEvNT_6ParamsE,"aw",@nobits
	.sectionflags	@""
	.align	16


//--------------------- .nv.shared._ZN7cutlass13device_kernelIN5flash19enable_sm80_to_sm89INS1_16FlashAttnBwdSm80INS1_25CollectiveMainloopBwdSm80ILi2ELi2EN4cute5tupleIJNS5_1CILi64EEENS7_ILi128EEENS7_ILi96EEEEEENS_10bfloat16_tEfNS_4arch4Sm80ELb0ELb1ELb0ELb1ELb1ELb0ELb0ELb0ELi2ELi2ELi4ELi2ELb0EEENS1_24CollectiveEpilogueBwdGQAISB_fSE_Li256ELb1ELb1EEENS1_19SingleTileSchedulerILb1ELb0ELb0ELi128EEEEEEEEEvNT_6ParamsE --------------------------
	.section	.nv.shared._ZN7cutlass13device_kernelIN5flash19enable_sm80_to_sm89INS1_16FlashAttnBwdSm80INS1_25CollectiveMainloopBwdSm80ILi2ELi2EN4cute5tupleIJNS5_1CILi64EEENS7_ILi128EEENS7_ILi96EEEEEENS_10bfloat16_tEfNS_4arch4Sm80ELb0ELb1ELb0ELb1ELb1ELb0ELb0ELb0ELi2ELi2ELi4ELi2ELb0EEENS1_24CollectiveEpilogueBwdGQAISB_fSE_Li256ELb1ELb1EEENS1_19SingleTileSchedulerILb1ELb0ELb0ELi128EEEEEEEEEvNT_6ParamsE,"aw",@nobits
	.sectionflags	@""
	.align	16


//--------------------- .nv.shared._ZN7cutlass13device_kernelIN5flash19enable_sm80_to_sm89INS1_16FlashAttnBwdSm80INS1_25CollectiveMainloopBwdSm80ILi2ELi2EN4cute5tupleIJNS5_1CILi64EEENS7_ILi128EEENS7_ILi96EEEEEENS_10bfloat16_tEfNS_4arch4Sm80ELb1ELb0ELb0ELb0ELb0ELb0ELb0ELb0ELi2ELi2ELi4ELi2ELb0EEENS1_21CollectiveEpilogueBwdISB_SC_SE_Li256ELb0ELb0ELi2EEENS1_25SingleTileBwdLPTSchedulerILb0ELi128ELb0EEEEEEEEEvNT_6ParamsE --------------------------
	.section	.nv.shared._ZN7cutlass13device_kernelIN5flash19enable_sm80_to_sm89INS1_16FlashAttnBwdSm80INS1_25CollectiveMainloopBwdSm80ILi2ELi2EN4cute5tupleIJNS5_1CILi64EEENS7_ILi128EEENS7_ILi96EEEEEENS_10bfloat16_tEfNS_4arch4Sm80ELb1ELb0ELb0ELb0ELb0ELb0ELb0ELb0ELi2ELi2ELi4ELi2ELb0EEENS1_21CollectiveEpilogueBwdISB_SC_SE_Li256ELb0ELb0ELi2EEENS1_25SingleTileBwdLPTSchedulerILb0ELi128ELb0EEEEEEEEEvNT_6ParamsE,"aw",@nobits
	.sectionflags	@""
	.align	16


//--------------------- .nv.shared._ZN7cutlass13device_kernelIN5flash19enable_sm80_to_sm89INS1_16FlashAttnBwdSm80INS1_25CollectiveMainloopBwdSm80ILi2ELi2EN4cute5tupleIJNS5_1CILi64EEENS7_ILi128EEENS7_ILi96EEEEEENS_10bfloat16_tEfNS_4arch4Sm80ELb1ELb0ELb0ELb0ELb1ELb0ELb0ELb0ELi2ELi2ELi4ELi2ELb0EEENS1_21CollectiveEpilogueBwdISB_SC_SE_Li256ELb0ELb0ELi2EEENS1_25SingleTileBwdLPTSchedulerILb0ELi128ELb1EEEEEEEEEvNT_6ParamsE --------------------------
	.section	.nv.shared._ZN7cutlass13device_kernelIN5flash19enable_sm80_to_sm89INS1_16FlashAttnBwdSm80INS1_25CollectiveMainloopBwdSm80ILi2ELi2EN4cute5tupleIJNS5_1CILi64EEENS7_ILi128EEENS7_ILi96EEEEEENS_10bfloat16_tEfNS_4arch4Sm80ELb1ELb0ELb0ELb0ELb1ELb0ELb0ELb0ELi2ELi2ELi4ELi2ELb0EEENS1_21CollectiveEpilogueBwdISB_SC_SE_Li256ELb0ELb0ELi2EEENS1_25SingleTileBwdLPTSchedulerILb0ELi128ELb1EEEEEEEEEvNT_6ParamsE,"aw",@nobits
	.sectionflags	@""
	.align	16


//--------------------- .nv.shared._ZN7cutlass13device_kernelIN5flash19enable_sm80_to_sm89INS1_16FlashAttnBwdSm80INS1_25CollectiveMainloopBwdSm80ILi2ELi2EN4cute5tupleIJNS5_1CILi64EEENS7_ILi128EEENS7_ILi96EEEEEENS_10bfloat16_tEfNS_4arch4Sm80ELb1ELb0ELb0ELb0ELb0ELb0ELb0ELb0ELi2ELi2ELi4ELi2ELb0EEENS1_24CollectiveEpilogueBwdGQAISB_fSE_Li256ELb0ELb0EEENS1_25SingleTileBwdLPTSchedulerILb0ELi128ELb0EEEEEEEEEvNT_6ParamsE --------------------------
	.section	.nv.shared._ZN7cutlass13device_kernelIN5flash19enable_sm80_to_sm89INS1_16FlashAttnBwdSm80INS1_25CollectiveMainloopBwdSm80ILi2ELi2EN4cute5tupleIJNS5_1CILi64EEENS7_ILi128EEENS7_ILi96EEEEEENS_10bfloat16_tEfNS_4arch4Sm80ELb1ELb0ELb0ELb0ELb0ELb0ELb0ELb0ELi2ELi2ELi4ELi2ELb0EEENS1_24CollectiveEpilogueBwdGQAISB_fSE_Li256ELb0ELb0EEENS1_25SingleTileBwdLPTSchedulerILb0ELi128ELb0EEEEEEEEEvNT_6ParamsE,"aw",@nobits
	.sectionflags	@""
	.align	16


//--------------------- .nv.shared._ZN7cutlass13device_kernelIN5flash19enable_sm80_to_sm89INS1_16FlashAttnBwdSm80INS1_25CollectiveMainloopBwdSm80ILi2ELi2EN4cute5tupleIJNS5_1CILi64EEENS7_ILi128EEENS7_ILi96EEEEEENS_10bfloat16_tEfNS_4arch4Sm80ELb1ELb0ELb0ELb0ELb1ELb0ELb0ELb0ELi2ELi2ELi4ELi2ELb0EEENS1_24CollectiveEpilogueBwdGQAISB_fSE_Li256ELb0ELb1EEENS1_25SingleTileBwdLPTSchedulerILb0ELi128ELb1EEEEEEEEEvNT_6ParamsE --------------------------
	.section	.nv.shared._ZN7cutlass13device_kernelIN5flash19enable_sm80_to_sm89INS1_16FlashAttnBwdSm80INS1_25CollectiveMainloopBwdSm80ILi2ELi2EN4cute5tupleIJNS5_1CILi64EEENS7_ILi128EEENS7_ILi96EEEEEENS_10bfloat16_tEfNS_4arch4Sm80ELb1ELb0ELb0ELb0ELb1ELb0ELb0ELb0ELi2ELi2ELi4ELi2ELb0EEENS1_24CollectiveEpilogueBwdGQAISB_fSE_Li256ELb0ELb1EEENS1_25SingleTileBwdLPTSchedulerILb0ELi128ELb1EEEEEEEEEvNT_6ParamsE,"aw",@nobits
	.sectionflags	@""
	.align	16


//--------------------- .nv.shared._ZN7cutlass13device_kernelIN5flash22FlashAttnBwdPreprocessIN4cute5tupleIJNS3_1CILi64EEENS5_ILi96EEEEEENS_10bfloat16_tEfNS_4arch4Sm80ELb1ELb0EEEEEvNT_6ParamsE --------------------------
	.section	.nv.shared._ZN7cutlass13device_kernelIN5flash22FlashAttnBwdPreprocessIN4cute5tupleIJNS3_1CILi64EEENS5_ILi96EEEEEENS_10bfloat16_tEfNS_4arch4Sm80ELb1ELb0EEEEEvNT_6ParamsE,"aw",@nobits
	.sectionflags	@""
	.align	16


//--------------------- .nv.shared._ZN7cutlass13device_kernelIN5flash19enable_sm80_to_sm89INS1_16FlashAttnBwdSm80INS1_25CollectiveMainloopBwdSm80ILi2ELi2EN4cute5tupleIJNS5_1CILi64EEENS7_ILi128EEENS7_ILi96EEEEEENS_10bfloat16_tEfNS_4arch4Sm80ELb1ELb0ELb0ELb1ELb0ELb0ELb0ELb0ELi2ELi2ELi4ELi2ELb0EEENS1_21CollectiveEpilogueBwdISB_SC_SE_Li256ELb1ELb0ELi2EEENS1_25SingleTileBwdLPTSchedulerILb1ELi128ELb0EEEEEEEEEvNT_6ParamsE --------------------------
	.section	.nv.shared._ZN7cutlass13device_kernelIN5flash19enable_sm80_to_sm89INS1_16FlashAttnBwdSm80INS1_25CollectiveMainloopBwdSm80ILi2ELi2EN4cute5tupleIJNS5_1CILi64EEENS7_ILi128EEENS7_ILi96EEEEEENS_10bfloat16_tEfNS_4arch4Sm80ELb1ELb0ELb0ELb1ELb0ELb0ELb0ELb0ELi2ELi2ELi4ELi2ELb0EEENS1_21CollectiveEpilogueBwdISB_SC_SE_Li256ELb1ELb0ELi2EEENS1_25SingleTileBwdLPTSchedulerILb1ELi128ELb0EEEEEEEEEvNT_6ParamsE,"aw",@nobits
	.sectionflags	@""
	.align	16


//--------------------- .nv.shared._ZN7cutlass13device_kernelIN5flash19enable_sm80_to_sm89INS1_16FlashAttnBwdSm80INS1_25CollectiveMainloopBwdSm80ILi2ELi2EN4cute5tupleIJNS5_1CILi64EEENS7_ILi128EEENS7_ILi96EEEEEENS_10bfloat16_tEfNS_4arch4Sm80ELb1ELb0ELb0ELb1ELb1ELb0ELb0ELb0ELi2ELi2ELi4ELi2ELb0EEENS1_21CollectiveEpilogueBwdISB_SC_SE_Li256ELb1ELb0ELi2EEENS1_25SingleTileBwdLPTSchedulerILb1ELi128ELb1EEEEEEEEEvNT_6ParamsE --------------------------
	.section	.nv.shared._ZN7cutlass13device_kernelIN5flash19enable_sm80_to_sm89INS1_16FlashAttnBwdSm80INS1_25CollectiveMainloopBwdSm80ILi2ELi2EN4cute5tupleIJNS5_1CILi64EEENS7_ILi128EEENS7_ILi96EEEEEENS_10bfloat16_tEfNS_4arch4Sm80ELb1ELb0ELb0ELb1ELb1ELb0ELb0ELb0ELi2ELi2ELi4ELi2ELb0EEENS1_21CollectiveEpilogueBwdISB_SC_SE_Li256ELb1ELb0ELi2EEENS1_25SingleTileBwdLPTSchedulerILb1ELi128ELb1EEEEEEEEEvNT_6ParamsE,"aw",@nobits
	.sectionflags	@""
	.align	16


//--------------------- .nv.shared._ZN7cutlass13device_kernelIN5flash19enable_sm80_to_sm89INS1_16FlashAttnBwdSm80INS1_25CollectiveMainloopBwdSm80ILi2ELi2EN4cute5tupleIJNS5_1CILi64EEENS7_ILi128EEENS7_ILi96EEEEEENS_10bfloat16_tEfNS_4arch4Sm80ELb1ELb0ELb0ELb1ELb0ELb0ELb0ELb0ELi2ELi2ELi4ELi2ELb0EEENS1_24CollectiveEpilogueBwdGQAISB_fSE_Li256ELb1ELb0EEENS1_25SingleTileBwdLPTSchedulerILb1ELi128ELb0EEEEEEEEEvNT_6ParamsE --------------------------
	.section	.nv.shared._ZN7cutlass13device_kernelIN5flash19enable_sm80_to_sm89INS1_16FlashAttnBwdSm80INS1_25CollectiveMainloopBwdSm80ILi2ELi2EN4cute5tupleIJNS5_1CILi64EEENS7_ILi128EEENS7_ILi96EEEEEENS_10bfloat16_tEfNS_4arch4Sm80ELb1ELb0ELb0ELb1ELb0ELb0ELb0ELb0ELi2ELi2ELi4ELi2ELb0EEENS1_24CollectiveEpilogueBwdGQAISB_fSE_Li256ELb1ELb0EEENS1_25SingleTileBwdLPTSchedulerILb1ELi128ELb0EEEEEEEEEvNT_6ParamsE,"aw",@nobits
	.sectionflags	@""
	.align	16


//--------------------- .nv.shared._ZN7cutlass13device_kernelIN5flash32FlashAttnBwdPostprocessConvertdQIN4cute5tupleIJNS3_1CILi128EEENS5_ILi96EEEEEENS_10bfloat16_tEfNS_4arch4Sm80ELi256ENS3_8TiledMMAINS3_8MMA_AtomIJNS3_30SM80_16x8x16_F32BF16BF16F32_TNEEEENS3_6LayoutINS4_IJNS5_ILi4EEENS5_ILi2EEENS5_ILi1EEEEEENS4_IJSJ_SH_NS5_ILi0EEEEEEEENS4_IJNS5_ILi64EEENS5_ILi32EEENS5_ILi16EEEEEEEELb0EEEEEvNT_6ParamsE --------------------------
	.section	.nv.shared._ZN7cutlass13device_kernelIN5flash32FlashAttnBwdPostprocessConvertdQIN4cute5tupleIJNS3_1CILi128EEENS5_ILi96EEEEEENS_10bfloat16_tEfNS_4arch4Sm80ELi256ENS3_8TiledMMAINS3_8MMA_AtomIJNS3_30SM80_16x8x16_F32BF16BF16F32_TNEEEENS3_6LayoutINS4_IJNS5_ILi4EEENS5_ILi2EEENS5_ILi1EEEEEENS4_IJSJ_SH_NS5_ILi0EEEEEEEENS4_IJNS5_ILi64EEENS5_ILi32EEENS5_ILi16EEEEEEEELb0EEEEEvNT_6ParamsE,"aw",@nobits
	.sectionflags	@""
	.align	16


//--------------------- .nv.shared._ZN7cutlass13device_kernelIN5flash32FlashAttnBwdPostprocessConvertdQIN4cute5tupleIJNS3_1CILi64EEENS5_ILi96EEEEEENS_10bfloat16_tEfNS_4arch4Sm80ELi256ENS3_8TiledMMAINS3_8MMA_AtomIJNS3_30SM80_16x8x16_F32BF16BF16F32_TNEEEENS3_6LayoutINS4_IJNS5_ILi2EEENS5_ILi4EEENS5_ILi1EEEEEENS4_IJSJ_SH_NS5_ILi0EEEEEEEENS4_IJNS5_ILi32EEESO_NS5_ILi16EEEEEEEELb0EEEEEvNT_6ParamsE --------------------------
	.section	.nv.shared._ZN7cutlass13device_kernelIN5flash32FlashAttnBwdPostprocessConvertdQIN4cute5tupleIJNS3_1CILi64EEENS5_ILi96EEEEEENS_10bfloat16_tEfNS_4arch4Sm80ELi256ENS3_8TiledMMAINS3_8MMA_AtomIJNS3_30SM80_16x8x16_F32BF16BF16F32_TNEEEENS3_6LayoutINS4_IJNS5_ILi2EEENS5_ILi4EEENS5_ILi1EEEEEENS4_IJSJ_SH_NS5_ILi0EEEEEEEENS4_IJNS5_ILi32EEESO_NS5_ILi16EEEEEEEELb0EEEEEvNT_6ParamsE,"aw",@nobits
	.sectionflags	@""
	.align	16


//--------------------- .nv.shared._ZN7cutlass13device_kernelIN5flash19enable_sm80_to_sm89INS1_16FlashAttnBwdSm80INS1_25CollectiveMainloopBwdSm80ILi2ELi2EN4cute5tupleIJNS5_1CILi64EEENS7_ILi128EEENS7_ILi96EEEEEENS_10bfloat16_tEfNS_4arch4Sm80ELb1ELb0ELb0ELb1ELb1ELb0ELb0ELb0ELi2ELi2ELi4ELi2ELb0EEENS1_24CollectiveEpilogueBwdGQAISB_fSE_Li256ELb1ELb1EEENS1_25SingleTileBwdLPTSchedulerILb1ELi128ELb1EEEEEEEEEvNT_6ParamsE --------------------------
	.section	.nv.shared._ZN7cutlass13device_kernelIN5flash19enable_sm80_to_sm89INS1_16FlashAttnBwdSm80INS1_25CollectiveMainloopBwdSm80ILi2ELi2EN4cute5tupleIJNS5_1CILi64EEENS7_ILi128EEENS7_ILi96EEEEEENS_10bfloat16_tEfNS_4arch4Sm80ELb1ELb0ELb0ELb1ELb1ELb0ELb0ELb0ELi2ELi2ELi4ELi2ELb0EEENS1_24CollectiveEpilogueBwdGQAISB_fSE_Li256ELb1ELb1EEENS1_25SingleTileBwdLPTSchedulerILb1ELi128ELb1EEEEEEEEEvNT_6ParamsE,"aw",@nobits
	.sectionflags	@""
	.align	16


//--------------------- .nv.shared._ZN7cutlass13device_kernelIN5flash22FlashAttnBwdPreprocessIN4cute5tupleIJNS3_1CILi64EEENS5_ILi96EEEEEENS_10bfloat16_tEfNS_4arch4Sm80ELb1ELb1EEEEEvNT_6ParamsE --------------------------
	.section	.nv.shared._ZN7cutlass13device_kernelIN5flash22FlashAttnBwdPreprocessIN4cute5tupleIJNS3_1CILi64EEENS5_ILi96EEEEEENS_10bfloat16_tEfNS_4arch4Sm80ELb1ELb1EEEEEvNT_6ParamsE,"aw",@nobits
	.sectionflags	@""
	.align	16
